// Copyright (c) 2024, Jay Shah, Ganesh Bikshandi, Ying Zhang, Vijay Thakkar, Pradeep Ramani, Tri Dao.
// Splitting the different template instantiations to different files to speed up compilation.
// This file is auto-generated. See "generate_kernels.py"

#include "flash_fwd_launch_template.h"

#ifndef FLASHATTENTION_DISABLE_HDIM64
template void run_mha_fwd_<90, cutlass::bfloat16_t, 64, 64, false, false, true, true>(Flash_fwd_params &params, cudaStream_t stream);
#endif


// ===== COMPILED SASS (sm_90a) =====

	.target	sm_90a

	.elftype	@"ET_EXEC"


//--------------------- .note.nv.tkinfo           --------------------------
	.section	.note.nv.tkinfo,"",@"SHT_NOTE"
	.sectionflags	@"SHF_NOTE_NV_TKINFO"
	.tkinfo
        /*0018*/ 	.word	0x00000002
        /*0030*/ 	.string	""
        /*0030*/ 	.string	"ptxas"
        /*0030*/ 	.string	"Cuda compilation tools, release 13.0, V13.0.88"
        /*0030*/ 	.string	"Build cuda_13.0.r13.0/compiler.36424714_0"
        /*0030*/ 	.string	"-arch sm_90a -m 64 "



//--------------------- .note.nv.cuinfo           --------------------------
	.section	.note.nv.cuinfo,"",@"SHT_NOTE"
	.sectionflags	@"SHF_NOTE_NV_CUINFO"
        /*0018*/ 	.short	0x0002
        /*001a*/ 	.short	0x005a
        /*001c*/ 	.short	0x0082
	.zero		2


//--------------------- .nv.info                  --------------------------
	.section	.nv.info,"",@"SHT_CUDA_INFO"
	.align	4


	//----- nvinfo : EIATTR_REGCOUNT
	.align		4
        /*0000*/ 	.byte	0x04, 0x2f
        /*0002*/ 	.short	(.L_23 - .L_22)
	.align		4
.L_22:
        /*0004*/ 	.word	index@(_ZN7cutlass13device_kernelIN5flash11enable_sm90INS1_16FlashAttnFwdSm90INS1_25CollectiveMainloopFwdSm90ILi2EN4cute5tupleIJNS5_1CILi1EEES8_S8_EEENS6_IJNS7_ILi192EEENS7_ILi128EEENS7_ILi64EEEEEELi64ENS_10bfloat16_tEfNS_4arch4Sm90ELb1ELb0ELb1ELb1ELb0ELb1ELb0ELb1ELb1ELb1ELb0ELb0EEENS1_21CollectiveEpilogueFwdINS6_IJSA_SC_SB_EEES9_SE_SG_Li384ELb1ELb1ELb0ELb0EEENS1_36VarlenDynamicPersistentTileSchedulerILi192ELi128ELi384ELi128ELb0ELb1ELb1ELb1ELb1ELb1EEEEEEEEEvNT_6ParamsE)
        /*0008*/ 	.word	0x00000080


	//----- nvinfo : EIATTR_FRAME_SIZE
	.align		4
.L_23:
        /*000c*/ 	.byte	0x04, 0x11
        /*000e*/ 	.short	(.L_25 - .L_24)
	.align		4
.L_24:
        /*0010*/ 	.word	index@(_ZN7cutlass13device_kernelIN5flash11enable_sm90INS1_16FlashAttnFwdSm90INS1_25CollectiveMainloopFwdSm90ILi2EN4cute5tupleIJNS5_1CILi1EEES8_S8_EEENS6_IJNS7_ILi192EEENS7_ILi128EEENS7_ILi64EEEEEELi64ENS_10bfloat16_tEfNS_4arch4Sm90ELb1ELb0ELb1ELb1ELb0ELb1ELb0ELb1ELb1ELb1ELb0ELb0EEENS1_21CollectiveEpilogueFwdINS6_IJSA_SC_SB_EEES9_SE_SG_Li384ELb1ELb1ELb0ELb0EEENS1_36VarlenDynamicPersistentTileSchedulerILi192ELi128ELi384ELi128ELb0ELb1ELb1ELb1ELb1ELb1EEEEEEEEEvNT_6ParamsE)
        /*0014*/ 	.word	0x00000060


	//----- nvinfo : EIATTR_REGCOUNT
	.align		4
.L_25:
        /*0018*/ 	.byte	0x04, 0x2f
        /*001a*/ 	.short	(.L_27 - .L_26)
	.align		4
.L_26:
        /*001c*/ 	.word	index@(_ZN7cutlass13device_kernelIN5flash11enable_sm90INS1_16FlashAttnFwdSm90INS1_25CollectiveMainloopFwdSm90ILi2EN4cute5tupleIJNS5_1CILi1EEES8_S8_EEENS6_IJNS7_ILi192EEENS7_ILi128EEENS7_ILi64EEEEEELi64ENS_10bfloat16_tEfNS_4arch4Sm90ELb1ELb0ELb1ELb1ELb0ELb0ELb0ELb1ELb1ELb1ELb0ELb0EEENS1_21CollectiveEpilogueFwdINS6_IJSA_SC_SB_EEES9_SE_SG_Li384ELb1ELb1ELb0ELb0EEENS1_36VarlenDynamicPersistentTileSchedulerILi192ELi128ELi384ELi128ELb0ELb1ELb1ELb1ELb1ELb1EEEEEEEEEvNT_6ParamsE)
        /*0020*/ 	.word	0x00000080


	//----- nvinfo : EIATTR_FRAME_SIZE
	.align		4
.L_27:
        /*0024*/ 	.byte	0x04, 0x11
        /*0026*/ 	.short	(.L_29 - .L_28)
	.align		4
.L_28:
        /*0028*/ 	.word	index@(_ZN7cutlass13device_kernelIN5flash11enable_sm90INS1_16FlashAttnFwdSm90INS1_25CollectiveMainloopFwdSm90ILi2EN4cute5tupleIJNS5_1CILi1EEES8_S8_EEENS6_IJNS7_ILi192EEENS7_ILi128EEENS7_ILi64EEEEEELi64ENS_10bfloat16_tEfNS_4arch4Sm90ELb1ELb0ELb1ELb1ELb0ELb0ELb0ELb1ELb1ELb1ELb0ELb0EEENS1_21CollectiveEpilogueFwdINS6_IJSA_SC_SB_EEES9_SE_SG_Li384ELb1ELb1ELb0ELb0EEENS1_36VarlenDynamicPersistentTileSchedulerILi192ELi128ELi384ELi128ELb0ELb1ELb1ELb1ELb1ELb1EEEEEEEEEvNT_6ParamsE)
        /*002c*/ 	.word	0x00000038


	//----- nvinfo : EIATTR_REGCOUNT
	.align		4
.L_29:
        /*0030*/ 	.byte	0x04, 0x2f
        /*0032*/ 	.short	(.L_31 - .L_30)
	.align		4
.L_30:
        /*0034*/ 	.word	index@(_ZN7cutlass13device_kernelIN5flash11enable_sm90INS1_16FlashAttnFwdSm90INS1_25CollectiveMainloopFwdSm90ILi2EN4cute5tupleIJNS5_1CILi1EEES8_S8_EEENS6_IJNS7_ILi192EEENS7_ILi128EEENS7_ILi64EEEEEELi64ENS_10bfloat16_tEfNS_4arch4Sm90ELb1ELb0ELb1ELb0ELb0ELb0ELb0ELb1ELb1ELb1ELb0ELb0EEENS1_21CollectiveEpilogueFwdINS6_IJSA_SC_SB_EEES9_SE_SG_Li384ELb0ELb1ELb0ELb0EEENS1_30DynamicPersistentTileSchedulerILi384ELi128ELb0ELb1ELb1EEEEEEEEEvNT_6ParamsE)
        /*0038*/ 	.word	0x00000080


	//----- nvinfo : EIATTR_FRAME_SIZE
	.align		4
.L_31:
        /*003c*/ 	.byte	0x04, 0x11
        /*003e*/ 	.short	(.L_33 - .L_32)
	.align		4
.L_32:
        /*0040*/ 	.word	index@(_ZN7cutlass13device_kernelIN5flash11enable_sm90INS1_16FlashAttnFwdSm90INS1_25CollectiveMainloopFwdSm90ILi2EN4cute5tupleIJNS5_1CILi1EEES8_S8_EEENS6_IJNS7_ILi192EEENS7_ILi128EEENS7_ILi64EEEEEELi64ENS_10bfloat16_tEfNS_4arch4Sm90ELb1ELb0ELb1ELb0ELb0ELb0ELb0ELb1ELb1ELb1ELb0ELb0EEENS1_21CollectiveEpilogueFwdINS6_IJSA_SC_SB_EEES9_SE_SG_Li384ELb0ELb1ELb0ELb0EEENS1_30DynamicPersistentTileSchedulerILi384ELi128ELb0ELb1ELb1EEEEEEEEEvNT_6ParamsE)
        /*0044*/ 	.word	0x00000008


	//----- nvinfo : EIATTR_REGCOUNT
	.align		4
.L_33:
        /*0048*/ 	.byte	0x04, 0x2f
        /*004a*/ 	.short	(.L_35 - .L_34)
	.align		4
.L_34:
        /*004c*/ 	.word	index@(_ZN7cutlass13device_kernelIN5flash11enable_sm90INS1_16FlashAttnFwdSm90INS1_25CollectiveMainloopFwdSm90ILi2EN4cute5tupleIJNS5_1CILi1EEES8_S8_EEENS6_IJNS7_ILi192EEENS7_ILi128EEENS7_ILi64EEEEEELi64ENS_10bfloat16_tEfNS_4arch4Sm90ELb0ELb1ELb1ELb1ELb0ELb1ELb0ELb1ELb1ELb1ELb0ELb0EEENS1_21CollectiveEpilogueFwdINS6_IJSA_SC_SB_EEES9_SE_SG_Li384ELb1ELb1ELb0ELb0EEENS1_36VarlenDynamicPersistentTileSchedulerILi192ELi128ELi384ELi128ELb0ELb1ELb1ELb1ELb0ELb1EEEEEEEEEvNT_6ParamsE)
        /*0050*/ 	.word	0x00000080


	//----- nvinfo : EIATTR_FRAME_SIZE
	.align		4
.L_35:
        /*0054*/ 	.byte	0x04, 0x11
        /*0056*/ 	.short	(.L_37 - .L_36)
	.align		4
.L_36:
        /*0058*/ 	.word	index@(_ZN7cutlass13device_kernelIN5flash11enable_sm90INS1_16FlashAttnFwdSm90INS1_25CollectiveMainloopFwdSm90ILi2EN4cute5tupleIJNS5_1CILi1EEES8_S8_EEENS6_IJNS7_ILi192EEENS7_ILi128EEENS7_ILi64EEEEEELi64ENS_10bfloat16_tEfNS_4arch4Sm90ELb0ELb1ELb1ELb1ELb0ELb1ELb0ELb1ELb1ELb1ELb0ELb0EEENS1_21CollectiveEpilogueFwdINS6_IJSA_SC_SB_EEES9_SE_SG_Li384ELb1ELb1ELb0ELb0EEENS1_36VarlenDynamicPersistentTileSchedulerILi192ELi128ELi384ELi128ELb0ELb1ELb1ELb1ELb0ELb1EEEEEEEEEvNT_6ParamsE)
        /*005c*/ 	.word	0x00000068


	//----- nvinfo : EIATTR_REGCOUNT
	.align		4
.L_37:
        /*0060*/ 	.byte	0x04, 0x2f
        /*0062*/ 	.short	(.L_39 - .L_38)
	.align		4
.L_38:
        /*0064*/ 	.word	index@(_ZN7cutlass13device_kernelIN5flash11enable_sm90INS1_16FlashAttnFwdSm90INS1_25CollectiveMainloopFwdSm90ILi2EN4cute5tupleIJNS5_1CILi1EEES8_S8_EEENS6_IJNS7_ILi192EEENS7_ILi128EEENS7_ILi64EEEEEELi64ENS_10bfloat16_tEfNS_4arch4Sm90ELb0ELb1ELb1ELb1ELb0ELb0ELb0ELb1ELb1ELb1ELb0ELb0EEENS1_21CollectiveEpilogueFwdINS6_IJSA_SC_SB_EEES9_SE_SG_Li384ELb1ELb1ELb0ELb0EEENS1_36VarlenDynamicPersistentTileSchedulerILi192ELi128ELi384ELi128ELb0ELb1ELb1ELb1ELb0ELb1EEEEEEEEEvNT_6ParamsE)
        /*0068*/ 	.word	0x00000080


	//----- nvinfo : EIATTR_FRAME_SIZE
	.align		4
.L_39:
        /*006c*/ 	.byte	0x04, 0x11
        /*006e*/ 	.short	(.L_41 - .L_40)
	.align		4
.L_40:
        /*0070*/ 	.word	index@(_ZN7cutlass13device_kernelIN5flash11enable_sm90INS1_16FlashAttnFwdSm90INS1_25CollectiveMainloopFwdSm90ILi2EN4cute5tupleIJNS5_1CILi1EEES8_S8_EEENS6_IJNS7_ILi192EEENS7_ILi128EEENS7_ILi64EEEEEELi64ENS_10bfloat16_tEfNS_4arch4Sm90ELb0ELb1ELb1ELb1ELb0ELb0ELb0ELb1ELb1ELb1ELb0ELb0EEENS1_21CollectiveEpilogueFwdINS6_IJSA_SC_SB_EEES9_SE_SG_Li384ELb1ELb1ELb0ELb0EEENS1_36VarlenDynamicPersistentTileSchedulerILi192ELi128ELi384ELi128ELb0ELb1ELb1ELb1ELb0ELb1EEEEEEEEEvNT_6ParamsE)
        /*0074*/ 	.word	0x00000038


	//----- nvinfo : EIATTR_REGCOUNT
	.align		4
.L_41:
        /*0078*/ 	.byte	0x04, 0x2f
        /*007a*/ 	.short	(.L_43 - .L_42)
	.align		4
.L_42:
        /*007c*/ 	.word	index@(_ZN7cutlass13device_kernelIN5flash11enable_sm90INS1_16FlashAttnFwdSm90INS1_25CollectiveMainloopFwdSm90ILi2EN4cute5tupleIJNS5_1CILi1EEES8_S8_EEENS6_IJNS7_ILi192EEENS7_ILi128EEENS7_ILi64EEEEEELi64ENS_10bfloat16_tEfNS_4arch4Sm90ELb0ELb1ELb1ELb0ELb0ELb0ELb0ELb1ELb1ELb1ELb0ELb0EEENS1_21CollectiveEpilogueFwdINS6_IJSA_SC_SB_EEES9_SE_SG_Li384ELb0ELb1ELb0ELb0EEENS1_30DynamicPersistentTileSchedulerILi384ELi128ELb0ELb1ELb1EEEEEEEEEvNT_6ParamsE)
        /*0080*/ 	.word	0x00000080


	//----- nvinfo : EIATTR_FRAME_SIZE
	.align		4
.L_43:
        /*0084*/ 	.byte	0x04, 0x11
        /*0086*/ 	.short	(.L_45 - .L_44)
	.align		4
.L_44:
        /*0088*/ 	.word	index@(_ZN7cutlass13device_kernelIN5flash11enable_sm90INS1_16FlashAttnFwdSm90INS1_25CollectiveMainloopFwdSm90ILi2EN4cute5tupleIJNS5_1CILi1EEES8_S8_EEENS6_IJNS7_ILi192EEENS7_ILi128EEENS7_ILi64EEEEEELi64ENS_10bfloat16_tEfNS_4arch4Sm90ELb0ELb1ELb1ELb0ELb0ELb0ELb0ELb1ELb1ELb1ELb0ELb0EEENS1_21CollectiveEpilogueFwdINS6_IJSA_SC_SB_EEES9_SE_SG_Li384ELb0ELb1ELb0ELb0EEENS1_30DynamicPersistentTileSchedulerILi384ELi128ELb0ELb1ELb1EEEEEEEEEvNT_6ParamsE)
        /*008c*/ 	.word	0x00000000


	//----- nvinfo : EIATTR_REGCOUNT
	.align		4
.L_45:
        /*0090*/ 	.byte	0x04, 0x2f
        /*0092*/ 	.short	(.L_47 - .L_46)
	.align		4
.L_46:
        /*0094*/ 	.word	index@(_ZN7cutlass13device_kernelIN5flash11enable_sm90INS1_16FlashAttnFwdSm90INS1_25CollectiveMainloopFwdSm90ILi2EN4cute5tupleIJNS5_1CILi1EEES8_S8_EEENS6_IJNS7_ILi192EEESA_NS7_ILi64EEEEEELi64ENS_10bfloat16_tEfNS_4arch4Sm90ELb0ELb0ELb1ELb1ELb0ELb1ELb0ELb0ELb1ELb1ELb0ELb0EEENS1_21CollectiveEpilogueFwdINS6_IJSA_SB_SA_EEES9_SD_SF_Li384ELb1ELb1ELb0ELb0EEENS1_36VarlenDynamicPersistentTileSchedulerILi192ELi192ELi384ELi128ELb0ELb1ELb1ELb0ELb1ELb1EEEEEEEEEvNT_6ParamsE)
        /*0098*/ 	.word	0x00000080


	//----- nvinfo : EIATTR_FRAME_SIZE
	.align		4
.L_47:
        /*009c*/ 	.byte	0x04, 0x11
        /*009e*/ 	.short	(.L_49 - .L_48)
	.align		4
.L_48:
        /*00a0*/ 	.word	index@(_ZN7cutlass13device_kernelIN5flash11enable_sm90INS1_16FlashAttnFwdSm90INS1_25CollectiveMainloopFwdSm90ILi2EN4cute5tupleIJNS5_1CILi1EEES8_S8_EEENS6_IJNS7_ILi192EEESA_NS7_ILi64EEEEEELi64ENS_10bfloat16_tEfNS_4arch4Sm90ELb0ELb0ELb1ELb1ELb0ELb1ELb0ELb0ELb1ELb1ELb0ELb0EEENS1_21CollectiveEpilogueFwdINS6_IJSA_SB_SA_EEES9_SD_SF_Li384ELb1ELb1ELb0ELb0EEENS1_36VarlenDynamicPersistentTileSchedulerILi192ELi192ELi384ELi128ELb0ELb1ELb1ELb0ELb1ELb1EEEEEEEEEvNT_6ParamsE)
        /*00a4*/ 	.word	0x000000c8


	//----- nvinfo : EIATTR_REGCOUNT
	.align		4
.L_49:
        /*00a8*/ 	.byte	0x04, 0x2f
        /*00aa*/ 	.short	(.L_51 - .L_50)
	.align		4
.L_50:
        /*00ac*/ 	.word	index@(_ZN7cutlass13device_kernelIN5flash11enable_sm90INS1_16FlashAttnFwdSm90INS1_25CollectiveMainloopFwdSm90ILi2EN4cute5tupleIJNS5_1CILi1EEES8_S8_EEENS6_IJNS7_ILi192EEESA_NS7_ILi64EEEEEELi64ENS_10bfloat16_tEfNS_4arch4Sm90ELb0ELb0ELb1ELb1ELb0ELb0ELb0ELb0ELb1ELb1ELb0ELb0EEENS1_21CollectiveEpilogueFwdINS6_IJSA_SB_SA_EEES9_SD_SF_Li384ELb1ELb1ELb0ELb0EEENS1_36VarlenDynamicPersistentTileSchedulerILi192ELi192ELi384ELi128ELb0ELb1ELb1ELb0ELb1ELb1EEEEEEEEEvNT_6ParamsE)
        /*00b0*/ 	.word	0x00000080


	//----- nvinfo : EIATTR_FRAME_SIZE
	.align		4
.L_51:
        /*00b4*/ 	.byte	0x04, 0x11
        /*00b6*/ 	.short	(.L_53 - .L_52)
	.align		4
.L_52:
        /*00b8*/ 	.word	index@(_ZN7cutlass13device_kernelIN5flash11enable_sm90INS1_16FlashAttnFwdSm90INS1_25CollectiveMainloopFwdSm90ILi2EN4cute5tupleIJNS5_1CILi1EEES8_S8_EEENS6_IJNS7_ILi192EEESA_NS7_ILi64EEEEEELi64ENS_10bfloat16_tEfNS_4arch4Sm90ELb0ELb0ELb1ELb1ELb0ELb0ELb0ELb0ELb1ELb1ELb0ELb0EEENS1_21CollectiveEpilogueFwdINS6_IJSA_SB_SA_EEES9_SD_SF_Li384ELb1ELb1ELb0ELb0EEENS1_36VarlenDynamicPersistentTileSchedulerILi192ELi192ELi384ELi128ELb0ELb1ELb1ELb0ELb1ELb1EEEEEEEEEvNT_6ParamsE)
        /*00bc*/ 	.word	0x00000040


	//----- nvinfo : EIATTR_REGCOUNT
	.align		4
.L_53:
        /*00c0*/ 	.byte	0x04, 0x2f
        /*00c2*/ 	.short	(.L_55 - .L_54)
	.align		4
.L_54:
        /*00c4*/ 	.word	index@(_ZN7cutlass13device_kernelIN5flash11enable_sm90INS1_16FlashAttnFwdSm90INS1_25CollectiveMainloopFwdSm90ILi2EN4cute5tupleIJNS5_1CILi1EEES8_S8_EEENS6_IJNS7_ILi192EEESA_NS7_ILi64EEEEEELi64ENS_10bfloat16_tEfNS_4arch4Sm90ELb0ELb0ELb1ELb0ELb0ELb0ELb0ELb0ELb1ELb1ELb0ELb0EEENS1_21CollectiveEpilogueFwdINS6_IJSA_SB_SA_EEES9_SD_SF_Li384ELb0ELb1ELb0ELb0EEENS1_29StaticPersistentTileSchedulerILb0EEEEEEEEEvNT_6ParamsE)
        /*00c8*/ 	.word	0x00000080


	//----- nvinfo : EIATTR_FRAME_SIZE
	.align		4
.L_55:
        /*00cc*/ 	.byte	0x04, 0x11
        /*00ce*/ 	.short	(.L_57 - .L_56)
	.align		4
.L_56:
        /*00d0*/ 	.word	index@(_ZN7cutlass13device_kernelIN5flash11enable_sm90INS1_16FlashAttnFwdSm90INS1_25CollectiveMainloopFwdSm90ILi2EN4cute5tupleIJNS5_1CILi1EEES8_S8_EEENS6_IJNS7_ILi192EEESA_NS7_ILi64EEEEEELi64ENS_10bfloat16_tEfNS_4arch4Sm90ELb0ELb0ELb1ELb0ELb0ELb0ELb0ELb0ELb1ELb1ELb0ELb0EEENS1_21CollectiveEpilogueFwdINS6_IJSA_SB_SA_EEES9_SD_SF_Li384ELb0ELb1ELb0ELb0EEENS1_29StaticPersistentTileSchedulerILb0EEEEEEEEEvNT_6ParamsE)
        /*00d4*/ 	.word	0x00000030


	//----- nvinfo : EIATTR_MIN_STACK_SIZE
	.align		4
.L_57:
        /*00d8*/ 	.byte	0x04, 0x12
        /*00da*/ 	.short	(.L_59 - .L_58)
	.align		4
.L_58:
        /*00dc*/ 	.word	index@(_ZN7cutlass13device_kernelIN5flash11enable_sm90INS1_16FlashAttnFwdSm90INS1_25CollectiveMainloopFwdSm90ILi2EN4cute5tupleIJNS5_1CILi1EEES8_S8_EEENS6_IJNS7_ILi192EEESA_NS7_ILi64EEEEEELi64ENS_10bfloat16_tEfNS_4arch4Sm90ELb0ELb0ELb1ELb0ELb0ELb0ELb0ELb0ELb1ELb1ELb0ELb0EEENS1_21CollectiveEpilogueFwdINS6_IJSA_SB_SA_EEES9_SD_SF_Li384ELb0ELb1ELb0ELb0EEENS1_29StaticPersistentTileSchedulerILb0EEEEEEEEEvNT_6ParamsE)
        /*00e0*/ 	.word	0x00000030


	//----- nvinfo : EIATTR_MIN_STACK_SIZE
	.align		4
.L_59:
        /*00e4*/ 	.byte	0x04, 0x12
        /*00e6*/ 	.short	(.L_61 - .L_60)
	.align		4
.L_60:
        /*00e8*/ 	.word	index@(_ZN7cutlass13device_kernelIN5flash11enable_sm90INS1_16FlashAttnFwdSm90INS1_25CollectiveMainloopFwdSm90ILi2EN4cute5tupleIJNS5_1CILi1EEES8_S8_EEENS6_IJNS7_ILi192EEESA_NS7_ILi64EEEEEELi64ENS_10bfloat16_tEfNS_4arch4Sm90ELb0ELb0ELb1ELb1ELb0ELb0ELb0ELb0ELb1ELb1ELb0ELb0EEENS1_21CollectiveEpilogueFwdINS6_IJSA_SB_SA_EEES9_SD_SF_Li384ELb1ELb1ELb0ELb0EEENS1_36VarlenDynamicPersistentTileSchedulerILi192ELi192ELi384ELi128ELb0ELb1ELb1ELb0ELb1ELb1EEEEEEEEEvNT_6ParamsE)
        /*00ec*/ 	.word	0x00000040


	//----- nvinfo : EIATTR_MIN_STACK_SIZE
	.align		4
.L_61:
        /*00f0*/ 	.byte	0x04, 0x12
        /*00f2*/ 	.short	(.L_63 - .L_62)
	.align		4
.L_62:
        /*00f4*/ 	.word	index@(_ZN7cutlass13device_kernelIN5flash11enable_sm90INS1_16FlashAttnFwdSm90INS1_25CollectiveMainloopFwdSm90ILi2EN4cute5tupleIJNS5_1CILi1EEES8_S8_EEENS6_IJNS7_ILi192EEESA_NS7_ILi64EEEEEELi64ENS_10bfloat16_tEfNS_4arch4Sm90ELb0ELb0ELb1ELb1ELb0ELb1ELb0ELb0ELb1ELb1ELb0ELb0EEENS1_21CollectiveEpilogueFwdINS6_IJSA_SB_SA_EEES9_SD_SF_Li384ELb1ELb1ELb0ELb0EEENS1_36VarlenDynamicPersistentTileSchedulerILi192ELi192ELi384ELi128ELb0ELb1ELb1ELb0ELb1ELb1EEEEEEEEEvNT_6ParamsE)
        /*00f8*/ 	.word	0x000000c8


	//----- nvinfo : EIATTR_MIN_STACK_SIZE
	.align		4
.L_63:
        /*00fc*/ 	.byte	0x04, 0x12
        /*00fe*/ 	.short	(.L_65 - .L_64)
	.align		4
.L_64:
        /*0100*/ 	.word	index@(_ZN7cutlass13device_kernelIN5flash11enable_sm90INS1_16FlashAttnFwdSm90INS1_25CollectiveMainloopFwdSm90ILi2EN4cute5tupleIJNS5_1CILi1EEES8_S8_EEENS6_IJNS7_ILi192EEENS7_ILi128EEENS7_ILi64EEEEEELi64ENS_10bfloat16_tEfNS_4arch4Sm90ELb0ELb1ELb1ELb0ELb0ELb0ELb0ELb1ELb1ELb1ELb0ELb0EEENS1_21CollectiveEpilogueFwdINS6_IJSA_SC_SB_EEES9_SE_SG_Li384ELb0ELb1ELb0ELb0EEENS1_30DynamicPersistentTileSchedulerILi384ELi128ELb0ELb1ELb1EEEEEEEEEvNT_6ParamsE)
        /*0104*/ 	.word	0x00000000


	//----- nvinfo : EIATTR_MIN_STACK_SIZE
	.align		4
.L_65:
        /*0108*/ 	.byte	0x04, 0x12
        /*010a*/ 	.short	(.L_67 - .L_66)
	.align		4
.L_66:
        /*010c*/ 	.word	index@(_ZN7cutlass13device_kernelIN5flash11enable_sm90INS1_16FlashAttnFwdSm90INS1_25CollectiveMainloopFwdSm90ILi2EN4cute5tupleIJNS5_1CILi1EEES8_S8_EEENS6_IJNS7_ILi192EEENS7_ILi128EEENS7_ILi64EEEEEELi64ENS_10bfloat16_tEfNS_4arch4Sm90ELb0ELb1ELb1ELb1ELb0ELb0ELb0ELb1ELb1ELb1ELb0ELb0EEENS1_21CollectiveEpilogueFwdINS6_IJSA_SC_SB_EEES9_SE_SG_Li384ELb1ELb1ELb0ELb0EEENS1_36VarlenDynamicPersistentTileSchedulerILi192ELi128ELi384ELi128ELb0ELb1ELb1ELb1ELb0ELb1EEEEEEEEEvNT_6ParamsE)
        /*0110*/ 	.word	0x00000038


	//----- nvinfo : EIATTR_MIN_STACK_SIZE
	.align		4
.L_67:
        /*0114*/ 	.byte	0x04, 0x12
        /*0116*/ 	.short	(.L_69 - .L_68)
	.align		4
.L_68:
        /*0118*/ 	.word	index@(_ZN7cutlass13device_kernelIN5flash11enable_sm90INS1_16FlashAttnFwdSm90INS1_25CollectiveMainloopFwdSm90ILi2EN4cute5tupleIJNS5_1CILi1EEES8_S8_EEENS6_IJNS7_ILi192EEENS7_ILi128EEENS7_ILi64EEEEEELi64ENS_10bfloat16_tEfNS_4arch4Sm90ELb0ELb1ELb1ELb1ELb0ELb1ELb0ELb1ELb1ELb1ELb0ELb0EEENS1_21CollectiveEpilogueFwdINS6_IJSA_SC_SB_EEES9_SE_SG_Li384ELb1ELb1ELb0ELb0EEENS1_36VarlenDynamicPersistentTileSchedulerILi192ELi128ELi384ELi128ELb0ELb1ELb1ELb1ELb0ELb1EEEEEEEEEvNT_6ParamsE)
        /*011c*/ 	.word	0x00000068


	//----- nvinfo : EIATTR_MIN_STACK_SIZE
	.align		4
.L_69:
        /*0120*/ 	.byte	0x04, 0x12
        /*0122*/ 	.short	(.L_71 - .L_70)
	.align		4
.L_70:
        /*0124*/ 	.word	index@(_ZN7cutlass13device_kernelIN5flash11enable_sm90INS1_16FlashAttnFwdSm90INS1_25CollectiveMainloopFwdSm90ILi2EN4cute5tupleIJNS5_1CILi1EEES8_S8_EEENS6_IJNS7_ILi192EEENS7_ILi128EEENS7_ILi64EEEEEELi64ENS_10bfloat16_tEfNS_4arch4Sm90ELb1ELb0ELb1ELb0ELb0ELb0ELb0ELb1ELb1ELb1ELb0ELb0EEENS1_21CollectiveEpilogueFwdINS6_IJSA_SC_SB_EEES9_SE_SG_Li384ELb0ELb1ELb0ELb0EEENS1_30DynamicPersistentTileSchedulerILi384ELi128ELb0ELb1ELb1EEEEEEEEEvNT_6ParamsE)
        /*0128*/ 	.word	0x00000008


	//----- nvinfo : EIATTR_MIN_STACK_SIZE
	.align		4
.L_71:
        /*012c*/ 	.byte	0x04, 0x12
        /*012e*/ 	.short	(.L_73 - .L_72)
	.align		4
.L_72:
        /*0130*/ 	.word	index@(_ZN7cutlass13device_kernelIN5flash11enable_sm90INS1_16FlashAttnFwdSm90INS1_25CollectiveMainloopFwdSm90ILi2EN4cute5tupleIJNS5_1CILi1EEES8_S8_EEENS6_IJNS7_ILi192EEENS7_ILi128EEENS7_ILi64EEEEEELi64ENS_10bfloat16_tEfNS_4arch4Sm90ELb1ELb0ELb1ELb1ELb0ELb0ELb0ELb1ELb1ELb1ELb0ELb0EEENS1_21CollectiveEpilogueFwdINS6_IJSA_SC_SB_EEES9_SE_SG_Li384ELb1ELb1ELb0ELb0EEENS1_36VarlenDynamicPersistentTileSchedulerILi192ELi128ELi384ELi128ELb0ELb1ELb1ELb1ELb1ELb1EEEEEEEEEvNT_6ParamsE)
        /*0134*/ 	.word	0x00000038


	//----- nvinfo : EIATTR_MIN_STACK_SIZE
	.align		4
.L_73:
        /*0138*/ 	.byte	0x04, 0x12
        /*013a*/ 	.short	(.L_75 - .L_74)
	.align		4
.L_74:
        /*013c*/ 	.word	index@(_ZN7cutlass13device_kernelIN5flash11enable_sm90INS1_16FlashAttnFwdSm90INS1_25CollectiveMainloopFwdSm90ILi2EN4cute5tupleIJNS5_1CILi1EEES8_S8_EEENS6_IJNS7_ILi192EEENS7_ILi128EEENS7_ILi64EEEEEELi64ENS_10bfloat16_tEfNS_4arch4Sm90ELb1ELb0ELb1ELb1ELb0ELb1ELb0ELb1ELb1ELb1ELb0ELb0EEENS1_21CollectiveEpilogueFwdINS6_IJSA_SC_SB_EEES9_SE_SG_Li384ELb1ELb1ELb0ELb0EEENS1_36VarlenDynamicPersistentTileSchedulerILi192ELi128ELi384ELi128ELb0ELb1ELb1ELb1ELb1ELb1EEEEEEEEEvNT_6ParamsE)
        /*0140*/ 	.word	0x00000060
.L_75:


//--------------------- .nv.compat                --------------------------
	.section	.nv.compat,"",@"SHT_CUDA_COMPAT_INFO"
	.align	4
        /*0000*/ 	.byte	0x02, 0x09, 0x01, 0x00, 0x02, 0x02, 0x04, 0x00, 0x02, 0x05, 0x05, 0x00, 0x03, 0x07, 0x01, 0x01
        /*0010*/ 	.byte	0x02, 0x03, 0x01, 0x00, 0x02, 0x06, 0x01, 0x00, 0x04, 0x0b, 0x08, 0x00, 0x00, 0x00, 0x00, 0x00
        /*0020*/ 	.byte	0x00, 0x00, 0x00, 0x00


//--------------------- .nv.info._ZN7cutlass13device_kernelIN5flash11enable_sm90INS1_16FlashAttnFwdSm90INS1_25CollectiveMainloopFwdSm90ILi2EN4cute5tupleIJNS5_1CILi1EEES8_S8_EEENS6_IJNS7_ILi192EEESA_NS7_ILi64EEEEEELi64ENS_10bfloat16_tEfNS_4arch4Sm90ELb0ELb0ELb1ELb0ELb0ELb0ELb0ELb0ELb1ELb1ELb0ELb0EEENS1_21CollectiveEpilogueFwdINS6_IJSA_SB_SA_EEES9_SD_SF_Li384ELb0ELb1ELb0ELb0EEENS1_29StaticPersistentTileSchedulerILb0EEEEEEEEEvNT_6ParamsE --------------------------
	.section	.nv.info._ZN7cutlass13device_kernelIN5flash11enable_sm90INS1_16FlashAttnFwdSm90INS1_25CollectiveMainloopFwdSm90ILi2EN4cute5tupleIJNS5_1CILi1EEES8_S8_EEENS6_IJNS7_ILi192EEESA_NS7_ILi64EEEEEELi64ENS_10bfloat16_tEfNS_4arch4Sm90ELb0ELb0ELb1ELb0ELb0ELb0ELb0ELb0ELb1ELb1ELb0ELb0EEENS1_21CollectiveEpilogueFwdINS6_IJSA_SB_SA_EEES9_SD_SF_Li384ELb0ELb1ELb0ELb0EEENS1_29StaticPersistentTileSchedulerILb0EEEEEEEEEvNT_6ParamsE,"",@"SHT_CUDA_INFO"
	.sectionflags	@""
	.align	4


	//----- nvinfo : EIATTR_CUDA_API_VERSION
	.align		4
        /*0000*/ 	.byte	0x04, 0x37
        /*0002*/ 	.short	(.L_77 - .L_76)
.L_76:
        /*0004*/ 	.word	0x00000082


	//----- nvinfo : EIATTR_KPARAM_INFO
	.align		4
.L_77:
        /*0008*/ 	.byte	0x04, 0x17
        /*000a*/ 	.short	(.L_79 - .L_78)
.L_78:
        /*000c*/ 	.word	0x00000000
        /*0010*/ 	.short	0x0000
        /*0012*/ 	.short	0x0070
        /*0014*/ 	.byte	0x00, 0xf0, 0x01, 0x28


	//----- nvinfo : EIATTR_SPARSE_MMA_MASK
	.align		4
.L_79:
        /*0018*/ 	.byte	0x03, 0x50
        /*001a*/ 	.short	0x0000


	//----- nvinfo : EIATTR_MAXREG_COUNT
	.align		4
        /*001c*/ 	.byte	0x03, 0x1b
        /*001e*/ 	.short	0x0080


	//----- nvinfo : EIATTR_NUM_BARRIERS
	.align		4
        /*0020*/ 	.byte	0x02, 0x4c
        /*0022*/ 	.byte	0x10
	.zero		1


	//----- nvinfo : EIATTR_EXTERNS
	.align		4
        /*0024*/ 	.byte	0x04, 0x0f
        /*0026*/ 	.short	(.L_81 - .L_80)


	//   ....[0]....
	.align		4
.L_80:
        /*0028*/ 	.word	index@(__assertfail)


	//----- nvinfo : EIATTR_ANNOTATIONS
	.align		4
.L_81:
        /*002c*/ 	.byte	0x04, 0x55
        /*002e*/ 	.short	(.L_83 - .L_82)


	//   ....[0]....
.L_82:
        /*0030*/ 	.word	0x00000001
        /*0034*/ 	.byte	0xe0, 0x0b, 0x00, 0x00, 0x01, 0x00, 0x00, 0x00, 0xb0, 0x0c, 0x00, 0x00, 0x01, 0x00, 0x00, 0x00
        /* <DEDUP_REMOVED lines=17> */
        /*0154*/ 	.byte	0x70, 0xce, 0x00, 0x00


	//----- nvinfo : EIATTR_MERCURY_ISA_VERSION
	.align		4
.L_83:
        /*0158*/ 	.byte	0x03, 0x5f
        /*015a*/ 	.short	0x0101


	//----- nvinfo : EIATTR_INT_WARP_WIDE_INSTR_OFFSETS
	.align		4
        /*015c*/ 	.byte	0x04, 0x31
        /*015e*/ 	.short	(.L_85 - .L_84)


	//   ....[0]....
.L_84:
        /*0160*/ 	.word	0x00000130


	//   ....[1]....
        /*0164*/ 	.word	0x00000170


	//   ....[2]....
        /*0168*/ 	.word	0x000001e0


	//----- nvinfo : EIATTR_COOP_GROUP_MASK_REGIDS
	.align		4
.L_85:
        /*016c*/ 	.byte	0x04, 0x29
        /*016e*/ 	.short	(.L_87 - .L_86)


	//   ....[0]....
.L_86:
        /*0170*/ 	.word	0xffffffff


	//   ....[1]....
        /*0174*/ 	.word	0xffffffff


	//   ....[2]....
        /*0178*/ 	.word	0xffffffff


	//   ....[3]....
        /*017c*/ 	.word	0xffffffff


	//   ....[4]....
        /*0180*/ 	.word	0xffffffff


	//   ....[5]....
        /*0184*/ 	.word	0xffffffff


	//   ....[6]....
        /*0188*/ 	.word	0xffffffff


	//   ....[7]....
        /*018c*/ 	.word	0xffffffff


	//   ....[8]....
        /*0190*/ 	.word	0xffffffff


	//   ....[9]....
        /*0194*/ 	.word	0xffffffff


	//   ....[10]....
        /*0198*/ 	.word	0xffffffff


	//   ....[11]....
        /*019c*/ 	.word	0xffffffff


	//   ....[12]....
        /*01a0*/ 	.word	0xffffffff


	//   ....[13]....
        /*01a4*/ 	.word	0xffffffff


	//   ....[14]....
        /*01a8*/ 	.word	0xffffffff


	//   ....[15]....
        /*01ac*/ 	.word	0xffffffff


	//   ....[16]....
        /*01b0*/ 	.word	0xffffffff


	//   ....[17]....
        /*01b4*/ 	.word	0xffffffff


	//   ....[18]....
        /*01b8*/ 	.word	0xffffffff


	//   ....[19]....
        /*01bc*/ 	.word	0xffffffff


	//   ....[20]....
        /*01c0*/ 	.word	0xffffffff


	//   ....[21]....
        /*01c4*/ 	.word	0xffffffff


	//   ....[22]....
        /*01c8*/ 	.word	0xffffffff


	//   ....[23]....
        /*01cc*/ 	.word	0xffffffff


	//   ....[24]....
        /*01d0*/ 	.word	0xffffffff


	//   ....[25]....
        /*01d4*/ 	.word	0xffffffff


	//   ....[26]....
        /*01d8*/ 	.word	0xffffffff


	//   ....[27]....
        /*01dc*/ 	.word	0xffffffff


	//   ....[28]....
        /*01e0*/ 	.word	0xffffffff


	//   ....[29]....
        /*01e4*/ 	.word	0xffffffff


	//   ....[30]....
        /*01e8*/ 	.word	0xffffffff


	//   ....[31]....
        /*01ec*/ 	.word	0xffffffff


	//   ....[32]....
        /*01f0*/ 	.word	0xffffffff


	//   ....[33]....
        /*01f4*/ 	.word	0xffffffff


	//   ....[34]....
        /*01f8*/ 	.word	0xffffffff


	//   ....[35]....
        /*01fc*/ 	.word	0xffffffff


	//   ....[36]....
        /*0200*/ 	.word	0xffffffff


	//   ....[37]....
        /*0204*/ 	.word	0xffffffff


	//   ....[38]....
        /*0208*/ 	.word	0xffffffff


	//   ....[39]....
        /*020c*/ 	.word	0xffffffff


	//   ....[40]....
        /*0210*/ 	.word	0xffffffff


	//   ....[41]....
        /*0214*/ 	.word	0xffffffff


	//   ....[42]....
        /*0218*/ 	.word	0xffffffff


	//   ....[43]....
        /*021c*/ 	.word	0xffffffff


	//   ....[44]....
        /*0220*/ 	.word	0xffffffff


	//   ....[45]....
        /*0224*/ 	.word	0xffffffff


	//   ....[46]....
        /*0228*/ 	.word	0xffffffff


	//   ....[47]....
        /*022c*/ 	.word	0xffffffff


	//   ....[48]....
        /*0230*/ 	.word	0xffffffff


	//   ....[49]....
        /*0234*/ 	.word	0xffffffff


	//   ....[50]....
        /*0238*/ 	.word	0xffffffff


	//   ....[51]....
        /*023c*/ 	.word	0xffffffff


	//   ....[52]....
        /*0240*/ 	.word	0xffffffff


	//   ....[53]....
        /*0244*/ 	.word	0xffffffff


	//   ....[54]....
        /*0248*/ 	.word	0xffffffff


	//   ....[55]....
        /*024c*/ 	.word	0xffffffff


	//   ....[56]....
        /*0250*/ 	.word	0xffffffff


	//   ....[57]....
        /*0254*/ 	.word	0xffffffff


	//   ....[58]....
        /*0258*/ 	.word	0xffffffff


	//   ....[59]....
        /*025c*/ 	.word	0xffffffff


	//   ....[60]....
        /*0260*/ 	.word	0x0500000f


	//   ....[61]....
        /*0264*/ 	.word	0x0500000f


	//   ....[62]....
        /*0268*/ 	.word	0x0500000f


	//   ....[63]....
        /*026c*/ 	.word	0x0500000f


	//   ....[64]....
        /*0270*/ 	.word	0x0500000f


	//   ....[65]....
        /*0274*/ 	.word	0x0500000f


	//   ....[66]....
        /*0278*/ 	.word	0x0500000f


	//   ....[67]....
        /*027c*/ 	.word	0x0500000f


	//   ....[68]....
        /*0280*/ 	.word	0x0500000f


	//   ....[69]....
        /*0284*/ 	.word	0x0500000f


	//   ....[70]....
        /*0288*/ 	.word	0x0500000f


	//   ....[71]....
        /*028c*/ 	.word	0x0500000f


	//   ....[72]....
        /*0290*/ 	.word	0x0500000f


	//   ....[73]....
        /*0294*/ 	.word	0x0500000f


	//   ....[74]....
        /*0298*/ 	.word	0x0500000f


	//   ....[75]....
        /*029c*/ 	.word	0x0500000f


	//   ....[76]....
        /*02a0*/ 	.word	0x0500000f


	//   ....[77]....
        /*02a4*/ 	.word	0x0500000f


	//   ....[78]....
        /*02a8*/ 	.word	0x0500000f


	//   ....[79]....
        /*02ac*/ 	.word	0x0500000f


	//   ....[80]....
        /*02b0*/ 	.word	0x0500000f


	//   ....[81]....
        /*02b4*/ 	.word	0x0500000f


	//   ....[82]....
        /*02b8*/ 	.word	0x0500000f


	//   ....[83]....
        /*02bc*/ 	.word	0x0500000f


	//   ....[84]....
        /*02c0*/ 	.word	0x0500000f


	//   ....[85]....
        /*02c4*/ 	.word	0x0500000f


	//----- nvinfo : EIATTR_COOP_GROUP_INSTR_OFFSETS
	.align		4
.L_87:
        /*02c8*/ 	.byte	0x04, 0x28
        /*02ca*/ 	.short	(.L_89 - .L_88)


	//   ....[0]....
.L_88:
        /*02cc*/ 	.word	0x00000070


	//   ....[1]....
        /*02d0*/ 	.word	0x00000140


	//   ....[2]....
        /*02d4*/ 	.word	0x00000190


	//   ....[3]....
        /*02d8*/ 	.word	0x000003c0


	//   ....[4]....
        /*02dc*/ 	.word	0x00000520


	//   ....[5]....
        /*02e0*/ 	.word	0x00000640


	//   ....[6]....
        /*02e4*/ 	.word	0x000007a0


	//   ....[7]....
        /*02e8*/ 	.word	0x000011a0


	//   ....[8]....
        /*02ec*/ 	.word	0x00002e90


	//   ....[9]....
        /*02f0*/ 	.word	0x00002eb0


	//   ....[10]....
        /*02f4*/ 	.word	0x00003400


	//   ....[11]....
        /*02f8*/ 	.word	0x00003430


	//   ....[12]....
        /*02fc*/ 	.word	0x00004b60


	//   ....[13]....
        /*0300*/ 	.word	0x000068e0


	//   ....[14]....
        /*0304*/ 	.word	0x00006970


	//   ....[15]....
        /*0308*/ 	.word	0x00006980


	//   ....[16]....
        /*030c*/ 	.word	0x000069b0


	//   ....[17]....
        /*0310*/ 	.word	0x000082a0


	//   ....[18]....
        /*0314*/ 	.word	0x00008440


	//   ....[19]....
        /*0318*/ 	.word	0x00008460


	//   ....[20]....
        /*031c*/ 	.word	0x00008970


	//   ....[21]....
        /*0320*/ 	.word	0x00008990


	//   ....[22]....
        /*0324*/ 	.word	0x000094a0


	//   ....[23]....
        /*0328*/ 	.word	0x000094d0


	//   ....[24]....
        /*032c*/ 	.word	0x000094f0


	//   ....[25]....
        /*0330*/ 	.word	0x00009520


	//   ....[26]....
        /*0334*/ 	.word	0x00009880


	//   ....[27]....
        /*0338*/ 	.word	0x00009890


	//   ....[28]....
        /*033c*/ 	.word	0x000098a0


	//   ....[29]....
        /*0340*/ 	.word	0x000098b0


	//   ....[30]....
        /*0344*/ 	.word	0x000098c0


	//   ....[31]....
        /*0348*/ 	.word	0x000098d0


	//   ....[32]....
        /*034c*/ 	.word	0x000098e0


	//   ....[33]....
        /*0350*/ 	.word	0x000098f0


	//   ....[34]....
        /*0354*/ 	.word	0x0000a340


	//   ....[35]....
        /*0358*/ 	.word	0x0000adc0


	//   ....[36]....
        /*035c*/ 	.word	0x0000adf0


	//   ....[37]....
        /*0360*/ 	.word	0x0000ae10


	//   ....[38]....
        /*0364*/ 	.word	0x0000ae90


	//   ....[39]....
        /*0368*/ 	.word	0x0000aeb0


	//   ....[40]....
        /*036c*/ 	.word	0x0000af10


	//   ....[41]....
        /*0370*/ 	.word	0x0000af30


	//   ....[42]....
        /*0374*/ 	.word	0x0000af90


	//   ....[43]....
        /*0378*/ 	.word	0x0000afb0


	//   ....[44]....
        /*037c*/ 	.word	0x0000b010


	//   ....[45]....
        /*0380*/ 	.word	0x0000b030


	//   ....[46]....
        /*0384*/ 	.word	0x0000b090


	//   ....[47]....
        /*0388*/ 	.word	0x0000b0b0


	//   ....[48]....
        /*038c*/ 	.word	0x0000b110


	//   ....[49]....
        /*0390*/ 	.word	0x0000b130


	//   ....[50]....
        /*0394*/ 	.word	0x0000b140


	//   ....[51]....
        /*0398*/ 	.word	0x0000b1c0


	//   ....[52]....
        /*039c*/ 	.word	0x0000b1d0


	//   ....[53]....
        /*03a0*/ 	.word	0x0000b1e0


	//   ....[54]....
        /*03a4*/ 	.word	0x0000b250


	//   ....[55]....
        /*03a8*/ 	.word	0x0000b2a0


	//   ....[56]....
        /*03ac*/ 	.word	0x0000b2c0


	//   ....[57]....
        /*03b0*/ 	.word	0x0000b2f0


	//   ....[58]....
        /*03b4*/ 	.word	0x0000b330


	//   ....[59]....
        /*03b8*/ 	.word	0x0000cf90


	//   ....[60]....
        /*03bc*/ 	.word	0x0000d470


	//   ....[61]....
        /*03c0*/ 	.word	0x0000d5e0


	//   ....[62]....
        /*03c4*/ 	.word	0x0000d630


	//   ....[63]....
        /*03c8*/ 	.word	0x0000d6c0


	//   ....[64]....
        /*03cc*/ 	.word	0x0000d7a0


	//   ....[65]....
        /*03d0*/ 	.word	0x0000d800


	//   ....[66]....
        /*03d4*/ 	.word	0x0000d8d0


	//   ....[67]....
        /*03d8*/ 	.word	0x0000d930


	//   ....[68]....
        /*03dc*/ 	.word	0x0000da00


	//   ....[69]....
        /*03e0*/ 	.word	0x0000da60


	//   ....[70]....
        /*03e4*/ 	.word	0x0000db30


	//   ....[71]....
        /*03e8*/ 	.word	0x0000db90


	//   ....[72]....
        /*03ec*/ 	.word	0x0000dc60


	//   ....[73]....
        /*03f0*/ 	.word	0x0000dcc0


	//   ....[74]....
        /*03f4*/ 	.word	0x0000dd90


	//   ....[75]....
        /*03f8*/ 	.word	0x0000ddf0


	//   ....[76]....
        /*03fc*/ 	.word	0x0000ded0


	//   ....[77]....
        /*0400*/ 	.word	0x0000df40


	//   ....[78]....
        /*0404*/ 	.word	0x0000dff0


	//   ....[79]....
        /*0408*/ 	.word	0x0000e050


	//   ....[80]....
        /*040c*/ 	.word	0x0000e120


	//   ....[81]....
        /*0410*/ 	.word	0x0000e1a0


	//   ....[82]....
        /*0414*/ 	.word	0x0000e260


	//   ....[83]....
        /*0418*/ 	.word	0x0000e2c0


	//   ....[84]....
        /*041c*/ 	.word	0x0000e360


	//   ....[85]....
        /*0420*/ 	.word	0x0000e6f0


	//----- nvinfo : EIATTR_REG_RECONFIG
	.align		4
.L_89:
        /*0424*/ 	.byte	0x01, 0x54
	.zero		2


	//----- nvinfo : EIATTR_SYSCALL_OFFSETS
	.align		4
        /*0428*/ 	.byte	0x04, 0x46
        /*042a*/ 	.short	(.L_91 - .L_90)


	//   ....[0]....
.L_90:
        /*042c*/ 	.word	0x000012f0


	//   ....[1]....
        /*0430*/ 	.word	0x00009fd0


	//   ....[2]....
        /*0434*/ 	.word	0x0000a110


	//   ....[3]....
        /*0438*/ 	.word	0x0000a200


	//   ....[4]....
        /*043c*/ 	.word	0x0000a920


	//----- nvinfo : EIATTR_MBARRIER_INSTR_OFFSETS
	.align		4
.L_91:
        /*0440*/ 	.byte	0x04, 0x39
        /*0442*/ 	.short	(.L_93 - .L_92)


	//   ....[0]....
.L_92:
        /*0444*/ 	.word	0x00000270
        /*0448*/ 	.word	0x000000ff
        /*044c*/ 	.word	0x00030800
        /*0450*/ 	.short	0x0100
        /*0452*/ 	.byte	0x08
	.zero		1


	//   ....[1]....
        /*0454*/ 	.word	0x00000280
        /*0458*/ 	.word	0x000000ff
        /*045c*/ 	.word	0x00030820
        /*0460*/ 	.short	0x0100
        /*0462*/ 	.byte	0x08
	.zero		1


	//   ....[2]....
        /*0464*/ 	.word	0x00000370
        /*0468*/ 	.word	0x000000ff
        /*046c*/ 	.word	0x00030830
        /*0470*/ 	.short	0x0100
        /*0472*/ 	.byte	0x08
	.zero		1


	//   ....[3]....
        /*0474*/ 	.word	0x00000380
        /*0478*/ 	.word	0x000000ff
        /*047c*/ 	.word	0x00030840
        /*0480*/ 	.short	0x0100
        /*0482*/ 	.byte	0x08
	.zero		1


	//   ....[4]....
        /*0484*/ 	.word	0x00000390
        /*0488*/ 	.word	0x000000ff
        /*048c*/ 	.word	0x00030838
        /*0490*/ 	.short	0x0100
        /*0492*/ 	.byte	0x08
	.zero		1


	//   ....[5]....
        /*0494*/ 	.word	0x000003a0
        /*0498*/ 	.word	0x000000ff
        /*049c*/ 	.word	0x00030848
        /*04a0*/ 	.short	0x0100
        /*04a2*/ 	.byte	0x08
	.zero		1


	//   ....[6]....
        /*04a4*/ 	.word	0x000004d0
        /*04a8*/ 	.word	0x000000ff
        /*04ac*/ 	.word	0x00030850
        /*04b0*/ 	.short	0x0100
        /*04b2*/ 	.byte	0x08
	.zero		1


	//   ....[7]....
        /*04b4*/ 	.word	0x000004e0
        /*04b8*/ 	.word	0x000000ff
        /*04bc*/ 	.word	0x00030860
        /*04c0*/ 	.short	0x0100
        /*04c2*/ 	.byte	0x08
	.zero		1


	//   ....[8]....
        /*04c4*/ 	.word	0x000004f0
        /*04c8*/ 	.word	0x000000ff
        /*04cc*/ 	.word	0x00030858
        /*04d0*/ 	.short	0x0100
        /*04d2*/ 	.byte	0x08
	.zero		1


	//   ....[9]....
        /*04d4*/ 	.word	0x00000500
        /*04d8*/ 	.word	0x000000ff
        /*04dc*/ 	.word	0x00030868
        /*04e0*/ 	.short	0x0100
        /*04e2*/ 	.byte	0x08
	.zero		1


	//   ....[10]....
        /*04e4*/ 	.word	0x000005f0
        /*04e8*/ 	.word	0x000000ff
        /*04ec*/ 	.word	0x00030870
        /*04f0*/ 	.short	0x0100
        /*04f2*/ 	.byte	0x06
	.zero		1


	//   ....[11]....
        /*04f4*/ 	.word	0x00000600
        /*04f8*/ 	.word	0x000000ff
        /*04fc*/ 	.word	0x00030880
        /*0500*/ 	.short	0x0100
        /*0502*/ 	.byte	0x06
	.zero		1


	//   ....[12]....
        /*0504*/ 	.word	0x00000610
        /*0508*/ 	.word	0x000000ff
        /*050c*/ 	.word	0x00030878
        /*0510*/ 	.short	0x0100
        /*0512*/ 	.byte	0x06
	.zero		1


	//   ....[13]....
        /*0514*/ 	.word	0x00000620
        /*0518*/ 	.word	0x000000ff
        /*051c*/ 	.word	0x00030888
        /*0520*/ 	.short	0x0100
        /*0522*/ 	.byte	0x06
	.zero		1


	//   ....[14]....
        /*0524*/ 	.word	0x00000750
        /*0528*/ 	.word	0x000000ff
        /*052c*/ 	.word	0x00030890
        /*0530*/ 	.short	0x0100
        /*0532*/ 	.byte	0x08
	.zero		1


	//   ....[15]....
        /*0534*/ 	.word	0x00000760
        /*0538*/ 	.word	0x000000ff
        /*053c*/ 	.word	0x000308a0
        /*0540*/ 	.short	0x0100
        /*0542*/ 	.byte	0x08
	.zero		1


	//   ....[16]....
        /*0544*/ 	.word	0x00000770
        /*0548*/ 	.word	0x000000ff
        /*054c*/ 	.word	0x00030898
        /*0550*/ 	.short	0x0100
        /*0552*/ 	.byte	0x08
	.zero		1


	//   ....[17]....
        /*0554*/ 	.word	0x00000780
        /*0558*/ 	.word	0x000000ff
        /*055c*/ 	.word	0x000308a8
        /*0560*/ 	.short	0x0100
        /*0562*/ 	.byte	0x08
	.zero		1


	//   ....[18]....
        /*0564*/ 	.word	0x000008b0
        /*0568*/ 	.word	0x000000ff
        /*056c*/ 	.word	0x000308b0
        /*0570*/ 	.short	0x0100
        /*0572*/ 	.byte	0x08
	.zero		1


	//   ....[19]....
        /*0574*/ 	.word	0x000008c0
        /*0578*/ 	.word	0x000000ff
        /*057c*/ 	.word	0x000308c0
        /*0580*/ 	.short	0x0100
        /*0582*/ 	.byte	0x08
	.zero		1


	//   ....[20]....
        /*0584*/ 	.word	0x000008d0
        /*0588*/ 	.word	0x000000ff
        /*058c*/ 	.word	0x000308b8
        /*0590*/ 	.short	0x0100
        /*0592*/ 	.byte	0x08
	.zero		1


	//   ....[21]....
        /*0594*/ 	.word	0x000008e0
        /*0598*/ 	.word	0x000000ff
        /*059c*/ 	.word	0x000308c8
        /*05a0*/ 	.short	0x0100
        /*05a2*/ 	.byte	0x08
	.zero		1


	//   ....[22]....
        /*05a4*/ 	.word	0x00001350
        /*05a8*/ 	.word	0x000000ff
        /*05ac*/ 	.word	0x00030800
        /*05b0*/ 	.short	0x010a
        /*05b2*/ 	.byte	0x28
	.zero		1


	//   ....[23]....
        /*05b4*/ 	.word	0x000013d0
        /*05b8*/ 	.word	0x00000000
        /*05bc*/ 	.word	0x00030830
        /*05c0*/ 	.short	0x010a
        /*05c2*/ 	.byte	0x3f
	.zero		1


	//   ....[24]....
        /*05c4*/ 	.word	0x00001480
        /*05c8*/ 	.word	0x00000000
        /*05cc*/ 	.word	0x00030830
        /*05d0*/ 	.short	0x010a
        /*05d2*/ 	.byte	0x3f
	.zero		1


	//   ....[25]....
        /*05d4*/ 	.word	0x00003d90
        /*05d8*/ 	.word	0x00000008
        /*05dc*/ 	.word	0x00000000
        /*05e0*/ 	.short	0x0101
        /*05e2*/ 	.byte	0x3f
	.zero		1


	//   ....[26]....
        /*05e4*/ 	.word	0x00004db0
        /*05e8*/ 	.word	0x000000ff
        /*05ec*/ 	.word	0x00030830
        /*05f0*/ 	.short	0x010a
        /*05f2*/ 	.byte	0x06
	.zero		1


	//   ....[27]....
        /*05f4*/ 	.word	0x00004df0
        /*05f8*/ 	.word	0x000000ff
        /*05fc*/ 	.word	0x00030830
        /*0600*/ 	.short	0x010a
        /*0602*/ 	.byte	0x06
	.zero		1


	//   ....[28]....
        /*0604*/ 	.word	0x00005010
        /*0608*/ 	.word	0x000000ff
        /*060c*/ 	.word	0x00030850
        /*0610*/ 	.short	0x010a
        /*0612*/ 	.byte	0x06
	.zero		1


	//   ....[29]....
        /*0614*/ 	.word	0x00005050
        /*0618*/ 	.word	0x000000ff
        /*061c*/ 	.word	0x00030850
        /*0620*/ 	.short	0x010a
        /*0622*/ 	.byte	0x06
	.zero		1


	//   ....[30]....
        /*0624*/ 	.word	0x00006470
        /*0628*/ 	.word	0x0000004c
        /*062c*/ 	.word	0x00000000
        /*0630*/ 	.short	0x0101
        /*0632*/ 	.byte	0x3f
	.zero		1


	//   ....[31]....
        /*0634*/ 	.word	0x00006530
        /*0638*/ 	.word	0x0000004c
        /*063c*/ 	.word	0x00000000
        /*0640*/ 	.short	0x0101
        /*0642*/ 	.byte	0x3f
	.zero		1


	//   ....[32]....
        /*0644*/ 	.word	0x00008320
        /*0648*/ 	.word	0x000000ff
        /*064c*/ 	.word	0x00030850
        /*0650*/ 	.short	0x010a
        /*0652*/ 	.byte	0x0c
	.zero		1


	//   ....[33]....
        /*0654*/ 	.word	0x00008360
        /*0658*/ 	.word	0x000000ff
        /*065c*/ 	.word	0x00030850
        /*0660*/ 	.short	0x010a
        /*0662*/ 	.byte	0x0c
	.zero		1


	//   ....[34]....
        /*0664*/ 	.word	0x00009050
        /*0668*/ 	.word	0x00000016
        /*066c*/ 	.word	0x00000000
        /*0670*/ 	.short	0x0101
        /*0672*/ 	.byte	0x3f
	.zero		1


	//   ....[35]....
        /*0674*/ 	.word	0x000099b0
        /*0678*/ 	.word	0x000000ff
        /*067c*/ 	.word	0x00000000
        /*0680*/ 	.short	0x0101
        /*0682*/ 	.byte	0x04
	.zero		1


	//   ....[36]....
        /*0684*/ 	.word	0x0000a570
        /*0688*/ 	.word	0x00000003
        /*068c*/ 	.word	0x00030840
        /*0690*/ 	.short	0x010a
        /*0692*/ 	.byte	0x3f
	.zero		1


	//   ....[37]....
        /*0694*/ 	.word	0x0000b3f0
        /*0698*/ 	.word	0x000000ff
        /*069c*/ 	.word	0x00030800
        /*06a0*/ 	.short	0x0107
        /*06a2*/ 	.byte	0x25
	.zero		1


	//   ....[38]....
        /*06a4*/ 	.word	0x0000b460
        /*06a8*/ 	.word	0x000000ff
        /*06ac*/ 	.word	0x00030800
        /*06b0*/ 	.short	0x0101
        /*06b2*/ 	.byte	0x25
	.zero		1


	//   ....[39]....
        /*06b4*/ 	.word	0x0000b490
        /*06b8*/ 	.word	0x000000ff
        /*06bc*/ 	.word	0x00030820
        /*06c0*/ 	.short	0x010a
        /*06c2*/ 	.byte	0x25
	.zero		1


	//   ....[40]....
        /*06c4*/ 	.word	0x0000b780
        /*06c8*/ 	.word	0x00000002
        /*06cc*/ 	.word	0x00030840
        /*06d0*/ 	.short	0x010a
        /*06d2*/ 	.byte	0x3f
	.zero		1


	//   ....[41]....
        /*06d4*/ 	.word	0x0000ba00
        /*06d8*/ 	.word	0x00000002
        /*06dc*/ 	.word	0x00000060
        /*06e0*/ 	.short	0x010a
        /*06e2*/ 	.byte	0x3f
	.zero		1


	//   ....[42]....
        /*06e4*/ 	.word	0x0000bf40
        /*06e8*/ 	.word	0x00000002
        /*06ec*/ 	.word	0x00030840
        /*06f0*/ 	.short	0x010a
        /*06f2*/ 	.byte	0x3f
	.zero		1


	//   ....[43]....
        /*06f4*/ 	.word	0x0000c190
        /*06f8*/ 	.word	0x00000005
        /*06fc*/ 	.word	0x00000060
        /*0700*/ 	.short	0x010a
        /*0702*/ 	.byte	0x3f
	.zero		1


	//   ....[44]....
        /*0704*/ 	.word	0x0000c620
        /*0708*/ 	.word	0x00000002
        /*070c*/ 	.word	0x00030840
        /*0710*/ 	.short	0x010a
        /*0712*/ 	.byte	0x3f
	.zero		1


	//   ....[45]....
        /*0714*/ 	.word	0x0000c880
        /*0718*/ 	.word	0x00000005
        /*071c*/ 	.word	0x00000060
        /*0720*/ 	.short	0x010a
        /*0722*/ 	.byte	0x3f
	.zero		1


	//   ....[46]....
        /*0724*/ 	.word	0x0000cbb0
        /*0728*/ 	.word	0x00000003
        /*072c*/ 	.word	0x00030860
        /*0730*/ 	.short	0x010a
        /*0732*/ 	.byte	0x3f
	.zero		1


	//   ....[47]....
        /*0734*/ 	.word	0x0000cf10
        /*0738*/ 	.word	0x00000009
        /*073c*/ 	.word	0x00030820
        /*0740*/ 	.short	0x010a
        /*0742*/ 	.byte	0x3f
	.zero		1


	//   ....[48]....
        /*0744*/ 	.word	0x0000d0b0
        /*0748*/ 	.word	0x00000007
        /*074c*/ 	.word	0x00000000
        /*0750*/ 	.short	0x010a
        /*0752*/ 	.byte	0x3f
	.zero		1


	//   ....[49]....
        /*0754*/ 	.word	0x0000d120
        /*0758*/ 	.word	0x00000003
        /*075c*/ 	.word	0x00000000
        /*0760*/ 	.short	0x010a
        /*0762*/ 	.byte	0x3f
	.zero		1


	//   ....[50]....
        /*0764*/ 	.word	0x0000d180
        /*0768*/ 	.word	0x00000005
        /*076c*/ 	.word	0x00000000
        /*0770*/ 	.short	0x010a
        /*0772*/ 	.byte	0x3f
	.zero		1


	//   ....[51]....
        /*0774*/ 	.word	0x0000d1b0
        /*0778*/ 	.word	0x00000003
        /*077c*/ 	.word	0x00000000
        /*0780*/ 	.short	0x010a
        /*0782*/ 	.byte	0x3f
	.zero		1


	//   ....[52]....
        /*0784*/ 	.word	0x0000d220
        /*0788*/ 	.word	0x00000003
        /*078c*/ 	.word	0x00030800
        /*0790*/ 	.short	0x010a
        /*0792*/ 	.byte	0x3f
	.zero		1


	//   ....[53]....
        /*0794*/ 	.word	0x0000d270
        /*0798*/ 	.word	0x00000000
        /*079c*/ 	.word	0x00030830
        /*07a0*/ 	.short	0x010a
        /*07a2*/ 	.byte	0x3f
	.zero		1


	//   ....[54]....
        /*07a4*/ 	.word	0x0000d2d0
        /*07a8*/ 	.word	0x00000009
        /*07ac*/ 	.word	0x00030830
        /*07b0*/ 	.short	0x010a
        /*07b2*/ 	.byte	0x3f
	.zero		1


	//   ....[55]....
        /*07b4*/ 	.word	0x0000d330
        /*07b8*/ 	.word	0x00000009
        /*07bc*/ 	.word	0x00030850
        /*07c0*/ 	.short	0x010a
        /*07c2*/ 	.byte	0x3f
	.zero		1


	//   ....[56]....
        /*07c4*/ 	.word	0x0000d390
        /*07c8*/ 	.word	0x00000005
        /*07cc*/ 	.word	0x00030850
        /*07d0*/ 	.short	0x010a
        /*07d2*/ 	.byte	0x3f
	.zero		1


	//   ....[57]....
        /*07d4*/ 	.word	0x0000d530
        /*07d8*/ 	.word	0x00000003
        /*07dc*/ 	.word	0x00030840
        /*07e0*/ 	.short	0x010a
        /*07e2*/ 	.byte	0x3f
	.zero		1


	//   ....[58]....
        /*07e4*/ 	.word	0x0000e390
        /*07e8*/ 	.word	0x00000009
        /*07ec*/ 	.word	0x00030820
        /*07f0*/ 	.short	0x010a
        /*07f2*/ 	.byte	0x3f
	.zero		1


	//   ....[59]....
        /*07f4*/ 	.word	0x0000e3e0
        /*07f8*/ 	.word	0x00000002
        /*07fc*/ 	.word	0x00030840
        /*0800*/ 	.short	0x010a
        /*0802*/ 	.byte	0x3f
	.zero		1


	//   ....[60]....
        /*0804*/ 	.word	0x0000e430
        /*0808*/ 	.word	0x00000002
        /*080c*/ 	.word	0x00000060
        /*0810*/ 	.short	0x010a
        /*0812*/ 	.byte	0x3f
	.zero		1


	//   ....[61]....
        /*0814*/ 	.word	0x0000e480
        /*0818*/ 	.word	0x00000002
        /*081c*/ 	.word	0x00030840
        /*0820*/ 	.short	0x010a
        /*0822*/ 	.byte	0x3f
	.zero		1


	//   ....[62]....
        /*0824*/ 	.word	0x0000e4d0
        /*0828*/ 	.word	0x00000005
        /*082c*/ 	.word	0x00000060
        /*0830*/ 	.short	0x010a
        /*0832*/ 	.byte	0x3f
	.zero		1


	//   ....[63]....
        /*0834*/ 	.word	0x0000e520
        /*0838*/ 	.word	0x00000002
        /*083c*/ 	.word	0x00030840
        /*0840*/ 	.short	0x010a
        /*0842*/ 	.byte	0x3f
	.zero		1


	//   ....[64]....
        /*0844*/ 	.word	0x0000e570
        /*0848*/ 	.word	0x00000005
        /*084c*/ 	.word	0x00000060
        /*0850*/ 	.short	0x010a
        /*0852*/ 	.byte	0x3f
	.zero		1


	//   ....[65]....
        /*0854*/ 	.word	0x0000e5c0
        /*0858*/ 	.word	0x00000003
        /*085c*/ 	.word	0x00030860
        /*0860*/ 	.short	0x010a
        /*0862*/ 	.byte	0x3f
	.zero		1


	//   ....[66]....
        /*0864*/ 	.word	0x0000e610
        /*0868*/ 	.word	0x00000009
        /*086c*/ 	.word	0x00030820
        /*0870*/ 	.short	0x010a
        /*0872*/ 	.byte	0x3f
	.zero		1


	//   ....[67]....
        /*0874*/ 	.word	0x0000e7b0
        /*0878*/ 	.word	0x00000007
        /*087c*/ 	.word	0x00000000
        /*0880*/ 	.short	0x010a
        /*0882*/ 	.byte	0x3f
	.zero		1


	//   ....[68]....
        /*0884*/ 	.word	0x0000e800
        /*0888*/ 	.word	0x00000003
        /*088c*/ 	.word	0x00000000
        /*0890*/ 	.short	0x010a
        /*0892*/ 	.byte	0x3f
	.zero		1


	//   ....[69]....
        /*0894*/ 	.word	0x0000e850
        /*0898*/ 	.word	0x00000005
        /*089c*/ 	.word	0x00000000
        /*08a0*/ 	.short	0x010a
        /*08a2*/ 	.byte	0x3f
	.zero		1


	//----- nvinfo : EIATTR_NUM_MBARRIERS
	.align		4
.L_93:
        /*08a4*/ 	.byte	0x03, 0x38
        /*08a6*/ 	.short	0x0016


	//----- nvinfo : EIATTR_EXIT_INSTR_OFFSETS
	.align		4
        /*08a8*/ 	.byte	0x04, 0x1c
        /*08aa*/ 	.short	(.L_95 - .L_94)


	//   ....[0]....
.L_94:
        /*08ac*/ 	.word	0x00000a30


	//   ....[1]....
        /*08b0*/ 	.word	0x00009ad0


	//   ....[2]....
        /*08b4*/ 	.word	0x0000d200


	//----- nvinfo : EIATTR_MAX_THREADS
	.align		4
.L_95:
        /*08b8*/ 	.byte	0x04, 0x05
        /*08ba*/ 	.short	(.L_97 - .L_96)
.L_96:
        /*08bc*/ 	.word	0x00000200
        /*08c0*/ 	.word	0x00000001
        /*08c4*/ 	.word	0x00000001


	//----- nvinfo : EIATTR_CRS_STACK_SIZE
	.align		4
.L_97:
        /*08c8*/ 	.byte	0x04, 0x1e
        /*08ca*/ 	.short	(.L_99 - .L_98)
.L_98:
        /*08cc*/ 	.word	0x00000000


	//----- nvinfo : EIATTR_CBANK_PARAM_SIZE
	.align		4
.L_99:
        /*08d0*/ 	.byte	0x03, 0x19
        /*08d2*/ 	.short	0x0a70


	//----- nvinfo : EIATTR_PARAM_CBANK
	.align		4
        /*08d4*/ 	.byte	0x04, 0x0a
        /*08d6*/ 	.short	(.L_101 - .L_100)
	.align		4
.L_100:
        /*08d8*/ 	.word	index@(.nv.constant0._ZN7cutlass13device_kernelIN5flash11enable_sm90INS1_16FlashAttnFwdSm90INS1_25CollectiveMainloopFwdSm90ILi2EN4cute5tupleIJNS5_1CILi1EEES8_S8_EEENS6_IJNS7_ILi192EEESA_NS7_ILi64EEEEEELi64ENS_10bfloat16_tEfNS_4arch4Sm90ELb0ELb0ELb1ELb0ELb0ELb0ELb0ELb0ELb1ELb1ELb0ELb0EEENS1_21CollectiveEpilogueFwdINS6_IJSA_SB_SA_EEES9_SD_SF_Li384ELb0ELb1ELb0ELb0EEENS1_29StaticPersistentTileSchedulerILb0EEEEEEEEEvNT_6ParamsE)
        /*08dc*/ 	.short	0x0210
        /*08de*/ 	.short	0x0a70


	//----- nvinfo : EIATTR_SW_WAR
	.align		4
.L_101:
        /*08e0*/ 	.byte	0x04, 0x36
        /*08e2*/ 	.short	(.L_103 - .L_102)
.L_102:
        /*08e4*/ 	.word	0x00000008
.L_103:


//--------------------- .nv.info._ZN7cutlass13device_kernelIN5flash11enable_sm90INS1_16FlashAttnFwdSm90INS1_25CollectiveMainloopFwdSm90ILi2EN4cute5tupleIJNS5_1CILi1EEES8_S8_EEENS6_IJNS7_ILi192EEESA_NS7_ILi64EEEEEELi64ENS_10bfloat16_tEfNS_4arch4Sm90ELb0ELb0ELb1ELb1ELb0ELb0ELb0ELb0ELb1ELb1ELb0ELb0EEENS1_21CollectiveEpilogueFwdINS6_IJSA_SB_SA_EEES9_SD_SF_Li384ELb1ELb1ELb0ELb0EEENS1_36VarlenDynamicPersistentTileSchedulerILi192ELi192ELi384ELi128ELb0ELb1ELb1ELb0ELb1ELb1EEEEEEEEEvNT_6ParamsE --------------------------
	.section	.nv.info._ZN7cutlass13device_kernelIN5flash11enable_sm90INS1_16FlashAttnFwdSm90INS1_25CollectiveMainloopFwdSm90ILi2EN4cute5tupleIJNS5_1CILi1EEES8_S8_EEENS6_IJNS7_ILi192EEESA_NS7_ILi64EEEEEELi64ENS_10bfloat16_tEfNS_4arch4Sm90ELb0ELb0ELb1ELb1ELb0ELb0ELb0ELb0ELb1ELb1ELb0ELb0EEENS1_21CollectiveEpilogueFwdINS6_IJSA_SB_SA_EEES9_SD_SF_Li384ELb1ELb1ELb0ELb0EEENS1_36VarlenDynamicPersistentTileSchedulerILi192ELi192ELi384ELi128ELb0ELb1ELb1ELb0ELb1ELb1EEEEEEEEEvNT_6ParamsE,"",@"SHT_CUDA_INFO"
	.sectionflags	@""
	.align	4


	//----- nvinfo : EIATTR_CUDA_API_VERSION
	.align		4
        /*0000*/ 	.byte	0x04, 0x37
        /*0002*/ 	.short	(.L_105 - .L_104)
.L_104:
        /*0004*/ 	.word	0x00000082


	//----- nvinfo : EIATTR_KPARAM_INFO
	.align		4
.L_105:
        /*0008*/ 	.byte	0x04, 0x17
        /*000a*/ 	.short	(.L_107 - .L_106)
.L_106:
        /*000c*/ 	.word	0x00000000
        /*0010*/ 	.short	0x0000
        /*0012*/ 	.short	0x0070
        /*0014*/ 	.byte	0x00, 0xf0, 0x01, 0x2a


	//----- nvinfo : EIATTR_SPARSE_MMA_MASK
	.align		4
.L_107:
        /*0018*/ 	.byte	0x03, 0x50
        /*001a*/ 	.short	0x0000


	//----- nvinfo : EIATTR_MAXREG_COUNT
	.align		4
        /*001c*/ 	.byte	0x03, 0x1b
        /*001e*/ 	.short	0x0080


	//----- nvinfo : EIATTR_NUM_BARRIERS
	.align		4
        /*0020*/ 	.byte	0x02, 0x4c
        /*0022*/ 	.byte	0x10
	.zero		1


	//----- nvinfo : EIATTR_EXTERNS
	.align		4
        /*0024*/ 	.byte	0x04, 0x0f
        /*0026*/ 	.short	(.L_109 - .L_108)


	//   ....[0]....
	.align		4
.L_108:
        /*0028*/ 	.word	index@(__assertfail)


	//----- nvinfo : EIATTR_ANNOTATIONS
	.align		4
.L_109:
        /*002c*/ 	.byte	0x04, 0x55
        /*002e*/ 	.short	(.L_111 - .L_110)


	//   ....[0]....
.L_110:
        /* <DEDUP_REMOVED lines=27> */


	//----- nvinfo : EIATTR_MERCURY_ISA_VERSION
	.align		4
.L_111:
        /*01c8*/ 	.byte	0x03, 0x5f
        /*01ca*/ 	.short	0x0101


	//----- nvinfo : EIATTR_UNUSED_LOAD_BYTE_OFFSET
	.align		4
        /*01cc*/ 	.byte	0x04, 0x44
        /*01ce*/ 	.short	(.L_113 - .L_112)


	//   ....[0]....
.L_112:
        /*01d0*/ 	.word	0x00000a50
        /*01d4*/ 	.word	0x0000fff0


	//   ....[1]....
        /*01d8*/ 	.word	0x00009100
        /*01dc*/ 	.word	0x0000fff0


	//----- nvinfo : EIATTR_INT_WARP_WIDE_INSTR_OFFSETS
	.align		4
.L_113:
        /*01e0*/ 	.byte	0x04, 0x31
        /*01e2*/ 	.short	(.L_115 - .L_114)


	//   ....[0]....
.L_114:
        /*01e4*/ 	.word	0x00000130


	//   ....[1]....
        /*01e8*/ 	.word	0x00000170


	//   ....[2]....
        /*01ec*/ 	.word	0x000001e0


	//   ....[3]....
        /*01f0*/ 	.word	0x0000bb00


	//   ....[4]....
        /*01f4*/ 	.word	0x0000bb90


	//   ....[5]....
        /*01f8*/ 	.word	0x0000ec20


	//   ....[6]....
        /*01fc*/ 	.word	0x0000ecb0


	//----- nvinfo : EIATTR_COOP_GROUP_MASK_REGIDS
	.align		4
.L_115:
        /*0200*/ 	.byte	0x04, 0x29
        /*0202*/ 	.short	(.L_117 - .L_116)


	//   ....[0]....
.L_116:
        /*0204*/ 	.word	0xffffffff


	//   ....[1]....
        /*0208*/ 	.word	0xffffffff


	//   ....[2]....
        /*020c*/ 	.word	0xffffffff


	//   ....[3]....
        /*0210*/ 	.word	0xffffffff


	//   ....[4]....
        /*0214*/ 	.word	0xffffffff


	//   ....[5]....
        /*0218*/ 	.word	0xffffffff


	//   ....[6]....
        /*021c*/ 	.word	0xffffffff


	//   ....[7]....
        /*0220*/ 	.word	0xffffffff


	//   ....[8]....
        /*0224*/ 	.word	0xffffffff


	//   ....[9]....
        /*0228*/ 	.word	0xffffffff


	//   ....[10]....
        /*022c*/ 	.word	0xffffffff


	//   ....[11]....
        /*0230*/ 	.word	0xffffffff


	//   ....[12]....
        /*0234*/ 	.word	0xffffffff


	//   ....[13]....
        /*0238*/ 	.word	0xffffffff


	//   ....[14]....
        /*023c*/ 	.word	0xffffffff


	//   ....[15]....
        /*0240*/ 	.word	0xffffffff


	//   ....[16]....
        /*0244*/ 	.word	0xffffffff


	//   ....[17]....
        /*0248*/ 	.word	0xffffffff


	//   ....[18]....
        /*024c*/ 	.word	0xffffffff


	//   ....[19]....
        /*0250*/ 	.word	0xffffffff


	//   ....[20]....
        /*0254*/ 	.word	0xffffffff


	//   ....[21]....
        /*0258*/ 	.word	0xffffffff


	//   ....[22]....
        /*025c*/ 	.word	0xffffffff


	//   ....[23]....
        /*0260*/ 	.word	0xffffffff


	//   ....[24]....
        /*0264*/ 	.word	0xffffffff


	//   ....[25]....
        /*0268*/ 	.word	0xffffffff


	//   ....[26]....
        /*026c*/ 	.word	0xffffffff


	//   ....[27]....
        /*0270*/ 	.word	0xffffffff


	//   ....[28]....
        /*0274*/ 	.word	0xffffffff


	//   ....[29]....
        /*0278*/ 	.word	0xffffffff


	//   ....[30]....
        /*027c*/ 	.word	0xffffffff


	//   ....[31]....
        /*0280*/ 	.word	0xffffffff


	//   ....[32]....
        /*0284*/ 	.word	0xffffffff


	//   ....[33]....
        /*0288*/ 	.word	0xffffffff


	//   ....[34]....
        /*028c*/ 	.word	0xffffffff


	//   ....[35]....
        /*0290*/ 	.word	0xffffffff


	//   ....[36]....
        /*0294*/ 	.word	0xffffffff


	//   ....[37]....
        /*0298*/ 	.word	0xffffffff


	//   ....[38]....
        /*029c*/ 	.word	0xffffffff


	//   ....[39]....
        /*02a0*/ 	.word	0xffffffff


	//   ....[40]....
        /*02a4*/ 	.word	0xffffffff


	//   ....[41]....
        /*02a8*/ 	.word	0xffffffff


	//   ....[42]....
        /*02ac*/ 	.word	0xffffffff


	//   ....[43]....
        /*02b0*/ 	.word	0xffffffff


	//   ....[44]....
        /*02b4*/ 	.word	0xffffffff


	//   ....[45]....
        /*02b8*/ 	.word	0xffffffff


	//   ....[46]....
        /*02bc*/ 	.word	0xffffffff


	//   ....[47]....
        /*02c0*/ 	.word	0xffffffff


	//   ....[48]....
        /*02c4*/ 	.word	0xffffffff


	//   ....[49]....
        /*02c8*/ 	.word	0xffffffff


	//   ....[50]....
        /*02cc*/ 	.word	0xffffffff


	//   ....[51]....
        /*02d0*/ 	.word	0xffffffff


	//   ....[52]....
        /*02d4*/ 	.word	0xffffffff


	//   ....[53]....
        /*02d8*/ 	.word	0xffffffff


	//   ....[54]....
        /*02dc*/ 	.word	0xffffffff


	//   ....[55]....
        /*02e0*/ 	.word	0xffffffff


	//   ....[56]....
        /*02e4*/ 	.word	0xffffffff


	//   ....[57]....
        /*02e8*/ 	.word	0xffffffff


	//   ....[58]....
        /*02ec*/ 	.word	0xffffffff


	//   ....[59]....
        /*02f0*/ 	.word	0xffffffff


	//   ....[60]....
        /*02f4*/ 	.word	0xffffffff


	//   ....[61]....
        /*02f8*/ 	.word	0xffffffff


	//   ....[62]....
        /*02fc*/ 	.word	0xffffffff


	//   ....[63]....
        /*0300*/ 	.word	0xffffffff


	//   ....[64]....
        /*0304*/ 	.word	0xffffffff


	//   ....[65]....
        /*0308*/ 	.word	0xffffffff


	//   ....[66]....
        /*030c*/ 	.word	0xffffffff


	//   ....[67]....
        /*0310*/ 	.word	0xffffffff


	//   ....[68]....
        /*0314*/ 	.word	0xffffffff


	//   ....[69]....
        /*0318*/ 	.word	0xffffffff


	//   ....[70]....
        /*031c*/ 	.word	0xffffffff


	//   ....[71]....
        /*0320*/ 	.word	0xffffffff


	//   ....[72]....
        /*0324*/ 	.word	0xffffffff


	//   ....[73]....
        /*0328*/ 	.word	0xffffffff


	//   ....[74]....
        /*032c*/ 	.word	0xffffffff


	//   ....[75]....
        /*0330*/ 	.word	0xffffffff


	//   ....[76]....
        /*0334*/ 	.word	0xffffffff


	//   ....[77]....
        /*0338*/ 	.word	0xffffffff


	//   ....[78]....
        /*033c*/ 	.word	0xffffffff


	//   ....[79]....
        /*0340*/ 	.word	0xffffffff


	//   ....[80]....
        /*0344*/ 	.word	0xffffffff


	//   ....[81]....
        /*0348*/ 	.word	0xffffffff


	//   ....[82]....
        /*034c*/ 	.word	0xffffffff


	//   ....[83]....
        /*0350*/ 	.word	0xffffffff


	//   ....[84]....
        /*0354*/ 	.word	0xffffffff


	//   ....[85]....
        /*0358*/ 	.word	0xffffffff


	//   ....[86]....
        /*035c*/ 	.word	0xffffffff


	//   ....[87]....
        /*0360*/ 	.word	0xffffffff


	//   ....[88]....
        /*0364*/ 	.word	0xffffffff


	//   ....[89]....
        /*0368*/ 	.word	0xffffffff


	//   ....[90]....
        /*036c*/ 	.word	0xffffffff


	//   ....[91]....
        /*0370*/ 	.word	0xffffffff


	//   ....[92]....
        /*0374*/ 	.word	0xffffffff


	//   ....[93]....
        /*0378*/ 	.word	0xffffffff


	//   ....[94]....
        /*037c*/ 	.word	0xffffffff


	//   ....[95]....
        /*0380*/ 	.word	0xffffffff


	//   ....[96]....
        /*0384*/ 	.word	0xffffffff


	//   ....[97]....
        /*0388*/ 	.word	0xffffffff


	//   ....[98]....
        /*038c*/ 	.word	0xffffffff


	//   ....[99]....
        /*0390*/ 	.word	0xffffffff


	//   ....[100]....
        /*0394*/ 	.word	0xffffffff


	//   ....[101]....
        /*0398*/ 	.word	0x0500000f


	//   ....[102]....
        /*039c*/ 	.word	0x0500000f


	//   ....[103]....
        /*03a0*/ 	.word	0x0500000f


	//   ....[104]....
        /*03a4*/ 	.word	0x0500000f


	//   ....[105]....
        /*03a8*/ 	.word	0x0500000f


	//   ....[106]....
        /*03ac*/ 	.word	0x0500000f


	//   ....[107]....
        /*03b0*/ 	.word	0x0500000f


	//   ....[108]....
        /*03b4*/ 	.word	0x0500000f


	//   ....[109]....
        /*03b8*/ 	.word	0x0500000f


	//   ....[110]....
        /*03bc*/ 	.word	0x0500000f


	//   ....[111]....
        /*03c0*/ 	.word	0x0500000f


	//   ....[112]....
        /*03c4*/ 	.word	0x0500000f


	//   ....[113]....
        /*03c8*/ 	.word	0x0500000f


	//   ....[114]....
        /*03cc*/ 	.word	0x0500000f


	//   ....[115]....
        /*03d0*/ 	.word	0x0500000f


	//   ....[116]....
        /*03d4*/ 	.word	0x0500000f


	//   ....[117]....
        /*03d8*/ 	.word	0x0500000f


	//   ....[118]....
        /*03dc*/ 	.word	0x0500000f


	//   ....[119]....
        /*03e0*/ 	.word	0x0500000f


	//   ....[120]....
        /*03e4*/ 	.word	0x0500000f


	//   ....[121]....
        /*03e8*/ 	.word	0x0500000f


	//   ....[122]....
        /*03ec*/ 	.word	0x0500000f


	//   ....[123]....
        /*03f0*/ 	.word	0x0500000f


	//   ....[124]....
        /*03f4*/ 	.word	0x0500000f


	//   ....[125]....
        /*03f8*/ 	.word	0x0500000f


	//   ....[126]....
        /*03fc*/ 	.word	0x0500000f


	//   ....[127]....
        /*0400*/ 	.word	0x0500000f


	//   ....[128]....
        /*0404*/ 	.word	0x0500000f


	//   ....[129]....
        /*0408*/ 	.word	0x0500000f


	//   ....[130]....
        /*040c*/ 	.word	0x0500000f


	//   ....[131]....
        /*0410*/ 	.word	0x0500000f


	//   ....[132]....
        /*0414*/ 	.word	0x0500000f


	//   ....[133]....
        /*0418*/ 	.word	0x0500000f


	//   ....[134]....
        /*041c*/ 	.word	0x0500000f


	//   ....[135]....
        /*0420*/ 	.word	0x0500000f


	//   ....[136]....
        /*0424*/ 	.word	0x0500000f


	//   ....[137]....
        /*0428*/ 	.word	0x0500000f


	//   ....[138]....
        /*042c*/ 	.word	0x0500000f


	//   ....[139]....
        /*0430*/ 	.word	0x0500000f


	//   ....[140]....
        /*0434*/ 	.word	0x0500000f


	//   ....[141]....
        /*0438*/ 	.word	0x0500000f


	//   ....[142]....
        /*043c*/ 	.word	0x0500000f


	//   ....[143]....
        /*0440*/ 	.word	0x0500000f


	//----- nvinfo : EIATTR_COOP_GROUP_INSTR_OFFSETS
	.align		4
.L_117:
        /*0444*/ 	.byte	0x04, 0x28
        /*0446*/ 	.short	(.L_119 - .L_118)


	//   ....[0]....
.L_118:
        /*0448*/ 	.word	0x00000070


	//   ....[1]....
        /*044c*/ 	.word	0x00000140


	//   ....[2]....
        /*0450*/ 	.word	0x00000190


	//   ....[3]....
        /*0454*/ 	.word	0x000003c0


	//   ....[4]....
        /*0458*/ 	.word	0x00000520


	//   ....[5]....
        /*045c*/ 	.word	0x00000640


	//   ....[6]....
        /*0460*/ 	.word	0x000007a0


	//   ....[7]....
        /*0464*/ 	.word	0x00001530


	//   ....[8]....
        /*0468*/ 	.word	0x00003450


	//   ....[9]....
        /*046c*/ 	.word	0x000034c0


	//   ....[10]....
        /*0470*/ 	.word	0x00003c40


	//   ....[11]....
        /*0474*/ 	.word	0x00003cd0


	//   ....[12]....
        /*0478*/ 	.word	0x00004ea0


	//   ....[13]....
        /*047c*/ 	.word	0x00006990


	//   ....[14]....
        /*0480*/ 	.word	0x00006ad0


	//   ....[15]....
        /*0484*/ 	.word	0x00006b00


	//   ....[16]....
        /*0488*/ 	.word	0x00006b50


	//   ....[17]....
        /*048c*/ 	.word	0x000085e0


	//   ....[18]....
        /*0490*/ 	.word	0x000086f0


	//   ....[19]....
        /*0494*/ 	.word	0x00008730


	//   ....[20]....
        /*0498*/ 	.word	0x00008880


	//   ....[21]....
        /*049c*/ 	.word	0x000088a0


	//   ....[22]....
        /*04a0*/ 	.word	0x00009900


	//   ....[23]....
        /*04a4*/ 	.word	0x00009910


	//   ....[24]....
        /*04a8*/ 	.word	0x00009940


	//   ....[25]....
        /*04ac*/ 	.word	0x00009990


	//   ....[26]....
        /*04b0*/ 	.word	0x00009eb0


	//   ....[27]....
        /*04b4*/ 	.word	0x00009ee0


	//   ....[28]....
        /*04b8*/ 	.word	0x00009ef0


	//   ....[29]....
        /*04bc*/ 	.word	0x00009f10


	//   ....[30]....
        /*04c0*/ 	.word	0x00009f30


	//   ....[31]....
        /*04c4*/ 	.word	0x00009f50


	//   ....[32]....
        /*04c8*/ 	.word	0x0000a050


	//   ....[33]....
        /*04cc*/ 	.word	0x0000a060


	//   ....[34]....
        /*04d0*/ 	.word	0x0000a900


	//   ....[35]....
        /*04d4*/ 	.word	0x0000a930


	//   ....[36]....
        /*04d8*/ 	.word	0x0000a970


	//   ....[37]....
        /*04dc*/ 	.word	0x0000a9a0


	//   ....[38]....
        /*04e0*/ 	.word	0x0000a9c0


	//   ....[39]....
        /*04e4*/ 	.word	0x0000a9d0


	//   ....[40]....
        /*04e8*/ 	.word	0x0000a9e0


	//   ....[41]....
        /*04ec*/ 	.word	0x0000aa00


	//   ....[42]....
        /*04f0*/ 	.word	0x0000ab40


	//   ....[43]....
        /*04f4*/ 	.word	0x0000ad20


	//   ....[44]....
        /*04f8*/ 	.word	0x0000ad50


	//   ....[45]....
        /*04fc*/ 	.word	0x0000ad80


	//   ....[46]....
        /*0500*/ 	.word	0x0000adb0


	//   ....[47]....
        /*0504*/ 	.word	0x0000ade0


	//   ....[48]....
        /*0508*/ 	.word	0x0000ae10


	//   ....[49]....
        /*050c*/ 	.word	0x0000af80


	//   ....[50]....
        /*0510*/ 	.word	0x0000afb0


	//   ....[51]....
        /*0514*/ 	.word	0x0000afe0


	//   ....[52]....
        /*0518*/ 	.word	0x0000b010


	//   ....[53]....
        /*051c*/ 	.word	0x0000b040


	//   ....[54]....
        /*0520*/ 	.word	0x0000b070


	//   ....[55]....
        /*0524*/ 	.word	0x0000b100


	//   ....[56]....
        /*0528*/ 	.word	0x0000b130


	//   ....[57]....
        /*052c*/ 	.word	0x0000b1b0


	//   ....[58]....
        /*0530*/ 	.word	0x0000c0a0


	//   ....[59]....
        /*0534*/ 	.word	0x0000cc60


	//   ....[60]....
        /*0538*/ 	.word	0x0000cc70


	//   ....[61]....
        /*053c*/ 	.word	0x0000cc80


	//   ....[62]....
        /*0540*/ 	.word	0x0000cca0


	//   ....[63]....
        /*0544*/ 	.word	0x0000cd30


	//   ....[64]....
        /*0548*/ 	.word	0x0000cd50


	//   ....[65]....
        /*054c*/ 	.word	0x0000cdd0


	//   ....[66]....
        /*0550*/ 	.word	0x0000cdf0


	//   ....[67]....
        /*0554*/ 	.word	0x0000ce70


	//   ....[68]....
        /*0558*/ 	.word	0x0000ce90


	//   ....[69]....
        /*055c*/ 	.word	0x0000cf10


	//   ....[70]....
        /*0560*/ 	.word	0x0000cf30


	//   ....[71]....
        /*0564*/ 	.word	0x0000cfb0


	//   ....[72]....
        /*0568*/ 	.word	0x0000cfd0


	//   ....[73]....
        /*056c*/ 	.word	0x0000d050


	//   ....[74]....
        /*0570*/ 	.word	0x0000d070


	//   ....[75]....
        /*0574*/ 	.word	0x0000d080


	//   ....[76]....
        /*0578*/ 	.word	0x0000d0f0


	//   ....[77]....
        /*057c*/ 	.word	0x0000d140


	//   ....[78]....
        /*0580*/ 	.word	0x0000d1f0


	//   ....[79]....
        /*0584*/ 	.word	0x0000d200


	//   ....[80]....
        /*0588*/ 	.word	0x0000d270


	//   ....[81]....
        /*058c*/ 	.word	0x0000d280


	//   ....[82]....
        /*0590*/ 	.word	0x0000d2c0


	//   ....[83]....
        /*0594*/ 	.word	0x0000f180


	//   ....[84]....
        /*0598*/ 	.word	0x0000f1b0


	//   ....[85]....
        /*059c*/ 	.word	0x0000f1e0


	//   ....[86]....
        /*05a0*/ 	.word	0x0000f210


	//   ....[87]....
        /*05a4*/ 	.word	0x0000f240


	//   ....[88]....
        /*05a8*/ 	.word	0x0000f270


	//   ....[89]....
        /*05ac*/ 	.word	0x0000f2a0


	//   ....[90]....
        /*05b0*/ 	.word	0x0000f2d0


	//   ....[91]....
        /*05b4*/ 	.word	0x0000f450


	//   ....[92]....
        /*05b8*/ 	.word	0x0000f480


	//   ....[93]....
        /*05bc*/ 	.word	0x0000f4b0


	//   ....[94]....
        /*05c0*/ 	.word	0x0000f4e0


	//   ....[95]....
        /*05c4*/ 	.word	0x0000f510


	//   ....[96]....
        /*05c8*/ 	.word	0x0000f540


	//   ....[97]....
        /*05cc*/ 	.word	0x0000f600


	//   ....[98]....
        /*05d0*/ 	.word	0x0000f620


	//   ....[99]....
        /*05d4*/ 	.word	0x0000f690


	//   ....[100]....
        /*05d8*/ 	.word	0x0000fb00


	//   ....[101]....
        /*05dc*/ 	.word	0x0000ffe0


	//   ....[102]....
        /*05e0*/ 	.word	0x00010190


	//   ....[103]....
        /*05e4*/ 	.word	0x000101e0


	//   ....[104]....
        /*05e8*/ 	.word	0x00010240


	//   ....[105]....
        /*05ec*/ 	.word	0x00010330


	//   ....[106]....
        /*05f0*/ 	.word	0x00010390


	//   ....[107]....
        /*05f4*/ 	.word	0x00010490


	//   ....[108]....
        /*05f8*/ 	.word	0x000104f0


	//   ....[109]....
        /*05fc*/ 	.word	0x000105f0


	//   ....[110]....
        /*0600*/ 	.word	0x00010650


	//   ....[111]....
        /*0604*/ 	.word	0x00010750


	//   ....[112]....
        /*0608*/ 	.word	0x000107b0


	//   ....[113]....
        /*060c*/ 	.word	0x000108b0


	//   ....[114]....
        /*0610*/ 	.word	0x00010910


	//   ....[115]....
        /*0614*/ 	.word	0x00010a10


	//   ....[116]....
        /*0618*/ 	.word	0x00010a70


	//   ....[117]....
        /*061c*/ 	.word	0x00010b80


	//   ....[118]....
        /*0620*/ 	.word	0x00010bf0


	//   ....[119]....
        /*0624*/ 	.word	0x00010cc0


	//   ....[120]....
        /*0628*/ 	.word	0x00010d20


	//   ....[121]....
        /*062c*/ 	.word	0x00010e00


	//   ....[122]....
        /*0630*/ 	.word	0x00010e60


	//   ....[123]....
        /*0634*/ 	.word	0x00010f30


	//   ....[124]....
        /*0638*/ 	.word	0x00010f90


	//   ....[125]....
        /*063c*/ 	.word	0x00011050


	//   ....[126]....
        /*0640*/ 	.word	0x00011360


	//   ....[127]....
        /*0644*/ 	.word	0x00011400


	//   ....[128]....
        /*0648*/ 	.word	0x00011520


	//   ....[129]....
        /*064c*/ 	.word	0x00011590


	//   ....[130]....
        /*0650*/ 	.word	0x00011600


	//   ....[131]....
        /*0654*/ 	.word	0x00011670


	//   ....[132]....
        /*0658*/ 	.word	0x000116e0


	//   ....[133]....
        /*065c*/ 	.word	0x00011760


	//   ....[134]....
        /*0660*/ 	.word	0x000117f0


	//   ....[135]....
        /*0664*/ 	.word	0x00011880


	//   ....[136]....
        /*0668*/ 	.word	0x000118f0


	//   ....[137]....
        /*066c*/ 	.word	0x00011960


	//   ....[138]....
        /*0670*/ 	.word	0x000119d0


	//   ....[139]....
        /*0674*/ 	.word	0x00011a50


	//   ....[140]....
        /*0678*/ 	.word	0x00011ac0


	//   ....[141]....
        /*067c*/ 	.word	0x00011b60


	//   ....[142]....
        /*0680*/ 	.word	0x00011bf0


	//   ....[143]....
        /*0684*/ 	.word	0x00011d10


	//----- nvinfo : EIATTR_REG_RECONFIG
	.align		4
.L_119:
        /*0688*/ 	.byte	0x01, 0x54
	.zero		2


	//----- nvinfo : EIATTR_SYSCALL_OFFSETS
	.align		4
        /*068c*/ 	.byte	0x04, 0x46
        /*068e*/ 	.short	(.L_121 - .L_120)


	//   ....[0]....
.L_120:
        /*0690*/ 	.word	0x00001680


	//   ....[1]....
        /*0694*/ 	.word	0x0000bcf0


	//   ....[2]....
        /*0698*/ 	.word	0x0000be40


	//   ....[3]....
        /*069c*/ 	.word	0x0000bf40


	//   ....[4]....
        /*06a0*/ 	.word	0x0000c750


	//----- nvinfo : EIATTR_MBARRIER_INSTR_OFFSETS
	.align		4
.L_121:
        /*06a4*/ 	.byte	0x04, 0x39
        /*06a6*/ 	.short	(.L_123 - .L_122)


	//   ....[0]....
.L_122:
        /*06a8*/ 	.word	0x00000270
        /*06ac*/ 	.word	0x000000ff
        /*06b0*/ 	.word	0x00030800
        /*06b4*/ 	.short	0x0100
        /*06b6*/ 	.byte	0x08
	.zero		1


	//   ....[1]....
        /*06b8*/ 	.word	0x00000280
        /*06bc*/ 	.word	0x000000ff
        /*06c0*/ 	.word	0x00030820
        /*06c4*/ 	.short	0x0100
        /*06c6*/ 	.byte	0x08
	.zero		1


	//   ....[2]....
        /*06c8*/ 	.word	0x00000370
        /*06cc*/ 	.word	0x000000ff
        /*06d0*/ 	.word	0x00030830
        /*06d4*/ 	.short	0x0100
        /*06d6*/ 	.byte	0x08
	.zero		1


	//   ....[3]....
        /*06d8*/ 	.word	0x00000380
        /*06dc*/ 	.word	0x000000ff
        /*06e0*/ 	.word	0x00030840
        /*06e4*/ 	.short	0x0100
        /*06e6*/ 	.byte	0x08
	.zero		1


	//   ....[4]....
        /*06e8*/ 	.word	0x00000390
        /*06ec*/ 	.word	0x000000ff
        /*06f0*/ 	.word	0x00030838
        /*06f4*/ 	.short	0x0100
        /*06f6*/ 	.byte	0x08
	.zero		1


	//   ....[5]....
        /*06f8*/ 	.word	0x000003a0
        /*06fc*/ 	.word	0x000000ff
        /*0700*/ 	.word	0x00030848
        /*0704*/ 	.short	0x0100
        /*0706*/ 	.byte	0x08
	.zero		1


	//   ....[6]....
        /*0708*/ 	.word	0x000004d0
        /*070c*/ 	.word	0x000000ff
        /*0710*/ 	.word	0x00030850
        /*0714*/ 	.short	0x0100
        /*0716*/ 	.byte	0x08
	.zero		1


	//   ....[7]....
        /*0718*/ 	.word	0x000004e0
        /*071c*/ 	.word	0x000000ff
        /*0720*/ 	.word	0x00030860
        /*0724*/ 	.short	0x0100
        /*0726*/ 	.byte	0x08
	.zero		1


	//   ....[8]....
        /*0728*/ 	.word	0x000004f0
        /*072c*/ 	.word	0x000000ff
        /*0730*/ 	.word	0x00030858
        /*0734*/ 	.short	0x0100
        /*0736*/ 	.byte	0x08
	.zero		1


	//   ....[9]....
        /*0738*/ 	.word	0x00000500
        /*073c*/ 	.word	0x000000ff
        /*0740*/ 	.word	0x00030868
        /*0744*/ 	.short	0x0100
        /*0746*/ 	.byte	0x08
	.zero		1


	//   ....[10]....
        /*0748*/ 	.word	0x000005f0
        /*074c*/ 	.word	0x000000ff
        /*0750*/ 	.word	0x00030870
        /*0754*/ 	.short	0x0100
        /*0756*/ 	.byte	0x06
	.zero		1


	//   ....[11]....
        /*0758*/ 	.word	0x00000600
        /*075c*/ 	.word	0x000000ff
        /*0760*/ 	.word	0x00030880
        /*0764*/ 	.short	0x0100
        /*0766*/ 	.byte	0x06
	.zero		1


	//   ....[12]....
        /*0768*/ 	.word	0x00000610
        /*076c*/ 	.word	0x000000ff
        /*0770*/ 	.word	0x00030878
        /*0774*/ 	.short	0x0100
        /*0776*/ 	.byte	0x06
	.zero		1


	//   ....[13]....
        /*0778*/ 	.word	0x00000620
        /*077c*/ 	.word	0x000000ff
        /*0780*/ 	.word	0x00030888
        /*0784*/ 	.short	0x0100
        /*0786*/ 	.byte	0x06
	.zero		1


	//   ....[14]....
        /*0788*/ 	.word	0x00000750
        /*078c*/ 	.word	0x000000ff
        /*0790*/ 	.word	0x00030890
        /*0794*/ 	.short	0x0100
        /*0796*/ 	.byte	0x08
	.zero		1


	//   ....[15]....
        /*0798*/ 	.word	0x00000760
        /*079c*/ 	.word	0x000000ff
        /*07a0*/ 	.word	0x000308a0
        /*07a4*/ 	.short	0x0100
        /*07a6*/ 	.byte	0x08
	.zero		1


	//   ....[16]....
        /*07a8*/ 	.word	0x00000770
        /*07ac*/ 	.word	0x000000ff
        /*07b0*/ 	.word	0x00030898
        /*07b4*/ 	.short	0x0100
        /*07b6*/ 	.byte	0x08
	.zero		1


	//   ....[17]....
        /*07b8*/ 	.word	0x00000780
        /*07bc*/ 	.word	0x000000ff
        /*07c0*/ 	.word	0x000308a8
        /*07c4*/ 	.short	0x0100
        /*07c6*/ 	.byte	0x08
	.zero		1


	//   ....[18]....
        /*07c8*/ 	.word	0x000008b0
        /*07cc*/ 	.word	0x000000ff
        /*07d0*/ 	.word	0x000308b0
        /*07d4*/ 	.short	0x0100
        /*07d6*/ 	.byte	0x08
	.zero		1


	//   ....[19]....
        /*07d8*/ 	.word	0x000008c0
        /*07dc*/ 	.word	0x000000ff
        /*07e0*/ 	.word	0x000308c0
        /*07e4*/ 	.short	0x0100
        /*07e6*/ 	.byte	0x08
	.zero		1


	//   ....[20]....
        /*07e8*/ 	.word	0x000008d0
        /*07ec*/ 	.word	0x000000ff
        /*07f0*/ 	.word	0x000308b8
        /*07f4*/ 	.short	0x0100
        /*07f6*/ 	.byte	0x08
	.zero		1


	//   ....[21]....
        /*07f8*/ 	.word	0x000008e0
        /*07fc*/ 	.word	0x000000ff
        /*0800*/ 	.word	0x000308c8
        /*0804*/ 	.short	0x0100
        /*0806*/ 	.byte	0x08
	.zero		1


	//   ....[22]....
        /*0808*/ 	.word	0x00001700
        /*080c*/ 	.word	0x000000ff
        /*0810*/ 	.word	0x00030800
        /*0814*/ 	.short	0x010a
        /*0816*/ 	.byte	0x27
	.zero		1


	//   ....[23]....
        /*0818*/ 	.word	0x00001780
        /*081c*/ 	.word	0x00000000
        /*0820*/ 	.word	0x00030830
        /*0824*/ 	.short	0x010a
        /*0826*/ 	.byte	0x3f
	.zero		1


	//   ....[24]....
        /*0828*/ 	.word	0x000017f0
        /*082c*/ 	.word	0x00000000
        /*0830*/ 	.word	0x00030830
        /*0834*/ 	.short	0x010a
        /*0836*/ 	.byte	0x3f
	.zero		1


	//   ....[25]....
        /*0838*/ 	.word	0x00003f00
        /*083c*/ 	.word	0x00000006
        /*0840*/ 	.word	0x00000000
        /*0844*/ 	.short	0x0101
        /*0846*/ 	.byte	0x3f
	.zero		1


	//   ....[26]....
        /*0848*/ 	.word	0x000050f0
        /*084c*/ 	.word	0x000000ff
        /*0850*/ 	.word	0x00030830
        /*0854*/ 	.short	0x010a
        /*0856*/ 	.byte	0x06
	.zero		1


	//   ....[27]....
        /*0858*/ 	.word	0x00005130
        /*085c*/ 	.word	0x000000ff
        /*0860*/ 	.word	0x00030830
        /*0864*/ 	.short	0x010a
        /*0866*/ 	.byte	0x06
	.zero		1


	//   ....[28]....
        /*0868*/ 	.word	0x00005330
        /*086c*/ 	.word	0x000000ff
        /*0870*/ 	.word	0x00030850
        /*0874*/ 	.short	0x010a
        /*0876*/ 	.byte	0x06
	.zero		1


	//   ....[29]....
        /*0878*/ 	.word	0x00005370
        /*087c*/ 	.word	0x000000ff
        /*0880*/ 	.word	0x00030850
        /*0884*/ 	.short	0x010a
        /*0886*/ 	.byte	0x06
	.zero		1


	//   ....[30]....
        /*0888*/ 	.word	0x000072b0
        /*088c*/ 	.word	0x0000000c
        /*0890*/ 	.word	0x00000000
        /*0894*/ 	.short	0x0101
        /*0896*/ 	.byte	0x3f
	.zero		1


	//   ....[31]....
        /*0898*/ 	.word	0x00007340
        /*089c*/ 	.word	0x0000006d
        /*08a0*/ 	.word	0x00000000
        /*08a4*/ 	.short	0x0101
        /*08a6*/ 	.byte	0x3f
	.zero		1


	//   ....[32]....
        /*08a8*/ 	.word	0x00008660
        /*08ac*/ 	.word	0x000000ff
        /*08b0*/ 	.word	0x00030850
        /*08b4*/ 	.short	0x010a
        /*08b6*/ 	.byte	0x0c
	.zero		1


	//   ....[33]....
        /*08b8*/ 	.word	0x000086a0
        /*08bc*/ 	.word	0x000000ff
        /*08c0*/ 	.word	0x00030850
        /*08c4*/ 	.short	0x010a
        /*08c6*/ 	.byte	0x0c
	.zero		1


	//   ....[34]....
        /*08c8*/ 	.word	0x00008ea0
        /*08cc*/ 	.word	0x00000006
        /*08d0*/ 	.word	0x00000000
        /*08d4*/ 	.short	0x0101
        /*08d6*/ 	.byte	0x3f
	.zero		1


	//   ....[35]....
        /*08d8*/ 	.word	0x00009ff0
        /*08dc*/ 	.word	0x000000ff
        /*08e0*/ 	.word	0x00000000
        /*08e4*/ 	.short	0x0101
        /*08e6*/ 	.byte	0x04
	.zero		1


	//   ....[36]....
        /*08e8*/ 	.word	0x0000c2b0
        /*08ec*/ 	.word	0x00000000
        /*08f0*/ 	.word	0x00030840
        /*08f4*/ 	.short	0x010a
        /*08f6*/ 	.byte	0x3f
	.zero		1


	//   ....[37]....
        /*08f8*/ 	.word	0x0000d380
        /*08fc*/ 	.word	0x00000016
        /*0900*/ 	.word	0x00030800
        /*0904*/ 	.short	0x0107
        /*0906*/ 	.byte	0x3f
	.zero		1


	//   ....[38]....
        /*0908*/ 	.word	0x0000d480
        /*090c*/ 	.word	0x00000016
        /*0910*/ 	.word	0x00030800
        /*0914*/ 	.short	0x0101
        /*0916*/ 	.byte	0x3f
	.zero		1


	//   ....[39]....
        /*0918*/ 	.word	0x0000d4a0
        /*091c*/ 	.word	0x00000016
        /*0920*/ 	.word	0x00030820
        /*0924*/ 	.short	0x010a
        /*0926*/ 	.byte	0x3f
	.zero		1


	//   ....[40]....
        /*0928*/ 	.word	0x0000d7c0
        /*092c*/ 	.word	0x00000002
        /*0930*/ 	.word	0x00030840
        /*0934*/ 	.short	0x010a
        /*0936*/ 	.byte	0x3f
	.zero		1


	//   ....[41]....
        /*0938*/ 	.word	0x0000da40
        /*093c*/ 	.word	0x00000003
        /*0940*/ 	.word	0x00000060
        /*0944*/ 	.short	0x010a
        /*0946*/ 	.byte	0x3f
	.zero		1


	//   ....[42]....
        /*0948*/ 	.word	0x0000df90
        /*094c*/ 	.word	0x00000002
        /*0950*/ 	.word	0x00030840
        /*0954*/ 	.short	0x010a
        /*0956*/ 	.byte	0x3f
	.zero		1


	//   ....[43]....
        /*0958*/ 	.word	0x0000e210
        /*095c*/ 	.word	0x0000000a
        /*0960*/ 	.word	0x00000060
        /*0964*/ 	.short	0x010a
        /*0966*/ 	.byte	0x3f
	.zero		1


	//   ....[44]....
        /*0968*/ 	.word	0x0000e690
        /*096c*/ 	.word	0x00000002
        /*0970*/ 	.word	0x00030840
        /*0974*/ 	.short	0x010a
        /*0976*/ 	.byte	0x3f
	.zero		1


	//   ....[45]....
        /*0978*/ 	.word	0x0000e920
        /*097c*/ 	.word	0x00000008
        /*0980*/ 	.word	0x00000060
        /*0984*/ 	.short	0x010a
        /*0986*/ 	.byte	0x3f
	.zero		1


	//   ....[46]....
        /*0988*/ 	.word	0x0000ed60
        /*098c*/ 	.word	0x00000003
        /*0990*/ 	.word	0x00030860
        /*0994*/ 	.short	0x010a
        /*0996*/ 	.byte	0x3f
	.zero		1


	//   ....[47]....
        /*0998*/ 	.word	0x0000fa80
        /*099c*/ 	.word	0x00000009
        /*09a0*/ 	.word	0x00030820
        /*09a4*/ 	.short	0x010a
        /*09a6*/ 	.byte	0x3f
	.zero		1


	//   ....[48]....
        /*09a8*/ 	.word	0x0000fc20
        /*09ac*/ 	.word	0x00000005
        /*09b0*/ 	.word	0x00000000
        /*09b4*/ 	.short	0x010a
        /*09b6*/ 	.byte	0x3f
	.zero		1


	//   ....[49]....
        /*09b8*/ 	.word	0x0000fc90
        /*09bc*/ 	.word	0x00000003
        /*09c0*/ 	.word	0x00000000
        /*09c4*/ 	.short	0x010a
        /*09c6*/ 	.byte	0x3f
	.zero		1


	//   ....[50]....
        /*09c8*/ 	.word	0x0000fcf0
        /*09cc*/ 	.word	0x00000017
        /*09d0*/ 	.word	0x00000000
        /*09d4*/ 	.short	0x010a
        /*09d6*/ 	.byte	0x3f
	.zero		1


	//   ....[51]....
        /*09d8*/ 	.word	0x0000fd20
        /*09dc*/ 	.word	0x00000007
        /*09e0*/ 	.word	0x00000000
        /*09e4*/ 	.short	0x010a
        /*09e6*/ 	.byte	0x3f
	.zero		1


	//   ....[52]....
        /*09e8*/ 	.word	0x0000fd90
        /*09ec*/ 	.word	0x00000003
        /*09f0*/ 	.word	0x00030800
        /*09f4*/ 	.short	0x010a
        /*09f6*/ 	.byte	0x3f
	.zero		1


	//   ....[53]....
        /*09f8*/ 	.word	0x0000fde0
        /*09fc*/ 	.word	0x00000000
        /*0a00*/ 	.word	0x00030830
        /*0a04*/ 	.short	0x010a
        /*0a06*/ 	.byte	0x3f
	.zero		1


	//   ....[54]....
        /*0a08*/ 	.word	0x0000fe40
        /*0a0c*/ 	.word	0x00000007
        /*0a10*/ 	.word	0x00030830
        /*0a14*/ 	.short	0x010a
        /*0a16*/ 	.byte	0x3f
	.zero		1


	//   ....[55]....
        /*0a18*/ 	.word	0x0000fea0
        /*0a1c*/ 	.word	0x00000007
        /*0a20*/ 	.word	0x00030850
        /*0a24*/ 	.short	0x010a
        /*0a26*/ 	.byte	0x3f
	.zero		1


	//   ....[56]....
        /*0a28*/ 	.word	0x0000ff00
        /*0a2c*/ 	.word	0x00000005
        /*0a30*/ 	.word	0x00030850
        /*0a34*/ 	.short	0x010a
        /*0a36*/ 	.byte	0x3f
	.zero		1


	//   ....[57]....
        /*0a38*/ 	.word	0x000100a0
        /*0a3c*/ 	.word	0x00000000
        /*0a40*/ 	.word	0x00030840
        /*0a44*/ 	.short	0x010a
        /*0a46*/ 	.byte	0x3f
	.zero		1


	//   ....[58]....
        /*0a48*/ 	.word	0x00011080
        /*0a4c*/ 	.word	0x00000016
        /*0a50*/ 	.word	0x00030820
        /*0a54*/ 	.short	0x010a
        /*0a56*/ 	.byte	0x3f
	.zero		1


	//   ....[59]....
        /*0a58*/ 	.word	0x000110d0
        /*0a5c*/ 	.word	0x00000002
        /*0a60*/ 	.word	0x00030840
        /*0a64*/ 	.short	0x010a
        /*0a66*/ 	.byte	0x3f
	.zero		1


	//   ....[60]....
        /*0a68*/ 	.word	0x00011120
        /*0a6c*/ 	.word	0x00000003
        /*0a70*/ 	.word	0x00000060
        /*0a74*/ 	.short	0x010a
        /*0a76*/ 	.byte	0x3f
	.zero		1


	//   ....[61]....
        /*0a78*/ 	.word	0x00011170
        /*0a7c*/ 	.word	0x00000002
        /*0a80*/ 	.word	0x00030840
        /*0a84*/ 	.short	0x010a
        /*0a86*/ 	.byte	0x3f
	.zero		1


	//   ....[62]....
        /*0a88*/ 	.word	0x000111c0
        /*0a8c*/ 	.word	0x0000000a
        /*0a90*/ 	.word	0x00000060
        /*0a94*/ 	.short	0x010a
        /*0a96*/ 	.byte	0x3f
	.zero		1


	//   ....[63]....
        /*0a98*/ 	.word	0x00011210
        /*0a9c*/ 	.word	0x00000002
        /*0aa0*/ 	.word	0x00030840
        /*0aa4*/ 	.short	0x010a
        /*0aa6*/ 	.byte	0x3f
	.zero		1


	//   ....[64]....
        /*0aa8*/ 	.word	0x00011260
        /*0aac*/ 	.word	0x00000008
        /*0ab0*/ 	.word	0x00000060
        /*0ab4*/ 	.short	0x010a
        /*0ab6*/ 	.byte	0x3f
	.zero		1


	//   ....[65]....
        /*0ab8*/ 	.word	0x000112b0
        /*0abc*/ 	.word	0x00000003
        /*0ac0*/ 	.word	0x00030860
        /*0ac4*/ 	.short	0x010a
        /*0ac6*/ 	.byte	0x3f
	.zero		1


	//   ....[66]....
        /*0ac8*/ 	.word	0x00011c30
        /*0acc*/ 	.word	0x00000009
        /*0ad0*/ 	.word	0x00030820
        /*0ad4*/ 	.short	0x010a
        /*0ad6*/ 	.byte	0x3f
	.zero		1


	//   ....[67]....
        /*0ad8*/ 	.word	0x00011dd0
        /*0adc*/ 	.word	0x00000005
        /*0ae0*/ 	.word	0x00000000
        /*0ae4*/ 	.short	0x010a
        /*0ae6*/ 	.byte	0x3f
	.zero		1


	//   ....[68]....
        /*0ae8*/ 	.word	0x00011e20
        /*0aec*/ 	.word	0x00000003
        /*0af0*/ 	.word	0x00000000
        /*0af4*/ 	.short	0x010a
        /*0af6*/ 	.byte	0x3f
	.zero		1


	//   ....[69]....
        /*0af8*/ 	.word	0x00011e70
        /*0afc*/ 	.word	0x00000017
        /*0b00*/ 	.word	0x00000000
        /*0b04*/ 	.short	0x010a
        /*0b06*/ 	.byte	0x3f
	.zero		1


	//----- nvinfo : EIATTR_NUM_MBARRIERS
	.align		4
.L_123:
        /*0b08*/ 	.byte	0x03, 0x38
        /*0b0a*/ 	.short	0x0016


	//----- nvinfo : EIATTR_EXIT_INSTR_OFFSETS
	.align		4
        /*0b0c*/ 	.byte	0x04, 0x1c
        /*0b0e*/ 	.short	(.L_125 - .L_124)


	//   ....[0]....
.L_124:
        /*0b10*/ 	.word	0x00000a80


	//   ....[1]....
        /*0b14*/ 	.word	0x0000ab00


	//   ....[2]....
        /*0b18*/ 	.word	0x0000fd70


	//----- nvinfo : EIATTR_MAX_THREADS
	.align		4
.L_125:
        /*0b1c*/ 	.byte	0x04, 0x05
        /*0b1e*/ 	.short	(.L_127 - .L_126)
.L_126:
        /*0b20*/ 	.word	0x00000200
        /*0b24*/ 	.word	0x00000001
        /*0b28*/ 	.word	0x00000001


	//----- nvinfo : EIATTR_CRS_STACK_SIZE
	.align		4
.L_127:
        /*0b2c*/ 	.byte	0x04, 0x1e
        /*0b2e*/ 	.short	(.L_129 - .L_128)
.L_128:
        /*0b30*/ 	.word	0x00000000


	//----- nvinfo : EIATTR_CBANK_PARAM_SIZE
	.align		4
.L_129:
        /*0b34*/ 	.byte	0x03, 0x19
        /*0b36*/ 	.short	0x0af0


	//----- nvinfo : EIATTR_PARAM_CBANK
	.align		4
        /*0b38*/ 	.byte	0x04, 0x0a
        /*0b3a*/ 	.short	(.L_131 - .L_130)
	.align		4
.L_130:
        /*0b3c*/ 	.word	index@(.nv.constant0._ZN7cutlass13device_kernelIN5flash11enable_sm90INS1_16FlashAttnFwdSm90INS1_25CollectiveMainloopFwdSm90ILi2EN4cute5tupleIJNS5_1CILi1EEES8_S8_EEENS6_IJNS7_ILi192EEESA_NS7_ILi64EEEEEELi64ENS_10bfloat16_tEfNS_4arch4Sm90ELb0ELb0ELb1ELb1ELb0ELb0ELb0ELb0ELb1ELb1ELb0ELb0EEENS1_21CollectiveEpilogueFwdINS6_IJSA_SB_SA_EEES9_SD_SF_Li384ELb1ELb1ELb0ELb0EEENS1_36VarlenDynamicPersistentTileSchedulerILi192ELi192ELi384ELi128ELb0ELb1ELb1ELb0ELb1ELb1EEEEEEEEEvNT_6ParamsE)
        /*0b40*/ 	.short	0x0210
        /*0b42*/ 	.short	0x0af0


	//----- nvinfo : EIATTR_SW_WAR
	.align		4
.L_131:
        /*0b44*/ 	.byte	0x04, 0x36
        /*0b46*/ 	.short	(.L_133 - .L_132)
.L_132:
        /*0b48*/ 	.word	0x00000008
.L_133:


//--------------------- .nv.info._ZN7cutlass13device_kernelIN5flash11enable_sm90INS1_16FlashAttnFwdSm90INS1_25CollectiveMainloopFwdSm90ILi2EN4cute5tupleIJNS5_1CILi1EEES8_S8_EEENS6_IJNS7_ILi192EEESA_NS7_ILi64EEEEEELi64ENS_10bfloat16_tEfNS_4arch4Sm90ELb0ELb0ELb1ELb1ELb0ELb1ELb0ELb0ELb1ELb1ELb0ELb0EEENS1_21CollectiveEpilogueFwdINS6_IJSA_SB_SA_EEES9_SD_SF_Li384ELb1ELb1ELb0ELb0EEENS1_36VarlenDynamicPersistentTileSchedulerILi192ELi192ELi384ELi128ELb0ELb1ELb1ELb0ELb1ELb1EEEEEEEEEvNT_6ParamsE --------------------------
	.section	.nv.info._ZN7cutlass13device_kernelIN5flash11enable_sm90INS1_16FlashAttnFwdSm90INS1_25CollectiveMainloopFwdSm90ILi2EN4cute5tupleIJNS5_1CILi1EEES8_S8_EEENS6_IJNS7_ILi192EEESA_NS7_ILi64EEEEEELi64ENS_10bfloat16_tEfNS_4arch4Sm90ELb0ELb0ELb1ELb1ELb0ELb1ELb0ELb0ELb1ELb1ELb0ELb0EEENS1_21CollectiveEpilogueFwdINS6_IJSA_SB_SA_EEES9_SD_SF_Li384ELb1ELb1ELb0ELb0EEENS1_36VarlenDynamicPersistentTileSchedulerILi192ELi192ELi384ELi128ELb0ELb1ELb1ELb0ELb1ELb1EEEEEEEEEvNT_6ParamsE,"",@"SHT_CUDA_INFO"
	.sectionflags	@""
	.align	4


	//----- nvinfo : EIATTR_CUDA_API_VERSION
	.align		4
        /*0000*/ 	.byte	0x04, 0x37
        /*0002*/ 	.short	(.L_135 - .L_134)
.L_134:
        /*0004*/ 	.word	0x00000082


	//----- nvinfo : EIATTR_KPARAM_INFO
	.align		4
.L_135:
        /*0008*/ 	.byte	0x04, 0x17
        /*000a*/ 	.short	(.L_137 - .L_136)
.L_136:
        /*000c*/ 	.word	0x00000000
        /*0010*/ 	.short	0x0000
        /*0012*/ 	.short	0x0070
        /*0014*/ 	.byte	0x00, 0xf0, 0x01, 0x2a


	//----- nvinfo : EIATTR_SPARSE_MMA_MASK
	.align		4
.L_137:
        /*0018*/ 	.byte	0x03, 0x50
        /*001a*/ 	.short	0x0000


	//----- nvinfo : EIATTR_MAXREG_COUNT
	.align		4
        /*001c*/ 	.byte	0x03, 0x1b
        /*001e*/ 	.short	0x0080


	//----- nvinfo : EIATTR_NUM_BARRIERS
	.align		4
        /*0020*/ 	.byte	0x02, 0x4c
        /*0022*/ 	.byte	0x10
	.zero		1


	//----- nvinfo : EIATTR_EXTERNS
	.align		4
        /*0024*/ 	.byte	0x04, 0x0f
        /*0026*/ 	.short	(.L_139 - .L_138)


	//   ....[0]....
	.align		4
.L_138:
        /*0028*/ 	.word	index@(__assertfail)


	//----- nvinfo : EIATTR_ANNOTATIONS
	.align		4
.L_139:
        /*002c*/ 	.byte	0x04, 0x55
        /*002e*/ 	.short	(.L_141 - .L_140)


	//   ....[0]....
.L_140:
        /* <DEDUP_REMOVED lines=84> */
        /*0564*/ 	.byte	0xe0, 0x85, 0x01, 0x00, 0x01, 0x00, 0x00, 0x00, 0xe0, 0x93, 0x01, 0x00


	//----- nvinfo : EIATTR_MERCURY_ISA_VERSION
	.align		4
.L_141:
        /*0570*/ 	.byte	0x03, 0x5f
        /*0572*/ 	.short	0x0101


	//----- nvinfo : EIATTR_UNUSED_LOAD_BYTE_OFFSET
	.align		4
        /*0574*/ 	.byte	0x04, 0x44
        /*0576*/ 	.short	(.L_143 - .L_142)


	//   ....[0]....
.L_142:
        /*0578*/ 	.word	0x00000ad0
        /*057c*/ 	.word	0x0000fff0


	//   ....[1]....
        /*0580*/ 	.word	0x00010960
        /*0584*/ 	.word	0x0000fff0


	//----- nvinfo : EIATTR_INT_WARP_WIDE_INSTR_OFFSETS
	.align		4
.L_143:
        /*0588*/ 	.byte	0x04, 0x31
        /*058a*/ 	.short	(.L_145 - .L_144)


	//   ....[0]....
.L_144:
        /*058c*/ 	.word	0x00000180


	//   ....[1]....
        /*0590*/ 	.word	0x00000220


	//   ....[2]....
        /*0594*/ 	.word	0x00000290


	//   ....[3]....
        /*0598*/ 	.word	0x000140b0


	//   ....[4]....
        /*059c*/ 	.word	0x00014140


	//   ....[5]....
        /*05a0*/ 	.word	0x00017270


	//   ....[6]....
        /*05a4*/ 	.word	0x00017300


	//----- nvinfo : EIATTR_COOP_GROUP_MASK_REGIDS
	.align		4
.L_145:
        /*05a8*/ 	.byte	0x04, 0x29
        /*05aa*/ 	.short	(.L_147 - .L_146)


	//   ....[0]....
.L_146:
        /*05ac*/ 	.word	0xffffffff


	//   ....[1]....
        /*05b0*/ 	.word	0xffffffff


	//   ....[2]....
        /*05b4*/ 	.word	0xffffffff


	//   ....[3]....
        /*05b8*/ 	.word	0xffffffff


	//   ....[4]....
        /*05bc*/ 	.word	0xffffffff


	//   ....[5]....
        /*05c0*/ 	.word	0xffffffff


	//   ....[6]....
        /*05c4*/ 	.word	0xffffffff


	//   ....[7]....
        /*05c8*/ 	.word	0xffffffff


	//   ....[8]....
        /*05cc*/ 	.word	0xffffffff


	//   ....[9]....
        /*05d0*/ 	.word	0xffffffff


	//   ....[10]....
        /*05d4*/ 	.word	0xffffffff


	//   ....[11]....
        /*05d8*/ 	.word	0xffffffff


	//   ....[12]....
        /*05dc*/ 	.word	0xffffffff


	//   ....[13]....
        /*05e0*/ 	.word	0xffffffff


	//   ....[14]....
        /*05e4*/ 	.word	0xffffffff


	//   ....[15]....
        /*05e8*/ 	.word	0xffffffff


	//   ....[16]....
        /*05ec*/ 	.word	0xffffffff


	//   ....[17]....
        /*05f0*/ 	.word	0xffffffff


	//   ....[18]....
        /*05f4*/ 	.word	0xffffffff


	//   ....[19]....
        /*05f8*/ 	.word	0xffffffff


	//   ....[20]....
        /*05fc*/ 	.word	0xffffffff


	//   ....[21]....
        /*0600*/ 	.word	0xffffffff


	//   ....[22]....
        /*0604*/ 	.word	0xffffffff


	//   ....[23]....
        /*0608*/ 	.word	0xffffffff


	//   ....[24]....
        /*060c*/ 	.word	0xffffffff


	//   ....[25]....
        /*0610*/ 	.word	0xffffffff


	//   ....[26]....
        /*0614*/ 	.word	0xffffffff


	//   ....[27]....
        /*0618*/ 	.word	0xffffffff


	//   ....[28]....
        /*061c*/ 	.word	0xffffffff


	//   ....[29]....
        /*0620*/ 	.word	0xffffffff


	//   ....[30]....
        /*0624*/ 	.word	0xffffffff


	//   ....[31]....
        /*0628*/ 	.word	0xffffffff


	//   ....[32]....
        /*062c*/ 	.word	0xffffffff


	//   ....[33]....
        /*0630*/ 	.word	0xffffffff


	//   ....[34]....
        /*0634*/ 	.word	0xffffffff


	//   ....[35]....
        /*0638*/ 	.word	0xffffffff


	//   ....[36]....
        /*063c*/ 	.word	0xffffffff


	//   ....[37]....
        /*0640*/ 	.word	0xffffffff


	//   ....[38]....
        /*0644*/ 	.word	0xffffffff


	//   ....[39]....
        /*0648*/ 	.word	0xffffffff


	//   ....[40]....
        /*064c*/ 	.word	0xffffffff


	//   ....[41]....
        /*0650*/ 	.word	0xffffffff


	//   ....[42]....
        /*0654*/ 	.word	0xffffffff


	//   ....[43]....
        /*0658*/ 	.word	0xffffffff


	//   ....[44]....
        /*065c*/ 	.word	0xffffffff


	//   ....[45]....
        /*0660*/ 	.word	0xffffffff


	//   ....[46]....
        /*0664*/ 	.word	0xffffffff


	//   ....[47]....
        /*0668*/ 	.word	0xffffffff


	//   ....[48]....
        /*066c*/ 	.word	0xffffffff


	//   ....[49]....
        /*0670*/ 	.word	0xffffffff


	//   ....[50]....
        /*0674*/ 	.word	0xffffffff


	//   ....[51]....
        /*0678*/ 	.word	0xffffffff


	//   ....[52]....
        /*067c*/ 	.word	0xffffffff


	//   ....[53]....
        /*0680*/ 	.word	0xffffffff


	//   ....[54]....
        /*0684*/ 	.word	0xffffffff


	//   ....[55]....
        /*0688*/ 	.word	0xffffffff


	//   ....[56]....
        /*068c*/ 	.word	0xffffffff


	//   ....[57]....
        /*0690*/ 	.word	0xffffffff


	//   ....[58]....
        /*0694*/ 	.word	0xffffffff


	//   ....[59]....
        /*0698*/ 	.word	0xffffffff


	//   ....[60]....
        /*069c*/ 	.word	0xffffffff


	//   ....[61]....
        /*06a0*/ 	.word	0xffffffff


	//   ....[62]....
        /*06a4*/ 	.word	0xffffffff


	//   ....[63]....
        /*06a8*/ 	.word	0xffffffff


	//   ....[64]....
        /*06ac*/ 	.word	0xffffffff


	//   ....[65]....
        /*06b0*/ 	.word	0xffffffff


	//   ....[66]....
        /*06b4*/ 	.word	0xffffffff


	//   ....[67]....
        /*06b8*/ 	.word	0xffffffff


	//   ....[68]....
        /*06bc*/ 	.word	0xffffffff


	//   ....[69]....
        /*06c0*/ 	.word	0xffffffff


	//   ....[70]....
        /*06c4*/ 	.word	0xffffffff


	//   ....[71]....
        /*06c8*/ 	.word	0xffffffff


	//   ....[72]....
        /*06cc*/ 	.word	0xffffffff


	//   ....[73]....
        /*06d0*/ 	.word	0xffffffff


	//   ....[74]....
        /*06d4*/ 	.word	0xffffffff


	//   ....[75]....
        /*06d8*/ 	.word	0xffffffff


	//   ....[76]....
        /*06dc*/ 	.word	0xffffffff


	//   ....[77]....
        /*06e0*/ 	.word	0xffffffff


	//   ....[78]....
        /*06e4*/ 	.word	0xffffffff


	//   ....[79]....
        /*06e8*/ 	.word	0xffffffff


	//   ....[80]....
        /*06ec*/ 	.word	0xffffffff


	//   ....[81]....
        /*06f0*/ 	.word	0xffffffff


	//   ....[82]....
        /*06f4*/ 	.word	0xffffffff


	//   ....[83]....
        /*06f8*/ 	.word	0xffffffff


	//   ....[84]....
        /*06fc*/ 	.word	0xffffffff


	//   ....[85]....
        /*0700*/ 	.word	0xffffffff


	//   ....[86]....
        /*0704*/ 	.word	0xffffffff


	//   ....[87]....
        /*0708*/ 	.word	0xffffffff


	//   ....[88]....
        /*070c*/ 	.word	0xffffffff


	//   ....[89]....
        /*0710*/ 	.word	0xffffffff


	//   ....[90]....
        /*0714*/ 	.word	0xffffffff


	//   ....[91]....
        /*0718*/ 	.word	0xffffffff


	//   ....[92]....
        /*071c*/ 	.word	0xffffffff


	//   ....[93]....
        /*0720*/ 	.word	0xffffffff


	//   ....[94]....
        /*0724*/ 	.word	0xffffffff


	//   ....[95]....
        /*0728*/ 	.word	0xffffffff


	//   ....[96]....
        /*072c*/ 	.word	0xffffffff


	//   ....[97]....
        /*0730*/ 	.word	0xffffffff


	//   ....[98]....
        /*0734*/ 	.word	0xffffffff


	//   ....[99]....
        /*0738*/ 	.word	0xffffffff


	//   ....[100]....
        /*073c*/ 	.word	0xffffffff


	//   ....[101]....
        /*0740*/ 	.word	0xffffffff


	//   ....[102]....
        /*0744*/ 	.word	0xffffffff


	//   ....[103]....
        /*0748*/ 	.word	0xffffffff


	//   ....[104]....
        /*074c*/ 	.word	0xffffffff


	//   ....[105]....
        /*0750*/ 	.word	0xffffffff


	//   ....[106]....
        /*0754*/ 	.word	0xffffffff


	//   ....[107]....
        /*0758*/ 	.word	0xffffffff


	//   ....[108]....
        /*075c*/ 	.word	0xffffffff


	//   ....[109]....
        /*0760*/ 	.word	0xffffffff


	//   ....[110]....
        /*0764*/ 	.word	0x0500000f


	//   ....[111]....
        /*0768*/ 	.word	0x0500000f


	//   ....[112]....
        /*076c*/ 	.word	0x0500000f


	//   ....[113]....
        /*0770*/ 	.word	0x0500000f


	//   ....[114]....
        /*0774*/ 	.word	0x0500000f


	//   ....[115]....
        /*0778*/ 	.word	0x0500000f


	//   ....[116]....
        /*077c*/ 	.word	0x0500000f


	//   ....[117]....
        /*0780*/ 	.word	0x0500000f


	//   ....[118]....
        /*0784*/ 	.word	0x0500000f


	//   ....[119]....
        /*0788*/ 	.word	0x0500000f


	//   ....[120]....
        /*078c*/ 	.word	0x0500000f


	//   ....[121]....
        /*0790*/ 	.word	0x0500000f


	//   ....[122]....
        /*0794*/ 	.word	0x0500000f


	//   ....[123]....
        /*0798*/ 	.word	0x0500000f


	//   ....[124]....
        /*079c*/ 	.word	0x0500000f


	//   ....[125]....
        /*07a0*/ 	.word	0x0500000f


	//   ....[126]....
        /*07a4*/ 	.word	0x0500000f


	//   ....[127]....
        /*07a8*/ 	.word	0x0500000f


	//   ....[128]....
        /*07ac*/ 	.word	0x0500000f


	//   ....[129]....
        /*07b0*/ 	.word	0x0500000f


	//   ....[130]....
        /*07b4*/ 	.word	0x0500000f


	//   ....[131]....
        /*07b8*/ 	.word	0x0500000f


	//   ....[132]....
        /*07bc*/ 	.word	0x0500000f


	//   ....[133]....
        /*07c0*/ 	.word	0x0500000f


	//   ....[134]....
        /*07c4*/ 	.word	0x0500000f


	//   ....[135]....
        /*07c8*/ 	.word	0x0500000f


	//   ....[136]....
        /*07cc*/ 	.word	0x0500000f


	//   ....[137]....
        /*07d0*/ 	.word	0x0500000f


	//   ....[138]....
        /*07d4*/ 	.word	0x0500000f


	//   ....[139]....
        /*07d8*/ 	.word	0x0500000f


	//   ....[140]....
        /*07dc*/ 	.word	0x0500000f


	//   ....[141]....
        /*07e0*/ 	.word	0x0500000f


	//   ....[142]....
        /*07e4*/ 	.word	0x0500000f


	//   ....[143]....
        /*07e8*/ 	.word	0x0500000f


	//   ....[144]....
        /*07ec*/ 	.word	0x0500000f


	//   ....[145]....
        /*07f0*/ 	.word	0x0500000f


	//   ....[146]....
        /*07f4*/ 	.word	0x0500000f


	//   ....[147]....
        /*07f8*/ 	.word	0x0500000f


	//   ....[148]....
        /*07fc*/ 	.word	0x0500000f


	//   ....[149]....
        /*0800*/ 	.word	0x0500000f


	//   ....[150]....
        /*0804*/ 	.word	0x0500000f


	//   ....[151]....
        /*0808*/ 	.word	0x0500000f


	//   ....[152]....
        /*080c*/ 	.word	0x0500000f


	//   ....[153]....
        /*0810*/ 	.word	0x0500000f


	//   ....[154]....
        /*0814*/ 	.word	0x0500000f


	//   ....[155]....
        /*0818*/ 	.word	0x0500000f


	//   ....[156]....
        /*081c*/ 	.word	0x0500000f


	//   ....[157]....
        /*0820*/ 	.word	0x0500000f


	//   ....[158]....
        /*0824*/ 	.word	0x0500000f


	//   ....[159]....
        /*0828*/ 	.word	0x0500000f


	//   ....[160]....
        /*082c*/ 	.word	0x0500000f


	//   ....[161]....
        /*0830*/ 	.word	0x0500000f


	//   ....[162]....
        /*0834*/ 	.word	0x0500000f


	//   ....[163]....
        /*0838*/ 	.word	0x0500000f


	//   ....[164]....
        /*083c*/ 	.word	0x0500000f


	//   ....[165]....
        /*0840*/ 	.word	0x0500000f


	//   ....[166]....
        /*0844*/ 	.word	0x0500000f


	//   ....[167]....
        /*0848*/ 	.word	0x0500000f


	//   ....[168]....
        /*084c*/ 	.word	0x0500000f


	//   ....[169]....
        /*0850*/ 	.word	0x0500000f


	//   ....[170]....
        /*0854*/ 	.word	0x0500000f


	//----- nvinfo : EIATTR_COOP_GROUP_INSTR_OFFSETS
	.align		4
.L_147:
        /*0858*/ 	.byte	0x04, 0x28
        /*085a*/ 	.short	(.L_149 - .L_148)


	//   ....[0]....
.L_148:
        /*085c*/ 	.word	0x00000060


	//   ....[1]....
        /*0860*/ 	.word	0x00000190


	//   ....[2]....
        /*0864*/ 	.word	0x00000240


	//   ....[3]....
        /*0868*/ 	.word	0x00000400


	//   ....[4]....
        /*086c*/ 	.word	0x00000560


	//   ....[5]....
        /*0870*/ 	.word	0x00000680


	//   ....[6]....
        /*0874*/ 	.word	0x000007e0


	//   ....[7]....
        /*0878*/ 	.word	0x00005b60


	//   ....[8]....
        /*087c*/ 	.word	0x00006110


	//   ....[9]....
        /*0880*/ 	.word	0x00006120


	//   ....[10]....
        /*0884*/ 	.word	0x00006130


	//   ....[11]....
        /*0888*/ 	.word	0x00006140


	//   ....[12]....
        /*088c*/ 	.word	0x000071a0


	//   ....[13]....
        /*0890*/ 	.word	0x000071b0


	//   ....[14]....
        /*0894*/ 	.word	0x000071c0


	//   ....[15]....
        /*0898*/ 	.word	0x000071d0


	//   ....[16]....
        /*089c*/ 	.word	0x00009e50


	//   ....[17]....
        /*08a0*/ 	.word	0x00009e70


	//   ....[18]....
        /*08a4*/ 	.word	0x0000a450


	//   ....[19]....
        /*08a8*/ 	.word	0x0000a480


	//   ....[20]....
        /*08ac*/ 	.word	0x0000bb70


	//   ....[21]....
        /*08b0*/ 	.word	0x0000cde0


	//   ....[22]....
        /*08b4*/ 	.word	0x0000ce40


	//   ....[23]....
        /*08b8*/ 	.word	0x0000daa0


	//   ....[24]....
        /*08bc*/ 	.word	0x0000dac0


	//   ....[25]....
        /*08c0*/ 	.word	0x0000fa40


	//   ....[26]....
        /*08c4*/ 	.word	0x0000fc90


	//   ....[27]....
        /*08c8*/ 	.word	0x0000ffb0


	//   ....[28]....
        /*08cc*/ 	.word	0x00010420


	//   ....[29]....
        /*08d0*/ 	.word	0x00010450


	//   ....[30]....
        /*08d4*/ 	.word	0x00011120


	//   ....[31]....
        /*08d8*/ 	.word	0x00011160


	//   ....[32]....
        /*08dc*/ 	.word	0x00011180


	//   ....[33]....
        /*08e0*/ 	.word	0x000111b0


	//   ....[34]....
        /*08e4*/ 	.word	0x00011650


	//   ....[35]....
        /*08e8*/ 	.word	0x00011680


	//   ....[36]....
        /*08ec*/ 	.word	0x000116c0


	//   ....[37]....
        /*08f0*/ 	.word	0x00011700


	//   ....[38]....
        /*08f4*/ 	.word	0x00011720


	//   ....[39]....
        /*08f8*/ 	.word	0x00011740


	//   ....[40]....
        /*08fc*/ 	.word	0x00011750


	//   ....[41]....
        /*0900*/ 	.word	0x00011770


	//   ....[42]....
        /*0904*/ 	.word	0x00011f80


	//   ....[43]....
        /*0908*/ 	.word	0x00011fb0


	//   ....[44]....
        /*090c*/ 	.word	0x00011fd0


	//   ....[45]....
        /*0910*/ 	.word	0x00012000


	//   ....[46]....
        /*0914*/ 	.word	0x00012030


	//   ....[47]....
        /*0918*/ 	.word	0x00012040


	//   ....[48]....
        /*091c*/ 	.word	0x00012070


	//   ....[49]....
        /*0920*/ 	.word	0x000120e0


	//   ....[50]....
        /*0924*/ 	.word	0x00012200


	//   ....[51]....
        /*0928*/ 	.word	0x000123f0


	//   ....[52]....
        /*092c*/ 	.word	0x00012420


	//   ....[53]....
        /*0930*/ 	.word	0x00012450


	//   ....[54]....
        /*0934*/ 	.word	0x00012480


	//   ....[55]....
        /*0938*/ 	.word	0x000124b0


	//   ....[56]....
        /*093c*/ 	.word	0x000124e0


	//   ....[57]....
        /*0940*/ 	.word	0x00012650


	//   ....[58]....
        /*0944*/ 	.word	0x00012680


	//   ....[59]....
        /*0948*/ 	.word	0x000126b0


	//   ....[60]....
        /*094c*/ 	.word	0x000126e0


	//   ....[61]....
        /*0950*/ 	.word	0x00012710


	//   ....[62]....
        /*0954*/ 	.word	0x00012740


	//   ....[63]....
        /*0958*/ 	.word	0x000127d0


	//   ....[64]....
        /*095c*/ 	.word	0x00012800


	//   ....[65]....
        /*0960*/ 	.word	0x00012880


	//   ....[66]....
        /*0964*/ 	.word	0x000133b0


	//   ....[67]....
        /*0968*/ 	.word	0x00014670


	//   ....[68]....
        /*096c*/ 	.word	0x00015280


	//   ....[69]....
        /*0970*/ 	.word	0x00015290


	//   ....[70]....
        /*0974*/ 	.word	0x000152b0


	//   ....[71]....
        /*0978*/ 	.word	0x00015340


	//   ....[72]....
        /*097c*/ 	.word	0x00015360


	//   ....[73]....
        /*0980*/ 	.word	0x000153e0


	//   ....[74]....
        /*0984*/ 	.word	0x00015400


	//   ....[75]....
        /*0988*/ 	.word	0x00015480


	//   ....[76]....
        /*098c*/ 	.word	0x000154a0


	//   ....[77]....
        /*0990*/ 	.word	0x00015520


	//   ....[78]....
        /*0994*/ 	.word	0x00015540


	//   ....[79]....
        /*0998*/ 	.word	0x000155c0


	//   ....[80]....
        /*099c*/ 	.word	0x000155e0


	//   ....[81]....
        /*09a0*/ 	.word	0x00015660


	//   ....[82]....
        /*09a4*/ 	.word	0x00015680


	//   ....[83]....
        /*09a8*/ 	.word	0x00015690


	//   ....[84]....
        /*09ac*/ 	.word	0x00015700


	//   ....[85]....
        /*09b0*/ 	.word	0x00015750


	//   ....[86]....
        /*09b4*/ 	.word	0x00015800


	//   ....[87]....
        /*09b8*/ 	.word	0x00015810


	//   ....[88]....
        /*09bc*/ 	.word	0x00015880


	//   ....[89]....
        /*09c0*/ 	.word	0x00015890


	//   ....[90]....
        /*09c4*/ 	.word	0x000158d0


	//   ....[91]....
        /*09c8*/ 	.word	0x000158f0


	//   ....[92]....
        /*09cc*/ 	.word	0x000177c0


	//   ....[93]....
        /*09d0*/ 	.word	0x000177f0


	//   ....[94]....
        /*09d4*/ 	.word	0x00017830


	//   ....[95]....
        /*09d8*/ 	.word	0x00017860


	//   ....[96]....
        /*09dc*/ 	.word	0x00017890


	//   ....[97]....
        /*09e0*/ 	.word	0x000178c0


	//   ....[98]....
        /*09e4*/ 	.word	0x000178f0


	//   ....[99]....
        /*09e8*/ 	.word	0x00017920


	//   ....[100]....
        /*09ec*/ 	.word	0x00017aa0


	//   ....[101]....
        /*09f0*/ 	.word	0x00017ad0


	//   ....[102]....
        /*09f4*/ 	.word	0x00017b00


	//   ....[103]....
        /*09f8*/ 	.word	0x00017b30


	//   ....[104]....
        /*09fc*/ 	.word	0x00017b60


	//   ....[105]....
        /*0a00*/ 	.word	0x00017b90


	//   ....[106]....
        /*0a04*/ 	.word	0x00017c50


	//   ....[107]....
        /*0a08*/ 	.word	0x00017c70


	//   ....[108]....
        /*0a0c*/ 	.word	0x00017ce0


	//   ....[109]....
        /*0a10*/ 	.word	0x00018150


	//   ....[110]....
        /*0a14*/ 	.word	0x000185b0


	//   ....[111]....
        /*0a18*/ 	.word	0x00018660


	//   ....[112]....
        /*0a1c*/ 	.word	0x000186f0


	//   ....[113]....
        /*0a20*/ 	.word	0x00018740


	//   ....[114]....
        /*0a24*/ 	.word	0x00018790


	//   ....[115]....
        /*0a28*/ 	.word	0x00018870


	//   ....[116]....
        /*0a2c*/ 	.word	0x00018900


	//   ....[117]....
        /*0a30*/ 	.word	0x00018950


	//   ....[118]....
        /*0a34*/ 	.word	0x000189a0


	//   ....[119]....
        /*0a38*/ 	.word	0x00018bd0


	//   ....[120]....
        /*0a3c*/ 	.word	0x00018c70


	//   ....[121]....
        /*0a40*/ 	.word	0x00018cd0


	//   ....[122]....
        /*0a44*/ 	.word	0x00018d40


	//   ....[123]....
        /*0a48*/ 	.word	0x00018da0


	//   ....[124]....
        /*0a4c*/ 	.word	0x00018e10


	//   ....[125]....
        /*0a50*/ 	.word	0x00018ed0


	//   ....[126]....
        /*0a54*/ 	.word	0x00018f30


	//   ....[127]....
        /*0a58*/ 	.word	0x00018ff0


	//   ....[128]....
        /*0a5c*/ 	.word	0x000192d0


	//   ....[129]....
        /*0a60*/ 	.word	0x00019480


	//   ....[130]....
        /*0a64*/ 	.word	0x000194d0


	//   ....[131]....
        /*0a68*/ 	.word	0x00019530


	//   ....[132]....
        /*0a6c*/ 	.word	0x00019620


	//   ....[133]....
        /*0a70*/ 	.word	0x00019680


	//   ....[134]....
        /*0a74*/ 	.word	0x00019780


	//   ....[135]....
        /*0a78*/ 	.word	0x000197e0


	//   ....[136]....
        /*0a7c*/ 	.word	0x000198e0


	//   ....[137]....
        /*0a80*/ 	.word	0x00019940


	//   ....[138]....
        /*0a84*/ 	.word	0x00019a40


	//   ....[139]....
        /*0a88*/ 	.word	0x00019aa0


	//   ....[140]....
        /*0a8c*/ 	.word	0x00019ba0


	//   ....[141]....
        /*0a90*/ 	.word	0x00019c00


	//   ....[142]....
        /*0a94*/ 	.word	0x00019d00


	//   ....[143]....
        /*0a98*/ 	.word	0x00019d60


	//   ....[144]....
        /*0a9c*/ 	.word	0x00019e70


	//   ....[145]....
        /*0aa0*/ 	.word	0x00019ee0


	//   ....[146]....
        /*0aa4*/ 	.word	0x00019fb0


	//   ....[147]....
        /*0aa8*/ 	.word	0x0001a010


	//   ....[148]....
        /*0aac*/ 	.word	0x0001a0f0


	//   ....[149]....
        /*0ab0*/ 	.word	0x0001a150


	//   ....[150]....
        /*0ab4*/ 	.word	0x0001a220


	//   ....[151]....
        /*0ab8*/ 	.word	0x0001a280


	//   ....[152]....
        /*0abc*/ 	.word	0x0001a340


	//   ....[153]....
        /*0ac0*/ 	.word	0x0001a660


	//   ....[154]....
        /*0ac4*/ 	.word	0x0001a700


	//   ....[155]....
        /*0ac8*/ 	.word	0x0001a820


	//   ....[156]....
        /*0acc*/ 	.word	0x0001a890


	//   ....[157]....
        /*0ad0*/ 	.word	0x0001a900


	//   ....[158]....
        /*0ad4*/ 	.word	0x0001a970


	//   ....[159]....
        /*0ad8*/ 	.word	0x0001a9e0


	//   ....[160]....
        /*0adc*/ 	.word	0x0001aa60


	//   ....[161]....
        /*0ae0*/ 	.word	0x0001aaf0


	//   ....[162]....
        /*0ae4*/ 	.word	0x0001ab80


	//   ....[163]....
        /*0ae8*/ 	.word	0x0001abf0


	//   ....[164]....
        /*0aec*/ 	.word	0x0001ac60


	//   ....[165]....
        /*0af0*/ 	.word	0x0001acd0


	//   ....[166]....
        /*0af4*/ 	.word	0x0001ad50


	//   ....[167]....
        /*0af8*/ 	.word	0x0001adc0


	//   ....[168]....
        /*0afc*/ 	.word	0x0001ae60


	//   ....[169]....
        /*0b00*/ 	.word	0x0001aef0


	//   ....[170]....
        /*0b04*/ 	.word	0x0001b010


	//----- nvinfo : EIATTR_REG_RECONFIG
	.align		4
.L_149:
        /*0b08*/ 	.byte	0x01, 0x54
	.zero		2


	//----- nvinfo : EIATTR_SYSCALL_OFFSETS
	.align		4
        /*0b0c*/ 	.byte	0x04, 0x46
        /*0b0e*/ 	.short	(.L_151 - .L_150)


	//   ....[0]....
.L_150:
        /*0b10*/ 	.word	0x00001980


	//   ....[1]....
        /*0b14*/ 	.word	0x00001ad0


	//   ....[2]....
        /*0b18*/ 	.word	0x00005cf0


	//   ....[3]....
        /*0b1c*/ 	.word	0x00006080


	//   ....[4]....
        /*0b20*/ 	.word	0x000142a0


	//   ....[5]....
        /*0b24*/ 	.word	0x000143f0


	//   ....[6]....
        /*0b28*/ 	.word	0x000144f0


	//   ....[7]....
        /*0b2c*/ 	.word	0x00014d70


	//----- nvinfo : EIATTR_MBARRIER_INSTR_OFFSETS
	.align		4
.L_151:
        /*0b30*/ 	.byte	0x04, 0x39
        /*0b32*/ 	.short	(.L_153 - .L_152)


	//   ....[0]....
.L_152:
        /*0b34*/ 	.word	0x000002b0
        /*0b38*/ 	.word	0x000000ff
        /*0b3c*/ 	.word	0x00030800
        /*0b40*/ 	.short	0x0100
        /*0b42*/ 	.byte	0x08
	.zero		1


	//   ....[1]....
        /*0b44*/ 	.word	0x000002c0
        /*0b48*/ 	.word	0x000000ff
        /*0b4c*/ 	.word	0x00030820
        /*0b50*/ 	.short	0x0100
        /*0b52*/ 	.byte	0x08
	.zero		1


	//   ....[2]....
        /*0b54*/ 	.word	0x000003b0
        /*0b58*/ 	.word	0x000000ff
        /*0b5c*/ 	.word	0x00030830
        /*0b60*/ 	.short	0x0100
        /*0b62*/ 	.byte	0x08
	.zero		1


	//   ....[3]....
        /*0b64*/ 	.word	0x000003c0
        /*0b68*/ 	.word	0x000000ff
        /*0b6c*/ 	.word	0x00030840
        /*0b70*/ 	.short	0x0100
        /*0b72*/ 	.byte	0x08
	.zero		1


	//   ....[4]....
        /*0b74*/ 	.word	0x000003d0
        /*0b78*/ 	.word	0x000000ff
        /*0b7c*/ 	.word	0x00030838
        /*0b80*/ 	.short	0x0100
        /*0b82*/ 	.byte	0x08
	.zero		1


	//   ....[5]....
        /*0b84*/ 	.word	0x000003e0
        /*0b88*/ 	.word	0x000000ff
        /*0b8c*/ 	.word	0x00030848
        /*0b90*/ 	.short	0x0100
        /*0b92*/ 	.byte	0x08
	.zero		1


	//   ....[6]....
        /*0b94*/ 	.word	0x00000510
        /*0b98*/ 	.word	0x000000ff
        /*0b9c*/ 	.word	0x00030850
        /*0ba0*/ 	.short	0x0100
        /*0ba2*/ 	.byte	0x08
	.zero		1


	//   ....[7]....
        /*0ba4*/ 	.word	0x00000520
        /*0ba8*/ 	.word	0x000000ff
        /*0bac*/ 	.word	0x00030860
        /*0bb0*/ 	.short	0x0100
        /*0bb2*/ 	.byte	0x08
	.zero		1


	//   ....[8]....
        /*0bb4*/ 	.word	0x00000530
        /*0bb8*/ 	.word	0x000000ff
        /*0bbc*/ 	.word	0x00030858
        /*0bc0*/ 	.short	0x0100
        /*0bc2*/ 	.byte	0x08
	.zero		1


	//   ....[9]....
        /*0bc4*/ 	.word	0x00000540
        /*0bc8*/ 	.word	0x000000ff
        /*0bcc*/ 	.word	0x00030868
        /*0bd0*/ 	.short	0x0100
        /*0bd2*/ 	.byte	0x08
	.zero		1


	//   ....[10]....
        /*0bd4*/ 	.word	0x00000630
        /*0bd8*/ 	.word	0x000000ff
        /*0bdc*/ 	.word	0x00030870
        /*0be0*/ 	.short	0x0100
        /*0be2*/ 	.byte	0x06
	.zero		1


	//   ....[11]....
        /*0be4*/ 	.word	0x00000640
        /*0be8*/ 	.word	0x000000ff
        /*0bec*/ 	.word	0x00030880
        /*0bf0*/ 	.short	0x0100
        /*0bf2*/ 	.byte	0x06
	.zero		1


	//   ....[12]....
        /*0bf4*/ 	.word	0x00000650
        /*0bf8*/ 	.word	0x000000ff
        /*0bfc*/ 	.word	0x00030878
        /*0c00*/ 	.short	0x0100
        /*0c02*/ 	.byte	0x06
	.zero		1


	//   ....[13]....
        /*0c04*/ 	.word	0x00000660
        /*0c08*/ 	.word	0x000000ff
        /*0c0c*/ 	.word	0x00030888
        /*0c10*/ 	.short	0x0100
        /*0c12*/ 	.byte	0x06
	.zero		1


	//   ....[14]....
        /*0c14*/ 	.word	0x00000790
        /*0c18*/ 	.word	0x000000ff
        /*0c1c*/ 	.word	0x00030890
        /*0c20*/ 	.short	0x0100
        /*0c22*/ 	.byte	0x08
	.zero		1


	//   ....[15]....
        /*0c24*/ 	.word	0x000007a0
        /*0c28*/ 	.word	0x000000ff
        /*0c2c*/ 	.word	0x000308a0
        /*0c30*/ 	.short	0x0100
        /*0c32*/ 	.byte	0x08
	.zero		1


	//   ....[16]....
        /*0c34*/ 	.word	0x000007b0
        /*0c38*/ 	.word	0x000000ff
        /*0c3c*/ 	.word	0x00030898
        /*0c40*/ 	.short	0x0100
        /*0c42*/ 	.byte	0x08
	.zero		1


	//   ....[17]....
        /*0c44*/ 	.word	0x000007c0
        /*0c48*/ 	.word	0x000000ff
        /*0c4c*/ 	.word	0x000308a8
        /*0c50*/ 	.short	0x0100
        /*0c52*/ 	.byte	0x08
	.zero		1


	//   ....[18]....
        /*0c54*/ 	.word	0x000008f0
        /*0c58*/ 	.word	0x000000ff
        /*0c5c*/ 	.word	0x000308b0
        /*0c60*/ 	.short	0x0100
        /*0c62*/ 	.byte	0x08
	.zero		1


	//   ....[19]....
        /*0c64*/ 	.word	0x00000900
        /*0c68*/ 	.word	0x000000ff
        /*0c6c*/ 	.word	0x000308c0
        /*0c70*/ 	.short	0x0100
        /*0c72*/ 	.byte	0x08
	.zero		1


	//   ....[20]....
        /*0c74*/ 	.word	0x00000910
        /*0c78*/ 	.word	0x000000ff
        /*0c7c*/ 	.word	0x000308b8
        /*0c80*/ 	.short	0x0100
        /*0c82*/ 	.byte	0x08
	.zero		1


	//   ....[21]....
        /*0c84*/ 	.word	0x00000920
        /*0c88*/ 	.word	0x000000ff
        /*0c8c*/ 	.word	0x000308c8
        /*0c90*/ 	.short	0x0100
        /*0c92*/ 	.byte	0x08
	.zero		1


	//   ....[22]....
        /*0c94*/ 	.word	0x00002d30
        /*0c98*/ 	.word	0x00000052
        /*0c9c*/ 	.word	0x00030890
        /*0ca0*/ 	.short	0x010a
        /*0ca2*/ 	.byte	0x3f
	.zero		1


	//   ....[23]....
        /*0ca4*/ 	.word	0x000040a0
        /*0ca8*/ 	.word	0x00000052
        /*0cac*/ 	.word	0x00030890
        /*0cb0*/ 	.short	0x010a
        /*0cb2*/ 	.byte	0x3f
	.zero		1


	//   ....[24]....
        /*0cb4*/ 	.word	0x00005270
        /*0cb8*/ 	.word	0x00000052
        /*0cbc*/ 	.word	0x00030890
        /*0cc0*/ 	.short	0x010a
        /*0cc2*/ 	.byte	0x3f
	.zero		1


	//   ....[25]....
        /*0cc4*/ 	.word	0x00005490
        /*0cc8*/ 	.word	0x0000000c
        /*0ccc*/ 	.word	0x00000000
        /*0cd0*/ 	.short	0x0101
        /*0cd2*/ 	.byte	0x3f
	.zero		1


	//   ....[26]....
        /*0cd4*/ 	.word	0x000054d0
        /*0cd8*/ 	.word	0x00000052
        /*0cdc*/ 	.word	0x000308b0
        /*0ce0*/ 	.short	0x010a
        /*0ce2*/ 	.byte	0x3f
	.zero		1


	//   ....[27]....
        /*0ce4*/ 	.word	0x00005890
        /*0ce8*/ 	.word	0x00000052
        /*0cec*/ 	.word	0x00000000
        /*0cf0*/ 	.short	0x0101
        /*0cf2*/ 	.byte	0x3f
	.zero		1


	//   ....[28]....
        /*0cf4*/ 	.word	0x00005d90
        /*0cf8*/ 	.word	0x00000002
        /*0cfc*/ 	.word	0x00030800
        /*0d00*/ 	.short	0x010a
        /*0d02*/ 	.byte	0x3f
	.zero		1


	//   ....[29]....
        /*0d04*/ 	.word	0x00005de0
        /*0d08*/ 	.word	0x00000002
        /*0d0c*/ 	.word	0x00030800
        /*0d10*/ 	.short	0x010a
        /*0d12*/ 	.byte	0x3f
	.zero		1


	//   ....[30]....
        /*0d14*/ 	.word	0x000063f0
        /*0d18*/ 	.word	0x00000002
        /*0d1c*/ 	.word	0x00030800
        /*0d20*/ 	.short	0x010a
        /*0d22*/ 	.byte	0x3f
	.zero		1


	//   ....[31]....
        /*0d24*/ 	.word	0x000073b0
        /*0d28*/ 	.word	0x00000002
        /*0d2c*/ 	.word	0x00030800
        /*0d30*/ 	.short	0x010a
        /*0d32*/ 	.byte	0x3f
	.zero		1


	//   ....[32]....
        /*0d34*/ 	.word	0x00008290
        /*0d38*/ 	.word	0x00000000
        /*0d3c*/ 	.word	0x00030830
        /*0d40*/ 	.short	0x010a
        /*0d42*/ 	.byte	0x3f
	.zero		1


	//   ....[33]....
        /*0d44*/ 	.word	0x00008370
        /*0d48*/ 	.word	0x00000000
        /*0d4c*/ 	.word	0x00030830
        /*0d50*/ 	.short	0x010a
        /*0d52*/ 	.byte	0x3f
	.zero		1


	//   ....[34]....
        /*0d54*/ 	.word	0x0000a790
        /*0d58*/ 	.word	0x0000000c
        /*0d5c*/ 	.word	0x00000000
        /*0d60*/ 	.short	0x0101
        /*0d62*/ 	.byte	0x3f
	.zero		1


	//   ....[35]....
        /*0d64*/ 	.word	0x0000bdd0
        /*0d68*/ 	.word	0x00000005
        /*0d6c*/ 	.word	0x00030830
        /*0d70*/ 	.short	0x010a
        /*0d72*/ 	.byte	0x3f
	.zero		1


	//   ....[36]....
        /*0d74*/ 	.word	0x0000be20
        /*0d78*/ 	.word	0x00000005
        /*0d7c*/ 	.word	0x00030830
        /*0d80*/ 	.short	0x010a
        /*0d82*/ 	.byte	0x3f
	.zero		1


	//   ....[37]....
        /*0d84*/ 	.word	0x0000c170
        /*0d88*/ 	.word	0x00000006
        /*0d8c*/ 	.word	0x00030850
        /*0d90*/ 	.short	0x010a
        /*0d92*/ 	.byte	0x3f
	.zero		1


	//   ....[38]....
        /*0d94*/ 	.word	0x0000c1b0
        /*0d98*/ 	.word	0x00000006
        /*0d9c*/ 	.word	0x00030850
        /*0da0*/ 	.short	0x010a
        /*0da2*/ 	.byte	0x3f
	.zero		1


	//   ....[39]....
        /*0da4*/ 	.word	0x0000e830
        /*0da8*/ 	.word	0x00000040
        /*0dac*/ 	.word	0x00000000
        /*0db0*/ 	.short	0x0101
        /*0db2*/ 	.byte	0x3f
	.zero		1


	//   ....[40]....
        /*0db4*/ 	.word	0x0000eaa0
        /*0db8*/ 	.word	0x00000000
        /*0dbc*/ 	.word	0x00000000
        /*0dc0*/ 	.short	0x0101
        /*0dc2*/ 	.byte	0x3f
	.zero		1


	//   ....[41]....
        /*0dc4*/ 	.word	0x0000fad0
        /*0dc8*/ 	.word	0x0000000b
        /*0dcc*/ 	.word	0x00030850
        /*0dd0*/ 	.short	0x010a
        /*0dd2*/ 	.byte	0x3f
	.zero		1


	//   ....[42]....
        /*0dd4*/ 	.word	0x0000fb80
        /*0dd8*/ 	.word	0x0000000b
        /*0ddc*/ 	.word	0x00030850
        /*0de0*/ 	.short	0x010a
        /*0de2*/ 	.byte	0x3f
	.zero		1


	//   ....[43]....
        /*0de4*/ 	.word	0x00010620
        /*0de8*/ 	.word	0x00000009
        /*0dec*/ 	.word	0x00000000
        /*0df0*/ 	.short	0x0101
        /*0df2*/ 	.byte	0x3f
	.zero		1


	//   ....[44]....
        /*0df4*/ 	.word	0x00011710
        /*0df8*/ 	.word	0x00000000
        /*0dfc*/ 	.word	0x00000000
        /*0e00*/ 	.short	0x0101
        /*0e02*/ 	.byte	0x3f
	.zero		1


	//   ....[45]....
        /*0e04*/ 	.word	0x00013490
        /*0e08*/ 	.word	0x00000016
        /*0e0c*/ 	.word	0x00030820
        /*0e10*/ 	.short	0x010a
        /*0e12*/ 	.byte	0x3f
	.zero		1


	//   ....[46]....
        /*0e14*/ 	.word	0x00013550
        /*0e18*/ 	.word	0x00000006
        /*0e1c*/ 	.word	0x000308a0
        /*0e20*/ 	.short	0x010a
        /*0e22*/ 	.byte	0x3f
	.zero		1


	//   ....[47]....
        /*0e24*/ 	.word	0x00013780
        /*0e28*/ 	.word	0x00000006
        /*0e2c*/ 	.word	0x000308c0
        /*0e30*/ 	.short	0x010a
        /*0e32*/ 	.byte	0x3f
	.zero		1


	//   ....[48]....
        /*0e34*/ 	.word	0x00013b00
        /*0e38*/ 	.word	0x00000005
        /*0e3c*/ 	.word	0x000308a0
        /*0e40*/ 	.short	0x010a
        /*0e42*/ 	.byte	0x3f
	.zero		1


	//   ....[49]....
        /*0e44*/ 	.word	0x00013d20
        /*0e48*/ 	.word	0x00000005
        /*0e4c*/ 	.word	0x000308c0
        /*0e50*/ 	.short	0x010a
        /*0e52*/ 	.byte	0x3f
	.zero		1


	//   ....[50]....
        /*0e54*/ 	.word	0x000148b0
        /*0e58*/ 	.word	0x00000000
        /*0e5c*/ 	.word	0x00030840
        /*0e60*/ 	.short	0x010a
        /*0e62*/ 	.byte	0x3f
	.zero		1


	//   ....[51]....
        /*0e64*/ 	.word	0x000159a0
        /*0e68*/ 	.word	0x00000016
        /*0e6c*/ 	.word	0x00030800
        /*0e70*/ 	.short	0x0107
        /*0e72*/ 	.byte	0x3f
	.zero		1


	//   ....[52]....
        /*0e74*/ 	.word	0x00015aa0
        /*0e78*/ 	.word	0x00000016
        /*0e7c*/ 	.word	0x00030800
        /*0e80*/ 	.short	0x0101
        /*0e82*/ 	.byte	0x3f
	.zero		1


	//   ....[53]....
        /*0e84*/ 	.word	0x00015ac0
        /*0e88*/ 	.word	0x00000016
        /*0e8c*/ 	.word	0x00030820
        /*0e90*/ 	.short	0x010a
        /*0e92*/ 	.byte	0x3f
	.zero		1


	//   ....[54]....
        /*0e94*/ 	.word	0x00015df0
        /*0e98*/ 	.word	0x00000002
        /*0e9c*/ 	.word	0x00030840
        /*0ea0*/ 	.short	0x010a
        /*0ea2*/ 	.byte	0x3f
	.zero		1


	//   ....[55]....
        /*0ea4*/ 	.word	0x00016070
        /*0ea8*/ 	.word	0x00000003
        /*0eac*/ 	.word	0x00000060
        /*0eb0*/ 	.short	0x010a
        /*0eb2*/ 	.byte	0x3f
	.zero		1


	//   ....[56]....
        /*0eb4*/ 	.word	0x000165d0
        /*0eb8*/ 	.word	0x00000002
        /*0ebc*/ 	.word	0x00030840
        /*0ec0*/ 	.short	0x010a
        /*0ec2*/ 	.byte	0x3f
	.zero		1


	//   ....[57]....
        /*0ec4*/ 	.word	0x00016850
        /*0ec8*/ 	.word	0x0000000a
        /*0ecc*/ 	.word	0x00000060
        /*0ed0*/ 	.short	0x010a
        /*0ed2*/ 	.byte	0x3f
	.zero		1


	//   ....[58]....
        /*0ed4*/ 	.word	0x00016ce0
        /*0ed8*/ 	.word	0x00000002
        /*0edc*/ 	.word	0x00030840
        /*0ee0*/ 	.short	0x010a
        /*0ee2*/ 	.byte	0x3f
	.zero		1


	//   ....[59]....
        /*0ee4*/ 	.word	0x00016f70
        /*0ee8*/ 	.word	0x00000007
        /*0eec*/ 	.word	0x00000060
        /*0ef0*/ 	.short	0x010a
        /*0ef2*/ 	.byte	0x3f
	.zero		1


	//   ....[60]....
        /*0ef4*/ 	.word	0x000173b0
        /*0ef8*/ 	.word	0x00000003
        /*0efc*/ 	.word	0x00030860
        /*0f00*/ 	.short	0x010a
        /*0f02*/ 	.byte	0x3f
	.zero		1


	//   ....[61]....
        /*0f04*/ 	.word	0x000180d0
        /*0f08*/ 	.word	0x00000009
        /*0f0c*/ 	.word	0x00030820
        /*0f10*/ 	.short	0x010a
        /*0f12*/ 	.byte	0x3f
	.zero		1


	//   ....[62]....
        /*0f14*/ 	.word	0x00018260
        /*0f18*/ 	.word	0x00000005
        /*0f1c*/ 	.word	0x00000000
        /*0f20*/ 	.short	0x010a
        /*0f22*/ 	.byte	0x3f
	.zero		1


	//   ....[63]....
        /*0f24*/ 	.word	0x000182d0
        /*0f28*/ 	.word	0x00000003
        /*0f2c*/ 	.word	0x00000000
        /*0f30*/ 	.short	0x010a
        /*0f32*/ 	.byte	0x3f
	.zero		1


	//   ....[64]....
        /*0f34*/ 	.word	0x00018330
        /*0f38*/ 	.word	0x00000017
        /*0f3c*/ 	.word	0x00000000
        /*0f40*/ 	.short	0x010a
        /*0f42*/ 	.byte	0x3f
	.zero		1


	//   ....[65]....
        /*0f44*/ 	.word	0x00018360
        /*0f48*/ 	.word	0x00000007
        /*0f4c*/ 	.word	0x00000000
        /*0f50*/ 	.short	0x010a
        /*0f52*/ 	.byte	0x3f
	.zero		1


	//   ....[66]....
        /*0f54*/ 	.word	0x000183c0
        /*0f58*/ 	.word	0x00000052
        /*0f5c*/ 	.word	0x00030890
        /*0f60*/ 	.short	0x010a
        /*0f62*/ 	.byte	0x3f
	.zero		1


	//   ....[67]....
        /*0f64*/ 	.word	0x00018410
        /*0f68*/ 	.word	0x00000052
        /*0f6c*/ 	.word	0x00030890
        /*0f70*/ 	.short	0x010a
        /*0f72*/ 	.byte	0x3f
	.zero		1


	//   ....[68]....
        /*0f74*/ 	.word	0x00018460
        /*0f78*/ 	.word	0x00000052
        /*0f7c*/ 	.word	0x00030890
        /*0f80*/ 	.short	0x010a
        /*0f82*/ 	.byte	0x3f
	.zero		1


	//   ....[69]....
        /*0f84*/ 	.word	0x000184b0
        /*0f88*/ 	.word	0x00000052
        /*0f8c*/ 	.word	0x000308b0
        /*0f90*/ 	.short	0x010a
        /*0f92*/ 	.byte	0x3f
	.zero		1


	//   ....[70]....
        /*0f94*/ 	.word	0x000187c0
        /*0f98*/ 	.word	0x00000002
        /*0f9c*/ 	.word	0x00030800
        /*0fa0*/ 	.short	0x010a
        /*0fa2*/ 	.byte	0x3f
	.zero		1


	//   ....[71]....
        /*0fa4*/ 	.word	0x000189d0
        /*0fa8*/ 	.word	0x00000002
        /*0fac*/ 	.word	0x00030800
        /*0fb0*/ 	.short	0x010a
        /*0fb2*/ 	.byte	0x3f
	.zero		1


	//   ....[72]....
        /*0fb4*/ 	.word	0x00018a20
        /*0fb8*/ 	.word	0x00000000
        /*0fbc*/ 	.word	0x00030830
        /*0fc0*/ 	.short	0x010a
        /*0fc2*/ 	.byte	0x3f
	.zero		1


	//   ....[73]....
        /*0fc4*/ 	.word	0x00018a70
        /*0fc8*/ 	.word	0x00000005
        /*0fcc*/ 	.word	0x00030830
        /*0fd0*/ 	.short	0x010a
        /*0fd2*/ 	.byte	0x3f
	.zero		1


	//   ....[74]....
        /*0fd4*/ 	.word	0x00018ac0
        /*0fd8*/ 	.word	0x00000006
        /*0fdc*/ 	.word	0x00030850
        /*0fe0*/ 	.short	0x010a
        /*0fe2*/ 	.byte	0x3f
	.zero		1


	//   ....[75]....
        /*0fe4*/ 	.word	0x00018b10
        /*0fe8*/ 	.word	0x0000000b
        /*0fec*/ 	.word	0x00030850
        /*0ff0*/ 	.short	0x010a
        /*0ff2*/ 	.byte	0x3f
	.zero		1


	//   ....[76]....
        /*0ff4*/ 	.word	0x000190b0
        /*0ff8*/ 	.word	0x00000016
        /*0ffc*/ 	.word	0x00030820
        /*1000*/ 	.short	0x010a
        /*1002*/ 	.byte	0x3f
	.zero		1


	//   ....[77]....
        /*1004*/ 	.word	0x00019100
        /*1008*/ 	.word	0x00000006
        /*100c*/ 	.word	0x000308a0
        /*1010*/ 	.short	0x010a
        /*1012*/ 	.byte	0x3f
	.zero		1


	//   ....[78]....
        /*1014*/ 	.word	0x00019150
        /*1018*/ 	.word	0x00000006
        /*101c*/ 	.word	0x000308c0
        /*1020*/ 	.short	0x010a
        /*1022*/ 	.byte	0x3f
	.zero		1


	//   ....[79]....
        /*1024*/ 	.word	0x000191a0
        /*1028*/ 	.word	0x00000005
        /*102c*/ 	.word	0x000308a0
        /*1030*/ 	.short	0x010a
        /*1032*/ 	.byte	0x3f
	.zero		1


	//   ....[80]....
        /*1034*/ 	.word	0x000191f0
        /*1038*/ 	.word	0x00000005
        /*103c*/ 	.word	0x000308c0
        /*1040*/ 	.short	0x010a
        /*1042*/ 	.byte	0x3f
	.zero		1


	//   ....[81]....
        /*1044*/ 	.word	0x00019390
        /*1048*/ 	.word	0x00000000
        /*104c*/ 	.word	0x00030840
        /*1050*/ 	.short	0x010a
        /*1052*/ 	.byte	0x3f
	.zero		1


	//   ....[82]....
        /*1054*/ 	.word	0x0001a380
        /*1058*/ 	.word	0x00000016
        /*105c*/ 	.word	0x00030820
        /*1060*/ 	.short	0x010a
        /*1062*/ 	.byte	0x3f
	.zero		1


	//   ....[83]....
        /*1064*/ 	.word	0x0001a3d0
        /*1068*/ 	.word	0x00000002
        /*106c*/ 	.word	0x00030840
        /*1070*/ 	.short	0x010a
        /*1072*/ 	.byte	0x3f
	.zero		1


	//   ....[84]....
        /*1074*/ 	.word	0x0001a420
        /*1078*/ 	.word	0x00000003
        /*107c*/ 	.word	0x00000060
        /*1080*/ 	.short	0x010a
        /*1082*/ 	.byte	0x3f
	.zero		1


	//   ....[85]....
        /*1084*/ 	.word	0x0001a470
        /*1088*/ 	.word	0x00000002
        /*108c*/ 	.word	0x00030840
        /*1090*/ 	.short	0x010a
        /*1092*/ 	.byte	0x3f
	.zero		1


	//   ....[86]....
        /*1094*/ 	.word	0x0001a4c0
        /*1098*/ 	.word	0x0000000a
        /*109c*/ 	.word	0x00000060
        /*10a0*/ 	.short	0x010a
        /*10a2*/ 	.byte	0x3f
	.zero		1


	//   ....[87]....
        /*10a4*/ 	.word	0x0001a510
        /*10a8*/ 	.word	0x00000002
        /*10ac*/ 	.word	0x00030840
        /*10b0*/ 	.short	0x010a
        /*10b2*/ 	.byte	0x3f
	.zero		1


	//   ....[88]....
        /*10b4*/ 	.word	0x0001a560
        /*10b8*/ 	.word	0x00000007
        /*10bc*/ 	.word	0x00000060
        /*10c0*/ 	.short	0x010a
        /*10c2*/ 	.byte	0x3f
	.zero		1


	//   ....[89]....
        /*10c4*/ 	.word	0x0001a5b0
        /*10c8*/ 	.word	0x00000003
        /*10cc*/ 	.word	0x00030860
        /*10d0*/ 	.short	0x010a
        /*10d2*/ 	.byte	0x3f
	.zero		1


	//   ....[90]....
        /*10d4*/ 	.word	0x0001af30
        /*10d8*/ 	.word	0x00000009
        /*10dc*/ 	.word	0x00030820
        /*10e0*/ 	.short	0x010a
        /*10e2*/ 	.byte	0x3f
	.zero		1


	//   ....[91]....
        /*10e4*/ 	.word	0x0001b0d0
        /*10e8*/ 	.word	0x00000005
        /*10ec*/ 	.word	0x00000000
        /*10f0*/ 	.short	0x010a
        /*10f2*/ 	.byte	0x3f
	.zero		1


	//   ....[92]....
        /*10f4*/ 	.word	0x0001b120
        /*10f8*/ 	.word	0x00000003
        /*10fc*/ 	.word	0x00000000
        /*1100*/ 	.short	0x010a
        /*1102*/ 	.byte	0x3f
	.zero		1


	//   ....[93]....
        /*1104*/ 	.word	0x0001b170
        /*1108*/ 	.word	0x00000017
        /*110c*/ 	.word	0x00000000
        /*1110*/ 	.short	0x010a
        /*1112*/ 	.byte	0x3f
	.zero		1


	//----- nvinfo : EIATTR_NUM_MBARRIERS
	.align		4
.L_153:
        /*1114*/ 	.byte	0x03, 0x38
        /*1116*/ 	.short	0x0016


	//----- nvinfo : EIATTR_EXIT_INSTR_OFFSETS
	.align		4
        /*1118*/ 	.byte	0x04, 0x1c
        /*111a*/ 	.short	(.L_155 - .L_154)


	//   ....[0]....
.L_154:
        /*111c*/ 	.word	0x000183b0


	//----- nvinfo : EIATTR_MAX_THREADS
	.align		4
.L_155:
        /*1120*/ 	.byte	0x04, 0x05
        /*1122*/ 	.short	(.L_157 - .L_156)
.L_156:
        /*1124*/ 	.word	0x00000200
        /*1128*/ 	.word	0x00000001
        /*112c*/ 	.word	0x00000001


	//----- nvinfo : EIATTR_CRS_STACK_SIZE
	.align		4
.L_157:
        /*1130*/ 	.byte	0x04, 0x1e
        /*1132*/ 	.short	(.L_159 - .L_158)
.L_158:
        /*1134*/ 	.word	0x00000000


	//----- nvinfo : EIATTR_CBANK_PARAM_SIZE
	.align		4
.L_159:
        /*1138*/ 	.byte	0x03, 0x19
        /*113a*/ 	.short	0x0af0


	//----- nvinfo : EIATTR_PARAM_CBANK
	.align		4
        /*113c*/ 	.byte	0x04, 0x0a
        /*113e*/ 	.short	(.L_161 - .L_160)
	.align		4
.L_160:
        /*1140*/ 	.word	index@(.nv.constant0._ZN7cutlass13device_kernelIN5flash11enable_sm90INS1_16FlashAttnFwdSm90INS1_25CollectiveMainloopFwdSm90ILi2EN4cute5tupleIJNS5_1CILi1EEES8_S8_EEENS6_IJNS7_ILi192EEESA_NS7_ILi64EEEEEELi64ENS_10bfloat16_tEfNS_4arch4Sm90ELb0ELb0ELb1ELb1ELb0ELb1ELb0ELb0ELb1ELb1ELb0ELb0EEENS1_21CollectiveEpilogueFwdINS6_IJSA_SB_SA_EEES9_SD_SF_Li384ELb1ELb1ELb0ELb0EEENS1_36VarlenDynamicPersistentTileSchedulerILi192ELi192ELi384ELi128ELb0ELb1ELb1ELb0ELb1ELb1EEEEEEEEEvNT_6ParamsE)
        /*1144*/ 	.short	0x0210
        /*1146*/ 	.short	0x0af0


	//----- nvinfo : EIATTR_SW_WAR
	.align		4
.L_161:
        /*1148*/ 	.byte	0x04, 0x36
        /*114a*/ 	.short	(.L_163 - .L_162)
.L_162:
        /*114c*/ 	.word	0x00000008
.L_163:


//--------------------- .nv.info._ZN7cutlass13device_kernelIN5flash11enable_sm90INS1_16FlashAttnFwdSm90INS1_25CollectiveMainloopFwdSm90ILi2EN4cute5tupleIJNS5_1CILi1EEES8_S8_EEENS6_IJNS7_ILi192EEENS7_ILi128EEENS7_ILi64EEEEEELi64ENS_10bfloat16_tEfNS_4arch4Sm90ELb0ELb1ELb1ELb0ELb0ELb0ELb0ELb1ELb1ELb1ELb0ELb0EEENS1_21CollectiveEpilogueFwdINS6_IJSA_SC_SB_EEES9_SE_SG_Li384ELb0ELb1ELb0ELb0EEENS1_30DynamicPersistentTileSchedulerILi384ELi128ELb0ELb1ELb1EEEEEEEEEvNT_6ParamsE --------------------------
	.section	.nv.info._ZN7cutlass13device_kernelIN5flash11enable_sm90INS1_16FlashAttnFwdSm90INS1_25CollectiveMainloopFwdSm90ILi2EN4cute5tupleIJNS5_1CILi1EEES8_S8_EEENS6_IJNS7_ILi192EEENS7_ILi128EEENS7_ILi64EEEEEELi64ENS_10bfloat16_tEfNS_4arch4Sm90ELb0ELb1ELb1ELb0ELb0ELb0ELb0ELb1ELb1ELb1ELb0ELb0EEENS1_21CollectiveEpilogueFwdINS6_IJSA_SC_SB_EEES9_SE_SG_Li384ELb0ELb1ELb0ELb0EEENS1_30DynamicPersistentTileSchedulerILi384ELi128ELb0ELb1ELb1EEEEEEEEEvNT_6ParamsE,"",@"SHT_CUDA_INFO"
	.sectionflags	@""
	.align	4


	//----- nvinfo : EIATTR_CUDA_API_VERSION
	.align		4
        /*0000*/ 	.byte	0x04, 0x37
        /*0002*/ 	.short	(.L_165 - .L_164)
.L_164:
        /*0004*/ 	.word	0x00000082


	//----- nvinfo : EIATTR_KPARAM_INFO
	.align		4
.L_165:
        /*0008*/ 	.byte	0x04, 0x17
        /*000a*/ 	.short	(.L_167 - .L_166)
.L_166:
        /*000c*/ 	.word	0x00000000
        /*0010*/ 	.short	0x0000
        /*0012*/ 	.short	0x0070
        /*0014*/ 	.byte	0x00, 0xf0, 0x01, 0x2a


	//----- nvinfo : EIATTR_SPARSE_MMA_MASK
	.align		4
.L_167:
        /*0018*/ 	.byte	0x03, 0x50
        /*001a*/ 	.short	0x0000


	//----- nvinfo : EIATTR_MAXREG_COUNT
	.align		4
        /*001c*/ 	.byte	0x03, 0x1b
        /*001e*/ 	.short	0x0080


	//----- nvinfo : EIATTR_NUM_BARRIERS
	.align		4
        /*0020*/ 	.byte	0x02, 0x4c
        /*0022*/ 	.byte	0x10
	.zero		1


	//----- nvinfo : EIATTR_EXTERNS
	.align		4
        /*0024*/ 	.byte	0x04, 0x0f
        /*0026*/ 	.short	(.L_169 - .L_168)


	//   ....[0]....
	.align		4
.L_168:
        /*0028*/ 	.word	index@(__assertfail)


	//----- nvinfo : EIATTR_MERCURY_ISA_VERSION
	.align		4
.L_169:
        /*002c*/ 	.byte	0x03, 0x5f
        /*002e*/ 	.short	0x0101


	//----- nvinfo : EIATTR_INT_WARP_WIDE_INSTR_OFFSETS
	.align		4
        /*0030*/ 	.byte	0x04, 0x31
        /*0032*/ 	.short	(.L_171 - .L_170)


	//   ....[0]....
.L_170:
        /*0034*/ 	.word	0x00000120


	//   ....[1]....
        /*0038*/ 	.word	0x00000160


	//   ....[2]....
        /*003c*/ 	.word	0x000001d0


	//   ....[3]....
        /*0040*/ 	.word	0x00010cd0


	//   ....[4]....
        /*0044*/ 	.word	0x00010d60


	//   ....[5]....
        /*0048*/ 	.word	0x00013a00


	//   ....[6]....
        /*004c*/ 	.word	0x00013a90


	//----- nvinfo : EIATTR_COOP_GROUP_MASK_REGIDS
	.align		4
.L_171:
        /*0050*/ 	.byte	0x04, 0x29
        /*0052*/ 	.short	(.L_173 - .L_172)


	//   ....[0]....
.L_172:
        /*0054*/ 	.word	0xffffffff


	//   ....[1]....
        /*0058*/ 	.word	0xffffffff


	//   ....[2]....
        /*005c*/ 	.word	0xffffffff


	//   ....[3]....
        /*0060*/ 	.word	0xffffffff


	//   ....[4]....
        /*0064*/ 	.word	0xffffffff


	//   ....[5]....
        /*0068*/ 	.word	0xffffffff


	//   ....[6]....
        /*006c*/ 	.word	0xffffffff


	//   ....[7]....
        /*0070*/ 	.word	0xffffffff


	//   ....[8]....
        /*0074*/ 	.word	0xffffffff


	//   ....[9]....
        /*0078*/ 	.word	0xffffffff


	//   ....[10]....
        /*007c*/ 	.word	0xffffffff


	//   ....[11]....
        /*0080*/ 	.word	0xffffffff


	//   ....[12]....
        /*0084*/ 	.word	0xffffffff


	//   ....[13]....
        /*0088*/ 	.word	0xffffffff


	//   ....[14]....
        /*008c*/ 	.word	0xffffffff


	//   ....[15]....
        /*0090*/ 	.word	0xffffffff


	//   ....[16]....
        /*0094*/ 	.word	0xffffffff


	//   ....[17]....
        /*0098*/ 	.word	0xffffffff


	//   ....[18]....
        /*009c*/ 	.word	0xffffffff


	//   ....[19]....
        /*00a0*/ 	.word	0xffffffff


	//   ....[20]....
        /*00a4*/ 	.word	0xffffffff


	//   ....[21]....
        /*00a8*/ 	.word	0xffffffff


	//   ....[22]....
        /*00ac*/ 	.word	0xffffffff


	//   ....[23]....
        /*00b0*/ 	.word	0xffffffff


	//   ....[24]....
        /*00b4*/ 	.word	0xffffffff


	//   ....[25]....
        /*00b8*/ 	.word	0xffffffff


	//   ....[26]....
        /*00bc*/ 	.word	0xffffffff


	//   ....[27]....
        /*00c0*/ 	.word	0xffffffff


	//   ....[28]....
        /*00c4*/ 	.word	0xffffffff


	//   ....[29]....
        /*00c8*/ 	.word	0xffffffff


	//   ....[30]....
        /*00cc*/ 	.word	0xffffffff


	//   ....[31]....
        /*00d0*/ 	.word	0xffffffff


	//   ....[32]....
        /*00d4*/ 	.word	0xffffffff


	//   ....[33]....
        /*00d8*/ 	.word	0xffffffff


	//   ....[34]....
        /*00dc*/ 	.word	0xffffffff


	//   ....[35]....
        /*00e0*/ 	.word	0xffffffff


	//   ....[36]....
        /*00e4*/ 	.word	0xffffffff


	//   ....[37]....
        /*00e8*/ 	.word	0xffffffff


	//   ....[38]....
        /*00ec*/ 	.word	0xffffffff


	//   ....[39]....
        /*00f0*/ 	.word	0xffffffff


	//   ....[40]....
        /*00f4*/ 	.word	0xffffffff


	//   ....[41]....
        /*00f8*/ 	.word	0xffffffff


	//   ....[42]....
        /*00fc*/ 	.word	0xffffffff


	//   ....[43]....
        /*0100*/ 	.word	0xffffffff


	//   ....[44]....
        /*0104*/ 	.word	0xffffffff


	//   ....[45]....
        /*0108*/ 	.word	0xffffffff


	//   ....[46]....
        /*010c*/ 	.word	0xffffffff


	//   ....[47]....
        /*0110*/ 	.word	0xffffffff


	//   ....[48]....
        /*0114*/ 	.word	0xffffffff


	//   ....[49]....
        /*0118*/ 	.word	0xffffffff


	//   ....[50]....
        /*011c*/ 	.word	0xffffffff


	//   ....[51]....
        /*0120*/ 	.word	0xffffffff


	//   ....[52]....
        /*0124*/ 	.word	0xffffffff


	//   ....[53]....
        /*0128*/ 	.word	0xffffffff


	//   ....[54]....
        /*012c*/ 	.word	0xffffffff


	//   ....[55]....
        /*0130*/ 	.word	0xffffffff


	//   ....[56]....
        /*0134*/ 	.word	0xffffffff


	//   ....[57]....
        /*0138*/ 	.word	0xffffffff


	//   ....[58]....
        /*013c*/ 	.word	0xffffffff


	//   ....[59]....
        /*0140*/ 	.word	0xffffffff


	//   ....[60]....
        /*0144*/ 	.word	0xffffffff


	//   ....[61]....
        /*0148*/ 	.word	0xffffffff


	//   ....[62]....
        /*014c*/ 	.word	0xffffffff


	//   ....[63]....
        /*0150*/ 	.word	0xffffffff


	//   ....[64]....
        /*0154*/ 	.word	0xffffffff


	//   ....[65]....
        /*0158*/ 	.word	0xffffffff


	//   ....[66]....
        /*015c*/ 	.word	0xffffffff


	//   ....[67]....
        /*0160*/ 	.word	0xffffffff


	//   ....[68]....
        /*0164*/ 	.word	0xffffffff


	//   ....[69]....
        /*0168*/ 	.word	0xffffffff


	//   ....[70]....
        /*016c*/ 	.word	0xffffffff


	//   ....[71]....
        /*0170*/ 	.word	0xffffffff


	//   ....[72]....
        /*0174*/ 	.word	0xffffffff


	//   ....[73]....
        /*0178*/ 	.word	0xffffffff


	//   ....[74]....
        /*017c*/ 	.word	0xffffffff


	//   ....[75]....
        /*0180*/ 	.word	0xffffffff


	//   ....[76]....
        /*0184*/ 	.word	0xffffffff


	//   ....[77]....
        /*0188*/ 	.word	0xffffffff


	//   ....[78]....
        /*018c*/ 	.word	0xffffffff


	//   ....[79]....
        /*0190*/ 	.word	0xffffffff


	//   ....[80]....
        /*0194*/ 	.word	0xffffffff


	//   ....[81]....
        /*0198*/ 	.word	0xffffffff


	//   ....[82]....
        /*019c*/ 	.word	0x0500000f


	//   ....[83]....
        /*01a0*/ 	.word	0x0500000f


	//   ....[84]....
        /*01a4*/ 	.word	0x0500000f


	//   ....[85]....
        /*01a8*/ 	.word	0x0500000f


	//   ....[86]....
        /*01ac*/ 	.word	0x0500000f


	//   ....[87]....
        /*01b0*/ 	.word	0x0500000f


	//   ....[88]....
        /*01b4*/ 	.word	0x0500000f


	//   ....[89]....
        /*01b8*/ 	.word	0x0500000f


	//   ....[90]....
        /*01bc*/ 	.word	0x0500000f


	//   ....[91]....
        /*01c0*/ 	.word	0x0500000f


	//   ....[92]....
        /*01c4*/ 	.word	0x0500000f


	//   ....[93]....
        /*01c8*/ 	.word	0x0500000f


	//   ....[94]....
        /*01cc*/ 	.word	0x0500000f


	//   ....[95]....
        /*01d0*/ 	.word	0x0500000f


	//   ....[96]....
        /*01d4*/ 	.word	0x0500000f


	//   ....[97]....
        /*01d8*/ 	.word	0x0500000f


	//   ....[98]....
        /*01dc*/ 	.word	0x0500000f


	//   ....[99]....
        /*01e0*/ 	.word	0x0500000f


	//   ....[100]....
        /*01e4*/ 	.word	0x0500000f


	//   ....[101]....
        /*01e8*/ 	.word	0x0500000f


	//   ....[102]....
        /*01ec*/ 	.word	0x0500000f


	//   ....[103]....
        /*01f0*/ 	.word	0x0500000f


	//   ....[104]....
        /*01f4*/ 	.word	0x0500000f


	//   ....[105]....
        /*01f8*/ 	.word	0x0500000f


	//   ....[106]....
        /*01fc*/ 	.word	0x0500000f


	//   ....[107]....
        /*0200*/ 	.word	0x0500000f


	//   ....[108]....
        /*0204*/ 	.word	0x0500000f


	//----- nvinfo : EIATTR_COOP_GROUP_INSTR_OFFSETS
	.align		4
.L_173:
        /*0208*/ 	.byte	0x04, 0x28
        /*020a*/ 	.short	(.L_175 - .L_174)


	//   ....[0]....
.L_174:
        /*020c*/ 	.word	0x00000060


	//   ....[1]....
        /*0210*/ 	.word	0x00000130


	//   ....[2]....
        /*0214*/ 	.word	0x00000180


	//   ....[3]....
        /*0218*/ 	.word	0x000003b0


	//   ....[4]....
        /*021c*/ 	.word	0x00000510


	//   ....[5]....
        /*0220*/ 	.word	0x00000630


	//   ....[6]....
        /*0224*/ 	.word	0x00000790


	//   ....[7]....
        /*0228*/ 	.word	0x000016c0


	//   ....[8]....
        /*022c*/ 	.word	0x00001ed0


	//   ....[9]....
        /*0230*/ 	.word	0x00002bb0


	//   ....[10]....
        /*0234*/ 	.word	0x00003b70


	//   ....[11]....
        /*0238*/ 	.word	0x00003c40


	//   ....[12]....
        /*023c*/ 	.word	0x000044d0


	//   ....[13]....
        /*0240*/ 	.word	0x00004520


	//   ....[14]....
        /*0244*/ 	.word	0x00006250


	//   ....[15]....
        /*0248*/ 	.word	0x00006490


	//   ....[16]....
        /*024c*/ 	.word	0x00007070


	//   ....[17]....
        /*0250*/ 	.word	0x00007110


	//   ....[18]....
        /*0254*/ 	.word	0x00007990


	//   ....[19]....
        /*0258*/ 	.word	0x00007a00


	//   ....[20]....
        /*025c*/ 	.word	0x00009880


	//   ....[21]....
        /*0260*/ 	.word	0x000098f0


	//   ....[22]....
        /*0264*/ 	.word	0x00009ff0


	//   ....[23]....
        /*0268*/ 	.word	0x0000a070


	//   ....[24]....
        /*026c*/ 	.word	0x0000ba60


	//   ....[25]....
        /*0270*/ 	.word	0x0000c210


	//   ....[26]....
        /*0274*/ 	.word	0x0000cd80


	//   ....[27]....
        /*0278*/ 	.word	0x0000ce80


	//   ....[28]....
        /*027c*/ 	.word	0x0000d720


	//   ....[29]....
        /*0280*/ 	.word	0x0000d780


	//   ....[30]....
        /*0284*/ 	.word	0x0000e670


	//   ....[31]....
        /*0288*/ 	.word	0x0000e6b0


	//   ....[32]....
        /*028c*/ 	.word	0x0000e7a0


	//   ....[33]....
        /*0290*/ 	.word	0x0000e7b0


	//   ....[34]....
        /*0294*/ 	.word	0x0000f380


	//   ....[35]....
        /*0298*/ 	.word	0x0000f3b0


	//   ....[36]....
        /*029c*/ 	.word	0x0000f3e0


	//   ....[37]....
        /*02a0*/ 	.word	0x0000f440


	//   ....[38]....
        /*02a4*/ 	.word	0x0000f860


	//   ....[39]....
        /*02a8*/ 	.word	0x0000f8a0


	//   ....[40]....
        /*02ac*/ 	.word	0x0000f8c0


	//   ....[41]....
        /*02b0*/ 	.word	0x0000f900


	//   ....[42]....
        /*02b4*/ 	.word	0x0000f920


	//   ....[43]....
        /*02b8*/ 	.word	0x0000f930


	//   ....[44]....
        /*02bc*/ 	.word	0x0000f950


	//   ....[45]....
        /*02c0*/ 	.word	0x0000f970


	//   ....[46]....
        /*02c4*/ 	.word	0x0000ffe0


	//   ....[47]....
        /*02c8*/ 	.word	0x00010020


	//   ....[48]....
        /*02cc*/ 	.word	0x00010060


	//   ....[49]....
        /*02d0*/ 	.word	0x00010090


	//   ....[50]....
        /*02d4*/ 	.word	0x000100b0


	//   ....[51]....
        /*02d8*/ 	.word	0x000100c0


	//   ....[52]....
        /*02dc*/ 	.word	0x000100d0


	//   ....[53]....
        /*02e0*/ 	.word	0x000100f0


	//   ....[54]....
        /*02e4*/ 	.word	0x00010270


	//   ....[55]....
        /*02e8*/ 	.word	0x000112a0


	//   ....[56]....
        /*02ec*/ 	.word	0x00011cb0


	//   ....[57]....
        /*02f0*/ 	.word	0x00011cc0


	//   ....[58]....
        /*02f4*/ 	.word	0x00011cd0


	//   ....[59]....
        /*02f8*/ 	.word	0x00011d00


	//   ....[60]....
        /*02fc*/ 	.word	0x00011d60


	//   ....[61]....
        /*0300*/ 	.word	0x00011da0


	//   ....[62]....
        /*0304*/ 	.word	0x00011df0


	//   ....[63]....
        /*0308*/ 	.word	0x00011e50


	//   ....[64]....
        /*030c*/ 	.word	0x00011e70


	//   ....[65]....
        /*0310*/ 	.word	0x00011e90


	//   ....[66]....
        /*0314*/ 	.word	0x00011ee0


	//   ....[67]....
        /*0318*/ 	.word	0x00011f40


	//   ....[68]....
        /*031c*/ 	.word	0x00011f60


	//   ....[69]....
        /*0320*/ 	.word	0x00011f80


	//   ....[70]....
        /*0324*/ 	.word	0x00011fe0


	//   ....[71]....
        /*0328*/ 	.word	0x00012010


	//   ....[72]....
        /*032c*/ 	.word	0x00012050


	//   ....[73]....
        /*0330*/ 	.word	0x00012070


	//   ....[74]....
        /*0334*/ 	.word	0x00012090


	//   ....[75]....
        /*0338*/ 	.word	0x00012110


	//   ....[76]....
        /*033c*/ 	.word	0x00012120


	//   ....[77]....
        /*0340*/ 	.word	0x00012140


	//   ....[78]....
        /*0344*/ 	.word	0x00012160


	//   ....[79]....
        /*0348*/ 	.word	0x000121d0


	//   ....[80]....
        /*034c*/ 	.word	0x00013e60


	//   ....[81]....
        /*0350*/ 	.word	0x00014030


	//   ....[82]....
        /*0354*/ 	.word	0x00014650


	//   ....[83]....
        /*0358*/ 	.word	0x000147d0


	//   ....[84]....
        /*035c*/ 	.word	0x00014830


	//   ....[85]....
        /*0360*/ 	.word	0x000148e0


	//   ....[86]....
        /*0364*/ 	.word	0x00014980


	//   ....[87]....
        /*0368*/ 	.word	0x000149e0


	//   ....[88]....
        /*036c*/ 	.word	0x00014ad0


	//   ....[89]....
        /*0370*/ 	.word	0x00014b30


	//   ....[90]....
        /*0374*/ 	.word	0x00014be0


	//   ....[91]....
        /*0378*/ 	.word	0x00014c40


	//   ....[92]....
        /*037c*/ 	.word	0x00014d30


	//   ....[93]....
        /*0380*/ 	.word	0x00014d90


	//   ....[94]....
        /*0384*/ 	.word	0x00014e40


	//   ....[95]....
        /*0388*/ 	.word	0x00014ea0


	//   ....[96]....
        /*038c*/ 	.word	0x00014f80


	//   ....[97]....
        /*0390*/ 	.word	0x00014fe0


	//   ....[98]....
        /*0394*/ 	.word	0x000150b0


	//   ....[99]....
        /*0398*/ 	.word	0x00015110


	//   ....[100]....
        /*039c*/ 	.word	0x000151e0


	//   ....[101]....
        /*03a0*/ 	.word	0x00015240


	//   ....[102]....
        /*03a4*/ 	.word	0x000152f0


	//   ....[103]....
        /*03a8*/ 	.word	0x00015350


	//   ....[104]....
        /*03ac*/ 	.word	0x00015400


	//   ....[105]....
        /*03b0*/ 	.word	0x00015480


	//   ....[106]....
        /*03b4*/ 	.word	0x00015520


	//   ....[107]....
        /*03b8*/ 	.word	0x00015830


	//   ....[108]....
        /*03bc*/ 	.word	0x00015950


	//----- nvinfo : EIATTR_REG_RECONFIG
	.align		4
.L_175:
        /*03c0*/ 	.byte	0x01, 0x54
	.zero		2


	//----- nvinfo : EIATTR_SYSCALL_OFFSETS
	.align		4
        /*03c4*/ 	.byte	0x04, 0x46
        /*03c6*/ 	.short	(.L_177 - .L_176)


	//   ....[0]....
.L_176:
        /*03c8*/ 	.word	0x000018a0


	//   ....[1]....
        /*03cc*/ 	.word	0x00010ec0


	//   ....[2]....
        /*03d0*/ 	.word	0x00011010


	//   ....[3]....
        /*03d4*/ 	.word	0x00011100


	//   ....[4]....
        /*03d8*/ 	.word	0x00011830


	//----- nvinfo : EIATTR_MBARRIER_INSTR_OFFSETS
	.align		4
.L_177:
        /*03dc*/ 	.byte	0x04, 0x39
        /*03de*/ 	.short	(.L_179 - .L_178)


	//   ....[0]....
.L_178:
        /*03e0*/ 	.word	0x00000260
        /*03e4*/ 	.word	0x000000ff
        /*03e8*/ 	.word	0x00016800
        /*03ec*/ 	.short	0x0100
        /*03ee*/ 	.byte	0x08
	.zero		1


	//   ....[1]....
        /*03f0*/ 	.word	0x00000270
        /*03f4*/ 	.word	0x000000ff
        /*03f8*/ 	.word	0x00016820
        /*03fc*/ 	.short	0x0100
        /*03fe*/ 	.byte	0x08
	.zero		1


	//   ....[2]....
        /*0400*/ 	.word	0x00000360
        /*0404*/ 	.word	0x000000ff
        /*0408*/ 	.word	0x00016830
        /*040c*/ 	.short	0x0100
        /*040e*/ 	.byte	0x08
	.zero		1


	//   ....[3]....
        /*0410*/ 	.word	0x00000370
        /*0414*/ 	.word	0x000000ff
        /*0418*/ 	.word	0x00016840
        /*041c*/ 	.short	0x0100
        /*041e*/ 	.byte	0x08
	.zero		1


	//   ....[4]....
        /*0420*/ 	.word	0x00000380
        /*0424*/ 	.word	0x000000ff
        /*0428*/ 	.word	0x00016838
        /*042c*/ 	.short	0x0100
        /*042e*/ 	.byte	0x08
	.zero		1


	//   ....[5]....
        /*0430*/ 	.word	0x00000390
        /*0434*/ 	.word	0x000000ff
        /*0438*/ 	.word	0x00016848
        /*043c*/ 	.short	0x0100
        /*043e*/ 	.byte	0x08
	.zero		1


	//   ....[6]....
        /*0440*/ 	.word	0x000004c0
        /*0444*/ 	.word	0x000000ff
        /*0448*/ 	.word	0x00016850
        /*044c*/ 	.short	0x0100
        /*044e*/ 	.byte	0x08
	.zero		1


	//   ....[7]....
        /*0450*/ 	.word	0x000004d0
        /*0454*/ 	.word	0x000000ff
        /*0458*/ 	.word	0x00016860
        /*045c*/ 	.short	0x0100
        /*045e*/ 	.byte	0x08
	.zero		1


	//   ....[8]....
        /*0460*/ 	.word	0x000004e0
        /*0464*/ 	.word	0x000000ff
        /*0468*/ 	.word	0x00016858
        /*046c*/ 	.short	0x0100
        /*046e*/ 	.byte	0x08
	.zero		1


	//   ....[9]....
        /*0470*/ 	.word	0x000004f0
        /*0474*/ 	.word	0x000000ff
        /*0478*/ 	.word	0x00016868
        /*047c*/ 	.short	0x0100
        /*047e*/ 	.byte	0x08
	.zero		1


	//   ....[10]....
        /*0480*/ 	.word	0x000005e0
        /*0484*/ 	.word	0x000000ff
        /*0488*/ 	.word	0x00016870
        /*048c*/ 	.short	0x0100
        /*048e*/ 	.byte	0x06
	.zero		1


	//   ....[11]....
        /*0490*/ 	.word	0x000005f0
        /*0494*/ 	.word	0x000000ff
        /*0498*/ 	.word	0x00016880
        /*049c*/ 	.short	0x0100
        /*049e*/ 	.byte	0x06
	.zero		1


	//   ....[12]....
        /*04a0*/ 	.word	0x00000600
        /*04a4*/ 	.word	0x000000ff
        /*04a8*/ 	.word	0x00016878
        /*04ac*/ 	.short	0x0100
        /*04ae*/ 	.byte	0x06
	.zero		1


	//   ....[13]....
        /*04b0*/ 	.word	0x00000610
        /*04b4*/ 	.word	0x000000ff
        /*04b8*/ 	.word	0x00016888
        /*04bc*/ 	.short	0x0100
        /*04be*/ 	.byte	0x06
	.zero		1


	//   ....[14]....
        /*04c0*/ 	.word	0x00000740
        /*04c4*/ 	.word	0x000000ff
        /*04c8*/ 	.word	0x00016890
        /*04cc*/ 	.short	0x0100
        /*04ce*/ 	.byte	0x08
	.zero		1


	//   ....[15]....
        /*04d0*/ 	.word	0x00000750
        /*04d4*/ 	.word	0x000000ff
        /*04d8*/ 	.word	0x000168a0
        /*04dc*/ 	.short	0x0100
        /*04de*/ 	.byte	0x08
	.zero		1


	//   ....[16]....
        /*04e0*/ 	.word	0x00000760
        /*04e4*/ 	.word	0x000000ff
        /*04e8*/ 	.word	0x00016898
        /*04ec*/ 	.short	0x0100
        /*04ee*/ 	.byte	0x08
	.zero		1


	//   ....[17]....
        /*04f0*/ 	.word	0x00000770
        /*04f4*/ 	.word	0x000000ff
        /*04f8*/ 	.word	0x000168a8
        /*04fc*/ 	.short	0x0100
        /*04fe*/ 	.byte	0x08
	.zero		1


	//   ....[18]....
        /*0500*/ 	.word	0x000008a0
        /*0504*/ 	.word	0x000000ff
        /*0508*/ 	.word	0x000168b0
        /*050c*/ 	.short	0x0100
        /*050e*/ 	.byte	0x08
	.zero		1


	//   ....[19]....
        /*0510*/ 	.word	0x000008b0
        /*0514*/ 	.word	0x000000ff
        /*0518*/ 	.word	0x000168c0
        /*051c*/ 	.short	0x0100
        /*051e*/ 	.byte	0x08
	.zero		1


	//   ....[20]....
        /*0520*/ 	.word	0x000008c0
        /*0524*/ 	.word	0x000000ff
        /*0528*/ 	.word	0x000168b8
        /*052c*/ 	.short	0x0100
        /*052e*/ 	.byte	0x08
	.zero		1


	//   ....[21]....
        /*0530*/ 	.word	0x000008d0
        /*0534*/ 	.word	0x000000ff
        /*0538*/ 	.word	0x000168c8
        /*053c*/ 	.short	0x0100
        /*053e*/ 	.byte	0x08
	.zero		1


	//   ....[22]....
        /*0540*/ 	.word	0x00001920
        /*0544*/ 	.word	0x000000ff
        /*0548*/ 	.word	0x00016800
        /*054c*/ 	.short	0x010a
        /*054e*/ 	.byte	0x2d
	.zero		1


	//   ....[23]....
        /*0550*/ 	.word	0x000019a0
        /*0554*/ 	.word	0x0000000f
        /*0558*/ 	.word	0x00016830
        /*055c*/ 	.short	0x010a
        /*055e*/ 	.byte	0x3f
	.zero		1


	//   ....[24]....
        /*0560*/ 	.word	0x00001a00
        /*0564*/ 	.word	0x0000000f
        /*0568*/ 	.word	0x00016830
        /*056c*/ 	.short	0x010a
        /*056e*/ 	.byte	0x3f
	.zero		1


	//   ....[25]....
        /*0570*/ 	.word	0x00002030
        /*0574*/ 	.word	0x0000000f
        /*0578*/ 	.word	0x00000000
        /*057c*/ 	.short	0x0101
        /*057e*/ 	.byte	0x3f
	.zero		1


	//   ....[26]....
        /*0580*/ 	.word	0x000053e0
        /*0584*/ 	.word	0x000000ff
        /*0588*/ 	.word	0x00016830
        /*058c*/ 	.short	0x010a
        /*058e*/ 	.byte	0x06
	.zero		1


	//   ....[27]....
        /*0590*/ 	.word	0x00005420
        /*0594*/ 	.word	0x000000ff
        /*0598*/ 	.word	0x00016830
        /*059c*/ 	.short	0x010a
        /*059e*/ 	.byte	0x06
	.zero		1


	//   ....[28]....
        /*05a0*/ 	.word	0x00005600
        /*05a4*/ 	.word	0x000000ff
        /*05a8*/ 	.word	0x00016850
        /*05ac*/ 	.short	0x010a
        /*05ae*/ 	.byte	0x06
	.zero		1


	//   ....[29]....
        /*05b0*/ 	.word	0x00005640
        /*05b4*/ 	.word	0x000000ff
        /*05b8*/ 	.word	0x00016850
        /*05bc*/ 	.short	0x010a
        /*05be*/ 	.byte	0x06
	.zero		1


	//   ....[30]....
        /*05c0*/ 	.word	0x00006290
        /*05c4*/ 	.word	0x00000021
        /*05c8*/ 	.word	0x00000000
        /*05cc*/ 	.short	0x0101
        /*05ce*/ 	.byte	0x3f
	.zero		1


	//   ....[31]....
        /*05d0*/ 	.word	0x00007de0
        /*05d4*/ 	.word	0x00000015
        /*05d8*/ 	.word	0x00000000
        /*05dc*/ 	.short	0x0101
        /*05de*/ 	.byte	0x3f
	.zero		1


	//   ....[32]....
        /*05e0*/ 	.word	0x00008c30
        /*05e4*/ 	.word	0x000000ff
        /*05e8*/ 	.word	0x00016830
        /*05ec*/ 	.short	0x010a
        /*05ee*/ 	.byte	0x06
	.zero		1


	//   ....[33]....
        /*05f0*/ 	.word	0x00008c70
        /*05f4*/ 	.word	0x000000ff
        /*05f8*/ 	.word	0x00016830
        /*05fc*/ 	.short	0x010a
        /*05fe*/ 	.byte	0x06
	.zero		1


	//   ....[34]....
        /*0600*/ 	.word	0x00008e50
        /*0604*/ 	.word	0x000000ff
        /*0608*/ 	.word	0x00016850
        /*060c*/ 	.short	0x010a
        /*060e*/ 	.byte	0x06
	.zero		1


	//   ....[35]....
        /*0610*/ 	.word	0x00008e90
        /*0614*/ 	.word	0x000000ff
        /*0618*/ 	.word	0x00016850
        /*061c*/ 	.short	0x010a
        /*061e*/ 	.byte	0x06
	.zero		1


	//   ....[36]....
        /*0620*/ 	.word	0x0000a510
        /*0624*/ 	.word	0x0000000d
        /*0628*/ 	.word	0x00000000
        /*062c*/ 	.short	0x0101
        /*062e*/ 	.byte	0x3f
	.zero		1


	//   ....[37]....
        /*0630*/ 	.word	0x0000a6c0
        /*0634*/ 	.word	0x0000000f
        /*0638*/ 	.word	0x00000000
        /*063c*/ 	.short	0x0101
        /*063e*/ 	.byte	0x3f
	.zero		1


	//   ....[38]....
        /*0640*/ 	.word	0x0000b140
        /*0644*/ 	.word	0x000000ff
        /*0648*/ 	.word	0x00016830
        /*064c*/ 	.short	0x010a
        /*064e*/ 	.byte	0x06
	.zero		1


	//   ....[39]....
        /*0650*/ 	.word	0x0000b180
        /*0654*/ 	.word	0x000000ff
        /*0658*/ 	.word	0x00016830
        /*065c*/ 	.short	0x010a
        /*065e*/ 	.byte	0x06
	.zero		1


	//   ....[40]....
        /*0660*/ 	.word	0x0000b360
        /*0664*/ 	.word	0x000000ff
        /*0668*/ 	.word	0x00016850
        /*066c*/ 	.short	0x010a
        /*066e*/ 	.byte	0x06
	.zero		1


	//   ....[41]....
        /*0670*/ 	.word	0x0000b3a0
        /*0674*/ 	.word	0x000000ff
        /*0678*/ 	.word	0x00016850
        /*067c*/ 	.short	0x010a
        /*067e*/ 	.byte	0x06
	.zero		1


	//   ....[42]....
        /*0680*/ 	.word	0x0000bff0
        /*0684*/ 	.word	0x00000049
        /*0688*/ 	.word	0x00000000
        /*068c*/ 	.short	0x0101
        /*068e*/ 	.byte	0x3f
	.zero		1


	//   ....[43]....
        /*0690*/ 	.word	0x0000db10
        /*0694*/ 	.word	0x0000000d
        /*0698*/ 	.word	0x00000000
        /*069c*/ 	.short	0x0101
        /*069e*/ 	.byte	0x3f
	.zero		1


	//   ....[44]....
        /*06a0*/ 	.word	0x0000e5e0
        /*06a4*/ 	.word	0x000000ff
        /*06a8*/ 	.word	0x00016850
        /*06ac*/ 	.short	0x010a
        /*06ae*/ 	.byte	0x05
	.zero		1


	//   ....[45]....
        /*06b0*/ 	.word	0x0000e620
        /*06b4*/ 	.word	0x000000ff
        /*06b8*/ 	.word	0x00016850
        /*06bc*/ 	.short	0x010a
        /*06be*/ 	.byte	0x05
	.zero		1


	//   ....[46]....
        /*06c0*/ 	.word	0x0000eb40
        /*06c4*/ 	.word	0x00000007
        /*06c8*/ 	.word	0x00000000
        /*06cc*/ 	.short	0x0101
        /*06ce*/ 	.byte	0x3f
	.zero		1


	//   ....[47]....
        /*06d0*/ 	.word	0x0000f850
        /*06d4*/ 	.word	0x0000001f
        /*06d8*/ 	.word	0x00000000
        /*06dc*/ 	.short	0x0101
        /*06de*/ 	.byte	0x3f
	.zero		1


	//   ....[48]....
        /*06e0*/ 	.word	0x000114d0
        /*06e4*/ 	.word	0x00000003
        /*06e8*/ 	.word	0x00016840
        /*06ec*/ 	.short	0x010a
        /*06ee*/ 	.byte	0x3f
	.zero		1


	//   ....[49]....
        /*06f0*/ 	.word	0x000122a0
        /*06f4*/ 	.word	0x00000011
        /*06f8*/ 	.word	0x00016800
        /*06fc*/ 	.short	0x0107
        /*06fe*/ 	.byte	0x3f
	.zero		1


	//   ....[50]....
        /*0700*/ 	.word	0x00012370
        /*0704*/ 	.word	0x00000011
        /*0708*/ 	.word	0x00016800
        /*070c*/ 	.short	0x0101
        /*070e*/ 	.byte	0x3f
	.zero		1


	//   ....[51]....
        /*0710*/ 	.word	0x00012390
        /*0714*/ 	.word	0x00000011
        /*0718*/ 	.word	0x00016820
        /*071c*/ 	.short	0x010a
        /*071e*/ 	.byte	0x3f
	.zero		1


	//   ....[52]....
        /*0720*/ 	.word	0x000126b0
        /*0724*/ 	.word	0x00000003
        /*0728*/ 	.word	0x00016840
        /*072c*/ 	.short	0x010a
        /*072e*/ 	.byte	0x3f
	.zero		1


	//   ....[53]....
        /*0730*/ 	.word	0x000128e0
        /*0734*/ 	.word	0x00000002
        /*0738*/ 	.word	0x00000060
        /*073c*/ 	.short	0x010a
        /*073e*/ 	.byte	0x3f
	.zero		1


	//   ....[54]....
        /*0740*/ 	.word	0x00012e30
        /*0744*/ 	.word	0x00000003
        /*0748*/ 	.word	0x00016840
        /*074c*/ 	.short	0x010a
        /*074e*/ 	.byte	0x3f
	.zero		1


	//   ....[55]....
        /*0750*/ 	.word	0x00013060
        /*0754*/ 	.word	0x00000005
        /*0758*/ 	.word	0x00000060
        /*075c*/ 	.short	0x010a
        /*075e*/ 	.byte	0x3f
	.zero		1


	//   ....[56]....
        /*0760*/ 	.word	0x000134e0
        /*0764*/ 	.word	0x00000002
        /*0768*/ 	.word	0x00016840
        /*076c*/ 	.short	0x010a
        /*076e*/ 	.byte	0x3f
	.zero		1


	//   ....[57]....
        /*0770*/ 	.word	0x00013720
        /*0774*/ 	.word	0x00000005
        /*0778*/ 	.word	0x00000060
        /*077c*/ 	.short	0x010a
        /*077e*/ 	.byte	0x3f
	.zero		1


	//   ....[58]....
        /*0780*/ 	.word	0x00013b30
        /*0784*/ 	.word	0x00000003
        /*0788*/ 	.word	0x00016860
        /*078c*/ 	.short	0x010a
        /*078e*/ 	.byte	0x3f
	.zero		1


	//   ....[59]....
        /*0790*/ 	.word	0x00013fb0
        /*0794*/ 	.word	0x00000009
        /*0798*/ 	.word	0x00016820
        /*079c*/ 	.short	0x010a
        /*079e*/ 	.byte	0x3f
	.zero		1


	//   ....[60]....
        /*07a0*/ 	.word	0x00014150
        /*07a4*/ 	.word	0x00000007
        /*07a8*/ 	.word	0x00000000
        /*07ac*/ 	.short	0x010a
        /*07ae*/ 	.byte	0x3f
	.zero		1


	//   ....[61]....
        /*07b0*/ 	.word	0x000141c0
        /*07b4*/ 	.word	0x00000003
        /*07b8*/ 	.word	0x00000000
        /*07bc*/ 	.short	0x010a
        /*07be*/ 	.byte	0x3f
	.zero		1


	//   ....[62]....
        /*07c0*/ 	.word	0x00014220
        /*07c4*/ 	.word	0x00000005
        /*07c8*/ 	.word	0x00000000
        /*07cc*/ 	.short	0x010a
        /*07ce*/ 	.byte	0x3f
	.zero		1


	//   ....[63]....
        /*07d0*/ 	.word	0x00014250
        /*07d4*/ 	.word	0x00000003
        /*07d8*/ 	.word	0x00000000
        /*07dc*/ 	.short	0x010a
        /*07de*/ 	.byte	0x3f
	.zero		1


	//   ....[64]....
        /*07e0*/ 	.word	0x000142c0
        /*07e4*/ 	.word	0x00000003
        /*07e8*/ 	.word	0x00016800
        /*07ec*/ 	.short	0x010a
        /*07ee*/ 	.byte	0x3f
	.zero		1


	//   ....[65]....
        /*07f0*/ 	.word	0x00014310
        /*07f4*/ 	.word	0x0000000f
        /*07f8*/ 	.word	0x00016830
        /*07fc*/ 	.short	0x010a
        /*07fe*/ 	.byte	0x3f
	.zero		1


	//   ....[66]....
        /*0800*/ 	.word	0x00014370
        /*0804*/ 	.word	0x00000008
        /*0808*/ 	.word	0x00016830
        /*080c*/ 	.short	0x010a
        /*080e*/ 	.byte	0x3f
	.zero		1


	//   ....[67]....
        /*0810*/ 	.word	0x000143d0
        /*0814*/ 	.word	0x00000008
        /*0818*/ 	.word	0x00016850
        /*081c*/ 	.short	0x010a
        /*081e*/ 	.byte	0x3f
	.zero		1


	//   ....[68]....
        /*0820*/ 	.word	0x00014430
        /*0824*/ 	.word	0x0000000b
        /*0828*/ 	.word	0x00016830
        /*082c*/ 	.short	0x010a
        /*082e*/ 	.byte	0x3f
	.zero		1


	//   ....[69]....
        /*0830*/ 	.word	0x00014490
        /*0834*/ 	.word	0x0000000b
        /*0838*/ 	.word	0x00016850
        /*083c*/ 	.short	0x010a
        /*083e*/ 	.byte	0x3f
	.zero		1


	//   ....[70]....
        /*0840*/ 	.word	0x000144f0
        /*0844*/ 	.word	0x00000009
        /*0848*/ 	.word	0x00016830
        /*084c*/ 	.short	0x010a
        /*084e*/ 	.byte	0x3f
	.zero		1


	//   ....[71]....
        /*0850*/ 	.word	0x00014550
        /*0854*/ 	.word	0x00000009
        /*0858*/ 	.word	0x00016850
        /*085c*/ 	.short	0x010a
        /*085e*/ 	.byte	0x3f
	.zero		1


	//   ....[72]....
        /*0860*/ 	.word	0x000145b0
        /*0864*/ 	.word	0x00000005
        /*0868*/ 	.word	0x00016850
        /*086c*/ 	.short	0x010a
        /*086e*/ 	.byte	0x3f
	.zero		1


	//   ....[73]....
        /*0870*/ 	.word	0x00014700
        /*0874*/ 	.word	0x00000003
        /*0878*/ 	.word	0x00016840
        /*087c*/ 	.short	0x010a
        /*087e*/ 	.byte	0x3f
	.zero		1


	//   ....[74]....
        /*0880*/ 	.word	0x00015550
        /*0884*/ 	.word	0x00000011
        /*0888*/ 	.word	0x00016820
        /*088c*/ 	.short	0x010a
        /*088e*/ 	.byte	0x3f
	.zero		1


	//   ....[75]....
        /*0890*/ 	.word	0x000155a0
        /*0894*/ 	.word	0x00000003
        /*0898*/ 	.word	0x00016840
        /*089c*/ 	.short	0x010a
        /*089e*/ 	.byte	0x3f
	.zero		1


	//   ....[76]....
        /*08a0*/ 	.word	0x000155f0
        /*08a4*/ 	.word	0x00000002
        /*08a8*/ 	.word	0x00000060
        /*08ac*/ 	.short	0x010a
        /*08ae*/ 	.byte	0x3f
	.zero		1


	//   ....[77]....
        /*08b0*/ 	.word	0x00015640
        /*08b4*/ 	.word	0x00000003
        /*08b8*/ 	.word	0x00016840
        /*08bc*/ 	.short	0x010a
        /*08be*/ 	.byte	0x3f
	.zero		1


	//   ....[78]....
        /*08c0*/ 	.word	0x00015690
        /*08c4*/ 	.word	0x00000005
        /*08c8*/ 	.word	0x00000060
        /*08cc*/ 	.short	0x010a
        /*08ce*/ 	.byte	0x3f
	.zero		1


	//   ....[79]....
        /*08d0*/ 	.word	0x000156e0
        /*08d4*/ 	.word	0x00000002
        /*08d8*/ 	.word	0x00016840
        /*08dc*/ 	.short	0x010a
        /*08de*/ 	.byte	0x3f
	.zero		1


	//   ....[80]....
        /*08e0*/ 	.word	0x00015730
        /*08e4*/ 	.word	0x00000005
        /*08e8*/ 	.word	0x00000060
        /*08ec*/ 	.short	0x010a
        /*08ee*/ 	.byte	0x3f
	.zero		1


	//   ....[81]....
        /*08f0*/ 	.word	0x00015780
        /*08f4*/ 	.word	0x00000003
        /*08f8*/ 	.word	0x00016860
        /*08fc*/ 	.short	0x010a
        /*08fe*/ 	.byte	0x3f
	.zero		1


	//   ....[82]....
        /*0900*/ 	.word	0x00015870
        /*0904*/ 	.word	0x00000009
        /*0908*/ 	.word	0x00016820
        /*090c*/ 	.short	0x010a
        /*090e*/ 	.byte	0x3f
	.zero		1


	//   ....[83]....
        /*0910*/ 	.word	0x00015a10
        /*0914*/ 	.word	0x00000007
        /*0918*/ 	.word	0x00000000
        /*091c*/ 	.short	0x010a
        /*091e*/ 	.byte	0x3f
	.zero		1


	//   ....[84]....
        /*0920*/ 	.word	0x00015a60
        /*0924*/ 	.word	0x00000003
        /*0928*/ 	.word	0x00000000
        /*092c*/ 	.short	0x010a
        /*092e*/ 	.byte	0x3f
	.zero		1


	//   ....[85]....
        /*0930*/ 	.word	0x00015ab0
        /*0934*/ 	.word	0x00000005
        /*0938*/ 	.word	0x00000000
        /*093c*/ 	.short	0x010a
        /*093e*/ 	.byte	0x3f
	.zero		1


	//----- nvinfo : EIATTR_NUM_MBARRIERS
	.align		4
.L_179:
        /*0940*/ 	.byte	0x03, 0x38
        /*0942*/ 	.short	0x0016


	//----- nvinfo : EIATTR_EXIT_INSTR_OFFSETS
	.align		4
        /*0944*/ 	.byte	0x04, 0x1c
        /*0946*/ 	.short	(.L_181 - .L_180)


	//   ....[0]....
.L_180:
        /*0948*/ 	.word	0x00000a30


	//   ....[1]....
        /*094c*/ 	.word	0x00010200


	//   ....[2]....
        /*0950*/ 	.word	0x000142a0


	//----- nvinfo : EIATTR_MAX_THREADS
	.align		4
.L_181:
        /*0954*/ 	.byte	0x04, 0x05
        /*0956*/ 	.short	(.L_183 - .L_182)
.L_182:
        /*0958*/ 	.word	0x00000200
        /*095c*/ 	.word	0x00000001
        /*0960*/ 	.word	0x00000001


	//----- nvinfo : EIATTR_CRS_STACK_SIZE
	.align		4
.L_183:
        /*0964*/ 	.byte	0x04, 0x1e
        /*0966*/ 	.short	(.L_185 - .L_184)
.L_184:
        /*0968*/ 	.word	0x00000000


	//----- nvinfo : EIATTR_CBANK_PARAM_SIZE
	.align		4
.L_185:
        /*096c*/ 	.byte	0x03, 0x19
        /*096e*/ 	.short	0x0af0


	//----- nvinfo : EIATTR_PARAM_CBANK
	.align		4
        /*0970*/ 	.byte	0x04, 0x0a
        /*0972*/ 	.short	(.L_187 - .L_186)
	.align		4
.L_186:
        /*0974*/ 	.word	index@(.nv.constant0._ZN7cutlass13device_kernelIN5flash11enable_sm90INS1_16FlashAttnFwdSm90INS1_25CollectiveMainloopFwdSm90ILi2EN4cute5tupleIJNS5_1CILi1EEES8_S8_EEENS6_IJNS7_ILi192EEENS7_ILi128EEENS7_ILi64EEEEEELi64ENS_10bfloat16_tEfNS_4arch4Sm90ELb0ELb1ELb1ELb0ELb0ELb0ELb0ELb1ELb1ELb1ELb0ELb0EEENS1_21CollectiveEpilogueFwdINS6_IJSA_SC_SB_EEES9_SE_SG_Li384ELb0ELb1ELb0ELb0EEENS1_30DynamicPersistentTileSchedulerILi384ELi128ELb0ELb1ELb1EEEEEEEEEvNT_6ParamsE)
        /*0978*/ 	.short	0x0210
        /*097a*/ 	.short	0x0af0


	//----- nvinfo : EIATTR_SW_WAR
	.align		4
.L_187:
        /*097c*/ 	.byte	0x04, 0x36
        /*097e*/ 	.short	(.L_189 - .L_188)
.L_188:
        /*0980*/ 	.word	0x00000008
.L_189:


//--------------------- .nv.info._ZN7cutlass13device_kernelIN5flash11enable_sm90INS1_16FlashAttnFwdSm90INS1_25CollectiveMainloopFwdSm90ILi2EN4cute5tupleIJNS5_1CILi1EEES8_S8_EEENS6_IJNS7_ILi192EEENS7_ILi128EEENS7_ILi64EEEEEELi64ENS_10bfloat16_tEfNS_4arch4Sm90ELb0ELb1ELb1ELb1ELb0ELb0ELb0ELb1ELb1ELb1ELb0ELb0EEENS1_21CollectiveEpilogueFwdINS6_IJSA_SC_SB_EEES9_SE_SG_Li384ELb1ELb1ELb0ELb0EEENS1_36VarlenDynamicPersistentTileSchedulerILi192ELi128ELi384ELi128ELb0ELb1ELb1ELb1ELb0ELb1EEEEEEEEEvNT_6ParamsE --------------------------
	.section	.nv.info._ZN7cutlass13device_kernelIN5flash11enable_sm90INS1_16FlashAttnFwdSm90INS1_25CollectiveMainloopFwdSm90ILi2EN4cute5tupleIJNS5_1CILi1EEES8_S8_EEENS6_IJNS7_ILi192EEENS7_ILi128EEENS7_ILi64EEEEEELi64ENS_10bfloat16_tEfNS_4arch4Sm90ELb0ELb1ELb1ELb1ELb0ELb0ELb0ELb1ELb1ELb1ELb0ELb0EEENS1_21CollectiveEpilogueFwdINS6_IJSA_SC_SB_EEES9_SE_SG_Li384ELb1ELb1ELb0ELb0EEENS1_36VarlenDynamicPersistentTileSchedulerILi192ELi128ELi384ELi128ELb0ELb1ELb1ELb1ELb0ELb1EEEEEEEEEvNT_6ParamsE,"",@"SHT_CUDA_INFO"
	.sectionflags	@""
	.align	4


	//----- nvinfo : EIATTR_CUDA_API_VERSION
	.align		4
        /*0000*/ 	.byte	0x04, 0x37
        /*0002*/ 	.short	(.L_191 - .L_190)
.L_190:
        /*0004*/ 	.word	0x00000082


	//----- nvinfo : EIATTR_KPARAM_INFO
	.align		4
.L_191:
        /*0008*/ 	.byte	0x04, 0x17
        /*000a*/ 	.short	(.L_193 - .L_192)
.L_192:
        /*000c*/ 	.word	0x00000000
        /*0010*/ 	.short	0x0000
        /*0012*/ 	.short	0x0070
        /*0014*/ 	.byte	0x00, 0xf0, 0x01, 0x2a


	//----- nvinfo : EIATTR_SPARSE_MMA_MASK
	.align		4
.L_193:
        /*0018*/ 	.byte	0x03, 0x50
        /*001a*/ 	.short	0x0000


	//----- nvinfo : EIATTR_MAXREG_COUNT
	.align		4
        /*001c*/ 	.byte	0x03, 0x1b
        /*001e*/ 	.short	0x0080


	//----- nvinfo : EIATTR_NUM_BARRIERS
	.align		4
        /*0020*/ 	.byte	0x02, 0x4c
        /*0022*/ 	.byte	0x10
	.zero		1


	//----- nvinfo : EIATTR_EXTERNS
	.align		4
        /*0024*/ 	.byte	0x04, 0x0f
        /*0026*/ 	.short	(.L_195 - .L_194)


	//   ....[0]....
	.align		4
.L_194:
        /*0028*/ 	.word	index@(__assertfail)


	//----- nvinfo : EIATTR_ANNOTATIONS
	.align		4
.L_195:
        /*002c*/ 	.byte	0x04, 0x55
        /*002e*/ 	.short	(.L_197 - .L_196)


	//   ....[0]....
.L_196:
        /* <DEDUP_REMOVED lines=23> */


	//----- nvinfo : EIATTR_MERCURY_ISA_VERSION
	.align		4
.L_197:
        /*0190*/ 	.byte	0x03, 0x5f
        /*0192*/ 	.short	0x0101


	//----- nvinfo : EIATTR_UNUSED_LOAD_BYTE_OFFSET
	.align		4
        /*0194*/ 	.byte	0x04, 0x44
        /*0196*/ 	.short	(.L_199 - .L_198)


	//   ....[0]....
.L_198:
        /*0198*/ 	.word	0x00000a40
        /*019c*/ 	.word	0x0000fff0


	//   ....[1]....
        /*01a0*/ 	.word	0x0000ef20
        /*01a4*/ 	.word	0x0000fff0


	//----- nvinfo : EIATTR_INT_WARP_WIDE_INSTR_OFFSETS
	.align		4
.L_199:
        /*01a8*/ 	.byte	0x04, 0x31
        /*01aa*/ 	.short	(.L_201 - .L_200)


	//   ....[0]....
.L_200:
        /*01ac*/ 	.word	0x00000130


	//   ....[1]....
        /*01b0*/ 	.word	0x00000170


	//   ....[2]....
        /*01b4*/ 	.word	0x000001e0


	//   ....[3]....
        /*01b8*/ 	.word	0x00011de0


	//   ....[4]....
        /*01bc*/ 	.word	0x00011e70


	//   ....[5]....
        /*01c0*/ 	.word	0x00014e50


	//   ....[6]....
        /*01c4*/ 	.word	0x00014ee0


	//----- nvinfo : EIATTR_COOP_GROUP_MASK_REGIDS
	.align		4
.L_201:
        /*01c8*/ 	.byte	0x04, 0x29
        /*01ca*/ 	.short	(.L_203 - .L_202)


	//   ....[0]....
.L_202:
        /*01cc*/ 	.word	0xffffffff


	//   ....[1]....
        /*01d0*/ 	.word	0xffffffff


	//   ....[2]....
        /*01d4*/ 	.word	0xffffffff


	//   ....[3]....
        /*01d8*/ 	.word	0xffffffff


	//   ....[4]....
        /*01dc*/ 	.word	0xffffffff


	//   ....[5]....
        /*01e0*/ 	.word	0xffffffff


	//   ....[6]....
        /*01e4*/ 	.word	0xffffffff


	//   ....[7]....
        /*01e8*/ 	.word	0xffffffff


	//   ....[8]....
        /*01ec*/ 	.word	0xffffffff


	//   ....[9]....
        /*01f0*/ 	.word	0xffffffff


	//   ....[10]....
        /*01f4*/ 	.word	0xffffffff


	//   ....[11]....
        /*01f8*/ 	.word	0xffffffff


	//   ....[12]....
        /*01fc*/ 	.word	0xffffffff


	//   ....[13]....
        /*0200*/ 	.word	0xffffffff


	//   ....[14]....
        /*0204*/ 	.word	0xffffffff


	//   ....[15]....
        /*0208*/ 	.word	0xffffffff


	//   ....[16]....
        /*020c*/ 	.word	0xffffffff


	//   ....[17]....
        /*0210*/ 	.word	0xffffffff


	//   ....[18]....
        /*0214*/ 	.word	0xffffffff


	//   ....[19]....
        /*0218*/ 	.word	0xffffffff


	//   ....[20]....
        /*021c*/ 	.word	0xffffffff


	//   ....[21]....
        /*0220*/ 	.word	0xffffffff


	//   ....[22]....
        /*0224*/ 	.word	0xffffffff


	//   ....[23]....
        /*0228*/ 	.word	0xffffffff


	//   ....[24]....
        /*022c*/ 	.word	0xffffffff


	//   ....[25]....
        /*0230*/ 	.word	0xffffffff


	//   ....[26]....
        /*0234*/ 	.word	0xffffffff


	//   ....[27]....
        /*0238*/ 	.word	0xffffffff


	//   ....[28]....
        /*023c*/ 	.word	0xffffffff


	//   ....[29]....
        /*0240*/ 	.word	0xffffffff


	//   ....[30]....
        /*0244*/ 	.word	0xffffffff


	//   ....[31]....
        /*0248*/ 	.word	0xffffffff


	//   ....[32]....
        /*024c*/ 	.word	0xffffffff


	//   ....[33]....
        /*0250*/ 	.word	0xffffffff


	//   ....[34]....
        /*0254*/ 	.word	0xffffffff


	//   ....[35]....
        /*0258*/ 	.word	0xffffffff


	//   ....[36]....
        /*025c*/ 	.word	0xffffffff


	//   ....[37]....
        /*0260*/ 	.word	0xffffffff


	//   ....[38]....
        /*0264*/ 	.word	0xffffffff


	//   ....[39]....
        /*0268*/ 	.word	0xffffffff


	//   ....[40]....
        /*026c*/ 	.word	0xffffffff


	//   ....[41]....
        /*0270*/ 	.word	0xffffffff


	//   ....[42]....
        /*0274*/ 	.word	0xffffffff


	//   ....[43]....
        /*0278*/ 	.word	0xffffffff


	//   ....[44]....
        /*027c*/ 	.word	0xffffffff


	//   ....[45]....
        /*0280*/ 	.word	0xffffffff


	//   ....[46]....
        /*0284*/ 	.word	0xffffffff


	//   ....[47]....
        /*0288*/ 	.word	0xffffffff


	//   ....[48]....
        /*028c*/ 	.word	0xffffffff


	//   ....[49]....
        /*0290*/ 	.word	0xffffffff


	//   ....[50]....
        /*0294*/ 	.word	0xffffffff


	//   ....[51]....
        /*0298*/ 	.word	0xffffffff


	//   ....[52]....
        /*029c*/ 	.word	0xffffffff


	//   ....[53]....
        /*02a0*/ 	.word	0xffffffff


	//   ....[54]....
        /*02a4*/ 	.word	0xffffffff


	//   ....[55]....
        /*02a8*/ 	.word	0xffffffff


	//   ....[56]....
        /*02ac*/ 	.word	0xffffffff


	//   ....[57]....
        /*02b0*/ 	.word	0xffffffff


	//   ....[58]....
        /*02b4*/ 	.word	0xffffffff


	//   ....[59]....
        /*02b8*/ 	.word	0xffffffff


	//   ....[60]....
        /*02bc*/ 	.word	0xffffffff


	//   ....[61]....
        /*02c0*/ 	.word	0xffffffff


	//   ....[62]....
        /*02c4*/ 	.word	0xffffffff


	//   ....[63]....
        /*02c8*/ 	.word	0xffffffff


	//   ....[64]....
        /*02cc*/ 	.word	0xffffffff


	//   ....[65]....
        /*02d0*/ 	.word	0xffffffff


	//   ....[66]....
        /*02d4*/ 	.word	0xffffffff


	//   ....[67]....
        /*02d8*/ 	.word	0xffffffff


	//   ....[68]....
        /*02dc*/ 	.word	0xffffffff


	//   ....[69]....
        /*02e0*/ 	.word	0xffffffff


	//   ....[70]....
        /*02e4*/ 	.word	0xffffffff


	//   ....[71]....
        /*02e8*/ 	.word	0xffffffff


	//   ....[72]....
        /*02ec*/ 	.word	0xffffffff


	//   ....[73]....
        /*02f0*/ 	.word	0xffffffff


	//   ....[74]....
        /*02f4*/ 	.word	0xffffffff


	//   ....[75]....
        /*02f8*/ 	.word	0xffffffff


	//   ....[76]....
        /*02fc*/ 	.word	0xffffffff


	//   ....[77]....
        /*0300*/ 	.word	0xffffffff


	//   ....[78]....
        /*0304*/ 	.word	0xffffffff


	//   ....[79]....
        /*0308*/ 	.word	0xffffffff


	//   ....[80]....
        /*030c*/ 	.word	0xffffffff


	//   ....[81]....
        /*0310*/ 	.word	0xffffffff


	//   ....[82]....
        /*0314*/ 	.word	0xffffffff


	//   ....[83]....
        /*0318*/ 	.word	0xffffffff


	//   ....[84]....
        /*031c*/ 	.word	0xffffffff


	//   ....[85]....
        /*0320*/ 	.word	0xffffffff


	//   ....[86]....
        /*0324*/ 	.word	0xffffffff


	//   ....[87]....
        /*0328*/ 	.word	0xffffffff


	//   ....[88]....
        /*032c*/ 	.word	0xffffffff


	//   ....[89]....
        /*0330*/ 	.word	0xffffffff


	//   ....[90]....
        /*0334*/ 	.word	0xffffffff


	//   ....[91]....
        /*0338*/ 	.word	0xffffffff


	//   ....[92]....
        /*033c*/ 	.word	0xffffffff


	//   ....[93]....
        /*0340*/ 	.word	0xffffffff


	//   ....[94]....
        /*0344*/ 	.word	0xffffffff


	//   ....[95]....
        /*0348*/ 	.word	0xffffffff


	//   ....[96]....
        /*034c*/ 	.word	0xffffffff


	//   ....[97]....
        /*0350*/ 	.word	0xffffffff


	//   ....[98]....
        /*0354*/ 	.word	0xffffffff


	//   ....[99]....
        /*0358*/ 	.word	0xffffffff


	//   ....[100]....
        /*035c*/ 	.word	0xffffffff


	//   ....[101]....
        /*0360*/ 	.word	0xffffffff


	//   ....[102]....
        /*0364*/ 	.word	0xffffffff


	//   ....[103]....
        /*0368*/ 	.word	0xffffffff


	//   ....[104]....
        /*036c*/ 	.word	0xffffffff


	//   ....[105]....
        /*0370*/ 	.word	0xffffffff


	//   ....[106]....
        /*0374*/ 	.word	0xffffffff


	//   ....[107]....
        /*0378*/ 	.word	0xffffffff


	//   ....[108]....
        /*037c*/ 	.word	0xffffffff


	//   ....[109]....
        /*0380*/ 	.word	0xffffffff


	//   ....[110]....
        /*0384*/ 	.word	0xffffffff


	//   ....[111]....
        /*0388*/ 	.word	0xffffffff


	//   ....[112]....
        /*038c*/ 	.word	0xffffffff


	//   ....[113]....
        /*0390*/ 	.word	0x0500000f


	//   ....[114]....
        /*0394*/ 	.word	0x0500000f


	//   ....[115]....
        /*0398*/ 	.word	0x0500000f


	//   ....[116]....
        /*039c*/ 	.word	0x0500000f


	//   ....[117]....
        /*03a0*/ 	.word	0x0500000f


	//   ....[118]....
        /*03a4*/ 	.word	0x0500000f


	//   ....[119]....
        /*03a8*/ 	.word	0x0500000f


	//   ....[120]....
        /*03ac*/ 	.word	0x0500000f


	//   ....[121]....
        /*03b0*/ 	.word	0x0500000f


	//   ....[122]....
        /*03b4*/ 	.word	0x0500000f


	//   ....[123]....
        /*03b8*/ 	.word	0x0500000f


	//   ....[124]....
        /*03bc*/ 	.word	0x0500000f


	//   ....[125]....
        /*03c0*/ 	.word	0x0500000f


	//   ....[126]....
        /*03c4*/ 	.word	0x0500000f


	//   ....[127]....
        /*03c8*/ 	.word	0x0500000f


	//   ....[128]....
        /*03cc*/ 	.word	0x0500000f


	//   ....[129]....
        /*03d0*/ 	.word	0x0500000f


	//   ....[130]....
        /*03d4*/ 	.word	0x0500000f


	//   ....[131]....
        /*03d8*/ 	.word	0x0500000f


	//   ....[132]....
        /*03dc*/ 	.word	0x0500000f


	//   ....[133]....
        /*03e0*/ 	.word	0x0500000f


	//   ....[134]....
        /*03e4*/ 	.word	0x0500000f


	//   ....[135]....
        /*03e8*/ 	.word	0x0500000f


	//   ....[136]....
        /*03ec*/ 	.word	0x0500000f


	//   ....[137]....
        /*03f0*/ 	.word	0x0500000f


	//   ....[138]....
        /*03f4*/ 	.word	0x0500000f


	//   ....[139]....
        /*03f8*/ 	.word	0x0500000f


	//   ....[140]....
        /*03fc*/ 	.word	0x0500000f


	//   ....[141]....
        /*0400*/ 	.word	0x0500000f


	//   ....[142]....
        /*0404*/ 	.word	0x0500000f


	//   ....[143]....
        /*0408*/ 	.word	0x0500000f


	//   ....[144]....
        /*040c*/ 	.word	0x0500000f


	//   ....[145]....
        /*0410*/ 	.word	0x0500000f


	//   ....[146]....
        /*0414*/ 	.word	0x0500000f


	//   ....[147]....
        /*0418*/ 	.word	0x0500000f


	//   ....[148]....
        /*041c*/ 	.word	0x0500000f


	//   ....[149]....
        /*0420*/ 	.word	0x0500000f


	//   ....[150]....
        /*0424*/ 	.word	0x0500000f


	//   ....[151]....
        /*0428*/ 	.word	0x0500000f


	//   ....[152]....
        /*042c*/ 	.word	0x0500000f


	//   ....[153]....
        /*0430*/ 	.word	0x0500000f


	//   ....[154]....
        /*0434*/ 	.word	0x0500000f


	//   ....[155]....
        /*0438*/ 	.word	0x0500000f


	//----- nvinfo : EIATTR_COOP_GROUP_INSTR_OFFSETS
	.align		4
.L_203:
        /*043c*/ 	.byte	0x04, 0x28
        /*043e*/ 	.short	(.L_205 - .L_204)


	//   ....[0]....
.L_204:
        /*0440*/ 	.word	0x00000070


	//   ....[1]....
        /*0444*/ 	.word	0x00000140


	//   ....[2]....
        /*0448*/ 	.word	0x00000190


	//   ....[3]....
        /*044c*/ 	.word	0x000003c0


	//   ....[4]....
        /*0450*/ 	.word	0x00000520


	//   ....[5]....
        /*0454*/ 	.word	0x00000640


	//   ....[6]....
        /*0458*/ 	.word	0x000007a0


	//   ....[7]....
        /*045c*/ 	.word	0x00001850


	//   ....[8]....
        /*0460*/ 	.word	0x00002030


	//   ....[9]....
        /*0464*/ 	.word	0x000034c0


	//   ....[10]....
        /*0468*/ 	.word	0x00003c70


	//   ....[11]....
        /*046c*/ 	.word	0x00003d90


	//   ....[12]....
        /*0470*/ 	.word	0x00004670


	//   ....[13]....
        /*0474*/ 	.word	0x000046e0


	//   ....[14]....
        /*0478*/ 	.word	0x000063f0


	//   ....[15]....
        /*047c*/ 	.word	0x00006600


	//   ....[16]....
        /*0480*/ 	.word	0x000071f0


	//   ....[17]....
        /*0484*/ 	.word	0x000072c0


	//   ....[18]....
        /*0488*/ 	.word	0x00007b80


	//   ....[19]....
        /*048c*/ 	.word	0x00007c00


	//   ....[20]....
        /*0490*/ 	.word	0x00009a20


	//   ....[21]....
        /*0494*/ 	.word	0x00009a90


	//   ....[22]....
        /*0498*/ 	.word	0x0000a180


	//   ....[23]....
        /*049c*/ 	.word	0x0000a1f0


	//   ....[24]....
        /*04a0*/ 	.word	0x0000c110


	//   ....[25]....
        /*04a4*/ 	.word	0x0000c390


	//   ....[26]....
        /*04a8*/ 	.word	0x0000cf10


	//   ....[27]....
        /*04ac*/ 	.word	0x0000cf40


	//   ....[28]....
        /*04b0*/ 	.word	0x0000d910


	//   ....[29]....
        /*04b4*/ 	.word	0x0000da20


	//   ....[30]....
        /*04b8*/ 	.word	0x0000e800


	//   ....[31]....
        /*04bc*/ 	.word	0x0000e840


	//   ....[32]....
        /*04c0*/ 	.word	0x0000e920


	//   ....[33]....
        /*04c4*/ 	.word	0x0000e930


	//   ....[34]....
        /*04c8*/ 	.word	0x0000f6a0


	//   ....[35]....
        /*04cc*/ 	.word	0x0000f6e0


	//   ....[36]....
        /*04d0*/ 	.word	0x0000f720


	//   ....[37]....
        /*04d4*/ 	.word	0x0000f760


	//   ....[38]....
        /*04d8*/ 	.word	0x0000fc30


	//   ....[39]....
        /*04dc*/ 	.word	0x0000fc70


	//   ....[40]....
        /*04e0*/ 	.word	0x0000fc90


	//   ....[41]....
        /*04e4*/ 	.word	0x0000fcd0


	//   ....[42]....
        /*04e8*/ 	.word	0x0000fcf0


	//   ....[43]....
        /*04ec*/ 	.word	0x0000fd00


	//   ....[44]....
        /*04f0*/ 	.word	0x0000fd20


	//   ....[45]....
        /*04f4*/ 	.word	0x0000fd40


	//   ....[46]....
        /*04f8*/ 	.word	0x000105e0


	//   ....[47]....
        /*04fc*/ 	.word	0x00010610


	//   ....[48]....
        /*0500*/ 	.word	0x00010650


	//   ....[49]....
        /*0504*/ 	.word	0x00010680


	//   ....[50]....
        /*0508*/ 	.word	0x00010690


	//   ....[51]....
        /*050c*/ 	.word	0x000106a0


	//   ....[52]....
        /*0510*/ 	.word	0x000106b0


	//   ....[53]....
        /*0514*/ 	.word	0x000106d0


	//   ....[54]....
        /*0518*/ 	.word	0x00010830


	//   ....[55]....
        /*051c*/ 	.word	0x00010a20


	//   ....[56]....
        /*0520*/ 	.word	0x00010a50


	//   ....[57]....
        /*0524*/ 	.word	0x00010a80


	//   ....[58]....
        /*0528*/ 	.word	0x00010ab0


	//   ....[59]....
        /*052c*/ 	.word	0x00010ae0


	//   ....[60]....
        /*0530*/ 	.word	0x00010b10


	//   ....[61]....
        /*0534*/ 	.word	0x00010c80


	//   ....[62]....
        /*0538*/ 	.word	0x00010cb0


	//   ....[63]....
        /*053c*/ 	.word	0x00010ce0


	//   ....[64]....
        /*0540*/ 	.word	0x00010d10


	//   ....[65]....
        /*0544*/ 	.word	0x00010d40


	//   ....[66]....
        /*0548*/ 	.word	0x00010d70


	//   ....[67]....
        /*054c*/ 	.word	0x00010e10


	//   ....[68]....
        /*0550*/ 	.word	0x00010e70


	//   ....[69]....
        /*0554*/ 	.word	0x00010f10


	//   ....[70]....
        /*0558*/ 	.word	0x00012360


	//   ....[71]....
        /*055c*/ 	.word	0x00012f50


	//   ....[72]....
        /*0560*/ 	.word	0x00012f60


	//   ....[73]....
        /*0564*/ 	.word	0x00012f80


	//   ....[74]....
        /*0568*/ 	.word	0x00013010


	//   ....[75]....
        /*056c*/ 	.word	0x00013020


	//   ....[76]....
        /*0570*/ 	.word	0x00013090


	//   ....[77]....
        /*0574*/ 	.word	0x000130a0


	//   ....[78]....
        /*0578*/ 	.word	0x00013110


	//   ....[79]....
        /*057c*/ 	.word	0x00013120


	//   ....[80]....
        /*0580*/ 	.word	0x00013190


	//   ....[81]....
        /*0584*/ 	.word	0x000131a0


	//   ....[82]....
        /*0588*/ 	.word	0x00013210


	//   ....[83]....
        /*058c*/ 	.word	0x00013220


	//   ....[84]....
        /*0590*/ 	.word	0x00013290


	//   ....[85]....
        /*0594*/ 	.word	0x000132a0


	//   ....[86]....
        /*0598*/ 	.word	0x000132b0


	//   ....[87]....
        /*059c*/ 	.word	0x00013340


	//   ....[88]....
        /*05a0*/ 	.word	0x00013350


	//   ....[89]....
        /*05a4*/ 	.word	0x00013360


	//   ....[90]....
        /*05a8*/ 	.word	0x000133f0


	//   ....[91]....
        /*05ac*/ 	.word	0x00013430


	//   ....[92]....
        /*05b0*/ 	.word	0x00013450


	//   ....[93]....
        /*05b4*/ 	.word	0x000134b0


	//   ....[94]....
        /*05b8*/ 	.word	0x000134d0


	//   ....[95]....
        /*05bc*/ 	.word	0x000153b0


	//   ....[96]....
        /*05c0*/ 	.word	0x00015400


	//   ....[97]....
        /*05c4*/ 	.word	0x00015430


	//   ....[98]....
        /*05c8*/ 	.word	0x00015460


	//   ....[99]....
        /*05cc*/ 	.word	0x00015470


	//   ....[100]....
        /*05d0*/ 	.word	0x000154a0


	//   ....[101]....
        /*05d4*/ 	.word	0x000154d0


	//   ....[102]....
        /*05d8*/ 	.word	0x00015500


	//   ....[103]....
        /*05dc*/ 	.word	0x00015680


	//   ....[104]....
        /*05e0*/ 	.word	0x000156b0


	//   ....[105]....
        /*05e4*/ 	.word	0x000156e0


	//   ....[106]....
        /*05e8*/ 	.word	0x00015710


	//   ....[107]....
        /*05ec*/ 	.word	0x00015740


	//   ....[108]....
        /*05f0*/ 	.word	0x00015770


	//   ....[109]....
        /*05f4*/ 	.word	0x00015830


	//   ....[110]....
        /*05f8*/ 	.word	0x00015850


	//   ....[111]....
        /*05fc*/ 	.word	0x000158c0


	//   ....[112]....
        /*0600*/ 	.word	0x00015f60


	//   ....[113]....
        /*0604*/ 	.word	0x000165c0


	//   ....[114]....
        /*0608*/ 	.word	0x00016770


	//   ....[115]....
        /*060c*/ 	.word	0x000167c0


	//   ....[116]....
        /*0610*/ 	.word	0x00016820


	//   ....[117]....
        /*0614*/ 	.word	0x00016900


	//   ....[118]....
        /*0618*/ 	.word	0x00016960


	//   ....[119]....
        /*061c*/ 	.word	0x00016a40


	//   ....[120]....
        /*0620*/ 	.word	0x00016aa0


	//   ....[121]....
        /*0624*/ 	.word	0x00016b80


	//   ....[122]....
        /*0628*/ 	.word	0x00016be0


	//   ....[123]....
        /*062c*/ 	.word	0x00016cc0


	//   ....[124]....
        /*0630*/ 	.word	0x00016d20


	//   ....[125]....
        /*0634*/ 	.word	0x00016e00


	//   ....[126]....
        /*0638*/ 	.word	0x00016e60


	//   ....[127]....
        /*063c*/ 	.word	0x00016f40


	//   ....[128]....
        /*0640*/ 	.word	0x00016fa0


	//   ....[129]....
        /*0644*/ 	.word	0x00017090


	//   ....[130]....
        /*0648*/ 	.word	0x00017100


	//   ....[131]....
        /*064c*/ 	.word	0x000171c0


	//   ....[132]....
        /*0650*/ 	.word	0x00017220


	//   ....[133]....
        /*0654*/ 	.word	0x000172f0


	//   ....[134]....
        /*0658*/ 	.word	0x00017360


	//   ....[135]....
        /*065c*/ 	.word	0x00017430


	//   ....[136]....
        /*0660*/ 	.word	0x00017490


	//   ....[137]....
        /*0664*/ 	.word	0x00017530


	//   ....[138]....
        /*0668*/ 	.word	0x00017840


	//   ....[139]....
        /*066c*/ 	.word	0x000178e0


	//   ....[140]....
        /*0670*/ 	.word	0x00017a00


	//   ....[141]....
        /*0674*/ 	.word	0x00017a70


	//   ....[142]....
        /*0678*/ 	.word	0x00017ae0


	//   ....[143]....
        /*067c*/ 	.word	0x00017b50


	//   ....[144]....
        /*0680*/ 	.word	0x00017bc0


	//   ....[145]....
        /*0684*/ 	.word	0x00017c40


	//   ....[146]....
        /*0688*/ 	.word	0x00017cd0


	//   ....[147]....
        /*068c*/ 	.word	0x00017d60


	//   ....[148]....
        /*0690*/ 	.word	0x00017dd0


	//   ....[149]....
        /*0694*/ 	.word	0x00017e40


	//   ....[150]....
        /*0698*/ 	.word	0x00017eb0


	//   ....[151]....
        /*069c*/ 	.word	0x00017f30


	//   ....[152]....
        /*06a0*/ 	.word	0x00017fa0


	//   ....[153]....
        /*06a4*/ 	.word	0x00018040


	//   ....[154]....
        /*06a8*/ 	.word	0x000180d0


	//   ....[155]....
        /*06ac*/ 	.word	0x000181f0


	//----- nvinfo : EIATTR_REG_RECONFIG
	.align		4
.L_205:
        /*06b0*/ 	.byte	0x01, 0x54
	.zero		2


	//----- nvinfo : EIATTR_SYSCALL_OFFSETS
	.align		4
        /*06b4*/ 	.byte	0x04, 0x46
        /*06b6*/ 	.short	(.L_207 - .L_206)


	//   ....[0]....
.L_206:
        /*06b8*/ 	.word	0x00001a30


	//   ....[1]....
        /*06bc*/ 	.word	0x00011fd0


	//   ....[2]....
        /*06c0*/ 	.word	0x00012120


	//   ....[3]....
        /*06c4*/ 	.word	0x00012210


	//   ....[4]....
        /*06c8*/ 	.word	0x00012a30


	//----- nvinfo : EIATTR_MBARRIER_INSTR_OFFSETS
	.align		4
.L_207:
        /*06cc*/ 	.byte	0x04, 0x39
        /*06ce*/ 	.short	(.L_209 - .L_208)


	//   ....[0]....
.L_208:
        /*06d0*/ 	.word	0x00000270
        /*06d4*/ 	.word	0x000000ff
        /*06d8*/ 	.word	0x00016800
        /*06dc*/ 	.short	0x0100
        /*06de*/ 	.byte	0x08
	.zero		1


	//   ....[1]....
        /*06e0*/ 	.word	0x00000280
        /*06e4*/ 	.word	0x000000ff
        /*06e8*/ 	.word	0x00016820
        /*06ec*/ 	.short	0x0100
        /*06ee*/ 	.byte	0x08
	.zero		1


	//   ....[2]....
        /*06f0*/ 	.word	0x00000370
        /*06f4*/ 	.word	0x000000ff
        /*06f8*/ 	.word	0x00016830
        /*06fc*/ 	.short	0x0100
        /*06fe*/ 	.byte	0x08
	.zero		1


	//   ....[3]....
        /*0700*/ 	.word	0x00000380
        /*0704*/ 	.word	0x000000ff
        /*0708*/ 	.word	0x00016840
        /*070c*/ 	.short	0x0100
        /*070e*/ 	.byte	0x08
	.zero		1


	//   ....[4]....
        /*0710*/ 	.word	0x00000390
        /*0714*/ 	.word	0x000000ff
        /*0718*/ 	.word	0x00016838
        /*071c*/ 	.short	0x0100
        /*071e*/ 	.byte	0x08
	.zero		1


	//   ....[5]....
        /*0720*/ 	.word	0x000003a0
        /*0724*/ 	.word	0x000000ff
        /*0728*/ 	.word	0x00016848
        /*072c*/ 	.short	0x0100
        /*072e*/ 	.byte	0x08
	.zero		1


	//   ....[6]....
        /*0730*/ 	.word	0x000004d0
        /*0734*/ 	.word	0x000000ff
        /*0738*/ 	.word	0x00016850
        /*073c*/ 	.short	0x0100
        /*073e*/ 	.byte	0x08
	.zero		1


	//   ....[7]....
        /*0740*/ 	.word	0x000004e0
        /*0744*/ 	.word	0x000000ff
        /*0748*/ 	.word	0x00016860
        /*074c*/ 	.short	0x0100
        /*074e*/ 	.byte	0x08
	.zero		1


	//   ....[8]....
        /*0750*/ 	.word	0x000004f0
        /*0754*/ 	.word	0x000000ff
        /*0758*/ 	.word	0x00016858
        /*075c*/ 	.short	0x0100
        /*075e*/ 	.byte	0x08
	.zero		1


	//   ....[9]....
        /*0760*/ 	.word	0x00000500
        /*0764*/ 	.word	0x000000ff
        /*0768*/ 	.word	0x00016868
        /*076c*/ 	.short	0x0100
        /*076e*/ 	.byte	0x08
	.zero		1


	//   ....[10]....
        /*0770*/ 	.word	0x000005f0
        /*0774*/ 	.word	0x000000ff
        /*0778*/ 	.word	0x00016870
        /*077c*/ 	.short	0x0100
        /*077e*/ 	.byte	0x06
	.zero		1


	//   ....[11]....
        /*0780*/ 	.word	0x00000600
        /*0784*/ 	.word	0x000000ff
        /*0788*/ 	.word	0x00016880
        /*078c*/ 	.short	0x0100
        /*078e*/ 	.byte	0x06
	.zero		1


	//   ....[12]....
        /*0790*/ 	.word	0x00000610
        /*0794*/ 	.word	0x000000ff
        /*0798*/ 	.word	0x00016878
        /*079c*/ 	.short	0x0100
        /*079e*/ 	.byte	0x06
	.zero		1


	//   ....[13]....
        /*07a0*/ 	.word	0x00000620
        /*07a4*/ 	.word	0x000000ff
        /*07a8*/ 	.word	0x00016888
        /*07ac*/ 	.short	0x0100
        /*07ae*/ 	.byte	0x06
	.zero		1


	//   ....[14]....
        /*07b0*/ 	.word	0x00000750
        /*07b4*/ 	.word	0x000000ff
        /*07b8*/ 	.word	0x00016890
        /*07bc*/ 	.short	0x0100
        /*07be*/ 	.byte	0x08
	.zero		1


	//   ....[15]....
        /*07c0*/ 	.word	0x00000760
        /*07c4*/ 	.word	0x000000ff
        /*07c8*/ 	.word	0x000168a0
        /*07cc*/ 	.short	0x0100
        /*07ce*/ 	.byte	0x08
	.zero		1


	//   ....[16]....
        /*07d0*/ 	.word	0x00000770
        /*07d4*/ 	.word	0x000000ff
        /*07d8*/ 	.word	0x00016898
        /*07dc*/ 	.short	0x0100
        /*07de*/ 	.byte	0x08
	.zero		1


	//   ....[17]....
        /*07e0*/ 	.word	0x00000780
        /*07e4*/ 	.word	0x000000ff
        /*07e8*/ 	.word	0x000168a8
        /*07ec*/ 	.short	0x0100
        /*07ee*/ 	.byte	0x08
	.zero		1


	//   ....[18]....
        /*07f0*/ 	.word	0x000008b0
        /*07f4*/ 	.word	0x000000ff
        /*07f8*/ 	.word	0x000168b0
        /*07fc*/ 	.short	0x0100
        /*07fe*/ 	.byte	0x08
	.zero		1


	//   ....[19]....
        /*0800*/ 	.word	0x000008c0
        /*0804*/ 	.word	0x000000ff
        /*0808*/ 	.word	0x000168c0
        /*080c*/ 	.short	0x0100
        /*080e*/ 	.byte	0x08
	.zero		1


	//   ....[20]....
        /*0810*/ 	.word	0x000008d0
        /*0814*/ 	.word	0x000000ff
        /*0818*/ 	.word	0x000168b8
        /*081c*/ 	.short	0x0100
        /*081e*/ 	.byte	0x08
	.zero		1


	//   ....[21]....
        /*0820*/ 	.word	0x000008e0
        /*0824*/ 	.word	0x000000ff
        /*0828*/ 	.word	0x000168c8
        /*082c*/ 	.short	0x0100
        /*082e*/ 	.byte	0x08
	.zero		1


	//   ....[22]....
        /*0830*/ 	.word	0x00001ab0
        /*0834*/ 	.word	0x000000ff
        /*0838*/ 	.word	0x00016800
        /*083c*/ 	.short	0x010a
        /*083e*/ 	.byte	0x2d
	.zero		1


	//   ....[23]....
        /*0840*/ 	.word	0x00001b30
        /*0844*/ 	.word	0x0000000f
        /*0848*/ 	.word	0x00016830
        /*084c*/ 	.short	0x010a
        /*084e*/ 	.byte	0x3f
	.zero		1


	//   ....[24]....
        /*0850*/ 	.word	0x00001b90
        /*0854*/ 	.word	0x0000000f
        /*0858*/ 	.word	0x00016830
        /*085c*/ 	.short	0x010a
        /*085e*/ 	.byte	0x3f
	.zero		1


	//   ....[25]....
        /*0860*/ 	.word	0x00002190
        /*0864*/ 	.word	0x0000000f
        /*0868*/ 	.word	0x00000000
        /*086c*/ 	.short	0x0101
        /*086e*/ 	.byte	0x3f
	.zero		1


	//   ....[26]....
        /*0870*/ 	.word	0x00005570
        /*0874*/ 	.word	0x000000ff
        /*0878*/ 	.word	0x00016830
        /*087c*/ 	.short	0x010a
        /*087e*/ 	.byte	0x06
	.zero		1


	//   ....[27]....
        /*0880*/ 	.word	0x000055b0
        /*0884*/ 	.word	0x000000ff
        /*0888*/ 	.word	0x00016830
        /*088c*/ 	.short	0x010a
        /*088e*/ 	.byte	0x06
	.zero		1


	//   ....[28]....
        /*0890*/ 	.word	0x00005790
        /*0894*/ 	.word	0x000000ff
        /*0898*/ 	.word	0x00016850
        /*089c*/ 	.short	0x010a
        /*089e*/ 	.byte	0x06
	.zero		1


	//   ....[29]....
        /*08a0*/ 	.word	0x000057d0
        /*08a4*/ 	.word	0x000000ff
        /*08a8*/ 	.word	0x00016850
        /*08ac*/ 	.short	0x010a
        /*08ae*/ 	.byte	0x06
	.zero		1


	//   ....[30]....
        /*08b0*/ 	.word	0x00006460
        /*08b4*/ 	.word	0x00000021
        /*08b8*/ 	.word	0x00000000
        /*08bc*/ 	.short	0x0101
        /*08be*/ 	.byte	0x3f
	.zero		1


	//   ....[31]....
        /*08c0*/ 	.word	0x00007ed0
        /*08c4*/ 	.word	0x0000001d
        /*08c8*/ 	.word	0x00000000
        /*08cc*/ 	.short	0x0101
        /*08ce*/ 	.byte	0x3f
	.zero		1


	//   ....[32]....
        /*08d0*/ 	.word	0x00008dc0
        /*08d4*/ 	.word	0x000000ff
        /*08d8*/ 	.word	0x00016830
        /*08dc*/ 	.short	0x010a
        /*08de*/ 	.byte	0x06
	.zero		1


	//   ....[33]....
        /*08e0*/ 	.word	0x00008e00
        /*08e4*/ 	.word	0x000000ff
        /*08e8*/ 	.word	0x00016830
        /*08ec*/ 	.short	0x010a
        /*08ee*/ 	.byte	0x06
	.zero		1


	//   ....[34]....
        /*08f0*/ 	.word	0x00008fe0
        /*08f4*/ 	.word	0x000000ff
        /*08f8*/ 	.word	0x00016850
        /*08fc*/ 	.short	0x010a
        /*08fe*/ 	.byte	0x06
	.zero		1


	//   ....[35]....
        /*0900*/ 	.word	0x00009020
        /*0904*/ 	.word	0x000000ff
        /*0908*/ 	.word	0x00016850
        /*090c*/ 	.short	0x010a
        /*090e*/ 	.byte	0x06
	.zero		1


	//   ....[36]....
        /*0910*/ 	.word	0x0000a690
        /*0914*/ 	.word	0x00000015
        /*0918*/ 	.word	0x00000000
        /*091c*/ 	.short	0x0101
        /*091e*/ 	.byte	0x3f
	.zero		1


	//   ....[37]....
        /*0920*/ 	.word	0x0000a840
        /*0924*/ 	.word	0x00000015
        /*0928*/ 	.word	0x00000000
        /*092c*/ 	.short	0x0101
        /*092e*/ 	.byte	0x3f
	.zero		1


	//   ....[38]....
        /*0930*/ 	.word	0x0000b2c0
        /*0934*/ 	.word	0x000000ff
        /*0938*/ 	.word	0x00016830
        /*093c*/ 	.short	0x010a
        /*093e*/ 	.byte	0x06
	.zero		1


	//   ....[39]....
        /*0940*/ 	.word	0x0000b300
        /*0944*/ 	.word	0x000000ff
        /*0948*/ 	.word	0x00016830
        /*094c*/ 	.short	0x010a
        /*094e*/ 	.byte	0x06
	.zero		1


	//   ....[40]....
        /*0950*/ 	.word	0x0000b4e0
        /*0954*/ 	.word	0x000000ff
        /*0958*/ 	.word	0x00016850
        /*095c*/ 	.short	0x010a
        /*095e*/ 	.byte	0x06
	.zero		1


	//   ....[41]....
        /*0960*/ 	.word	0x0000b520
        /*0964*/ 	.word	0x000000ff
        /*0968*/ 	.word	0x00016850
        /*096c*/ 	.short	0x010a
        /*096e*/ 	.byte	0x06
	.zero		1


	//   ....[42]....
        /*0970*/ 	.word	0x0000c140
        /*0974*/ 	.word	0x00000047
        /*0978*/ 	.word	0x00000000
        /*097c*/ 	.short	0x0101
        /*097e*/ 	.byte	0x3f
	.zero		1


	//   ....[43]....
        /*0980*/ 	.word	0x0000d960
        /*0984*/ 	.word	0x0000001b
        /*0988*/ 	.word	0x00000000
        /*098c*/ 	.short	0x0101
        /*098e*/ 	.byte	0x3f
	.zero		1


	//   ....[44]....
        /*0990*/ 	.word	0x0000e770
        /*0994*/ 	.word	0x000000ff
        /*0998*/ 	.word	0x00016850
        /*099c*/ 	.short	0x010a
        /*099e*/ 	.byte	0x05
	.zero		1


	//   ....[45]....
        /*09a0*/ 	.word	0x0000e7b0
        /*09a4*/ 	.word	0x000000ff
        /*09a8*/ 	.word	0x00016850
        /*09ac*/ 	.short	0x010a
        /*09ae*/ 	.byte	0x05
	.zero		1


	//   ....[46]....
        /*09b0*/ 	.word	0x0000ecc0
        /*09b4*/ 	.word	0x00000005
        /*09b8*/ 	.word	0x00000000
        /*09bc*/ 	.short	0x0101
        /*09be*/ 	.byte	0x3f
	.zero		1


	//   ....[47]....
        /*09c0*/ 	.word	0x0000fbb0
        /*09c4*/ 	.word	0x00000015
        /*09c8*/ 	.word	0x00000000
        /*09cc*/ 	.short	0x0101
        /*09ce*/ 	.byte	0x3f
	.zero		1


	//   ....[48]....
        /*09d0*/ 	.word	0x000125b0
        /*09d4*/ 	.word	0x00000003
        /*09d8*/ 	.word	0x00016840
        /*09dc*/ 	.short	0x010a
        /*09de*/ 	.byte	0x3f
	.zero		1


	//   ....[49]....
        /*09e0*/ 	.word	0x00013590
        /*09e4*/ 	.word	0x00000016
        /*09e8*/ 	.word	0x00016800
        /*09ec*/ 	.short	0x0107
        /*09ee*/ 	.byte	0x3f
	.zero		1


	//   ....[50]....
        /*09f0*/ 	.word	0x00013690
        /*09f4*/ 	.word	0x00000016
        /*09f8*/ 	.word	0x00016800
        /*09fc*/ 	.short	0x0101
        /*09fe*/ 	.byte	0x3f
	.zero		1


	//   ....[51]....
        /*0a00*/ 	.word	0x000136b0
        /*0a04*/ 	.word	0x00000016
        /*0a08*/ 	.word	0x00016820
        /*0a0c*/ 	.short	0x010a
        /*0a0e*/ 	.byte	0x3f
	.zero		1


	//   ....[52]....
        /*0a10*/ 	.word	0x000139d0
        /*0a14*/ 	.word	0x00000002
        /*0a18*/ 	.word	0x00016840
        /*0a1c*/ 	.short	0x010a
        /*0a1e*/ 	.byte	0x3f
	.zero		1


	//   ....[53]....
        /*0a20*/ 	.word	0x00013c50
        /*0a24*/ 	.word	0x00000003
        /*0a28*/ 	.word	0x00000060
        /*0a2c*/ 	.short	0x010a
        /*0a2e*/ 	.byte	0x3f
	.zero		1


	//   ....[54]....
        /*0a30*/ 	.word	0x000141b0
        /*0a34*/ 	.word	0x00000002
        /*0a38*/ 	.word	0x00016840
        /*0a3c*/ 	.short	0x010a
        /*0a3e*/ 	.byte	0x3f
	.zero		1


	//   ....[55]....
        /*0a40*/ 	.word	0x00014430
        /*0a44*/ 	.word	0x0000000a
        /*0a48*/ 	.word	0x00000060
        /*0a4c*/ 	.short	0x010a
        /*0a4e*/ 	.byte	0x3f
	.zero		1


	//   ....[56]....
        /*0a50*/ 	.word	0x000148c0
        /*0a54*/ 	.word	0x00000002
        /*0a58*/ 	.word	0x00016840
        /*0a5c*/ 	.short	0x010a
        /*0a5e*/ 	.byte	0x3f
	.zero		1


	//   ....[57]....
        /*0a60*/ 	.word	0x00014b50
        /*0a64*/ 	.word	0x00000007
        /*0a68*/ 	.word	0x00000060
        /*0a6c*/ 	.short	0x010a
        /*0a6e*/ 	.byte	0x3f
	.zero		1


	//   ....[58]....
        /*0a70*/ 	.word	0x00014f90
        /*0a74*/ 	.word	0x00000003
        /*0a78*/ 	.word	0x00016860
        /*0a7c*/ 	.short	0x010a
        /*0a7e*/ 	.byte	0x3f
	.zero		1


	//   ....[59]....
        /*0a80*/ 	.word	0x00015ee0
        /*0a84*/ 	.word	0x00000009
        /*0a88*/ 	.word	0x00016820
        /*0a8c*/ 	.short	0x010a
        /*0a8e*/ 	.byte	0x3f
	.zero		1


	//   ....[60]....
        /*0a90*/ 	.word	0x00016080
        /*0a94*/ 	.word	0x00000005
        /*0a98*/ 	.word	0x00000000
        /*0a9c*/ 	.short	0x010a
        /*0a9e*/ 	.byte	0x3f
	.zero		1


	//   ....[61]....
        /*0aa0*/ 	.word	0x000160f0
        /*0aa4*/ 	.word	0x00000003
        /*0aa8*/ 	.word	0x00000000
        /*0aac*/ 	.short	0x010a
        /*0aae*/ 	.byte	0x3f
	.zero		1


	//   ....[62]....
        /*0ab0*/ 	.word	0x00016150
        /*0ab4*/ 	.word	0x00000017
        /*0ab8*/ 	.word	0x00000000
        /*0abc*/ 	.short	0x010a
        /*0abe*/ 	.byte	0x3f
	.zero		1


	//   ....[63]....
        /*0ac0*/ 	.word	0x00016180
        /*0ac4*/ 	.word	0x00000007
        /*0ac8*/ 	.word	0x00000000
        /*0acc*/ 	.short	0x010a
        /*0ace*/ 	.byte	0x3f
	.zero		1


	//   ....[64]....
        /*0ad0*/ 	.word	0x000161f0
        /*0ad4*/ 	.word	0x00000003
        /*0ad8*/ 	.word	0x00016800
        /*0adc*/ 	.short	0x010a
        /*0ade*/ 	.byte	0x3f
	.zero		1


	//   ....[65]....
        /*0ae0*/ 	.word	0x00016240
        /*0ae4*/ 	.word	0x0000000f
        /*0ae8*/ 	.word	0x00016830
        /*0aec*/ 	.short	0x010a
        /*0aee*/ 	.byte	0x3f
	.zero		1


	//   ....[66]....
        /*0af0*/ 	.word	0x000162a0
        /*0af4*/ 	.word	0x00000008
        /*0af8*/ 	.word	0x00016830
        /*0afc*/ 	.short	0x010a
        /*0afe*/ 	.byte	0x3f
	.zero		1


	//   ....[67]....
        /*0b00*/ 	.word	0x00016300
        /*0b04*/ 	.word	0x00000008
        /*0b08*/ 	.word	0x00016850
        /*0b0c*/ 	.short	0x010a
        /*0b0e*/ 	.byte	0x3f
	.zero		1


	//   ....[68]....
        /*0b10*/ 	.word	0x00016360
        /*0b14*/ 	.word	0x00000009
        /*0b18*/ 	.word	0x00016830
        /*0b1c*/ 	.short	0x010a
        /*0b1e*/ 	.byte	0x3f
	.zero		1


	//   ....[69]....
        /*0b20*/ 	.word	0x000163c0
        /*0b24*/ 	.word	0x00000009
        /*0b28*/ 	.word	0x00016850
        /*0b2c*/ 	.short	0x010a
        /*0b2e*/ 	.byte	0x3f
	.zero		1


	//   ....[70]....
        /*0b30*/ 	.word	0x00016420
        /*0b34*/ 	.word	0x00000009
        /*0b38*/ 	.word	0x00016830
        /*0b3c*/ 	.short	0x010a
        /*0b3e*/ 	.byte	0x3f
	.zero		1


	//   ....[71]....
        /*0b40*/ 	.word	0x00016480
        /*0b44*/ 	.word	0x00000009
        /*0b48*/ 	.word	0x00016850
        /*0b4c*/ 	.short	0x010a
        /*0b4e*/ 	.byte	0x3f
	.zero		1


	//   ....[72]....
        /*0b50*/ 	.word	0x000164e0
        /*0b54*/ 	.word	0x00000005
        /*0b58*/ 	.word	0x00016850
        /*0b5c*/ 	.short	0x010a
        /*0b5e*/ 	.byte	0x3f
	.zero		1


	//   ....[73]....
        /*0b60*/ 	.word	0x00016680
        /*0b64*/ 	.word	0x00000003
        /*0b68*/ 	.word	0x00016840
        /*0b6c*/ 	.short	0x010a
        /*0b6e*/ 	.byte	0x3f
	.zero		1


	//   ....[74]....
        /*0b70*/ 	.word	0x00017560
        /*0b74*/ 	.word	0x00000016
        /*0b78*/ 	.word	0x00016820
        /*0b7c*/ 	.short	0x010a
        /*0b7e*/ 	.byte	0x3f
	.zero		1


	//   ....[75]....
        /*0b80*/ 	.word	0x000175b0
        /*0b84*/ 	.word	0x00000002
        /*0b88*/ 	.word	0x00016840
        /*0b8c*/ 	.short	0x010a
        /*0b8e*/ 	.byte	0x3f
	.zero		1


	//   ....[76]....
        /*0b90*/ 	.word	0x00017600
        /*0b94*/ 	.word	0x00000003
        /*0b98*/ 	.word	0x00000060
        /*0b9c*/ 	.short	0x010a
        /*0b9e*/ 	.byte	0x3f
	.zero		1


	//   ....[77]....
        /*0ba0*/ 	.word	0x00017650
        /*0ba4*/ 	.word	0x00000002
        /*0ba8*/ 	.word	0x00016840
        /*0bac*/ 	.short	0x010a
        /*0bae*/ 	.byte	0x3f
	.zero		1


	//   ....[78]....
        /*0bb0*/ 	.word	0x000176a0
        /*0bb4*/ 	.word	0x0000000a
        /*0bb8*/ 	.word	0x00000060
        /*0bbc*/ 	.short	0x010a
        /*0bbe*/ 	.byte	0x3f
	.zero		1


	//   ....[79]....
        /*0bc0*/ 	.word	0x000176f0
        /*0bc4*/ 	.word	0x00000002
        /*0bc8*/ 	.word	0x00016840
        /*0bcc*/ 	.short	0x010a
        /*0bce*/ 	.byte	0x3f
	.zero		1


	//   ....[80]....
        /*0bd0*/ 	.word	0x00017740
        /*0bd4*/ 	.word	0x00000007
        /*0bd8*/ 	.word	0x00000060
        /*0bdc*/ 	.short	0x010a
        /*0bde*/ 	.byte	0x3f
	.zero		1


	//   ....[81]....
        /*0be0*/ 	.word	0x00017790
        /*0be4*/ 	.word	0x00000003
        /*0be8*/ 	.word	0x00016860
        /*0bec*/ 	.short	0x010a
        /*0bee*/ 	.byte	0x3f
	.zero		1


	//   ....[82]....
        /*0bf0*/ 	.word	0x00018110
        /*0bf4*/ 	.word	0x00000009
        /*0bf8*/ 	.word	0x00016820
        /*0bfc*/ 	.short	0x010a
        /*0bfe*/ 	.byte	0x3f
	.zero		1


	//   ....[83]....
        /*0c00*/ 	.word	0x000182b0
        /*0c04*/ 	.word	0x00000005
        /*0c08*/ 	.word	0x00000000
        /*0c0c*/ 	.short	0x010a
        /*0c0e*/ 	.byte	0x3f
	.zero		1


	//   ....[84]....
        /*0c10*/ 	.word	0x00018300
        /*0c14*/ 	.word	0x00000003
        /*0c18*/ 	.word	0x00000000
        /*0c1c*/ 	.short	0x010a
        /*0c1e*/ 	.byte	0x3f
	.zero		1


	//   ....[85]....
        /*0c20*/ 	.word	0x00018350
        /*0c24*/ 	.word	0x00000017
        /*0c28*/ 	.word	0x00000000
        /*0c2c*/ 	.short	0x010a
        /*0c2e*/ 	.byte	0x3f
	.zero		1


	//----- nvinfo : EIATTR_NUM_MBARRIERS
	.align		4
.L_209:
        /*0c30*/ 	.byte	0x03, 0x38
        /*0c32*/ 	.short	0x0016


	//----- nvinfo : EIATTR_EXIT_INSTR_OFFSETS
	.align		4
        /*0c34*/ 	.byte	0x04, 0x1c
        /*0c36*/ 	.short	(.L_211 - .L_210)


	//   ....[0]....
.L_210:
        /*0c38*/ 	.word	0x00000a80


	//   ....[1]....
        /*0c3c*/ 	.word	0x000107e0


	//   ....[2]....
        /*0c40*/ 	.word	0x000161d0


	//----- nvinfo : EIATTR_MAX_THREADS
	.align		4
.L_211:
        /*0c44*/ 	.byte	0x04, 0x05
        /*0c46*/ 	.short	(.L_213 - .L_212)
.L_212:
        /*0c48*/ 	.word	0x00000200
        /*0c4c*/ 	.word	0x00000001
        /*0c50*/ 	.word	0x00000001


	//----- nvinfo : EIATTR_CRS_STACK_SIZE
	.align		4
.L_213:
        /*0c54*/ 	.byte	0x04, 0x1e
        /*0c56*/ 	.short	(.L_215 - .L_214)
.L_214:
        /*0c58*/ 	.word	0x00000000


	//----- nvinfo : EIATTR_CBANK_PARAM_SIZE
	.align		4
.L_215:
        /*0c5c*/ 	.byte	0x03, 0x19
        /*0c5e*/ 	.short	0x0af0


	//----- nvinfo : EIATTR_PARAM_CBANK
	.align		4
        /*0c60*/ 	.byte	0x04, 0x0a
        /*0c62*/ 	.short	(.L_217 - .L_216)
	.align		4
.L_216:
        /*0c64*/ 	.word	index@(.nv.constant0._ZN7cutlass13device_kernelIN5flash11enable_sm90INS1_16FlashAttnFwdSm90INS1_25CollectiveMainloopFwdSm90ILi2EN4cute5tupleIJNS5_1CILi1EEES8_S8_EEENS6_IJNS7_ILi192EEENS7_ILi128EEENS7_ILi64EEEEEELi64ENS_10bfloat16_tEfNS_4arch4Sm90ELb0ELb1ELb1ELb1ELb0ELb0ELb0ELb1ELb1ELb1ELb0ELb0EEENS1_21CollectiveEpilogueFwdINS6_IJSA_SC_SB_EEES9_SE_SG_Li384ELb1ELb1ELb0ELb0EEENS1_36VarlenDynamicPersistentTileSchedulerILi192ELi128ELi384ELi128ELb0ELb1ELb1ELb1ELb0ELb1EEEEEEEEEvNT_6ParamsE)
        /*0c68*/ 	.short	0x0210
        /*0c6a*/ 	.short	0x0af0


	//----- nvinfo : EIATTR_SW_WAR
	.align		4
.L_217:
        /*0c6c*/ 	.byte	0x04, 0x36
        /*0c6e*/ 	.short	(.L_219 - .L_218)
.L_218:
        /*0c70*/ 	.word	0x00000008
.L_219:


//--------------------- .nv.info._ZN7cutlass13device_kernelIN5flash11enable_sm90INS1_16FlashAttnFwdSm90INS1_25CollectiveMainloopFwdSm90ILi2EN4cute5tupleIJNS5_1CILi1EEES8_S8_EEENS6_IJNS7_ILi192EEENS7_ILi128EEENS7_ILi64EEEEEELi64ENS_10bfloat16_tEfNS_4arch4Sm90ELb0ELb1ELb1ELb1ELb0ELb1ELb0ELb1ELb1ELb1ELb0ELb0EEENS1_21CollectiveEpilogueFwdINS6_IJSA_SC_SB_EEES9_SE_SG_Li384ELb1ELb1ELb0ELb0EEENS1_36VarlenDynamicPersistentTileSchedulerILi192ELi128ELi384ELi128ELb0ELb1ELb1ELb1ELb0ELb1EEEEEEEEEvNT_6ParamsE --------------------------
	.section	.nv.info._ZN7cutlass13device_kernelIN5flash11enable_sm90INS1_16FlashAttnFwdSm90INS1_25CollectiveMainloopFwdSm90ILi2EN4cute5tupleIJNS5_1CILi1EEES8_S8_EEENS6_IJNS7_ILi192EEENS7_ILi128EEENS7_ILi64EEEEEELi64ENS_10bfloat16_tEfNS_4arch4Sm90ELb0ELb1ELb1ELb1ELb0ELb1ELb0ELb1ELb1ELb1ELb0ELb0EEENS1_21CollectiveEpilogueFwdINS6_IJSA_SC_SB_EEES9_SE_SG_Li384ELb1ELb1ELb0ELb0EEENS1_36VarlenDynamicPersistentTileSchedulerILi192ELi128ELi384ELi128ELb0ELb1ELb1ELb1ELb0ELb1EEEEEEEEEvNT_6ParamsE,"",@"SHT_CUDA_INFO"
	.sectionflags	@""
	.align	4


	//----- nvinfo : EIATTR_CUDA_API_VERSION
	.align		4
        /*0000*/ 	.byte	0x04, 0x37
        /*0002*/ 	.short	(.L_221 - .L_220)
.L_220:
        /*0004*/ 	.word	0x00000082


	//----- nvinfo : EIATTR_KPARAM_INFO
	.align		4
.L_221:
        /*0008*/ 	.byte	0x04, 0x17
        /*000a*/ 	.short	(.L_223 - .L_222)
.L_222:
        /*000c*/ 	.word	0x00000000
        /*0010*/ 	.short	0x0000
        /*0012*/ 	.short	0x0070
        /*0014*/ 	.byte	0x00, 0xf0, 0x01, 0x2a


	//----- nvinfo : EIATTR_SPARSE_MMA_MASK
	.align		4
.L_223:
        /*0018*/ 	.byte	0x03, 0x50
        /*001a*/ 	.short	0x0000


	//----- nvinfo : EIATTR_MAXREG_COUNT
	.align		4
        /*001c*/ 	.byte	0x03, 0x1b
        /*001e*/ 	.short	0x0080


	//----- nvinfo : EIATTR_NUM_BARRIERS
	.align		4
        /*0020*/ 	.byte	0x02, 0x4c
        /*0022*/ 	.byte	0x10
	.zero		1


	//----- nvinfo : EIATTR_EXTERNS
	.align		4
        /*0024*/ 	.byte	0x04, 0x0f
        /*0026*/ 	.short	(.L_225 - .L_224)


	//   ....[0]....
	.align		4
.L_224:
        /*0028*/ 	.word	index@(__assertfail)


	//----- nvinfo : EIATTR_ANNOTATIONS
	.align		4
.L_225:
        /*002c*/ 	.byte	0x04, 0x55
        /*002e*/ 	.short	(.L_227 - .L_226)


	//   ....[0]....
.L_226:
        /* <DEDUP_REMOVED lines=75> */


	//----- nvinfo : EIATTR_MERCURY_ISA_VERSION
	.align		4
.L_227:
        /*04d0*/ 	.byte	0x03, 0x5f
        /*04d2*/ 	.short	0x0101


	//----- nvinfo : EIATTR_UNUSED_LOAD_BYTE_OFFSET
	.align		4
        /*04d4*/ 	.byte	0x04, 0x44
        /*04d6*/ 	.short	(.L_229 - .L_228)


	//   ....[0]....
.L_228:
        /*04d8*/ 	.word	0x00000ae0
        /*04dc*/ 	.word	0x0000fff0


	//   ....[1]....
        /*04e0*/ 	.word	0x000174a0
        /*04e4*/ 	.word	0x0000fff0


	//----- nvinfo : EIATTR_INT_WARP_WIDE_INSTR_OFFSETS
	.align		4
.L_229:
        /*04e8*/ 	.byte	0x04, 0x31
        /*04ea*/ 	.short	(.L_231 - .L_230)


	//   ....[0]....
.L_230:
        /*04ec*/ 	.word	0x00000190


	//   ....[1]....
        /*04f0*/ 	.word	0x000001d0


	//   ....[2]....
        /*04f4*/ 	.word	0x00000240


	//   ....[3]....
        /*04f8*/ 	.word	0x0001b6b0


	//   ....[4]....
        /*04fc*/ 	.word	0x0001b740


	//   ....[5]....
        /*0500*/ 	.word	0x0001e7c0


	//   ....[6]....
        /*0504*/ 	.word	0x0001e850


	//----- nvinfo : EIATTR_COOP_GROUP_MASK_REGIDS
	.align		4
.L_231:
        /*0508*/ 	.byte	0x04, 0x29
        /*050a*/ 	.short	(.L_233 - .L_232)


	//   ....[0]....
.L_232:
        /*050c*/ 	.word	0xffffffff


	//   ....[1]....
        /*0510*/ 	.word	0xffffffff


	//   ....[2]....
        /*0514*/ 	.word	0xffffffff


	//   ....[3]....
        /*0518*/ 	.word	0xffffffff


	//   ....[4]....
        /*051c*/ 	.word	0xffffffff


	//   ....[5]....
        /*0520*/ 	.word	0xffffffff


	//   ....[6]....
        /*0524*/ 	.word	0xffffffff


	//   ....[7]....
        /*0528*/ 	.word	0xffffffff


	//   ....[8]....
        /*052c*/ 	.word	0xffffffff


	//   ....[9]....
        /*0530*/ 	.word	0xffffffff


	//   ....[10]....
        /*0534*/ 	.word	0xffffffff


	//   ....[11]....
        /*0538*/ 	.word	0xffffffff


	//   ....[12]....
        /*053c*/ 	.word	0xffffffff


	//   ....[13]....
        /*0540*/ 	.word	0xffffffff


	//   ....[14]....
        /*0544*/ 	.word	0xffffffff


	//   ....[15]....
        /*0548*/ 	.word	0xffffffff


	//   ....[16]....
        /*054c*/ 	.word	0xffffffff


	//   ....[17]....
        /*0550*/ 	.word	0xffffffff


	//   ....[18]....
        /*0554*/ 	.word	0xffffffff


	//   ....[19]....
        /*0558*/ 	.word	0xffffffff


	//   ....[20]....
        /*055c*/ 	.word	0xffffffff


	//   ....[21]....
        /*0560*/ 	.word	0xffffffff


	//   ....[22]....
        /*0564*/ 	.word	0xffffffff


	//   ....[23]....
        /*0568*/ 	.word	0xffffffff


	//   ....[24]....
        /*056c*/ 	.word	0xffffffff


	//   ....[25]....
        /*0570*/ 	.word	0xffffffff


	//   ....[26]....
        /*0574*/ 	.word	0xffffffff


	//   ....[27]....
        /*0578*/ 	.word	0xffffffff


	//   ....[28]....
        /*057c*/ 	.word	0xffffffff


	//   ....[29]....
        /*0580*/ 	.word	0xffffffff


	//   ....[30]....
        /*0584*/ 	.word	0xffffffff


	//   ....[31]....
        /*0588*/ 	.word	0xffffffff


	//   ....[32]....
        /*058c*/ 	.word	0xffffffff


	//   ....[33]....
        /*0590*/ 	.word	0xffffffff


	//   ....[34]....
        /*0594*/ 	.word	0xffffffff


	//   ....[35]....
        /*0598*/ 	.word	0xffffffff


	//   ....[36]....
        /*059c*/ 	.word	0xffffffff


	//   ....[37]....
        /*05a0*/ 	.word	0xffffffff


	//   ....[38]....
        /*05a4*/ 	.word	0xffffffff


	//   ....[39]....
        /*05a8*/ 	.word	0xffffffff


	//   ....[40]....
        /*05ac*/ 	.word	0xffffffff


	//   ....[41]....
        /*05b0*/ 	.word	0xffffffff


	//   ....[42]....
        /*05b4*/ 	.word	0xffffffff


	//   ....[43]....
        /*05b8*/ 	.word	0xffffffff


	//   ....[44]....
        /*05bc*/ 	.word	0xffffffff


	//   ....[45]....
        /*05c0*/ 	.word	0xffffffff


	//   ....[46]....
        /*05c4*/ 	.word	0xffffffff


	//   ....[47]....
        /*05c8*/ 	.word	0xffffffff


	//   ....[48]....
        /*05cc*/ 	.word	0xffffffff


	//   ....[49]....
        /*05d0*/ 	.word	0xffffffff


	//   ....[50]....
        /*05d4*/ 	.word	0xffffffff


	//   ....[51]....
        /*05d8*/ 	.word	0xffffffff


	//   ....[52]....
        /*05dc*/ 	.word	0xffffffff


	//   ....[53]....
        /*05e0*/ 	.word	0xffffffff


	//   ....[54]....
        /*05e4*/ 	.word	0xffffffff


	//   ....[55]....
        /*05e8*/ 	.word	0xffffffff


	//   ....[56]....
        /*05ec*/ 	.word	0xffffffff


	//   ....[57]....
        /*05f0*/ 	.word	0xffffffff


	//   ....[58]....
        /*05f4*/ 	.word	0xffffffff


	//   ....[59]....
        /*05f8*/ 	.word	0xffffffff


	//   ....[60]....
        /*05fc*/ 	.word	0xffffffff


	//   ....[61]....
        /*0600*/ 	.word	0xffffffff


	//   ....[62]....
        /*0604*/ 	.word	0xffffffff


	//   ....[63]....
        /*0608*/ 	.word	0xffffffff


	//   ....[64]....
        /*060c*/ 	.word	0xffffffff


	//   ....[65]....
        /*0610*/ 	.word	0xffffffff


	//   ....[66]....
        /*0614*/ 	.word	0xffffffff


	//   ....[67]....
        /*0618*/ 	.word	0xffffffff


	//   ....[68]....
        /*061c*/ 	.word	0xffffffff


	//   ....[69]....
        /*0620*/ 	.word	0xffffffff


	//   ....[70]....
        /*0624*/ 	.word	0xffffffff


	//   ....[71]....
        /*0628*/ 	.word	0xffffffff


	//   ....[72]....
        /*062c*/ 	.word	0xffffffff


	//   ....[73]....
        /*0630*/ 	.word	0xffffffff


	//   ....[74]....
        /*0634*/ 	.word	0xffffffff


	//   ....[75]....
        /*0638*/ 	.word	0xffffffff


	//   ....[76]....
        /*063c*/ 	.word	0xffffffff


	//   ....[77]....
        /*0640*/ 	.word	0xffffffff


	//   ....[78]....
        /*0644*/ 	.word	0xffffffff


	//   ....[79]....
        /*0648*/ 	.word	0xffffffff


	//   ....[80]....
        /*064c*/ 	.word	0xffffffff


	//   ....[81]....
        /*0650*/ 	.word	0xffffffff


	//   ....[82]....
        /*0654*/ 	.word	0xffffffff


	//   ....[83]....
        /*0658*/ 	.word	0xffffffff


	//   ....[84]....
        /*065c*/ 	.word	0xffffffff


	//   ....[85]....
        /*0660*/ 	.word	0xffffffff


	//   ....[86]....
        /*0664*/ 	.word	0xffffffff


	//   ....[87]....
        /*0668*/ 	.word	0xffffffff


	//   ....[88]....
        /*066c*/ 	.word	0xffffffff


	//   ....[89]....
        /*0670*/ 	.word	0xffffffff


	//   ....[90]....
        /*0674*/ 	.word	0xffffffff


	//   ....[91]....
        /*0678*/ 	.word	0xffffffff


	//   ....[92]....
        /*067c*/ 	.word	0xffffffff


	//   ....[93]....
        /*0680*/ 	.word	0xffffffff


	//   ....[94]....
        /*0684*/ 	.word	0xffffffff


	//   ....[95]....
        /*0688*/ 	.word	0xffffffff


	//   ....[96]....
        /*068c*/ 	.word	0xffffffff


	//   ....[97]....
        /*0690*/ 	.word	0xffffffff


	//   ....[98]....
        /*0694*/ 	.word	0xffffffff


	//   ....[99]....
        /*0698*/ 	.word	0xffffffff


	//   ....[100]....
        /*069c*/ 	.word	0xffffffff


	//   ....[101]....
        /*06a0*/ 	.word	0xffffffff


	//   ....[102]....
        /*06a4*/ 	.word	0xffffffff


	//   ....[103]....
        /*06a8*/ 	.word	0xffffffff


	//   ....[104]....
        /*06ac*/ 	.word	0xffffffff


	//   ....[105]....
        /*06b0*/ 	.word	0xffffffff


	//   ....[106]....
        /*06b4*/ 	.word	0xffffffff


	//   ....[107]....
        /*06b8*/ 	.word	0xffffffff


	//   ....[108]....
        /*06bc*/ 	.word	0xffffffff


	//   ....[109]....
        /*06c0*/ 	.word	0xffffffff


	//   ....[110]....
        /*06c4*/ 	.word	0xffffffff


	//   ....[111]....
        /*06c8*/ 	.word	0xffffffff


	//   ....[112]....
        /*06cc*/ 	.word	0xffffffff


	//   ....[113]....
        /*06d0*/ 	.word	0xffffffff


	//   ....[114]....
        /*06d4*/ 	.word	0xffffffff


	//   ....[115]....
        /*06d8*/ 	.word	0xffffffff


	//   ....[116]....
        /*06dc*/ 	.word	0xffffffff


	//   ....[117]....
        /*06e0*/ 	.word	0xffffffff


	//   ....[118]....
        /*06e4*/ 	.word	0xffffffff


	//   ....[119]....
        /*06e8*/ 	.word	0xffffffff


	//   ....[120]....
        /*06ec*/ 	.word	0xffffffff


	//   ....[121]....
        /*06f0*/ 	.word	0xffffffff


	//   ....[122]....
        /*06f4*/ 	.word	0xffffffff


	//   ....[123]....
        /*06f8*/ 	.word	0xffffffff


	//   ....[124]....
        /*06fc*/ 	.word	0xffffffff


	//   ....[125]....
        /*0700*/ 	.word	0xffffffff


	//   ....[126]....
        /*0704*/ 	.word	0xffffffff


	//   ....[127]....
        /*0708*/ 	.word	0xffffffff


	//   ....[128]....
        /*070c*/ 	.word	0xffffffff


	//   ....[129]....
        /*0710*/ 	.word	0xffffffff


	//   ....[130]....
        /*0714*/ 	.word	0x0500000f


	//   ....[131]....
        /*0718*/ 	.word	0x0500000f


	//   ....[132]....
        /*071c*/ 	.word	0x0500000f


	//   ....[133]....
        /*0720*/ 	.word	0x0500000f


	//   ....[134]....
        /*0724*/ 	.word	0x0500000f


	//   ....[135]....
        /*0728*/ 	.word	0x0500000f


	//   ....[136]....
        /*072c*/ 	.word	0x0500000f


	//   ....[137]....
        /*0730*/ 	.word	0x0500000f


	//   ....[138]....
        /*0734*/ 	.word	0x0500000f


	//   ....[139]....
        /*0738*/ 	.word	0x0500000f


	//   ....[140]....
        /*073c*/ 	.word	0x0500000f


	//   ....[141]....
        /*0740*/ 	.word	0x0500000f


	//   ....[142]....
        /*0744*/ 	.word	0x0500000f


	//   ....[143]....
        /*0748*/ 	.word	0x0500000f


	//   ....[144]....
        /*074c*/ 	.word	0x0500000f


	//   ....[145]....
        /*0750*/ 	.word	0x0500000f


	//   ....[146]....
        /*0754*/ 	.word	0x0500000f


	//   ....[147]....
        /*0758*/ 	.word	0x0500000f


	//   ....[148]....
        /*075c*/ 	.word	0x0500000f


	//   ....[149]....
        /*0760*/ 	.word	0x0500000f


	//   ....[150]....
        /*0764*/ 	.word	0x0500000f


	//   ....[151]....
        /*0768*/ 	.word	0x0500000f


	//   ....[152]....
        /*076c*/ 	.word	0x0500000f


	//   ....[153]....
        /*0770*/ 	.word	0x0500000f


	//   ....[154]....
        /*0774*/ 	.word	0x0500000f


	//   ....[155]....
        /*0778*/ 	.word	0x0500000f


	//   ....[156]....
        /*077c*/ 	.word	0x0500000f


	//   ....[157]....
        /*0780*/ 	.word	0x0500000f


	//   ....[158]....
        /*0784*/ 	.word	0x0500000f


	//   ....[159]....
        /*0788*/ 	.word	0x0500000f


	//   ....[160]....
        /*078c*/ 	.word	0x0500000f


	//   ....[161]....
        /*0790*/ 	.word	0x0500000f


	//   ....[162]....
        /*0794*/ 	.word	0x0500000f


	//   ....[163]....
        /*0798*/ 	.word	0x0500000f


	//   ....[164]....
        /*079c*/ 	.word	0x0500000f


	//   ....[165]....
        /*07a0*/ 	.word	0x0500000f


	//   ....[166]....
        /*07a4*/ 	.word	0x0500000f


	//   ....[167]....
        /*07a8*/ 	.word	0x0500000f


	//   ....[168]....
        /*07ac*/ 	.word	0x0500000f


	//   ....[169]....
        /*07b0*/ 	.word	0x0500000f


	//   ....[170]....
        /*07b4*/ 	.word	0x0500000f


	//   ....[171]....
        /*07b8*/ 	.word	0x0500000f


	//   ....[172]....
        /*07bc*/ 	.word	0x0500000f


	//   ....[173]....
        /*07c0*/ 	.word	0x0500000f


	//   ....[174]....
        /*07c4*/ 	.word	0x0500000f


	//   ....[175]....
        /*07c8*/ 	.word	0x0500000f


	//   ....[176]....
        /*07cc*/ 	.word	0x0500000f


	//   ....[177]....
        /*07d0*/ 	.word	0x0500000f


	//   ....[178]....
        /*07d4*/ 	.word	0x0500000f


	//   ....[179]....
        /*07d8*/ 	.word	0x0500000f


	//   ....[180]....
        /*07dc*/ 	.word	0x0500000f


	//   ....[181]....
        /*07e0*/ 	.word	0x0500000f


	//   ....[182]....
        /*07e4*/ 	.word	0x0500000f


	//   ....[183]....
        /*07e8*/ 	.word	0x0500000f


	//   ....[184]....
        /*07ec*/ 	.word	0x0500000f


	//   ....[185]....
        /*07f0*/ 	.word	0x0500000f


	//   ....[186]....
        /*07f4*/ 	.word	0x0500000f


	//   ....[187]....
        /*07f8*/ 	.word	0x0500000f


	//   ....[188]....
        /*07fc*/ 	.word	0x0500000f


	//   ....[189]....
        /*0800*/ 	.word	0x0500000f


	//   ....[190]....
        /*0804*/ 	.word	0x0500000f


	//   ....[191]....
        /*0808*/ 	.word	0x0500000f


	//   ....[192]....
        /*080c*/ 	.word	0x0500000f


	//   ....[193]....
        /*0810*/ 	.word	0x0500000f


	//   ....[194]....
        /*0814*/ 	.word	0x0500000f


	//   ....[195]....
        /*0818*/ 	.word	0x0500000f


	//   ....[196]....
        /*081c*/ 	.word	0x0500000f


	//   ....[197]....
        /*0820*/ 	.word	0x0500000f


	//   ....[198]....
        /*0824*/ 	.word	0x0500000f


	//----- nvinfo : EIATTR_COOP_GROUP_INSTR_OFFSETS
	.align		4
.L_233:
        /*0828*/ 	.byte	0x04, 0x28
        /*082a*/ 	.short	(.L_235 - .L_234)


	//   ....[0]....
.L_234:
        /*082c*/ 	.word	0x00000070


	//   ....[1]....
        /*0830*/ 	.word	0x000001a0


	//   ....[2]....
        /*0834*/ 	.word	0x000001f0


	//   ....[3]....
        /*0838*/ 	.word	0x00000420


	//   ....[4]....
        /*083c*/ 	.word	0x00000580


	//   ....[5]....
        /*0840*/ 	.word	0x000006a0


	//   ....[6]....
        /*0844*/ 	.word	0x00000800


	//   ....[7]....
        /*0848*/ 	.word	0x00006160


	//   ....[8]....
        /*084c*/ 	.word	0x00006930


	//   ....[9]....
        /*0850*/ 	.word	0x00006940


	//   ....[10]....
        /*0854*/ 	.word	0x00006950


	//   ....[11]....
        /*0858*/ 	.word	0x00006960


	//   ....[12]....
        /*085c*/ 	.word	0x00006c90


	//   ....[13]....
        /*0860*/ 	.word	0x00006ca0


	//   ....[14]....
        /*0864*/ 	.word	0x00006cb0


	//   ....[15]....
        /*0868*/ 	.word	0x00006cc0


	//   ....[16]....
        /*086c*/ 	.word	0x000080d0


	//   ....[17]....
        /*0870*/ 	.word	0x000080e0


	//   ....[18]....
        /*0874*/ 	.word	0x000080f0


	//   ....[19]....
        /*0878*/ 	.word	0x00008100


	//   ....[20]....
        /*087c*/ 	.word	0x00008200


	//   ....[21]....
        /*0880*/ 	.word	0x00008220


	//   ....[22]....
        /*0884*/ 	.word	0x000082b0


	//   ....[23]....
        /*0888*/ 	.word	0x000082e0


	//   ....[24]....
        /*088c*/ 	.word	0x00009ba0


	//   ....[25]....
        /*0890*/ 	.word	0x0000a520


	//   ....[26]....
        /*0894*/ 	.word	0x0000b8b0


	//   ....[27]....
        /*0898*/ 	.word	0x0000b970


	//   ....[28]....
        /*089c*/ 	.word	0x0000c1b0


	//   ....[29]....
        /*08a0*/ 	.word	0x0000c220


	//   ....[30]....
        /*08a4*/ 	.word	0x0000dd50


	//   ....[31]....
        /*08a8*/ 	.word	0x0000e4c0


	//   ....[32]....
        /*08ac*/ 	.word	0x0000f170


	//   ....[33]....
        /*08b0*/ 	.word	0x0000f2d0


	//   ....[34]....
        /*08b4*/ 	.word	0x0000fb00


	//   ....[35]....
        /*08b8*/ 	.word	0x0000fb80


	//   ....[36]....
        /*08bc*/ 	.word	0x00011ca0


	//   ....[37]....
        /*08c0*/ 	.word	0x00011d10


	//   ....[38]....
        /*08c4*/ 	.word	0x00012360


	//   ....[39]....
        /*08c8*/ 	.word	0x000123c0


	//   ....[40]....
        /*08cc*/ 	.word	0x00014170


	//   ....[41]....
        /*08d0*/ 	.word	0x00014740


	//   ....[42]....
        /*08d4*/ 	.word	0x00015410


	//   ....[43]....
        /*08d8*/ 	.word	0x000154c0


	//   ....[44]....
        /*08dc*/ 	.word	0x00015c20


	//   ....[45]....
        /*08e0*/ 	.word	0x00015c80


	//   ....[46]....
        /*08e4*/ 	.word	0x00016c80


	//   ....[47]....
        /*08e8*/ 	.word	0x00016fb0


	//   ....[48]....
        /*08ec*/ 	.word	0x00016fd0


	//   ....[49]....
        /*08f0*/ 	.word	0x000170b0


	//   ....[50]....
        /*08f4*/ 	.word	0x00017d80


	//   ....[51]....
        /*08f8*/ 	.word	0x00017dc0


	//   ....[52]....
        /*08fc*/ 	.word	0x00017de0


	//   ....[53]....
        /*0900*/ 	.word	0x00017e10


	//   ....[54]....
        /*0904*/ 	.word	0x00018280


	//   ....[55]....
        /*0908*/ 	.word	0x000182c0


	//   ....[56]....
        /*090c*/ 	.word	0x000182e0


	//   ....[57]....
        /*0910*/ 	.word	0x00018320


	//   ....[58]....
        /*0914*/ 	.word	0x00018340


	//   ....[59]....
        /*0918*/ 	.word	0x00018360


	//   ....[60]....
        /*091c*/ 	.word	0x00018380


	//   ....[61]....
        /*0920*/ 	.word	0x000183b0


	//   ....[62]....
        /*0924*/ 	.word	0x00018bd0


	//   ....[63]....
        /*0928*/ 	.word	0x00018c00


	//   ....[64]....
        /*092c*/ 	.word	0x00018c20


	//   ....[65]....
        /*0930*/ 	.word	0x00018c50


	//   ....[66]....
        /*0934*/ 	.word	0x00018c80


	//   ....[67]....
        /*0938*/ 	.word	0x00018c90


	//   ....[68]....
        /*093c*/ 	.word	0x00018cc0


	//   ....[69]....
        /*0940*/ 	.word	0x00018d30


	//   ....[70]....
        /*0944*/ 	.word	0x00018e50


	//   ....[71]....
        /*0948*/ 	.word	0x00019040


	//   ....[72]....
        /*094c*/ 	.word	0x00019070


	//   ....[73]....
        /*0950*/ 	.word	0x000190a0


	//   ....[74]....
        /*0954*/ 	.word	0x000190d0


	//   ....[75]....
        /*0958*/ 	.word	0x00019100


	//   ....[76]....
        /*095c*/ 	.word	0x00019130


	//   ....[77]....
        /*0960*/ 	.word	0x000192a0


	//   ....[78]....
        /*0964*/ 	.word	0x000192d0


	//   ....[79]....
        /*0968*/ 	.word	0x00019300


	//   ....[80]....
        /*096c*/ 	.word	0x00019330


	//   ....[81]....
        /*0970*/ 	.word	0x00019360


	//   ....[82]....
        /*0974*/ 	.word	0x00019390


	//   ....[83]....
        /*0978*/ 	.word	0x00019430


	//   ....[84]....
        /*097c*/ 	.word	0x00019490


	//   ....[85]....
        /*0980*/ 	.word	0x00019530


	//   ....[86]....
        /*0984*/ 	.word	0x0001a5c0


	//   ....[87]....
        /*0988*/ 	.word	0x0001bc40


	//   ....[88]....
        /*098c*/ 	.word	0x0001c840


	//   ....[89]....
        /*0990*/ 	.word	0x0001c850


	//   ....[90]....
        /*0994*/ 	.word	0x0001c870


	//   ....[91]....
        /*0998*/ 	.word	0x0001c900


	//   ....[92]....
        /*099c*/ 	.word	0x0001c910


	//   ....[93]....
        /*09a0*/ 	.word	0x0001c980


	//   ....[94]....
        /*09a4*/ 	.word	0x0001c990


	//   ....[95]....
        /*09a8*/ 	.word	0x0001ca00


	//   ....[96]....
        /*09ac*/ 	.word	0x0001ca10


	//   ....[97]....
        /*09b0*/ 	.word	0x0001ca80


	//   ....[98]....
        /*09b4*/ 	.word	0x0001ca90


	//   ....[99]....
        /*09b8*/ 	.word	0x0001cb00


	//   ....[100]....
        /*09bc*/ 	.word	0x0001cb10


	//   ....[101]....
        /*09c0*/ 	.word	0x0001cb80


	//   ....[102]....
        /*09c4*/ 	.word	0x0001cb90


	//   ....[103]....
        /*09c8*/ 	.word	0x0001cba0


	//   ....[104]....
        /*09cc*/ 	.word	0x0001cbe0


	//   ....[105]....
        /*09d0*/ 	.word	0x0001cc00


	//   ....[106]....
        /*09d4*/ 	.word	0x0001cc50


	//   ....[107]....
        /*09d8*/ 	.word	0x0001cd10


	//   ....[108]....
        /*09dc*/ 	.word	0x0001cd20


	//   ....[109]....
        /*09e0*/ 	.word	0x0001cd90


	//   ....[110]....
        /*09e4*/ 	.word	0x0001cda0


	//   ....[111]....
        /*09e8*/ 	.word	0x0001cdb0


	//   ....[112]....
        /*09ec*/ 	.word	0x0001ed20


	//   ....[113]....
        /*09f0*/ 	.word	0x0001ed70


	//   ....[114]....
        /*09f4*/ 	.word	0x0001eda0


	//   ....[115]....
        /*09f8*/ 	.word	0x0001edd0


	//   ....[116]....
        /*09fc*/ 	.word	0x0001ede0


	//   ....[117]....
        /*0a00*/ 	.word	0x0001ee10


	//   ....[118]....
        /*0a04*/ 	.word	0x0001ee40


	//   ....[119]....
        /*0a08*/ 	.word	0x0001ee70


	//   ....[120]....
        /*0a0c*/ 	.word	0x0001eff0


	//   ....[121]....
        /*0a10*/ 	.word	0x0001f020


	//   ....[122]....
        /*0a14*/ 	.word	0x0001f050


	//   ....[123]....
        /*0a18*/ 	.word	0x0001f080


	//   ....[124]....
        /*0a1c*/ 	.word	0x0001f0b0


	//   ....[125]....
        /*0a20*/ 	.word	0x0001f0e0


	//   ....[126]....
        /*0a24*/ 	.word	0x0001f1a0


	//   ....[127]....
        /*0a28*/ 	.word	0x0001f1c0


	//   ....[128]....
        /*0a2c*/ 	.word	0x0001f230


	//   ....[129]....
        /*0a30*/ 	.word	0x0001f8d0


	//   ....[130]....
        /*0a34*/ 	.word	0x0001fd30


	//   ....[131]....
        /*0a38*/ 	.word	0x0001fde0


	//   ....[132]....
        /*0a3c*/ 	.word	0x0001fe70


	//   ....[133]....
        /*0a40*/ 	.word	0x0001fec0


	//   ....[134]....
        /*0a44*/ 	.word	0x0001ff10


	//   ....[135]....
        /*0a48*/ 	.word	0x0001ffa0


	//   ....[136]....
        /*0a4c*/ 	.word	0x00020030


	//   ....[137]....
        /*0a50*/ 	.word	0x00020080


	//   ....[138]....
        /*0a54*/ 	.word	0x000200d0


	//   ....[139]....
        /*0a58*/ 	.word	0x000201c0


	//   ....[140]....
        /*0a5c*/ 	.word	0x00020270


	//   ....[141]....
        /*0a60*/ 	.word	0x000202c0


	//   ....[142]....
        /*0a64*/ 	.word	0x00020310


	//   ....[143]....
        /*0a68*/ 	.word	0x000204a0


	//   ....[144]....
        /*0a6c*/ 	.word	0x000205f0


	//   ....[145]....
        /*0a70*/ 	.word	0x000206a0


	//   ....[146]....
        /*0a74*/ 	.word	0x000206f0


	//   ....[147]....
        /*0a78*/ 	.word	0x00020a60


	//   ....[148]....
        /*0a7c*/ 	.word	0x00020b00


	//   ....[149]....
        /*0a80*/ 	.word	0x00020b60


	//   ....[150]....
        /*0a84*/ 	.word	0x00020bd0


	//   ....[151]....
        /*0a88*/ 	.word	0x00020c30


	//   ....[152]....
        /*0a8c*/ 	.word	0x00020ca0


	//   ....[153]....
        /*0a90*/ 	.word	0x00020d60


	//   ....[154]....
        /*0a94*/ 	.word	0x00020dc0


	//   ....[155]....
        /*0a98*/ 	.word	0x00020e80


	//   ....[156]....
        /*0a9c*/ 	.word	0x00021160


	//   ....[157]....
        /*0aa0*/ 	.word	0x00021340


	//   ....[158]....
        /*0aa4*/ 	.word	0x00021390


	//   ....[159]....
        /*0aa8*/ 	.word	0x000213f0


	//   ....[160]....
        /*0aac*/ 	.word	0x000214c0


	//   ....[161]....
        /*0ab0*/ 	.word	0x00021520


	//   ....[162]....
        /*0ab4*/ 	.word	0x00021600


	//   ....[163]....
        /*0ab8*/ 	.word	0x00021660


	//   ....[164]....
        /*0abc*/ 	.word	0x00021740


	//   ....[165]....
        /*0ac0*/ 	.word	0x000217a0


	//   ....[166]....
        /*0ac4*/ 	.word	0x00021880


	//   ....[167]....
        /*0ac8*/ 	.word	0x000218e0


	//   ....[168]....
        /*0acc*/ 	.word	0x000219c0


	//   ....[169]....
        /*0ad0*/ 	.word	0x00021a20


	//   ....[170]....
        /*0ad4*/ 	.word	0x00021b00


	//   ....[171]....
        /*0ad8*/ 	.word	0x00021b60


	//   ....[172]....
        /*0adc*/ 	.word	0x00021c50


	//   ....[173]....
        /*0ae0*/ 	.word	0x00021cc0


	//   ....[174]....
        /*0ae4*/ 	.word	0x00021d90


	//   ....[175]....
        /*0ae8*/ 	.word	0x00021df0


	//   ....[176]....
        /*0aec*/ 	.word	0x00021ee0


	//   ....[177]....
        /*0af0*/ 	.word	0x00021f40


	//   ....[178]....
        /*0af4*/ 	.word	0x00022010


	//   ....[179]....
        /*0af8*/ 	.word	0x00022070


	//   ....[180]....
        /*0afc*/ 	.word	0x00022130


	//   ....[181]....
        /*0b00*/ 	.word	0x00022440


	//   ....[182]....
        /*0b04*/ 	.word	0x000224e0


	//   ....[183]....
        /*0b08*/ 	.word	0x00022600


	//   ....[184]....
        /*0b0c*/ 	.word	0x00022670


	//   ....[185]....
        /*0b10*/ 	.word	0x000226e0


	//   ....[186]....
        /*0b14*/ 	.word	0x00022750


	//   ....[187]....
        /*0b18*/ 	.word	0x000227c0


	//   ....[188]....
        /*0b1c*/ 	.word	0x00022840


	//   ....[189]....
        /*0b20*/ 	.word	0x000228d0


	//   ....[190]....
        /*0b24*/ 	.word	0x00022960


	//   ....[191]....
        /*0b28*/ 	.word	0x000229d0


	//   ....[192]....
        /*0b2c*/ 	.word	0x00022a40


	//   ....[193]....
        /*0b30*/ 	.word	0x00022ab0


	//   ....[194]....
        /*0b34*/ 	.word	0x00022b30


	//   ....[195]....
        /*0b38*/ 	.word	0x00022ba0


	//   ....[196]....
        /*0b3c*/ 	.word	0x00022c40


	//   ....[197]....
        /*0b40*/ 	.word	0x00022cd0


	//   ....[198]....
        /*0b44*/ 	.word	0x00022df0


	//----- nvinfo : EIATTR_REG_RECONFIG
	.align		4
.L_235:
        /*0b48*/ 	.byte	0x01, 0x54
	.zero		2


	//----- nvinfo : EIATTR_SYSCALL_OFFSETS
	.align		4
        /*0b4c*/ 	.byte	0x04, 0x46
        /*0b4e*/ 	.short	(.L_237 - .L_236)


	//   ....[0]....
.L_236:
        /*0b50*/ 	.word	0x00001ae0


	//   ....[1]....
        /*0b54*/ 	.word	0x00001c30


	//   ....[2]....
        /*0b58*/ 	.word	0x00006330


	//   ....[3]....
        /*0b5c*/ 	.word	0x00006650


	//   ....[4]....
        /*0b60*/ 	.word	0x0001b8a0


	//   ....[5]....
        /*0b64*/ 	.word	0x0001b9f0


	//   ....[6]....
        /*0b68*/ 	.word	0x0001bae0


	//   ....[7]....
        /*0b6c*/ 	.word	0x0001c310


	//----- nvinfo : EIATTR_MBARRIER_INSTR_OFFSETS
	.align		4
.L_237:
        /*0b70*/ 	.byte	0x04, 0x39
        /*0b72*/ 	.short	(.L_239 - .L_238)


	//   ....[0]....
.L_238:
        /*0b74*/ 	.word	0x000002d0
        /*0b78*/ 	.word	0x000000ff
        /*0b7c*/ 	.word	0x00016800
        /*0b80*/ 	.short	0x0100
        /*0b82*/ 	.byte	0x08
	.zero		1


	//   ....[1]....
        /*0b84*/ 	.word	0x000002e0
        /*0b88*/ 	.word	0x000000ff
        /*0b8c*/ 	.word	0x00016820
        /*0b90*/ 	.short	0x0100
        /*0b92*/ 	.byte	0x08
	.zero		1


	//   ....[2]....
        /*0b94*/ 	.word	0x000003d0
        /*0b98*/ 	.word	0x000000ff
        /*0b9c*/ 	.word	0x00016830
        /*0ba0*/ 	.short	0x0100
        /*0ba2*/ 	.byte	0x08
	.zero		1


	//   ....[3]....
        /*0ba4*/ 	.word	0x000003e0
        /*0ba8*/ 	.word	0x000000ff
        /*0bac*/ 	.word	0x00016840
        /*0bb0*/ 	.short	0x0100
        /*0bb2*/ 	.byte	0x08
	.zero		1


	//   ....[4]....
        /*0bb4*/ 	.word	0x000003f0
        /*0bb8*/ 	.word	0x000000ff
        /*0bbc*/ 	.word	0x00016838
        /*0bc0*/ 	.short	0x0100
        /*0bc2*/ 	.byte	0x08
	.zero		1


	//   ....[5]....
        /*0bc4*/ 	.word	0x00000400
        /*0bc8*/ 	.word	0x000000ff
        /*0bcc*/ 	.word	0x00016848
        /*0bd0*/ 	.short	0x0100
        /*0bd2*/ 	.byte	0x08
	.zero		1


	//   ....[6]....
        /*0bd4*/ 	.word	0x00000530
        /*0bd8*/ 	.word	0x000000ff
        /*0bdc*/ 	.word	0x00016850
        /*0be0*/ 	.short	0x0100
        /*0be2*/ 	.byte	0x08
	.zero		1


	//   ....[7]....
        /*0be4*/ 	.word	0x00000540
        /*0be8*/ 	.word	0x000000ff
        /*0bec*/ 	.word	0x00016860
        /*0bf0*/ 	.short	0x0100
        /*0bf2*/ 	.byte	0x08
	.zero		1


	//   ....[8]....
        /*0bf4*/ 	.word	0x00000550
        /*0bf8*/ 	.word	0x000000ff
        /*0bfc*/ 	.word	0x00016858
        /*0c00*/ 	.short	0x0100
        /*0c02*/ 	.byte	0x08
	.zero		1


	//   ....[9]....
        /*0c04*/ 	.word	0x00000560
        /*0c08*/ 	.word	0x000000ff
        /*0c0c*/ 	.word	0x00016868
        /*0c10*/ 	.short	0x0100
        /*0c12*/ 	.byte	0x08
	.zero		1


	//   ....[10]....
        /*0c14*/ 	.word	0x00000650
        /*0c18*/ 	.word	0x000000ff
        /*0c1c*/ 	.word	0x00016870
        /*0c20*/ 	.short	0x0100
        /*0c22*/ 	.byte	0x06
	.zero		1


	//   ....[11]....
        /*0c24*/ 	.word	0x00000660
        /*0c28*/ 	.word	0x000000ff
        /*0c2c*/ 	.word	0x00016880
        /*0c30*/ 	.short	0x0100
        /*0c32*/ 	.byte	0x06
	.zero		1


	//   ....[12]....
        /*0c34*/ 	.word	0x00000670
        /*0c38*/ 	.word	0x000000ff
        /*0c3c*/ 	.word	0x00016878
        /*0c40*/ 	.short	0x0100
        /*0c42*/ 	.byte	0x06
	.zero		1


	//   ....[13]....
        /*0c44*/ 	.word	0x00000680
        /*0c48*/ 	.word	0x000000ff
        /*0c4c*/ 	.word	0x00016888
        /*0c50*/ 	.short	0x0100
        /*0c52*/ 	.byte	0x06
	.zero		1


	//   ....[14]....
        /*0c54*/ 	.word	0x000007b0
        /*0c58*/ 	.word	0x000000ff
        /*0c5c*/ 	.word	0x00016890
        /*0c60*/ 	.short	0x0100
        /*0c62*/ 	.byte	0x08
	.zero		1


	//   ....[15]....
        /*0c64*/ 	.word	0x000007c0
        /*0c68*/ 	.word	0x000000ff
        /*0c6c*/ 	.word	0x000168a0
        /*0c70*/ 	.short	0x0100
        /*0c72*/ 	.byte	0x08
	.zero		1


	//   ....[16]....
        /*0c74*/ 	.word	0x000007d0
        /*0c78*/ 	.word	0x000000ff
        /*0c7c*/ 	.word	0x00016898
        /*0c80*/ 	.short	0x0100
        /*0c82*/ 	.byte	0x08
	.zero		1


	//   ....[17]....
        /*0c84*/ 	.word	0x000007e0
        /*0c88*/ 	.word	0x000000ff
        /*0c8c*/ 	.word	0x000168a8
        /*0c90*/ 	.short	0x0100
        /*0c92*/ 	.byte	0x08
	.zero		1


	//   ....[18]....
        /*0c94*/ 	.word	0x00000910
        /*0c98*/ 	.word	0x000000ff
        /*0c9c*/ 	.word	0x000168b0
        /*0ca0*/ 	.short	0x0100
        /*0ca2*/ 	.byte	0x08
	.zero		1


	//   ....[19]....
        /*0ca4*/ 	.word	0x00000920
        /*0ca8*/ 	.word	0x000000ff
        /*0cac*/ 	.word	0x000168c0
        /*0cb0*/ 	.short	0x0100
        /*0cb2*/ 	.byte	0x08
	.zero		1


	//   ....[20]....
        /*0cb4*/ 	.word	0x00000930
        /*0cb8*/ 	.word	0x000000ff
        /*0cbc*/ 	.word	0x000168b8
        /*0cc0*/ 	.short	0x0100
        /*0cc2*/ 	.byte	0x08
	.zero		1


	//   ....[21]....
        /*0cc4*/ 	.word	0x00000940
        /*0cc8*/ 	.word	0x000000ff
        /*0ccc*/ 	.word	0x000168c8
        /*0cd0*/ 	.short	0x0100
        /*0cd2*/ 	.byte	0x08
	.zero		1


	//   ....[22]....
        /*0cd4*/ 	.word	0x00002e80
        /*0cd8*/ 	.word	0x0000004f
        /*0cdc*/ 	.word	0x00016890
        /*0ce0*/ 	.short	0x010a
        /*0ce2*/ 	.byte	0x3f
	.zero		1


	//   ....[23]....
        /*0ce4*/ 	.word	0x00004240
        /*0ce8*/ 	.word	0x0000004f
        /*0cec*/ 	.word	0x00016890
        /*0cf0*/ 	.short	0x010a
        /*0cf2*/ 	.byte	0x3f
	.zero		1


	//   ....[24]....
        /*0cf4*/ 	.word	0x00005440
        /*0cf8*/ 	.word	0x0000004f
        /*0cfc*/ 	.word	0x00016890
        /*0d00*/ 	.short	0x010a
        /*0d02*/ 	.byte	0x3f
	.zero		1


	//   ....[25]....
        /*0d04*/ 	.word	0x00005650
        /*0d08*/ 	.word	0x0000000c
        /*0d0c*/ 	.word	0x00000000
        /*0d10*/ 	.short	0x0101
        /*0d12*/ 	.byte	0x3f
	.zero		1


	//   ....[26]....
        /*0d14*/ 	.word	0x00005690
        /*0d18*/ 	.word	0x0000004f
        /*0d1c*/ 	.word	0x000168b0
        /*0d20*/ 	.short	0x010a
        /*0d22*/ 	.byte	0x3f
	.zero		1


	//   ....[27]....
        /*0d24*/ 	.word	0x00005a60
        /*0d28*/ 	.word	0x0000004f
        /*0d2c*/ 	.word	0x00000000
        /*0d30*/ 	.short	0x0101
        /*0d32*/ 	.byte	0x3f
	.zero		1


	//   ....[28]....
        /*0d34*/ 	.word	0x000063d0
        /*0d38*/ 	.word	0x00000002
        /*0d3c*/ 	.word	0x00016800
        /*0d40*/ 	.short	0x010a
        /*0d42*/ 	.byte	0x3f
	.zero		1


	//   ....[29]....
        /*0d44*/ 	.word	0x00006420
        /*0d48*/ 	.word	0x00000002
        /*0d4c*/ 	.word	0x00016800
        /*0d50*/ 	.short	0x010a
        /*0d52*/ 	.byte	0x3f
	.zero		1


	//   ....[30]....
        /*0d54*/ 	.word	0x00006f30
        /*0d58*/ 	.word	0x00000002
        /*0d5c*/ 	.word	0x00016800
        /*0d60*/ 	.short	0x010a
        /*0d62*/ 	.byte	0x3f
	.zero		1


	//   ....[31]....
        /*0d64*/ 	.word	0x00008570
        /*0d68*/ 	.word	0x00000002
        /*0d6c*/ 	.word	0x00016800
        /*0d70*/ 	.short	0x010a
        /*0d72*/ 	.byte	0x3f
	.zero		1


	//   ....[32]....
        /*0d74*/ 	.word	0x000095b0
        /*0d78*/ 	.word	0x0000000f
        /*0d7c*/ 	.word	0x00016830
        /*0d80*/ 	.short	0x010a
        /*0d82*/ 	.byte	0x3f
	.zero		1


	//   ....[33]....
        /*0d84*/ 	.word	0x00009620
        /*0d88*/ 	.word	0x0000000f
        /*0d8c*/ 	.word	0x00016830
        /*0d90*/ 	.short	0x010a
        /*0d92*/ 	.byte	0x3f
	.zero		1


	//   ....[34]....
        /*0d94*/ 	.word	0x00009a40
        /*0d98*/ 	.word	0x0000000f
        /*0d9c*/ 	.word	0x00000000
        /*0da0*/ 	.short	0x0101
        /*0da2*/ 	.byte	0x3f
	.zero		1


	//   ....[35]....
        /*0da4*/ 	.word	0x0000d1e0
        /*0da8*/ 	.word	0x0000000b
        /*0dac*/ 	.word	0x00016830
        /*0db0*/ 	.short	0x010a
        /*0db2*/ 	.byte	0x3f
	.zero		1


	//   ....[36]....
        /*0db4*/ 	.word	0x0000d230
        /*0db8*/ 	.word	0x0000000b
        /*0dbc*/ 	.word	0x00016830
        /*0dc0*/ 	.short	0x010a
        /*0dc2*/ 	.byte	0x3f
	.zero		1


	//   ....[37]....
        /*0dc4*/ 	.word	0x0000d540
        /*0dc8*/ 	.word	0x0000000b
        /*0dcc*/ 	.word	0x00016850
        /*0dd0*/ 	.short	0x010a
        /*0dd2*/ 	.byte	0x3f
	.zero		1


	//   ....[38]....
        /*0dd4*/ 	.word	0x0000d580
        /*0dd8*/ 	.word	0x0000000b
        /*0ddc*/ 	.word	0x00016850
        /*0de0*/ 	.short	0x010a
        /*0de2*/ 	.byte	0x3f
	.zero		1


	//   ....[39]....
        /*0de4*/ 	.word	0x0000e300
        /*0de8*/ 	.word	0x0000000f
        /*0dec*/ 	.word	0x00000000
        /*0df0*/ 	.short	0x0101
        /*0df2*/ 	.byte	0x3f
	.zero		1


	//   ....[40]....
        /*0df4*/ 	.word	0x0000fde0
        /*0df8*/ 	.word	0x00000020
        /*0dfc*/ 	.word	0x00000000
        /*0e00*/ 	.short	0x0101
        /*0e02*/ 	.byte	0x3f
	.zero		1


	//   ....[41]....
        /*0e04*/ 	.word	0x00010ca0
        /*0e08*/ 	.word	0x00000005
        /*0e0c*/ 	.word	0x00016830
        /*0e10*/ 	.short	0x010a
        /*0e12*/ 	.byte	0x3f
	.zero		1


	//   ....[42]....
        /*0e14*/ 	.word	0x00010cf0
        /*0e18*/ 	.word	0x00000005
        /*0e1c*/ 	.word	0x00016830
        /*0e20*/ 	.short	0x010a
        /*0e22*/ 	.byte	0x3f
	.zero		1


	//   ....[43]....
        /*0e24*/ 	.word	0x00011000
        /*0e28*/ 	.word	0x0000000a
        /*0e2c*/ 	.word	0x00016850
        /*0e30*/ 	.short	0x010a
        /*0e32*/ 	.byte	0x3f
	.zero		1


	//   ....[44]....
        /*0e34*/ 	.word	0x00011040
        /*0e38*/ 	.word	0x0000000a
        /*0e3c*/ 	.word	0x00016850
        /*0e40*/ 	.short	0x010a
        /*0e42*/ 	.byte	0x3f
	.zero		1


	//   ....[45]....
        /*0e44*/ 	.word	0x00012890
        /*0e48*/ 	.word	0x00000015
        /*0e4c*/ 	.word	0x00000000
        /*0e50*/ 	.short	0x0101
        /*0e52*/ 	.byte	0x3f
	.zero		1


	//   ....[46]....
        /*0e54*/ 	.word	0x00012950
        /*0e58*/ 	.word	0x00000024
        /*0e5c*/ 	.word	0x00000000
        /*0e60*/ 	.short	0x0101
        /*0e62*/ 	.byte	0x3f
	.zero		1


	//   ....[47]....
        /*0e64*/ 	.word	0x00013460
        /*0e68*/ 	.word	0x00000005
        /*0e6c*/ 	.word	0x00016830
        /*0e70*/ 	.short	0x010a
        /*0e72*/ 	.byte	0x3f
	.zero		1


	//   ....[48]....
        /*0e74*/ 	.word	0x000134b0
        /*0e78*/ 	.word	0x00000005
        /*0e7c*/ 	.word	0x00016830
        /*0e80*/ 	.short	0x010a
        /*0e82*/ 	.byte	0x3f
	.zero		1


	//   ....[49]....
        /*0e84*/ 	.word	0x000137c0
        /*0e88*/ 	.word	0x0000000a
        /*0e8c*/ 	.word	0x00016850
        /*0e90*/ 	.short	0x010a
        /*0e92*/ 	.byte	0x3f
	.zero		1


	//   ....[50]....
        /*0e94*/ 	.word	0x00013800
        /*0e98*/ 	.word	0x0000000a
        /*0e9c*/ 	.word	0x00016850
        /*0ea0*/ 	.short	0x010a
        /*0ea2*/ 	.byte	0x3f
	.zero		1


	//   ....[51]....
        /*0ea4*/ 	.word	0x00014580
        /*0ea8*/ 	.word	0x00000056
        /*0eac*/ 	.word	0x00000000
        /*0eb0*/ 	.short	0x0101
        /*0eb2*/ 	.byte	0x3f
	.zero		1


	//   ....[52]....
        /*0eb4*/ 	.word	0x00015ec0
        /*0eb8*/ 	.word	0x0000001f
        /*0ebc*/ 	.word	0x00000000
        /*0ec0*/ 	.short	0x0101
        /*0ec2*/ 	.byte	0x3f
	.zero		1


	//   ....[53]....
        /*0ec4*/ 	.word	0x00016b70
        /*0ec8*/ 	.word	0x0000000b
        /*0ecc*/ 	.word	0x00016850
        /*0ed0*/ 	.short	0x010a
        /*0ed2*/ 	.byte	0x3f
	.zero		1


	//   ....[54]....
        /*0ed4*/ 	.word	0x00016be0
        /*0ed8*/ 	.word	0x0000000b
        /*0edc*/ 	.word	0x00016850
        /*0ee0*/ 	.short	0x010a
        /*0ee2*/ 	.byte	0x3f
	.zero		1


	//   ....[55]....
        /*0ee4*/ 	.word	0x000171e0
        /*0ee8*/ 	.word	0x00000002
        /*0eec*/ 	.word	0x00000000
        /*0ef0*/ 	.short	0x0101
        /*0ef2*/ 	.byte	0x3f
	.zero		1


	//   ....[56]....
        /*0ef4*/ 	.word	0x00018350
        /*0ef8*/ 	.word	0x00000000
        /*0efc*/ 	.word	0x00000000
        /*0f00*/ 	.short	0x0101
        /*0f02*/ 	.byte	0x3f
	.zero		1


	//   ....[57]....
        /*0f04*/ 	.word	0x0001a6a0
        /*0f08*/ 	.word	0x00000016
        /*0f0c*/ 	.word	0x00016820
        /*0f10*/ 	.short	0x010a
        /*0f12*/ 	.byte	0x3f
	.zero		1


	//   ....[58]....
        /*0f14*/ 	.word	0x0001a750
        /*0f18*/ 	.word	0x00000005
        /*0f1c*/ 	.word	0x000168a0
        /*0f20*/ 	.short	0x010a
        /*0f22*/ 	.byte	0x3f
	.zero		1


	//   ....[59]....
        /*0f24*/ 	.word	0x0001a990
        /*0f28*/ 	.word	0x00000005
        /*0f2c*/ 	.word	0x000168c0
        /*0f30*/ 	.short	0x010a
        /*0f32*/ 	.byte	0x3f
	.zero		1


	//   ....[60]....
        /*0f34*/ 	.word	0x0001acf0
        /*0f38*/ 	.word	0x00000005
        /*0f3c*/ 	.word	0x000168a0
        /*0f40*/ 	.short	0x010a
        /*0f42*/ 	.byte	0x3f
	.zero		1


	//   ....[61]....
        /*0f44*/ 	.word	0x0001af10
        /*0f48*/ 	.word	0x00000005
        /*0f4c*/ 	.word	0x000168c0
        /*0f50*/ 	.short	0x010a
        /*0f52*/ 	.byte	0x3f
	.zero		1


	//   ....[62]....
        /*0f54*/ 	.word	0x0001be60
        /*0f58*/ 	.word	0x00000000
        /*0f5c*/ 	.word	0x00016840
        /*0f60*/ 	.short	0x010a
        /*0f62*/ 	.byte	0x3f
	.zero		1


	//   ....[63]....
        /*0f64*/ 	.word	0x0001cea0
        /*0f68*/ 	.word	0x00000016
        /*0f6c*/ 	.word	0x00016800
        /*0f70*/ 	.short	0x0107
        /*0f72*/ 	.byte	0x3f
	.zero		1


	//   ....[64]....
        /*0f74*/ 	.word	0x0001cfa0
        /*0f78*/ 	.word	0x00000016
        /*0f7c*/ 	.word	0x00016800
        /*0f80*/ 	.short	0x0101
        /*0f82*/ 	.byte	0x3f
	.zero		1


	//   ....[65]....
        /*0f84*/ 	.word	0x0001cfd0
        /*0f88*/ 	.word	0x00000016
        /*0f8c*/ 	.word	0x00016820
        /*0f90*/ 	.short	0x010a
        /*0f92*/ 	.byte	0x3f
	.zero		1


	//   ....[66]....
        /*0f94*/ 	.word	0x0001d310
        /*0f98*/ 	.word	0x00000002
        /*0f9c*/ 	.word	0x00016840
        /*0fa0*/ 	.short	0x010a
        /*0fa2*/ 	.byte	0x3f
	.zero		1


	//   ....[67]....
        /*0fa4*/ 	.word	0x0001d590
        /*0fa8*/ 	.word	0x00000003
        /*0fac*/ 	.word	0x00000060
        /*0fb0*/ 	.short	0x010a
        /*0fb2*/ 	.byte	0x3f
	.zero		1


	//   ....[68]....
        /*0fb4*/ 	.word	0x0001db00
        /*0fb8*/ 	.word	0x00000002
        /*0fbc*/ 	.word	0x00016840
        /*0fc0*/ 	.short	0x010a
        /*0fc2*/ 	.byte	0x3f
	.zero		1


	//   ....[69]....
        /*0fc4*/ 	.word	0x0001dd80
        /*0fc8*/ 	.word	0x0000000a
        /*0fcc*/ 	.word	0x00000060
        /*0fd0*/ 	.short	0x010a
        /*0fd2*/ 	.byte	0x3f
	.zero		1


	//   ....[70]....
        /*0fd4*/ 	.word	0x0001e220
        /*0fd8*/ 	.word	0x00000002
        /*0fdc*/ 	.word	0x00016840
        /*0fe0*/ 	.short	0x010a
        /*0fe2*/ 	.byte	0x3f
	.zero		1


	//   ....[71]....
        /*0fe4*/ 	.word	0x0001e4b0
        /*0fe8*/ 	.word	0x00000005
        /*0fec*/ 	.word	0x00000060
        /*0ff0*/ 	.short	0x010a
        /*0ff2*/ 	.byte	0x3f
	.zero		1


	//   ....[72]....
        /*0ff4*/ 	.word	0x0001e900
        /*0ff8*/ 	.word	0x00000003
        /*0ffc*/ 	.word	0x00016860
        /*1000*/ 	.short	0x010a
        /*1002*/ 	.byte	0x3f
	.zero		1


	//   ....[73]....
        /*1004*/ 	.word	0x0001f850
        /*1008*/ 	.word	0x00000009
        /*100c*/ 	.word	0x00016820
        /*1010*/ 	.short	0x010a
        /*1012*/ 	.byte	0x3f
	.zero		1


	//   ....[74]....
        /*1014*/ 	.word	0x0001f9e0
        /*1018*/ 	.word	0x00000005
        /*101c*/ 	.word	0x00000000
        /*1020*/ 	.short	0x010a
        /*1022*/ 	.byte	0x3f
	.zero		1


	//   ....[75]....
        /*1024*/ 	.word	0x0001fa50
        /*1028*/ 	.word	0x00000003
        /*102c*/ 	.word	0x00000000
        /*1030*/ 	.short	0x010a
        /*1032*/ 	.byte	0x3f
	.zero		1


	//   ....[76]....
        /*1034*/ 	.word	0x0001fab0
        /*1038*/ 	.word	0x00000017
        /*103c*/ 	.word	0x00000000
        /*1040*/ 	.short	0x010a
        /*1042*/ 	.byte	0x3f
	.zero		1


	//   ....[77]....
        /*1044*/ 	.word	0x0001fae0
        /*1048*/ 	.word	0x00000007
        /*104c*/ 	.word	0x00000000
        /*1050*/ 	.short	0x010a
        /*1052*/ 	.byte	0x3f
	.zero		1


	//   ....[78]....
        /*1054*/ 	.word	0x0001fb40
        /*1058*/ 	.word	0x0000004f
        /*105c*/ 	.word	0x00016890
        /*1060*/ 	.short	0x010a
        /*1062*/ 	.byte	0x3f
	.zero		1


	//   ....[79]....
        /*1064*/ 	.word	0x0001fb90
        /*1068*/ 	.word	0x0000004f
        /*106c*/ 	.word	0x00016890
        /*1070*/ 	.short	0x010a
        /*1072*/ 	.byte	0x3f
	.zero		1


	//   ....[80]....
        /*1074*/ 	.word	0x0001fbe0
        /*1078*/ 	.word	0x0000004f
        /*107c*/ 	.word	0x00016890
        /*1080*/ 	.short	0x010a
        /*1082*/ 	.byte	0x3f
	.zero		1


	//   ....[81]....
        /*1084*/ 	.word	0x0001fc30
        /*1088*/ 	.word	0x0000004f
        /*108c*/ 	.word	0x000168b0
        /*1090*/ 	.short	0x010a
        /*1092*/ 	.byte	0x3f
	.zero		1


	//   ....[82]....
        /*1094*/ 	.word	0x00020100
        /*1098*/ 	.word	0x00000002
        /*109c*/ 	.word	0x00016800
        /*10a0*/ 	.short	0x010a
        /*10a2*/ 	.byte	0x3f
	.zero		1


	//   ....[83]....
        /*10a4*/ 	.word	0x00020720
        /*10a8*/ 	.word	0x00000002
        /*10ac*/ 	.word	0x00016800
        /*10b0*/ 	.short	0x010a
        /*10b2*/ 	.byte	0x3f
	.zero		1


	//   ....[84]....
        /*10b4*/ 	.word	0x00020770
        /*10b8*/ 	.word	0x0000000f
        /*10bc*/ 	.word	0x00016830
        /*10c0*/ 	.short	0x010a
        /*10c2*/ 	.byte	0x3f
	.zero		1


	//   ....[85]....
        /*10c4*/ 	.word	0x000207c0
        /*10c8*/ 	.word	0x0000000b
        /*10cc*/ 	.word	0x00016830
        /*10d0*/ 	.short	0x010a
        /*10d2*/ 	.byte	0x3f
	.zero		1


	//   ....[86]....
        /*10d4*/ 	.word	0x00020810
        /*10d8*/ 	.word	0x0000000b
        /*10dc*/ 	.word	0x00016850
        /*10e0*/ 	.short	0x010a
        /*10e2*/ 	.byte	0x3f
	.zero		1


	//   ....[87]....
        /*10e4*/ 	.word	0x00020860
        /*10e8*/ 	.word	0x00000005
        /*10ec*/ 	.word	0x00016830
        /*10f0*/ 	.short	0x010a
        /*10f2*/ 	.byte	0x3f
	.zero		1


	//   ....[88]....
        /*10f4*/ 	.word	0x000208b0
        /*10f8*/ 	.word	0x0000000a
        /*10fc*/ 	.word	0x00016850
        /*1100*/ 	.short	0x010a
        /*1102*/ 	.byte	0x3f
	.zero		1


	//   ....[89]....
        /*1104*/ 	.word	0x00020900
        /*1108*/ 	.word	0x00000005
        /*110c*/ 	.word	0x00016830
        /*1110*/ 	.short	0x010a
        /*1112*/ 	.byte	0x3f
	.zero		1


	//   ....[90]....
        /*1114*/ 	.word	0x00020950
        /*1118*/ 	.word	0x0000000a
        /*111c*/ 	.word	0x00016850
        /*1120*/ 	.short	0x010a
        /*1122*/ 	.byte	0x3f
	.zero		1


	//   ....[91]....
        /*1124*/ 	.word	0x000209a0
        /*1128*/ 	.word	0x0000000b
        /*112c*/ 	.word	0x00016850
        /*1130*/ 	.short	0x010a
        /*1132*/ 	.byte	0x3f
	.zero		1


	//   ....[92]....
        /*1134*/ 	.word	0x00020f40
        /*1138*/ 	.word	0x00000016
        /*113c*/ 	.word	0x00016820
        /*1140*/ 	.short	0x010a
        /*1142*/ 	.byte	0x3f
	.zero		1


	//   ....[93]....
        /*1144*/ 	.word	0x00020f90
        /*1148*/ 	.word	0x00000005
        /*114c*/ 	.word	0x000168a0
        /*1150*/ 	.short	0x010a
        /*1152*/ 	.byte	0x3f
	.zero		1


	//   ....[94]....
        /*1154*/ 	.word	0x00020fe0
        /*1158*/ 	.word	0x00000005
        /*115c*/ 	.word	0x000168c0
        /*1160*/ 	.short	0x010a
        /*1162*/ 	.byte	0x3f
	.zero		1


	//   ....[95]....
        /*1164*/ 	.word	0x00021030
        /*1168*/ 	.word	0x00000005
        /*116c*/ 	.word	0x000168a0
        /*1170*/ 	.short	0x010a
        /*1172*/ 	.byte	0x3f
	.zero		1


	//   ....[96]....
        /*1174*/ 	.word	0x00021080
        /*1178*/ 	.word	0x00000005
        /*117c*/ 	.word	0x000168c0
        /*1180*/ 	.short	0x010a
        /*1182*/ 	.byte	0x3f
	.zero		1


	//   ....[97]....
        /*1184*/ 	.word	0x00021220
        /*1188*/ 	.word	0x00000000
        /*118c*/ 	.word	0x00016840
        /*1190*/ 	.short	0x010a
        /*1192*/ 	.byte	0x3f
	.zero		1


	//   ....[98]....
        /*1194*/ 	.word	0x00022160
        /*1198*/ 	.word	0x00000016
        /*119c*/ 	.word	0x00016820
        /*11a0*/ 	.short	0x010a
        /*11a2*/ 	.byte	0x3f
	.zero		1


	//   ....[99]....
        /*11a4*/ 	.word	0x000221b0
        /*11a8*/ 	.word	0x00000002
        /*11ac*/ 	.word	0x00016840
        /*11b0*/ 	.short	0x010a
        /*11b2*/ 	.byte	0x3f
	.zero		1


	//   ....[100]....
        /*11b4*/ 	.word	0x00022200
        /*11b8*/ 	.word	0x00000003
        /*11bc*/ 	.word	0x00000060
        /*11c0*/ 	.short	0x010a
        /*11c2*/ 	.byte	0x3f
	.zero		1


	//   ....[101]....
        /*11c4*/ 	.word	0x00022250
        /*11c8*/ 	.word	0x00000002
        /*11cc*/ 	.word	0x00016840
        /*11d0*/ 	.short	0x010a
        /*11d2*/ 	.byte	0x3f
	.zero		1


	//   ....[102]....
        /*11d4*/ 	.word	0x000222a0
        /*11d8*/ 	.word	0x0000000a
        /*11dc*/ 	.word	0x00000060
        /*11e0*/ 	.short	0x010a
        /*11e2*/ 	.byte	0x3f
	.zero		1


	//   ....[103]....
        /*11e4*/ 	.word	0x000222f0
        /*11e8*/ 	.word	0x00000002
        /*11ec*/ 	.word	0x00016840
        /*11f0*/ 	.short	0x010a
        /*11f2*/ 	.byte	0x3f
	.zero		1


	//   ....[104]....
        /*11f4*/ 	.word	0x00022340
        /*11f8*/ 	.word	0x00000005
        /*11fc*/ 	.word	0x00000060
        /*1200*/ 	.short	0x010a
        /*1202*/ 	.byte	0x3f
	.zero		1


	//   ....[105]....
        /*1204*/ 	.word	0x00022390
        /*1208*/ 	.word	0x00000003
        /*120c*/ 	.word	0x00016860
        /*1210*/ 	.short	0x010a
        /*1212*/ 	.byte	0x3f
	.zero		1


	//   ....[106]....
        /*1214*/ 	.word	0x00022d10
        /*1218*/ 	.word	0x00000009
        /*121c*/ 	.word	0x00016820
        /*1220*/ 	.short	0x010a
        /*1222*/ 	.byte	0x3f
	.zero		1


	//   ....[107]....
        /*1224*/ 	.word	0x00022eb0
        /*1228*/ 	.word	0x00000005
        /*122c*/ 	.word	0x00000000
        /*1230*/ 	.short	0x010a
        /*1232*/ 	.byte	0x3f
	.zero		1


	//   ....[108]....
        /*1234*/ 	.word	0x00022f00
        /*1238*/ 	.word	0x00000003
        /*123c*/ 	.word	0x00000000
        /*1240*/ 	.short	0x010a
        /*1242*/ 	.byte	0x3f
	.zero		1


	//   ....[109]....
        /*1244*/ 	.word	0x00022f50
        /*1248*/ 	.word	0x00000017
        /*124c*/ 	.word	0x00000000
        /*1250*/ 	.short	0x010a
        /*1252*/ 	.byte	0x3f
	.zero		1


	//----- nvinfo : EIATTR_NUM_MBARRIERS
	.align		4
.L_239:
        /*1254*/ 	.byte	0x03, 0x38
        /*1256*/ 	.short	0x0016


	//----- nvinfo : EIATTR_EXIT_INSTR_OFFSETS
	.align		4
        /*1258*/ 	.byte	0x04, 0x1c
        /*125a*/ 	.short	(.L_241 - .L_240)


	//   ....[0]....
.L_240:
        /*125c*/ 	.word	0x0001fb30


	//----- nvinfo : EIATTR_MAX_THREADS
	.align		4
.L_241:
        /*1260*/ 	.byte	0x04, 0x05
        /*1262*/ 	.short	(.L_243 - .L_242)
.L_242:
        /*1264*/ 	.word	0x00000200
        /*1268*/ 	.word	0x00000001
        /*126c*/ 	.word	0x00000001


	//----- nvinfo : EIATTR_CRS_STACK_SIZE
	.align		4
.L_243:
        /*1270*/ 	.byte	0x04, 0x1e
        /*1272*/ 	.short	(.L_245 - .L_244)
.L_244:
        /*1274*/ 	.word	0x00000000


	//----- nvinfo : EIATTR_CBANK_PARAM_SIZE
	.align		4
.L_245:
        /*1278*/ 	.byte	0x03, 0x19
        /*127a*/ 	.short	0x0af0


	//----- nvinfo : EIATTR_PARAM_CBANK
	.align		4
        /*127c*/ 	.byte	0x04, 0x0a
        /*127e*/ 	.short	(.L_247 - .L_246)
	.align		4
.L_246:
        /*1280*/ 	.word	index@(.nv.constant0._ZN7cutlass13device_kernelIN5flash11enable_sm90INS1_16FlashAttnFwdSm90INS1_25CollectiveMainloopFwdSm90ILi2EN4cute5tupleIJNS5_1CILi1EEES8_S8_EEENS6_IJNS7_ILi192EEENS7_ILi128EEENS7_ILi64EEEEEELi64ENS_10bfloat16_tEfNS_4arch4Sm90ELb0ELb1ELb1ELb1ELb0ELb1ELb0ELb1ELb1ELb1ELb0ELb0EEENS1_21CollectiveEpilogueFwdINS6_IJSA_SC_SB_EEES9_SE_SG_Li384ELb1ELb1ELb0ELb0EEENS1_36VarlenDynamicPersistentTileSchedulerILi192ELi128ELi384ELi128ELb0ELb1ELb1ELb1ELb0ELb1EEEEEEEEEvNT_6ParamsE)
        /*1284*/ 	.short	0x0210
        /*1286*/ 	.short	0x0af0


	//----- nvinfo : EIATTR_SW_WAR
	.align		4
.L_247:
        /*1288*/ 	.byte	0x04, 0x36
        /*128a*/ 	.short	(.L_249 - .L_248)
.L_248:
        /*128c*/ 	.word	0x00000008
.L_249:


//--------------------- .nv.info._ZN7cutlass13device_kernelIN5flash11enable_sm90INS1_16FlashAttnFwdSm90INS1_25CollectiveMainloopFwdSm90ILi2EN4cute5tupleIJNS5_1CILi1EEES8_S8_EEENS6_IJNS7_ILi192EEENS7_ILi128EEENS7_ILi64EEEEEELi64ENS_10bfloat16_tEfNS_4arch4Sm90ELb1ELb0ELb1ELb0ELb0ELb0ELb0ELb1ELb1ELb1ELb0ELb0EEENS1_21CollectiveEpilogueFwdINS6_IJSA_SC_SB_EEES9_SE_SG_Li384ELb0ELb1ELb0ELb0EEENS1_30DynamicPersistentTileSchedulerILi384ELi128ELb0ELb1ELb1EEEEEEEEEvNT_6ParamsE --------------------------
	.section	.nv.info._ZN7cutlass13device_kernelIN5flash11enable_sm90INS1_16FlashAttnFwdSm90INS1_25CollectiveMainloopFwdSm90ILi2EN4cute5tupleIJNS5_1CILi1EEES8_S8_EEENS6_IJNS7_ILi192EEENS7_ILi128EEENS7_ILi64EEEEEELi64ENS_10bfloat16_tEfNS_4arch4Sm90ELb1ELb0ELb1ELb0ELb0ELb0ELb0ELb1ELb1ELb1ELb0ELb0EEENS1_21CollectiveEpilogueFwdINS6_IJSA_SC_SB_EEES9_SE_SG_Li384ELb0ELb1ELb0ELb0EEENS1_30DynamicPersistentTileSchedulerILi384ELi128ELb0ELb1ELb1EEEEEEEEEvNT_6ParamsE,"",@"SHT_CUDA_INFO"
	.sectionflags	@""
	.align	4


	//----- nvinfo : EIATTR_CUDA_API_VERSION
	.align		4
        /*0000*/ 	.byte	0x04, 0x37
        /*0002*/ 	.short	(.L_251 - .L_250)
.L_250:
        /*0004*/ 	.word	0x00000082


	//----- nvinfo : EIATTR_KPARAM_INFO
	.align		4
.L_251:
        /*0008*/ 	.byte	0x04, 0x17
        /*000a*/ 	.short	(.L_253 - .L_252)
.L_252:
        /*000c*/ 	.word	0x00000000
        /*0010*/ 	.short	0x0000
        /*0012*/ 	.short	0x0070
        /*0014*/ 	.byte	0x00, 0xf0, 0x01, 0x2a


	//----- nvinfo : EIATTR_SPARSE_MMA_MASK
	.align		4
.L_253:
        /*0018*/ 	.byte	0x03, 0x50
        /*001a*/ 	.short	0x0000


	//----- nvinfo : EIATTR_MAXREG_COUNT
	.align		4
        /*001c*/ 	.byte	0x03, 0x1b
        /*001e*/ 	.short	0x0080


	//----- nvinfo : EIATTR_NUM_BARRIERS
	.align		4
        /*0020*/ 	.byte	0x02, 0x4c
        /*0022*/ 	.byte	0x10
	.zero		1


	//----- nvinfo : EIATTR_EXTERNS
	.align		4
        /*0024*/ 	.byte	0x04, 0x0f
        /*0026*/ 	.short	(.L_255 - .L_254)


	//   ....[0]....
	.align		4
.L_254:
        /*0028*/ 	.word	index@(__assertfail)


	//----- nvinfo : EIATTR_ANNOTATIONS
	.align		4
.L_255:
        /*002c*/ 	.byte	0x04, 0x55
        /*002e*/ 	.short	(.L_257 - .L_256)


	//   ....[0]....
.L_256:
        /*0030*/ 	.word	0x00000001
        /*0034*/ 	.byte	0xb0, 0xaf, 0x00, 0x00, 0x01, 0x00, 0x00, 0x00, 0xc0, 0xaf, 0x00, 0x00, 0x01, 0x00, 0x00, 0x00
        /*0044*/ 	.byte	0x40, 0xb0, 0x00, 0x00, 0x01, 0x00, 0x00, 0x00, 0x90, 0xcc, 0x00, 0x00, 0x01, 0x00, 0x00, 0x00
        /*0054*/ 	.byte	0xb0, 0xcc, 0x00, 0x00, 0x01, 0x00, 0x00, 0x00, 0xf0, 0xe6, 0x00, 0x00, 0x01, 0x00, 0x00, 0x00
        /*0064*/ 	.byte	0x90, 0xe8, 0x00, 0x00


	//----- nvinfo : EIATTR_MERCURY_ISA_VERSION
	.align		4
.L_257:
        /*0068*/ 	.byte	0x03, 0x5f
        /*006a*/ 	.short	0x0101


	//----- nvinfo : EIATTR_INT_WARP_WIDE_INSTR_OFFSETS
	.align		4
        /*006c*/ 	.byte	0x04, 0x31
        /*006e*/ 	.short	(.L_259 - .L_258)


	//   ....[0]....
.L_258:
        /*0070*/ 	.word	0x00000130


	//   ....[1]....
        /*0074*/ 	.word	0x00000170


	//   ....[2]....
        /*0078*/ 	.word	0x000001e0


	//   ....[3]....
        /*007c*/ 	.word	0x0000b650


	//   ....[4]....
        /*0080*/ 	.word	0x0000b6e0


	//   ....[5]....
        /*0084*/ 	.word	0x0000e360


	//   ....[6]....
        /*0088*/ 	.word	0x0000e3f0


	//----- nvinfo : EIATTR_COOP_GROUP_MASK_REGIDS
	.align		4
.L_259:
        /*008c*/ 	.byte	0x04, 0x29
        /*008e*/ 	.short	(.L_261 - .L_260)


	//   ....[0]....
.L_260:
        /*0090*/ 	.word	0xffffffff


	//   ....[1]....
        /*0094*/ 	.word	0xffffffff


	//   ....[2]....
        /*0098*/ 	.word	0xffffffff


	//   ....[3]....
        /*009c*/ 	.word	0xffffffff


	//   ....[4]....
        /*00a0*/ 	.word	0xffffffff


	//   ....[5]....
        /*00a4*/ 	.word	0xffffffff


	//   ....[6]....
        /*00a8*/ 	.word	0xffffffff


	//   ....[7]....
        /*00ac*/ 	.word	0xffffffff


	//   ....[8]....
        /*00b0*/ 	.word	0xffffffff


	//   ....[9]....
        /*00b4*/ 	.word	0xffffffff


	//   ....[10]....
        /*00b8*/ 	.word	0xffffffff


	//   ....[11]....
        /*00bc*/ 	.word	0xffffffff


	//   ....[12]....
        /*00c0*/ 	.word	0xffffffff


	//   ....[13]....
        /*00c4*/ 	.word	0xffffffff


	//   ....[14]....
        /*00c8*/ 	.word	0xffffffff


	//   ....[15]....
        /*00cc*/ 	.word	0xffffffff


	//   ....[16]....
        /*00d0*/ 	.word	0xffffffff


	//   ....[17]....
        /*00d4*/ 	.word	0xffffffff


	//   ....[18]....
        /*00d8*/ 	.word	0xffffffff


	//   ....[19]....
        /*00dc*/ 	.word	0xffffffff


	//   ....[20]....
        /*00e0*/ 	.word	0xffffffff


	//   ....[21]....
        /*00e4*/ 	.word	0xffffffff


	//   ....[22]....
        /*00e8*/ 	.word	0xffffffff


	//   ....[23]....
        /*00ec*/ 	.word	0xffffffff


	//   ....[24]....
        /*00f0*/ 	.word	0xffffffff


	//   ....[25]....
        /*00f4*/ 	.word	0xffffffff


	//   ....[26]....
        /*00f8*/ 	.word	0xffffffff


	//   ....[27]....
        /*00fc*/ 	.word	0xffffffff


	//   ....[28]....
        /*0100*/ 	.word	0xffffffff


	//   ....[29]....
        /*0104*/ 	.word	0xffffffff


	//   ....[30]....
        /*0108*/ 	.word	0xffffffff


	//   ....[31]....
        /*010c*/ 	.word	0xffffffff


	//   ....[32]....
        /*0110*/ 	.word	0xffffffff


	//   ....[33]....
        /*0114*/ 	.word	0xffffffff


	//   ....[34]....
        /*0118*/ 	.word	0xffffffff


	//   ....[35]....
        /*011c*/ 	.word	0xffffffff


	//   ....[36]....
        /*0120*/ 	.word	0xffffffff


	//   ....[37]....
        /*0124*/ 	.word	0xffffffff


	//   ....[38]....
        /*0128*/ 	.word	0xffffffff


	//   ....[39]....
        /*012c*/ 	.word	0xffffffff


	//   ....[40]....
        /*0130*/ 	.word	0xffffffff


	//   ....[41]....
        /*0134*/ 	.word	0xffffffff


	//   ....[42]....
        /*0138*/ 	.word	0xffffffff


	//   ....[43]....
        /*013c*/ 	.word	0xffffffff


	//   ....[44]....
        /*0140*/ 	.word	0xffffffff


	//   ....[45]....
        /*0144*/ 	.word	0xffffffff


	//   ....[46]....
        /*0148*/ 	.word	0xffffffff


	//   ....[47]....
        /*014c*/ 	.word	0xffffffff


	//   ....[48]....
        /*0150*/ 	.word	0xffffffff


	//   ....[49]....
        /*0154*/ 	.word	0xffffffff


	//   ....[50]....
        /*0158*/ 	.word	0xffffffff


	//   ....[51]....
        /*015c*/ 	.word	0xffffffff


	//   ....[52]....
        /*0160*/ 	.word	0xffffffff


	//   ....[53]....
        /*0164*/ 	.word	0xffffffff


	//   ....[54]....
        /*0168*/ 	.word	0xffffffff


	//   ....[55]....
        /*016c*/ 	.word	0xffffffff


	//   ....[56]....
        /*0170*/ 	.word	0xffffffff


	//   ....[57]....
        /*0174*/ 	.word	0xffffffff


	//   ....[58]....
        /*0178*/ 	.word	0xffffffff


	//   ....[59]....
        /*017c*/ 	.word	0xffffffff


	//   ....[60]....
        /*0180*/ 	.word	0xffffffff


	//   ....[61]....
        /*0184*/ 	.word	0xffffffff


	//   ....[62]....
        /*0188*/ 	.word	0xffffffff


	//   ....[63]....
        /*018c*/ 	.word	0xffffffff


	//   ....[64]....
        /*0190*/ 	.word	0xffffffff


	//   ....[65]....
        /*0194*/ 	.word	0xffffffff


	//   ....[66]....
        /*0198*/ 	.word	0xffffffff


	//   ....[67]....
        /*019c*/ 	.word	0xffffffff


	//   ....[68]....
        /*01a0*/ 	.word	0xffffffff


	//   ....[69]....
        /*01a4*/ 	.word	0xffffffff


	//   ....[70]....
        /*01a8*/ 	.word	0xffffffff


	//   ....[71]....
        /*01ac*/ 	.word	0xffffffff


	//   ....[72]....
        /*01b0*/ 	.word	0xffffffff


	//   ....[73]....
        /*01b4*/ 	.word	0xffffffff


	//   ....[74]....
        /*01b8*/ 	.word	0xffffffff


	//   ....[75]....
        /*01bc*/ 	.word	0xffffffff


	//   ....[76]....
        /*01c0*/ 	.word	0x0500000f


	//   ....[77]....
        /*01c4*/ 	.word	0x0500000f


	//   ....[78]....
        /*01c8*/ 	.word	0x0500000f


	//   ....[79]....
        /*01cc*/ 	.word	0x0500000f


	//   ....[80]....
        /*01d0*/ 	.word	0x0500000f


	//   ....[81]....
        /*01d4*/ 	.word	0x0500000f


	//   ....[82]....
        /*01d8*/ 	.word	0x0500000f


	//   ....[83]....
        /*01dc*/ 	.word	0x0500000f


	//   ....[84]....
        /*01e0*/ 	.word	0x0500000f


	//   ....[85]....
        /*01e4*/ 	.word	0x0500000f


	//   ....[86]....
        /*01e8*/ 	.word	0x0500000f


	//   ....[87]....
        /*01ec*/ 	.word	0x0500000f


	//   ....[88]....
        /*01f0*/ 	.word	0x0500000f


	//   ....[89]....
        /*01f4*/ 	.word	0x0500000f


	//   ....[90]....
        /*01f8*/ 	.word	0x0500000f


	//   ....[91]....
        /*01fc*/ 	.word	0x0500000f


	//   ....[92]....
        /*0200*/ 	.word	0x0500000f


	//   ....[93]....
        /*0204*/ 	.word	0x0500000f


	//   ....[94]....
        /*0208*/ 	.word	0x0500000f


	//   ....[95]....
        /*020c*/ 	.word	0x0500000f


	//   ....[96]....
        /*0210*/ 	.word	0x0500000f


	//   ....[97]....
        /*0214*/ 	.word	0x0500000f


	//   ....[98]....
        /*0218*/ 	.word	0x0500000f


	//   ....[99]....
        /*021c*/ 	.word	0x0500000f


	//   ....[100]....
        /*0220*/ 	.word	0x0500000f


	//   ....[101]....
        /*0224*/ 	.word	0x0500000f


	//   ....[102]....
        /*0228*/ 	.word	0x0500000f


	//----- nvinfo : EIATTR_COOP_GROUP_INSTR_OFFSETS
	.align		4
.L_261:
        /*022c*/ 	.byte	0x04, 0x28
        /*022e*/ 	.short	(.L_263 - .L_262)


	//   ....[0]....
.L_262:
        /*0230*/ 	.word	0x00000070


	//   ....[1]....
        /*0234*/ 	.word	0x00000140


	//   ....[2]....
        /*0238*/ 	.word	0x00000190


	//   ....[3]....
        /*023c*/ 	.word	0x000003c0


	//   ....[4]....
        /*0240*/ 	.word	0x00000520


	//   ....[5]....
        /*0244*/ 	.word	0x00000640


	//   ....[6]....
        /*0248*/ 	.word	0x000007a0


	//   ....[7]....
        /*024c*/ 	.word	0x00001360


	//   ....[8]....
        /*0250*/ 	.word	0x00001a10


	//   ....[9]....
        /*0254*/ 	.word	0x00001a30


	//   ....[10]....
        /*0258*/ 	.word	0x000027e0


	//   ....[11]....
        /*025c*/ 	.word	0x000028b0


	//   ....[12]....
        /*0260*/ 	.word	0x00003330


	//   ....[13]....
        /*0264*/ 	.word	0x00003380


	//   ....[14]....
        /*0268*/ 	.word	0x00004840


	//   ....[15]....
        /*026c*/ 	.word	0x00004890


	//   ....[16]....
        /*0270*/ 	.word	0x00005240


	//   ....[17]....
        /*0274*/ 	.word	0x000052f0


	//   ....[18]....
        /*0278*/ 	.word	0x00005d90


	//   ....[19]....
        /*027c*/ 	.word	0x00005e30


	//   ....[20]....
        /*0280*/ 	.word	0x00007b30


	//   ....[21]....
        /*0284*/ 	.word	0x00007ba0


	//   ....[22]....
        /*0288*/ 	.word	0x00008270


	//   ....[23]....
        /*028c*/ 	.word	0x000082f0


	//   ....[24]....
        /*0290*/ 	.word	0x00009380


	//   ....[25]....
        /*0294*/ 	.word	0x000093c0


	//   ....[26]....
        /*0298*/ 	.word	0x000094a0


	//   ....[27]....
        /*029c*/ 	.word	0x000094c0


	//   ....[28]....
        /*02a0*/ 	.word	0x0000a080


	//   ....[29]....
        /*02a4*/ 	.word	0x0000a0b0


	//   ....[30]....
        /*02a8*/ 	.word	0x0000a0e0


	//   ....[31]....
        /*02ac*/ 	.word	0x0000a110


	//   ....[32]....
        /*02b0*/ 	.word	0x0000a580


	//   ....[33]....
        /*02b4*/ 	.word	0x0000a5c0


	//   ....[34]....
        /*02b8*/ 	.word	0x0000a5e0


	//   ....[35]....
        /*02bc*/ 	.word	0x0000a610


	//   ....[36]....
        /*02c0*/ 	.word	0x0000a630


	//   ....[37]....
        /*02c4*/ 	.word	0x0000a650


	//   ....[38]....
        /*02c8*/ 	.word	0x0000a670


	//   ....[39]....
        /*02cc*/ 	.word	0x0000a690


	//   ....[40]....
        /*02d0*/ 	.word	0x0000acf0


	//   ....[41]....
        /*02d4*/ 	.word	0x0000ad30


	//   ....[42]....
        /*02d8*/ 	.word	0x0000ad60


	//   ....[43]....
        /*02dc*/ 	.word	0x0000ad90


	//   ....[44]....
        /*02e0*/ 	.word	0x0000adb0


	//   ....[45]....
        /*02e4*/ 	.word	0x0000adc0


	//   ....[46]....
        /*02e8*/ 	.word	0x0000add0


	//   ....[47]....
        /*02ec*/ 	.word	0x0000adf0


	//   ....[48]....
        /*02f0*/ 	.word	0x0000af70


	//   ....[49]....
        /*02f4*/ 	.word	0x0000bc10


	//   ....[50]....
        /*02f8*/ 	.word	0x0000c610


	//   ....[51]....
        /*02fc*/ 	.word	0x0000c640


	//   ....[52]....
        /*0300*/ 	.word	0x0000c670


	//   ....[53]....
        /*0304*/ 	.word	0x0000c700


	//   ....[54]....
        /*0308*/ 	.word	0x0000c730


	//   ....[55]....
        /*030c*/ 	.word	0x0000c740


	//   ....[56]....
        /*0310*/ 	.word	0x0000c780


	//   ....[57]....
        /*0314*/ 	.word	0x0000c7b0


	//   ....[58]....
        /*0318*/ 	.word	0x0000c820


	//   ....[59]....
        /*031c*/ 	.word	0x0000c830


	//   ....[60]....
        /*0320*/ 	.word	0x0000c870


	//   ....[61]....
        /*0324*/ 	.word	0x0000c8a0


	//   ....[62]....
        /*0328*/ 	.word	0x0000c910


	//   ....[63]....
        /*032c*/ 	.word	0x0000c920


	//   ....[64]....
        /*0330*/ 	.word	0x0000c940


	//   ....[65]....
        /*0334*/ 	.word	0x0000c970


	//   ....[66]....
        /*0338*/ 	.word	0x0000c9d0


	//   ....[67]....
        /*033c*/ 	.word	0x0000c9e0


	//   ....[68]....
        /*0340*/ 	.word	0x0000ca40


	//   ....[69]....
        /*0344*/ 	.word	0x0000ca90


	//   ....[70]....
        /*0348*/ 	.word	0x0000cab0


	//   ....[71]....
        /*034c*/ 	.word	0x0000caf0


	//   ....[72]....
        /*0350*/ 	.word	0x0000cb00


	//   ....[73]....
        /*0354*/ 	.word	0x0000cb50


	//   ....[74]....
        /*0358*/ 	.word	0x0000e7d0


	//   ....[75]....
        /*035c*/ 	.word	0x0000e9b0


	//   ....[76]....
        /*0360*/ 	.word	0x0000ef10


	//   ....[77]....
        /*0364*/ 	.word	0x0000f070


	//   ....[78]....
        /*0368*/ 	.word	0x0000f0d0


	//   ....[79]....
        /*036c*/ 	.word	0x0000f190


	//   ....[80]....
        /*0370*/ 	.word	0x0000f240


	//   ....[81]....
        /*0374*/ 	.word	0x0000f2c0


	//   ....[82]....
        /*0378*/ 	.word	0x0000f360


	//   ....[83]....
        /*037c*/ 	.word	0x0000f3c0


	//   ....[84]....
        /*0380*/ 	.word	0x0000f4a0


	//   ....[85]....
        /*0384*/ 	.word	0x0000f520


	//   ....[86]....
        /*0388*/ 	.word	0x0000f5c0


	//   ....[87]....
        /*038c*/ 	.word	0x0000f620


	//   ....[88]....
        /*0390*/ 	.word	0x0000f700


	//   ....[89]....
        /*0394*/ 	.word	0x0000f780


	//   ....[90]....
        /*0398*/ 	.word	0x0000f820


	//   ....[91]....
        /*039c*/ 	.word	0x0000f880


	//   ....[92]....
        /*03a0*/ 	.word	0x0000f930


	//   ....[93]....
        /*03a4*/ 	.word	0x0000f9b0


	//   ....[94]....
        /*03a8*/ 	.word	0x0000fa90


	//   ....[95]....
        /*03ac*/ 	.word	0x0000faf0


	//   ....[96]....
        /*03b0*/ 	.word	0x0000fba0


	//   ....[97]....
        /*03b4*/ 	.word	0x0000fc00


	//   ....[98]....
        /*03b8*/ 	.word	0x0000fcc0


	//   ....[99]....
        /*03bc*/ 	.word	0x0000fd40


	//   ....[100]....
        /*03c0*/ 	.word	0x0000fde0


	//   ....[101]....
        /*03c4*/ 	.word	0x000100f0


	//   ....[102]....
        /*03c8*/ 	.word	0x00010210


	//----- nvinfo : EIATTR_REG_RECONFIG
	.align		4
.L_263:
        /*03cc*/ 	.byte	0x01, 0x54
	.zero		2


	//----- nvinfo : EIATTR_SYSCALL_OFFSETS
	.align		4
        /*03d0*/ 	.byte	0x04, 0x46
        /*03d2*/ 	.short	(.L_265 - .L_264)


	//   ....[0]....
.L_264:
        /*03d4*/ 	.word	0x00001540


	//   ....[1]....
        /*03d8*/ 	.word	0x0000b840


	//   ....[2]....
        /*03dc*/ 	.word	0x0000b990


	//   ....[3]....
        /*03e0*/ 	.word	0x0000ba80


	//   ....[4]....
        /*03e4*/ 	.word	0x0000c180


	//----- nvinfo : EIATTR_MBARRIER_INSTR_OFFSETS
	.align		4
.L_265:
        /*03e8*/ 	.byte	0x04, 0x39
        /*03ea*/ 	.short	(.L_267 - .L_266)


	//   ....[0]....
.L_266:
        /*03ec*/ 	.word	0x00000270
        /*03f0*/ 	.word	0x000000ff
        /*03f4*/ 	.word	0x00016800
        /*03f8*/ 	.short	0x0100
        /*03fa*/ 	.byte	0x08
	.zero		1


	//   ....[1]....
        /*03fc*/ 	.word	0x00000280
        /*0400*/ 	.word	0x000000ff
        /*0404*/ 	.word	0x00016820
        /*0408*/ 	.short	0x0100
        /*040a*/ 	.byte	0x08
	.zero		1


	//   ....[2]....
        /*040c*/ 	.word	0x00000370
        /*0410*/ 	.word	0x000000ff
        /*0414*/ 	.word	0x00016830
        /*0418*/ 	.short	0x0100
        /*041a*/ 	.byte	0x08
	.zero		1


	//   ....[3]....
        /*041c*/ 	.word	0x00000380
        /*0420*/ 	.word	0x000000ff
        /*0424*/ 	.word	0x00016840
        /*0428*/ 	.short	0x0100
        /*042a*/ 	.byte	0x08
	.zero		1


	//   ....[4]....
        /*042c*/ 	.word	0x00000390
        /*0430*/ 	.word	0x000000ff
        /*0434*/ 	.word	0x00016838
        /*0438*/ 	.short	0x0100
        /*043a*/ 	.byte	0x08
	.zero		1


	//   ....[5]....
        /*043c*/ 	.word	0x000003a0
        /*0440*/ 	.word	0x000000ff
        /*0444*/ 	.word	0x00016848
        /*0448*/ 	.short	0x0100
        /*044a*/ 	.byte	0x08
	.zero		1


	//   ....[6]....
        /*044c*/ 	.word	0x000004d0
        /*0450*/ 	.word	0x000000ff
        /*0454*/ 	.word	0x00016850
        /*0458*/ 	.short	0x0100
        /*045a*/ 	.byte	0x08
	.zero		1


	//   ....[7]....
        /*045c*/ 	.word	0x000004e0
        /*0460*/ 	.word	0x000000ff
        /*0464*/ 	.word	0x00016860
        /*0468*/ 	.short	0x0100
        /*046a*/ 	.byte	0x08
	.zero		1


	//   ....[8]....
        /*046c*/ 	.word	0x000004f0
        /*0470*/ 	.word	0x000000ff
        /*0474*/ 	.word	0x00016858
        /*0478*/ 	.short	0x0100
        /*047a*/ 	.byte	0x08
	.zero		1


	//   ....[9]....
        /*047c*/ 	.word	0x00000500
        /*0480*/ 	.word	0x000000ff
        /*0484*/ 	.word	0x00016868
        /*0488*/ 	.short	0x0100
        /*048a*/ 	.byte	0x08
	.zero		1


	//   ....[10]....
        /*048c*/ 	.word	0x000005f0
        /*0490*/ 	.word	0x000000ff
        /*0494*/ 	.word	0x00016870
        /*0498*/ 	.short	0x0100
        /*049a*/ 	.byte	0x06
	.zero		1


	//   ....[11]....
        /*049c*/ 	.word	0x00000600
        /*04a0*/ 	.word	0x000000ff
        /*04a4*/ 	.word	0x00016880
        /*04a8*/ 	.short	0x0100
        /*04aa*/ 	.byte	0x06
	.zero		1


	//   ....[12]....
        /*04ac*/ 	.word	0x00000610
        /*04b0*/ 	.word	0x000000ff
        /*04b4*/ 	.word	0x00016878
        /*04b8*/ 	.short	0x0100
        /*04ba*/ 	.byte	0x06
	.zero		1


	//   ....[13]....
        /*04bc*/ 	.word	0x00000620
        /*04c0*/ 	.word	0x000000ff
        /*04c4*/ 	.word	0x00016888
        /*04c8*/ 	.short	0x0100
        /*04ca*/ 	.byte	0x06
	.zero		1


	//   ....[14]....
        /*04cc*/ 	.word	0x00000750
        /*04d0*/ 	.word	0x000000ff
        /*04d4*/ 	.word	0x00016890
        /*04d8*/ 	.short	0x0100
        /*04da*/ 	.byte	0x08
	.zero		1


	//   ....[15]....
        /*04dc*/ 	.word	0x00000760
        /*04e0*/ 	.word	0x000000ff
        /*04e4*/ 	.word	0x000168a0
        /*04e8*/ 	.short	0x0100
        /*04ea*/ 	.byte	0x08
	.zero		1


	//   ....[16]....
        /*04ec*/ 	.word	0x00000770
        /*04f0*/ 	.word	0x000000ff
        /*04f4*/ 	.word	0x00016898
        /*04f8*/ 	.short	0x0100
        /*04fa*/ 	.byte	0x08
	.zero		1


	//   ....[17]....
        /*04fc*/ 	.word	0x00000780
        /*0500*/ 	.word	0x000000ff
        /*0504*/ 	.word	0x000168a8
        /*0508*/ 	.short	0x0100
        /*050a*/ 	.byte	0x08
	.zero		1


	//   ....[18]....
        /*050c*/ 	.word	0x000008b0
        /*0510*/ 	.word	0x000000ff
        /*0514*/ 	.word	0x000168b0
        /*0518*/ 	.short	0x0100
        /*051a*/ 	.byte	0x08
	.zero		1


	//   ....[19]....
        /*051c*/ 	.word	0x000008c0
        /*0520*/ 	.word	0x000000ff
        /*0524*/ 	.word	0x000168c0
        /*0528*/ 	.short	0x0100
        /*052a*/ 	.byte	0x08
	.zero		1


	//   ....[20]....
        /*052c*/ 	.word	0x000008d0
        /*0530*/ 	.word	0x000000ff
        /*0534*/ 	.word	0x000168b8
        /*0538*/ 	.short	0x0100
        /*053a*/ 	.byte	0x08
	.zero		1


	//   ....[21]....
        /*053c*/ 	.word	0x000008e0
        /*0540*/ 	.word	0x000000ff
        /*0544*/ 	.word	0x000168c8
        /*0548*/ 	.short	0x0100
        /*054a*/ 	.byte	0x08
	.zero		1


	//   ....[22]....
        /*054c*/ 	.word	0x000015c0
        /*0550*/ 	.word	0x000000ff
        /*0554*/ 	.word	0x00016800
        /*0558*/ 	.short	0x010a
        /*055a*/ 	.byte	0x2d
	.zero		1


	//   ....[23]....
        /*055c*/ 	.word	0x00001640
        /*0560*/ 	.word	0x00000000
        /*0564*/ 	.word	0x00016830
        /*0568*/ 	.short	0x010a
        /*056a*/ 	.byte	0x3f
	.zero		1


	//   ....[24]....
        /*056c*/ 	.word	0x000016a0
        /*0570*/ 	.word	0x00000000
        /*0574*/ 	.word	0x00016830
        /*0578*/ 	.short	0x010a
        /*057a*/ 	.byte	0x3f
	.zero		1


	//   ....[25]....
        /*057c*/ 	.word	0x00001fa0
        /*0580*/ 	.word	0x00000000
        /*0584*/ 	.word	0x00000000
        /*0588*/ 	.short	0x0101
        /*058a*/ 	.byte	0x3f
	.zero		1


	//   ....[26]....
        /*058c*/ 	.word	0x000040a0
        /*0590*/ 	.word	0x000000ff
        /*0594*/ 	.word	0x00016830
        /*0598*/ 	.short	0x010a
        /*059a*/ 	.byte	0x06
	.zero		1


	//   ....[27]....
        /*059c*/ 	.word	0x000040e0
        /*05a0*/ 	.word	0x000000ff
        /*05a4*/ 	.word	0x00016830
        /*05a8*/ 	.short	0x010a
        /*05aa*/ 	.byte	0x06
	.zero		1


	//   ....[28]....
        /*05ac*/ 	.word	0x000042c0
        /*05b0*/ 	.word	0x000000ff
        /*05b4*/ 	.word	0x00016850
        /*05b8*/ 	.short	0x010a
        /*05ba*/ 	.byte	0x06
	.zero		1


	//   ....[29]....
        /*05bc*/ 	.word	0x00004300
        /*05c0*/ 	.word	0x000000ff
        /*05c4*/ 	.word	0x00016850
        /*05c8*/ 	.short	0x010a
        /*05ca*/ 	.byte	0x06
	.zero		1


	//   ....[30]....
        /*05cc*/ 	.word	0x000062b0
        /*05d0*/ 	.word	0x0000000a
        /*05d4*/ 	.word	0x00000000
        /*05d8*/ 	.short	0x0101
        /*05da*/ 	.byte	0x3f
	.zero		1


	//   ....[31]....
        /*05dc*/ 	.word	0x00006540
        /*05e0*/ 	.word	0x00000008
        /*05e4*/ 	.word	0x00000000
        /*05e8*/ 	.short	0x0101
        /*05ea*/ 	.byte	0x3f
	.zero		1


	//   ....[32]....
        /*05ec*/ 	.word	0x00006ee0
        /*05f0*/ 	.word	0x000000ff
        /*05f4*/ 	.word	0x00016830
        /*05f8*/ 	.short	0x010a
        /*05fa*/ 	.byte	0x06
	.zero		1


	//   ....[33]....
        /*05fc*/ 	.word	0x00006f20
        /*0600*/ 	.word	0x000000ff
        /*0604*/ 	.word	0x00016830
        /*0608*/ 	.short	0x010a
        /*060a*/ 	.byte	0x06
	.zero		1


	//   ....[34]....
        /*060c*/ 	.word	0x00007100
        /*0610*/ 	.word	0x000000ff
        /*0614*/ 	.word	0x00016850
        /*0618*/ 	.short	0x010a
        /*061a*/ 	.byte	0x06
	.zero		1


	//   ....[35]....
        /*061c*/ 	.word	0x00007140
        /*0620*/ 	.word	0x000000ff
        /*0624*/ 	.word	0x00016850
        /*0628*/ 	.short	0x010a
        /*062a*/ 	.byte	0x06
	.zero		1


	//   ....[36]....
        /*062c*/ 	.word	0x000087d0
        /*0630*/ 	.word	0x0000000f
        /*0634*/ 	.word	0x00000000
        /*0638*/ 	.short	0x0101
        /*063a*/ 	.byte	0x3f
	.zero		1


	//   ....[37]....
        /*063c*/ 	.word	0x00008980
        /*0640*/ 	.word	0x0000000f
        /*0644*/ 	.word	0x00000000
        /*0648*/ 	.short	0x0101
        /*064a*/ 	.byte	0x3f
	.zero		1


	//   ....[38]....
        /*064c*/ 	.word	0x000092f0
        /*0650*/ 	.word	0x000000ff
        /*0654*/ 	.word	0x00016850
        /*0658*/ 	.short	0x010a
        /*065a*/ 	.byte	0x05
	.zero		1


	//   ....[39]....
        /*065c*/ 	.word	0x00009330
        /*0660*/ 	.word	0x000000ff
        /*0664*/ 	.word	0x00016850
        /*0668*/ 	.short	0x010a
        /*066a*/ 	.byte	0x05
	.zero		1


	//   ....[40]....
        /*066c*/ 	.word	0x00009860
        /*0670*/ 	.word	0x00000006
        /*0674*/ 	.word	0x00000000
        /*0678*/ 	.short	0x0101
        /*067a*/ 	.byte	0x3f
	.zero		1


	//   ....[41]....
        /*067c*/ 	.word	0x0000a4c0
        /*0680*/ 	.word	0x0000001b
        /*0684*/ 	.word	0x00000000
        /*0688*/ 	.short	0x0101
        /*068a*/ 	.byte	0x3f
	.zero		1


	//   ....[42]....
        /*068c*/ 	.word	0x0000be30
        /*0690*/ 	.word	0x00000003
        /*0694*/ 	.word	0x00016840
        /*0698*/ 	.short	0x010a
        /*069a*/ 	.byte	0x3f
	.zero		1


	//   ....[43]....
        /*069c*/ 	.word	0x0000cc20
        /*06a0*/ 	.word	0x00000011
        /*06a4*/ 	.word	0x00016800
        /*06a8*/ 	.short	0x0107
        /*06aa*/ 	.byte	0x3f
	.zero		1


	//   ....[44]....
        /*06ac*/ 	.word	0x0000cd10
        /*06b0*/ 	.word	0x00000011
        /*06b4*/ 	.word	0x00016800
        /*06b8*/ 	.short	0x0101
        /*06ba*/ 	.byte	0x3f
	.zero		1


	//   ....[45]....
        /*06bc*/ 	.word	0x0000cd30
        /*06c0*/ 	.word	0x00000011
        /*06c4*/ 	.word	0x00016820
        /*06c8*/ 	.short	0x010a
        /*06ca*/ 	.byte	0x3f
	.zero		1


	//   ....[46]....
        /*06cc*/ 	.word	0x0000d040
        /*06d0*/ 	.word	0x00000002
        /*06d4*/ 	.word	0x00016840
        /*06d8*/ 	.short	0x010a
        /*06da*/ 	.byte	0x3f
	.zero		1


	//   ....[47]....
        /*06dc*/ 	.word	0x0000d270
        /*06e0*/ 	.word	0x00000002
        /*06e4*/ 	.word	0x00000060
        /*06e8*/ 	.short	0x010a
        /*06ea*/ 	.byte	0x3f
	.zero		1


	//   ....[48]....
        /*06ec*/ 	.word	0x0000d7a0
        /*06f0*/ 	.word	0x00000002
        /*06f4*/ 	.word	0x00016840
        /*06f8*/ 	.short	0x010a
        /*06fa*/ 	.byte	0x3f
	.zero		1


	//   ....[49]....
        /*06fc*/ 	.word	0x0000d9d0
        /*0700*/ 	.word	0x00000005
        /*0704*/ 	.word	0x00000060
        /*0708*/ 	.short	0x010a
        /*070a*/ 	.byte	0x3f
	.zero		1


	//   ....[50]....
        /*070c*/ 	.word	0x0000de40
        /*0710*/ 	.word	0x00000002
        /*0714*/ 	.word	0x00016840
        /*0718*/ 	.short	0x010a
        /*071a*/ 	.byte	0x3f
	.zero		1


	//   ....[51]....
        /*071c*/ 	.word	0x0000e080
        /*0720*/ 	.word	0x00000005
        /*0724*/ 	.word	0x00000060
        /*0728*/ 	.short	0x010a
        /*072a*/ 	.byte	0x3f
	.zero		1


	//   ....[52]....
        /*072c*/ 	.word	0x0000e490
        /*0730*/ 	.word	0x00000003
        /*0734*/ 	.word	0x00016860
        /*0738*/ 	.short	0x010a
        /*073a*/ 	.byte	0x3f
	.zero		1


	//   ....[53]....
        /*073c*/ 	.word	0x0000e930
        /*0740*/ 	.word	0x00000007
        /*0744*/ 	.word	0x00016820
        /*0748*/ 	.short	0x010a
        /*074a*/ 	.byte	0x3f
	.zero		1


	//   ....[54]....
        /*074c*/ 	.word	0x0000ead0
        /*0750*/ 	.word	0x00000005
        /*0754*/ 	.word	0x00000000
        /*0758*/ 	.short	0x010a
        /*075a*/ 	.byte	0x3f
	.zero		1


	//   ....[55]....
        /*075c*/ 	.word	0x0000eb40
        /*0760*/ 	.word	0x00000003
        /*0764*/ 	.word	0x00000000
        /*0768*/ 	.short	0x010a
        /*076a*/ 	.byte	0x3f
	.zero		1


	//   ....[56]....
        /*076c*/ 	.word	0x0000eba0
        /*0770*/ 	.word	0x00000005
        /*0774*/ 	.word	0x00000000
        /*0778*/ 	.short	0x010a
        /*077a*/ 	.byte	0x3f
	.zero		1


	//   ....[57]....
        /*077c*/ 	.word	0x0000ebd0
        /*0780*/ 	.word	0x00000003
        /*0784*/ 	.word	0x00000000
        /*0788*/ 	.short	0x010a
        /*078a*/ 	.byte	0x3f
	.zero		1


	//   ....[58]....
        /*078c*/ 	.word	0x0000ec40
        /*0790*/ 	.word	0x00000003
        /*0794*/ 	.word	0x00016800
        /*0798*/ 	.short	0x010a
        /*079a*/ 	.byte	0x3f
	.zero		1


	//   ....[59]....
        /*079c*/ 	.word	0x0000ec90
        /*07a0*/ 	.word	0x00000000
        /*07a4*/ 	.word	0x00016830
        /*07a8*/ 	.short	0x010a
        /*07aa*/ 	.byte	0x3f
	.zero		1


	//   ....[60]....
        /*07ac*/ 	.word	0x0000ecf0
        /*07b0*/ 	.word	0x00000006
        /*07b4*/ 	.word	0x00016830
        /*07b8*/ 	.short	0x010a
        /*07ba*/ 	.byte	0x3f
	.zero		1


	//   ....[61]....
        /*07bc*/ 	.word	0x0000ed50
        /*07c0*/ 	.word	0x00000006
        /*07c4*/ 	.word	0x00016850
        /*07c8*/ 	.short	0x010a
        /*07ca*/ 	.byte	0x3f
	.zero		1


	//   ....[62]....
        /*07cc*/ 	.word	0x0000edb0
        /*07d0*/ 	.word	0x00000006
        /*07d4*/ 	.word	0x00016830
        /*07d8*/ 	.short	0x010a
        /*07da*/ 	.byte	0x3f
	.zero		1


	//   ....[63]....
        /*07dc*/ 	.word	0x0000ee10
        /*07e0*/ 	.word	0x00000006
        /*07e4*/ 	.word	0x00016850
        /*07e8*/ 	.short	0x010a
        /*07ea*/ 	.byte	0x3f
	.zero		1


	//   ....[64]....
        /*07ec*/ 	.word	0x0000ee70
        /*07f0*/ 	.word	0x00000004
        /*07f4*/ 	.word	0x00016850
        /*07f8*/ 	.short	0x010a
        /*07fa*/ 	.byte	0x3f
	.zero		1


	//   ....[65]....
        /*07fc*/ 	.word	0x0000efc0
        /*0800*/ 	.word	0x00000003
        /*0804*/ 	.word	0x00016840
        /*0808*/ 	.short	0x010a
        /*080a*/ 	.byte	0x3f
	.zero		1


	//   ....[66]....
        /*080c*/ 	.word	0x0000fe10
        /*0810*/ 	.word	0x00000011
        /*0814*/ 	.word	0x00016820
        /*0818*/ 	.short	0x010a
        /*081a*/ 	.byte	0x3f
	.zero		1


	//   ....[67]....
        /*081c*/ 	.word	0x0000fe60
        /*0820*/ 	.word	0x00000002
        /*0824*/ 	.word	0x00016840
        /*0828*/ 	.short	0x010a
        /*082a*/ 	.byte	0x3f
	.zero		1


	//   ....[68]....
        /*082c*/ 	.word	0x0000feb0
        /*0830*/ 	.word	0x00000002
        /*0834*/ 	.word	0x00000060
        /*0838*/ 	.short	0x010a
        /*083a*/ 	.byte	0x3f
	.zero		1


	//   ....[69]....
        /*083c*/ 	.word	0x0000ff00
        /*0840*/ 	.word	0x00000002
        /*0844*/ 	.word	0x00016840
        /*0848*/ 	.short	0x010a
        /*084a*/ 	.byte	0x3f
	.zero		1


	//   ....[70]....
        /*084c*/ 	.word	0x0000ff50
        /*0850*/ 	.word	0x00000005
        /*0854*/ 	.word	0x00000060
        /*0858*/ 	.short	0x010a
        /*085a*/ 	.byte	0x3f
	.zero		1


	//   ....[71]....
        /*085c*/ 	.word	0x0000ffa0
        /*0860*/ 	.word	0x00000002
        /*0864*/ 	.word	0x00016840
        /*0868*/ 	.short	0x010a
        /*086a*/ 	.byte	0x3f
	.zero		1


	//   ....[72]....
        /*086c*/ 	.word	0x0000fff0
        /*0870*/ 	.word	0x00000005
        /*0874*/ 	.word	0x00000060
        /*0878*/ 	.short	0x010a
        /*087a*/ 	.byte	0x3f
	.zero		1


	//   ....[73]....
        /*087c*/ 	.word	0x00010040
        /*0880*/ 	.word	0x00000003
        /*0884*/ 	.word	0x00016860
        /*0888*/ 	.short	0x010a
        /*088a*/ 	.byte	0x3f
	.zero		1


	//   ....[74]....
        /*088c*/ 	.word	0x00010130
        /*0890*/ 	.word	0x00000007
        /*0894*/ 	.word	0x00016820
        /*0898*/ 	.short	0x010a
        /*089a*/ 	.byte	0x3f
	.zero		1


	//   ....[75]....
        /*089c*/ 	.word	0x000102d0
        /*08a0*/ 	.word	0x00000005
        /*08a4*/ 	.word	0x00000000
        /*08a8*/ 	.short	0x010a
        /*08aa*/ 	.byte	0x3f
	.zero		1


	//   ....[76]....
        /*08ac*/ 	.word	0x00010320
        /*08b0*/ 	.word	0x00000003
        /*08b4*/ 	.word	0x00000000
        /*08b8*/ 	.short	0x010a
        /*08ba*/ 	.byte	0x3f
	.zero		1


	//   ....[77]....
        /*08bc*/ 	.word	0x00010370
        /*08c0*/ 	.word	0x00000005
        /*08c4*/ 	.word	0x00000000
        /*08c8*/ 	.short	0x010a
        /*08ca*/ 	.byte	0x3f
	.zero		1


	//----- nvinfo : EIATTR_NUM_MBARRIERS
	.align		4
.L_267:
        /*08cc*/ 	.byte	0x03, 0x38
        /*08ce*/ 	.short	0x0016


	//----- nvinfo : EIATTR_EXIT_INSTR_OFFSETS
	.align		4
        /*08d0*/ 	.byte	0x04, 0x1c
        /*08d2*/ 	.short	(.L_269 - .L_268)


	//   ....[0]....
.L_268:
        /*08d4*/ 	.word	0x00000a40


	//   ....[1]....
        /*08d8*/ 	.word	0x0000af00


	//   ....[2]....
        /*08dc*/ 	.word	0x0000ec20


	//----- nvinfo : EIATTR_MAX_THREADS
	.align		4
.L_269:
        /*08e0*/ 	.byte	0x04, 0x05
        /*08e2*/ 	.short	(.L_271 - .L_270)
.L_270:
        /*08e4*/ 	.word	0x00000200
        /*08e8*/ 	.word	0x00000001
        /*08ec*/ 	.word	0x00000001


	//----- nvinfo : EIATTR_CRS_STACK_SIZE
	.align		4
.L_271:
        /*08f0*/ 	.byte	0x04, 0x1e
        /*08f2*/ 	.short	(.L_273 - .L_272)
.L_272:
        /*08f4*/ 	.word	0x00000000


	//----- nvinfo : EIATTR_CBANK_PARAM_SIZE
	.align		4
.L_273:
        /*08f8*/ 	.byte	0x03, 0x19
        /*08fa*/ 	.short	0x0af0


	//----- nvinfo : EIATTR_PARAM_CBANK
	.align		4
        /*08fc*/ 	.byte	0x04, 0x0a
        /*08fe*/ 	.short	(.L_275 - .L_274)
	.align		4
.L_274:
        /*0900*/ 	.word	index@(.nv.constant0._ZN7cutlass13device_kernelIN5flash11enable_sm90INS1_16FlashAttnFwdSm90INS1_25CollectiveMainloopFwdSm90ILi2EN4cute5tupleIJNS5_1CILi1EEES8_S8_EEENS6_IJNS7_ILi192EEENS7_ILi128EEENS7_ILi64EEEEEELi64ENS_10bfloat16_tEfNS_4arch4Sm90ELb1ELb0ELb1ELb0ELb0ELb0ELb0ELb1ELb1ELb1ELb0ELb0EEENS1_21CollectiveEpilogueFwdINS6_IJSA_SC_SB_EEES9_SE_SG_Li384ELb0ELb1ELb0ELb0EEENS1_30DynamicPersistentTileSchedulerILi384ELi128ELb0ELb1ELb1EEEEEEEEEvNT_6ParamsE)
        /*0904*/ 	.short	0x0210
        /*0906*/ 	.short	0x0af0


	//----- nvinfo : EIATTR_SW_WAR
	.align		4
.L_275:
        /*0908*/ 	.byte	0x04, 0x36
        /*090a*/ 	.short	(.L_277 - .L_276)
.L_276:
        /*090c*/ 	.word	0x00000008
.L_277:


//--------------------- .nv.info._ZN7cutlass13device_kernelIN5flash11enable_sm90INS1_16FlashAttnFwdSm90INS1_25CollectiveMainloopFwdSm90ILi2EN4cute5tupleIJNS5_1CILi1EEES8_S8_EEENS6_IJNS7_ILi192EEENS7_ILi128EEENS7_ILi64EEEEEELi64ENS_10bfloat16_tEfNS_4arch4Sm90ELb1ELb0ELb1ELb1ELb0ELb0ELb0ELb1ELb1ELb1ELb0ELb0EEENS1_21CollectiveEpilogueFwdINS6_IJSA_SC_SB_EEES9_SE_SG_Li384ELb1ELb1ELb0ELb0EEENS1_36VarlenDynamicPersistentTileSchedulerILi192ELi128ELi384ELi128ELb0ELb1ELb1ELb1ELb1ELb1EEEEEEEEEvNT_6ParamsE --------------------------
	.section	.nv.info._ZN7cutlass13device_kernelIN5flash11enable_sm90INS1_16FlashAttnFwdSm90INS1_25CollectiveMainloopFwdSm90ILi2EN4cute5tupleIJNS5_1CILi1EEES8_S8_EEENS6_IJNS7_ILi192EEENS7_ILi128EEENS7_ILi64EEEEEELi64ENS_10bfloat16_tEfNS_4arch4Sm90ELb1ELb0ELb1ELb1ELb0ELb0ELb0ELb1ELb1ELb1ELb0ELb0EEENS1_21CollectiveEpilogueFwdINS6_IJSA_SC_SB_EEES9_SE_SG_Li384ELb1ELb1ELb0ELb0EEENS1_36VarlenDynamicPersistentTileSchedulerILi192ELi128ELi384ELi128ELb0ELb1ELb1ELb1ELb1ELb1EEEEEEEEEvNT_6ParamsE,"",@"SHT_CUDA_INFO"
	.sectionflags	@""
	.align	4


	//----- nvinfo : EIATTR_CUDA_API_VERSION
	.align		4
        /*0000*/ 	.byte	0x04, 0x37
        /*0002*/ 	.short	(.L_279 - .L_278)
.L_278:
        /*0004*/ 	.word	0x00000082


	//----- nvinfo : EIATTR_KPARAM_INFO
	.align		4
.L_279:
        /*0008*/ 	.byte	0x04, 0x17
        /*000a*/ 	.short	(.L_281 - .L_280)
.L_280:
        /*000c*/ 	.word	0x00000000
        /*0010*/ 	.short	0x0000
        /*0012*/ 	.short	0x0070
        /*0014*/ 	.byte	0x00, 0xf0, 0x01, 0x2a


	//----- nvinfo : EIATTR_SPARSE_MMA_MASK
	.align		4
.L_281:
        /*0018*/ 	.byte	0x03, 0x50
        /*001a*/ 	.short	0x0000


	//----- nvinfo : EIATTR_MAXREG_COUNT
	.align		4
        /*001c*/ 	.byte	0x03, 0x1b
        /*001e*/ 	.short	0x0080


	//----- nvinfo : EIATTR_NUM_BARRIERS
	.align		4
        /*0020*/ 	.byte	0x02, 0x4c
        /*0022*/ 	.byte	0x10
	.zero		1


	//----- nvinfo : EIATTR_EXTERNS
	.align		4
        /*0024*/ 	.byte	0x04, 0x0f
        /*0026*/ 	.short	(.L_283 - .L_282)


	//   ....[0]....
	.align		4
.L_282:
        /*0028*/ 	.word	index@(__assertfail)


	//----- nvinfo : EIATTR_ANNOTATIONS
	.align		4
.L_283:
        /*002c*/ 	.byte	0x04, 0x55
        /*002e*/ 	.short	(.L_285 - .L_284)


	//   ....[0]....
.L_284:
        /* <DEDUP_REMOVED lines=21> */


	//----- nvinfo : EIATTR_MERCURY_ISA_VERSION
	.align		4
.L_285:
        /*0170*/ 	.byte	0x03, 0x5f
        /*0172*/ 	.short	0x0101


	//----- nvinfo : EIATTR_UNUSED_LOAD_BYTE_OFFSET
	.align		4
        /*0174*/ 	.byte	0x04, 0x44
        /*0176*/ 	.short	(.L_287 - .L_286)


	//   ....[0]....
.L_286:
        /*0178*/ 	.word	0x00000a40
        /*017c*/ 	.word	0x0000fff0


	//   ....[1]....
        /*0180*/ 	.word	0x00009c30
        /*0184*/ 	.word	0x0000fff0


	//----- nvinfo : EIATTR_INT_WARP_WIDE_INSTR_OFFSETS
	.align		4
.L_287:
        /*0188*/ 	.byte	0x04, 0x31
        /*018a*/ 	.short	(.L_289 - .L_288)


	//   ....[0]....
.L_288:
        /*018c*/ 	.word	0x00000130


	//   ....[1]....
        /*0190*/ 	.word	0x00000170


	//   ....[2]....
        /*0194*/ 	.word	0x000001e0


	//   ....[3]....
        /*0198*/ 	.word	0x0000c7f0


	//   ....[4]....
        /*019c*/ 	.word	0x0000c880


	//   ....[5]....
        /*01a0*/ 	.word	0x0000f880


	//   ....[6]....
        /*01a4*/ 	.word	0x0000f910


	//----- nvinfo : EIATTR_COOP_GROUP_MASK_REGIDS
	.align		4
.L_289:
        /*01a8*/ 	.byte	0x04, 0x29
        /*01aa*/ 	.short	(.L_291 - .L_290)


	//   ....[0]....
.L_290:
        /*01ac*/ 	.word	0xffffffff


	//   ....[1]....
        /*01b0*/ 	.word	0xffffffff


	//   ....[2]....
        /*01b4*/ 	.word	0xffffffff


	//   ....[3]....
        /*01b8*/ 	.word	0xffffffff


	//   ....[4]....
        /*01bc*/ 	.word	0xffffffff


	//   ....[5]....
        /*01c0*/ 	.word	0xffffffff


	//   ....[6]....
        /*01c4*/ 	.word	0xffffffff


	//   ....[7]....
        /*01c8*/ 	.word	0xffffffff


	//   ....[8]....
        /*01cc*/ 	.word	0xffffffff


	//   ....[9]....
        /*01d0*/ 	.word	0xffffffff


	//   ....[10]....
        /*01d4*/ 	.word	0xffffffff


	//   ....[11]....
        /*01d8*/ 	.word	0xffffffff


	//   ....[12]....
        /*01dc*/ 	.word	0xffffffff


	//   ....[13]....
        /*01e0*/ 	.word	0xffffffff


	//   ....[14]....
        /*01e4*/ 	.word	0xffffffff


	//   ....[15]....
        /*01e8*/ 	.word	0xffffffff


	//   ....[16]....
        /*01ec*/ 	.word	0xffffffff


	//   ....[17]....
        /*01f0*/ 	.word	0xffffffff


	//   ....[18]....
        /*01f4*/ 	.word	0xffffffff


	//   ....[19]....
        /*01f8*/ 	.word	0xffffffff


	//   ....[20]....
        /*01fc*/ 	.word	0xffffffff


	//   ....[21]....
        /*0200*/ 	.word	0xffffffff


	//   ....[22]....
        /*0204*/ 	.word	0xffffffff


	//   ....[23]....
        /*0208*/ 	.word	0xffffffff


	//   ....[24]....
        /*020c*/ 	.word	0xffffffff


	//   ....[25]....
        /*0210*/ 	.word	0xffffffff


	//   ....[26]....
        /*0214*/ 	.word	0xffffffff


	//   ....[27]....
        /*0218*/ 	.word	0xffffffff


	//   ....[28]....
        /*021c*/ 	.word	0xffffffff


	//   ....[29]....
        /*0220*/ 	.word	0xffffffff


	//   ....[30]....
        /*0224*/ 	.word	0xffffffff


	//   ....[31]....
        /*0228*/ 	.word	0xffffffff


	//   ....[32]....
        /*022c*/ 	.word	0xffffffff


	//   ....[33]....
        /*0230*/ 	.word	0xffffffff


	//   ....[34]....
        /*0234*/ 	.word	0xffffffff


	//   ....[35]....
        /*0238*/ 	.word	0xffffffff


	//   ....[36]....
        /*023c*/ 	.word	0xffffffff


	//   ....[37]....
        /*0240*/ 	.word	0xffffffff


	//   ....[38]....
        /*0244*/ 	.word	0xffffffff


	//   ....[39]....
        /*0248*/ 	.word	0xffffffff


	//   ....[40]....
        /*024c*/ 	.word	0xffffffff


	//   ....[41]....
        /*0250*/ 	.word	0xffffffff


	//   ....[42]....
        /*0254*/ 	.word	0xffffffff


	//   ....[43]....
        /*0258*/ 	.word	0xffffffff


	//   ....[44]....
        /*025c*/ 	.word	0xffffffff


	//   ....[45]....
        /*0260*/ 	.word	0xffffffff


	//   ....[46]....
        /*0264*/ 	.word	0xffffffff


	//   ....[47]....
        /*0268*/ 	.word	0xffffffff


	//   ....[48]....
        /*026c*/ 	.word	0xffffffff


	//   ....[49]....
        /*0270*/ 	.word	0xffffffff


	//   ....[50]....
        /*0274*/ 	.word	0xffffffff


	//   ....[51]....
        /*0278*/ 	.word	0xffffffff


	//   ....[52]....
        /*027c*/ 	.word	0xffffffff


	//   ....[53]....
        /*0280*/ 	.word	0xffffffff


	//   ....[54]....
        /*0284*/ 	.word	0xffffffff


	//   ....[55]....
        /*0288*/ 	.word	0xffffffff


	//   ....[56]....
        /*028c*/ 	.word	0xffffffff


	//   ....[57]....
        /*0290*/ 	.word	0xffffffff


	//   ....[58]....
        /*0294*/ 	.word	0xffffffff


	//   ....[59]....
        /*0298*/ 	.word	0xffffffff


	//   ....[60]....
        /*029c*/ 	.word	0xffffffff


	//   ....[61]....
        /*02a0*/ 	.word	0xffffffff


	//   ....[62]....
        /*02a4*/ 	.word	0xffffffff


	//   ....[63]....
        /*02a8*/ 	.word	0xffffffff


	//   ....[64]....
        /*02ac*/ 	.word	0xffffffff


	//   ....[65]....
        /*02b0*/ 	.word	0xffffffff


	//   ....[66]....
        /*02b4*/ 	.word	0xffffffff


	//   ....[67]....
        /*02b8*/ 	.word	0xffffffff


	//   ....[68]....
        /*02bc*/ 	.word	0xffffffff


	//   ....[69]....
        /*02c0*/ 	.word	0xffffffff


	//   ....[70]....
        /*02c4*/ 	.word	0xffffffff


	//   ....[71]....
        /*02c8*/ 	.word	0xffffffff


	//   ....[72]....
        /*02cc*/ 	.word	0xffffffff


	//   ....[73]....
        /*02d0*/ 	.word	0xffffffff


	//   ....[74]....
        /*02d4*/ 	.word	0xffffffff


	//   ....[75]....
        /*02d8*/ 	.word	0xffffffff


	//   ....[76]....
        /*02dc*/ 	.word	0xffffffff


	//   ....[77]....
        /*02e0*/ 	.word	0xffffffff


	//   ....[78]....
        /*02e4*/ 	.word	0xffffffff


	//   ....[79]....
        /*02e8*/ 	.word	0xffffffff


	//   ....[80]....
        /*02ec*/ 	.word	0xffffffff


	//   ....[81]....
        /*02f0*/ 	.word	0xffffffff


	//   ....[82]....
        /*02f4*/ 	.word	0xffffffff


	//   ....[83]....
        /*02f8*/ 	.word	0xffffffff


	//   ....[84]....
        /*02fc*/ 	.word	0xffffffff


	//   ....[85]....
        /*0300*/ 	.word	0xffffffff


	//   ....[86]....
        /*0304*/ 	.word	0xffffffff


	//   ....[87]....
        /*0308*/ 	.word	0xffffffff


	//   ....[88]....
        /*030c*/ 	.word	0xffffffff


	//   ....[89]....
        /*0310*/ 	.word	0xffffffff


	//   ....[90]....
        /*0314*/ 	.word	0xffffffff


	//   ....[91]....
        /*0318*/ 	.word	0xffffffff


	//   ....[92]....
        /*031c*/ 	.word	0xffffffff


	//   ....[93]....
        /*0320*/ 	.word	0xffffffff


	//   ....[94]....
        /*0324*/ 	.word	0xffffffff


	//   ....[95]....
        /*0328*/ 	.word	0xffffffff


	//   ....[96]....
        /*032c*/ 	.word	0xffffffff


	//   ....[97]....
        /*0330*/ 	.word	0xffffffff


	//   ....[98]....
        /*0334*/ 	.word	0xffffffff


	//   ....[99]....
        /*0338*/ 	.word	0xffffffff


	//   ....[100]....
        /*033c*/ 	.word	0xffffffff


	//   ....[101]....
        /*0340*/ 	.word	0xffffffff


	//   ....[102]....
        /*0344*/ 	.word	0xffffffff


	//   ....[103]....
        /*0348*/ 	.word	0xffffffff


	//   ....[104]....
        /*034c*/ 	.word	0xffffffff


	//   ....[105]....
        /*0350*/ 	.word	0xffffffff


	//   ....[106]....
        /*0354*/ 	.word	0xffffffff


	//   ....[107]....
        /*0358*/ 	.word	0x0500000f


	//   ....[108]....
        /*035c*/ 	.word	0x0500000f


	//   ....[109]....
        /*0360*/ 	.word	0x0500000f


	//   ....[110]....
        /*0364*/ 	.word	0x0500000f


	//   ....[111]....
        /*0368*/ 	.word	0x0500000f


	//   ....[112]....
        /*036c*/ 	.word	0x0500000f


	//   ....[113]....
        /*0370*/ 	.word	0x0500000f


	//   ....[114]....
        /*0374*/ 	.word	0x0500000f


	//   ....[115]....
        /*0378*/ 	.word	0x0500000f


	//   ....[116]....
        /*037c*/ 	.word	0x0500000f


	//   ....[117]....
        /*0380*/ 	.word	0x0500000f


	//   ....[118]....
        /*0384*/ 	.word	0x0500000f


	//   ....[119]....
        /*0388*/ 	.word	0x0500000f


	//   ....[120]....
        /*038c*/ 	.word	0x0500000f


	//   ....[121]....
        /*0390*/ 	.word	0x0500000f


	//   ....[122]....
        /*0394*/ 	.word	0x0500000f


	//   ....[123]....
        /*0398*/ 	.word	0x0500000f


	//   ....[124]....
        /*039c*/ 	.word	0x0500000f


	//   ....[125]....
        /*03a0*/ 	.word	0x0500000f


	//   ....[126]....
        /*03a4*/ 	.word	0x0500000f


	//   ....[127]....
        /*03a8*/ 	.word	0x0500000f


	//   ....[128]....
        /*03ac*/ 	.word	0x0500000f


	//   ....[129]....
        /*03b0*/ 	.word	0x0500000f


	//   ....[130]....
        /*03b4*/ 	.word	0x0500000f


	//   ....[131]....
        /*03b8*/ 	.word	0x0500000f


	//   ....[132]....
        /*03bc*/ 	.word	0x0500000f


	//   ....[133]....
        /*03c0*/ 	.word	0x0500000f


	//   ....[134]....
        /*03c4*/ 	.word	0x0500000f


	//   ....[135]....
        /*03c8*/ 	.word	0x0500000f


	//   ....[136]....
        /*03cc*/ 	.word	0x0500000f


	//   ....[137]....
        /*03d0*/ 	.word	0x0500000f


	//   ....[138]....
        /*03d4*/ 	.word	0x0500000f


	//   ....[139]....
        /*03d8*/ 	.word	0x0500000f


	//   ....[140]....
        /*03dc*/ 	.word	0x0500000f


	//   ....[141]....
        /*03e0*/ 	.word	0x0500000f


	//   ....[142]....
        /*03e4*/ 	.word	0x0500000f


	//   ....[143]....
        /*03e8*/ 	.word	0x0500000f


	//   ....[144]....
        /*03ec*/ 	.word	0x0500000f


	//   ....[145]....
        /*03f0*/ 	.word	0x0500000f


	//   ....[146]....
        /*03f4*/ 	.word	0x0500000f


	//   ....[147]....
        /*03f8*/ 	.word	0x0500000f


	//   ....[148]....
        /*03fc*/ 	.word	0x0500000f


	//   ....[149]....
        /*0400*/ 	.word	0x0500000f


	//----- nvinfo : EIATTR_COOP_GROUP_INSTR_OFFSETS
	.align		4
.L_291:
        /*0404*/ 	.byte	0x04, 0x28
        /*0406*/ 	.short	(.L_293 - .L_292)


	//   ....[0]....
.L_292:
        /*0408*/ 	.word	0x00000070


	//   ....[1]....
        /*040c*/ 	.word	0x00000140


	//   ....[2]....
        /*0410*/ 	.word	0x00000190


	//   ....[3]....
        /*0414*/ 	.word	0x000003c0


	//   ....[4]....
        /*0418*/ 	.word	0x00000520


	//   ....[5]....
        /*041c*/ 	.word	0x00000640


	//   ....[6]....
        /*0420*/ 	.word	0x000007a0


	//   ....[7]....
        /*0424*/ 	.word	0x00001530


	//   ....[8]....
        /*0428*/ 	.word	0x00001d10


	//   ....[9]....
        /*042c*/ 	.word	0x00002930


	//   ....[10]....
        /*0430*/ 	.word	0x00002950


	//   ....[11]....
        /*0434*/ 	.word	0x000029e0


	//   ....[12]....
        /*0438*/ 	.word	0x000034a0


	//   ....[13]....
        /*043c*/ 	.word	0x00003500


	//   ....[14]....
        /*0440*/ 	.word	0x00004a00


	//   ....[15]....
        /*0444*/ 	.word	0x00004a50


	//   ....[16]....
        /*0448*/ 	.word	0x000053d0


	//   ....[17]....
        /*044c*/ 	.word	0x00005480


	//   ....[18]....
        /*0450*/ 	.word	0x00005f40


	//   ....[19]....
        /*0454*/ 	.word	0x00005fd0


	//   ....[20]....
        /*0458*/ 	.word	0x00007ca0


	//   ....[21]....
        /*045c*/ 	.word	0x00007d10


	//   ....[22]....
        /*0460*/ 	.word	0x000083e0


	//   ....[23]....
        /*0464*/ 	.word	0x00008460


	//   ....[24]....
        /*0468*/ 	.word	0x000094f0


	//   ....[25]....
        /*046c*/ 	.word	0x00009530


	//   ....[26]....
        /*0470*/ 	.word	0x00009610


	//   ....[27]....
        /*0474*/ 	.word	0x00009630


	//   ....[28]....
        /*0478*/ 	.word	0x0000a3b0


	//   ....[29]....
        /*047c*/ 	.word	0x0000a3f0


	//   ....[30]....
        /*0480*/ 	.word	0x0000a430


	//   ....[31]....
        /*0484*/ 	.word	0x0000a470


	//   ....[32]....
        /*0488*/ 	.word	0x0000a920


	//   ....[33]....
        /*048c*/ 	.word	0x0000a950


	//   ....[34]....
        /*0490*/ 	.word	0x0000a980


	//   ....[35]....
        /*0494*/ 	.word	0x0000a9c0


	//   ....[36]....
        /*0498*/ 	.word	0x0000a9f0


	//   ....[37]....
        /*049c*/ 	.word	0x0000aa10


	//   ....[38]....
        /*04a0*/ 	.word	0x0000aa30


	//   ....[39]....
        /*04a4*/ 	.word	0x0000aa50


	//   ....[40]....
        /*04a8*/ 	.word	0x0000b2e0


	//   ....[41]....
        /*04ac*/ 	.word	0x0000b310


	//   ....[42]....
        /*04b0*/ 	.word	0x0000b350


	//   ....[43]....
        /*04b4*/ 	.word	0x0000b380


	//   ....[44]....
        /*04b8*/ 	.word	0x0000b390


	//   ....[45]....
        /*04bc*/ 	.word	0x0000b3a0


	//   ....[46]....
        /*04c0*/ 	.word	0x0000b3b0


	//   ....[47]....
        /*04c4*/ 	.word	0x0000b3d0


	//   ....[48]....
        /*04c8*/ 	.word	0x0000b510


	//   ....[49]....
        /*04cc*/ 	.word	0x0000b6f0


	//   ....[50]....
        /*04d0*/ 	.word	0x0000b720


	//   ....[51]....
        /*04d4*/ 	.word	0x0000b750


	//   ....[52]....
        /*04d8*/ 	.word	0x0000b780


	//   ....[53]....
        /*04dc*/ 	.word	0x0000b7b0


	//   ....[54]....
        /*04e0*/ 	.word	0x0000b7e0


	//   ....[55]....
        /*04e4*/ 	.word	0x0000b950


	//   ....[56]....
        /*04e8*/ 	.word	0x0000b980


	//   ....[57]....
        /*04ec*/ 	.word	0x0000b9b0


	//   ....[58]....
        /*04f0*/ 	.word	0x0000b9e0


	//   ....[59]....
        /*04f4*/ 	.word	0x0000ba10


	//   ....[60]....
        /*04f8*/ 	.word	0x0000ba40


	//   ....[61]....
        /*04fc*/ 	.word	0x0000bae0


	//   ....[62]....
        /*0500*/ 	.word	0x0000bb40


	//   ....[63]....
        /*0504*/ 	.word	0x0000bbe0


	//   ....[64]....
        /*0508*/ 	.word	0x0000cd70


	//   ....[65]....
        /*050c*/ 	.word	0x0000d920


	//   ....[66]....
        /*0510*/ 	.word	0x0000d940


	//   ....[67]....
        /*0514*/ 	.word	0x0000d960


	//   ....[68]....
        /*0518*/ 	.word	0x0000da00


	//   ....[69]....
        /*051c*/ 	.word	0x0000da10


	//   ....[70]....
        /*0520*/ 	.word	0x0000daa0


	//   ....[71]....
        /*0524*/ 	.word	0x0000dab0


	//   ....[72]....
        /*0528*/ 	.word	0x0000db40


	//   ....[73]....
        /*052c*/ 	.word	0x0000db50


	//   ....[74]....
        /*0530*/ 	.word	0x0000dbe0


	//   ....[75]....
        /*0534*/ 	.word	0x0000dbf0


	//   ....[76]....
        /*0538*/ 	.word	0x0000dc80


	//   ....[77]....
        /*053c*/ 	.word	0x0000dc90


	//   ....[78]....
        /*0540*/ 	.word	0x0000dd20


	//   ....[79]....
        /*0544*/ 	.word	0x0000dd30


	//   ....[80]....
        /*0548*/ 	.word	0x0000dd40


	//   ....[81]....
        /*054c*/ 	.word	0x0000dde0


	//   ....[82]....
        /*0550*/ 	.word	0x0000ddf0


	//   ....[83]....
        /*0554*/ 	.word	0x0000de00


	//   ....[84]....
        /*0558*/ 	.word	0x0000de90


	//   ....[85]....
        /*055c*/ 	.word	0x0000dec0


	//   ....[86]....
        /*0560*/ 	.word	0x0000df20


	//   ....[87]....
        /*0564*/ 	.word	0x0000df30


	//   ....[88]....
        /*0568*/ 	.word	0x0000df50


	//   ....[89]....
        /*056c*/ 	.word	0x0000fdd0


	//   ....[90]....
        /*0570*/ 	.word	0x0000fe30


	//   ....[91]....
        /*0574*/ 	.word	0x0000fe60


	//   ....[92]....
        /*0578*/ 	.word	0x0000fe90


	//   ....[93]....
        /*057c*/ 	.word	0x0000fea0


	//   ....[94]....
        /*0580*/ 	.word	0x0000fed0


	//   ....[95]....
        /*0584*/ 	.word	0x0000ff00


	//   ....[96]....
        /*0588*/ 	.word	0x0000ff30


	//   ....[97]....
        /*058c*/ 	.word	0x000100b0


	//   ....[98]....
        /*0590*/ 	.word	0x000100e0


	//   ....[99]....
        /*0594*/ 	.word	0x00010110


	//   ....[100]....
        /*0598*/ 	.word	0x00010140


	//   ....[101]....
        /*059c*/ 	.word	0x00010170


	//   ....[102]....
        /*05a0*/ 	.word	0x000101a0


	//   ....[103]....
        /*05a4*/ 	.word	0x00010260


	//   ....[104]....
        /*05a8*/ 	.word	0x00010280


	//   ....[105]....
        /*05ac*/ 	.word	0x000102f0


	//   ....[106]....
        /*05b0*/ 	.word	0x00010990


	//   ....[107]....
        /*05b4*/ 	.word	0x00010f30


	//   ....[108]....
        /*05b8*/ 	.word	0x000110e0


	//   ....[109]....
        /*05bc*/ 	.word	0x00011130


	//   ....[110]....
        /*05c0*/ 	.word	0x00011190


	//   ....[111]....
        /*05c4*/ 	.word	0x00011290


	//   ....[112]....
        /*05c8*/ 	.word	0x000112f0


	//   ....[113]....
        /*05cc*/ 	.word	0x000113f0


	//   ....[114]....
        /*05d0*/ 	.word	0x00011450


	//   ....[115]....
        /*05d4*/ 	.word	0x00011550


	//   ....[116]....
        /*05d8*/ 	.word	0x000115b0


	//   ....[117]....
        /*05dc*/ 	.word	0x000116b0


	//   ....[118]....
        /*05e0*/ 	.word	0x00011710


	//   ....[119]....
        /*05e4*/ 	.word	0x00011810


	//   ....[120]....
        /*05e8*/ 	.word	0x00011870


	//   ....[121]....
        /*05ec*/ 	.word	0x00011960


	//   ....[122]....
        /*05f0*/ 	.word	0x000119c0


	//   ....[123]....
        /*05f4*/ 	.word	0x00011a70


	//   ....[124]....
        /*05f8*/ 	.word	0x00011b40


	//   ....[125]....
        /*05fc*/ 	.word	0x00011bf0


	//   ....[126]....
        /*0600*/ 	.word	0x00011c50


	//   ....[127]....
        /*0604*/ 	.word	0x00011d20


	//   ....[128]....
        /*0608*/ 	.word	0x00011d90


	//   ....[129]....
        /*060c*/ 	.word	0x00011e50


	//   ....[130]....
        /*0610*/ 	.word	0x00011ec0


	//   ....[131]....
        /*0614*/ 	.word	0x00011f60


	//   ....[132]....
        /*0618*/ 	.word	0x00012270


	//   ....[133]....
        /*061c*/ 	.word	0x00012310


	//   ....[134]....
        /*0620*/ 	.word	0x00012430


	//   ....[135]....
        /*0624*/ 	.word	0x000124a0


	//   ....[136]....
        /*0628*/ 	.word	0x00012510


	//   ....[137]....
        /*062c*/ 	.word	0x00012580


	//   ....[138]....
        /*0630*/ 	.word	0x000125f0


	//   ....[139]....
        /*0634*/ 	.word	0x00012670


	//   ....[140]....
        /*0638*/ 	.word	0x00012700


	//   ....[141]....
        /*063c*/ 	.word	0x00012790


	//   ....[142]....
        /*0640*/ 	.word	0x00012800


	//   ....[143]....
        /*0644*/ 	.word	0x00012870


	//   ....[144]....
        /*0648*/ 	.word	0x000128e0


	//   ....[145]....
        /*064c*/ 	.word	0x00012960


	//   ....[146]....
        /*0650*/ 	.word	0x000129d0


	//   ....[147]....
        /*0654*/ 	.word	0x00012a70


	//   ....[148]....
        /*0658*/ 	.word	0x00012b00


	//   ....[149]....
        /*065c*/ 	.word	0x00012c20


	//----- nvinfo : EIATTR_REG_RECONFIG
	.align		4
.L_293:
        /*0660*/ 	.byte	0x01, 0x54
	.zero		2


	//----- nvinfo : EIATTR_SYSCALL_OFFSETS
	.align		4
        /*0664*/ 	.byte	0x04, 0x46
        /*0666*/ 	.short	(.L_295 - .L_294)


	//   ....[0]....
.L_294:
        /*0668*/ 	.word	0x00001710


	//   ....[1]....
        /*066c*/ 	.word	0x0000c9e0


	//   ....[2]....
        /*0670*/ 	.word	0x0000cb30


	//   ....[3]....
        /*0674*/ 	.word	0x0000cc20


	//   ....[4]....
        /*0678*/ 	.word	0x0000d410


	//----- nvinfo : EIATTR_MBARRIER_INSTR_OFFSETS
	.align		4
.L_295:
        /*067c*/ 	.byte	0x04, 0x39
        /*067e*/ 	.short	(.L_297 - .L_296)


	//   ....[0]....
.L_296:
        /*0680*/ 	.word	0x00000270
        /*0684*/ 	.word	0x000000ff
        /*0688*/ 	.word	0x00016800
        /*068c*/ 	.short	0x0100
        /*068e*/ 	.byte	0x08
	.zero		1


	//   ....[1]....
        /*0690*/ 	.word	0x00000280
        /*0694*/ 	.word	0x000000ff
        /*0698*/ 	.word	0x00016820
        /*069c*/ 	.short	0x0100
        /*069e*/ 	.byte	0x08
	.zero		1


	//   ....[2]....
        /*06a0*/ 	.word	0x00000370
        /*06a4*/ 	.word	0x000000ff
        /*06a8*/ 	.word	0x00016830
        /*06ac*/ 	.short	0x0100
        /*06ae*/ 	.byte	0x08
	.zero		1


	//   ....[3]....
        /*06b0*/ 	.word	0x00000380
        /*06b4*/ 	.word	0x000000ff
        /*06b8*/ 	.word	0x00016840
        /*06bc*/ 	.short	0x0100
        /*06be*/ 	.byte	0x08
	.zero		1


	//   ....[4]....
        /*06c0*/ 	.word	0x00000390
        /*06c4*/ 	.word	0x000000ff
        /*06c8*/ 	.word	0x00016838
        /*06cc*/ 	.short	0x0100
        /*06ce*/ 	.byte	0x08
	.zero		1


	//   ....[5]....
        /*06d0*/ 	.word	0x000003a0
        /*06d4*/ 	.word	0x000000ff
        /*06d8*/ 	.word	0x00016848
        /*06dc*/ 	.short	0x0100
        /*06de*/ 	.byte	0x08
	.zero		1


	//   ....[6]....
        /*06e0*/ 	.word	0x000004d0
        /*06e4*/ 	.word	0x000000ff
        /*06e8*/ 	.word	0x00016850
        /*06ec*/ 	.short	0x0100
        /*06ee*/ 	.byte	0x08
	.zero		1


	//   ....[7]....
        /*06f0*/ 	.word	0x000004e0
        /*06f4*/ 	.word	0x000000ff
        /*06f8*/ 	.word	0x00016860
        /*06fc*/ 	.short	0x0100
        /*06fe*/ 	.byte	0x08
	.zero		1


	//   ....[8]....
        /*0700*/ 	.word	0x000004f0
        /*0704*/ 	.word	0x000000ff
        /*0708*/ 	.word	0x00016858
        /*070c*/ 	.short	0x0100
        /*070e*/ 	.byte	0x08
	.zero		1


	//   ....[9]....
        /*0710*/ 	.word	0x00000500
        /*0714*/ 	.word	0x000000ff
        /*0718*/ 	.word	0x00016868
        /*071c*/ 	.short	0x0100
        /*071e*/ 	.byte	0x08
	.zero		1


	//   ....[10]....
        /*0720*/ 	.word	0x000005f0
        /*0724*/ 	.word	0x000000ff
        /*0728*/ 	.word	0x00016870
        /*072c*/ 	.short	0x0100
        /*072e*/ 	.byte	0x06
	.zero		1


	//   ....[11]....
        /*0730*/ 	.word	0x00000600
        /*0734*/ 	.word	0x000000ff
        /*0738*/ 	.word	0x00016880
        /*073c*/ 	.short	0x0100
        /*073e*/ 	.byte	0x06
	.zero		1


	//   ....[12]....
        /*0740*/ 	.word	0x00000610
        /*0744*/ 	.word	0x000000ff
        /*0748*/ 	.word	0x00016878
        /*074c*/ 	.short	0x0100
        /*074e*/ 	.byte	0x06
	.zero		1


	//   ....[13]....
        /*0750*/ 	.word	0x00000620
        /*0754*/ 	.word	0x000000ff
        /*0758*/ 	.word	0x00016888
        /*075c*/ 	.short	0x0100
        /*075e*/ 	.byte	0x06
	.zero		1


	//   ....[14]....
        /*0760*/ 	.word	0x00000750
        /*0764*/ 	.word	0x000000ff
        /*0768*/ 	.word	0x00016890
        /*076c*/ 	.short	0x0100
        /*076e*/ 	.byte	0x08
	.zero		1


	//   ....[15]....
        /*0770*/ 	.word	0x00000760
        /*0774*/ 	.word	0x000000ff
        /*0778*/ 	.word	0x000168a0
        /*077c*/ 	.short	0x0100
        /*077e*/ 	.byte	0x08
	.zero		1


	//   ....[16]....
        /*0780*/ 	.word	0x00000770
        /*0784*/ 	.word	0x000000ff
        /*0788*/ 	.word	0x00016898
        /*078c*/ 	.short	0x0100
        /*078e*/ 	.byte	0x08
	.zero		1


	//   ....[17]....
        /*0790*/ 	.word	0x00000780
        /*0794*/ 	.word	0x000000ff
        /*0798*/ 	.word	0x000168a8
        /*079c*/ 	.short	0x0100
        /*079e*/ 	.byte	0x08
	.zero		1


	//   ....[18]....
        /*07a0*/ 	.word	0x000008b0
        /*07a4*/ 	.word	0x000000ff
        /*07a8*/ 	.word	0x000168b0
        /*07ac*/ 	.short	0x0100
        /*07ae*/ 	.byte	0x08
	.zero		1


	//   ....[19]....
        /*07b0*/ 	.word	0x000008c0
        /*07b4*/ 	.word	0x000000ff
        /*07b8*/ 	.word	0x000168c0
        /*07bc*/ 	.short	0x0100
        /*07be*/ 	.byte	0x08
	.zero		1


	//   ....[20]....
        /*07c0*/ 	.word	0x000008d0
        /*07c4*/ 	.word	0x000000ff
        /*07c8*/ 	.word	0x000168b8
        /*07cc*/ 	.short	0x0100
        /*07ce*/ 	.byte	0x08
	.zero		1


	//   ....[21]....
        /*07d0*/ 	.word	0x000008e0
        /*07d4*/ 	.word	0x000000ff
        /*07d8*/ 	.word	0x000168c8
        /*07dc*/ 	.short	0x0100
        /*07de*/ 	.byte	0x08
	.zero		1


	//   ....[22]....
        /*07e0*/ 	.word	0x00001790
        /*07e4*/ 	.word	0x000000ff
        /*07e8*/ 	.word	0x00016800
        /*07ec*/ 	.short	0x010a
        /*07ee*/ 	.byte	0x2d
	.zero		1


	//   ....[23]....
        /*07f0*/ 	.word	0x00001810
        /*07f4*/ 	.word	0x00000000
        /*07f8*/ 	.word	0x00016830
        /*07fc*/ 	.short	0x010a
        /*07fe*/ 	.byte	0x3f
	.zero		1


	//   ....[24]....
        /*0800*/ 	.word	0x00001870
        /*0804*/ 	.word	0x00000000
        /*0808*/ 	.word	0x00016830
        /*080c*/ 	.short	0x010a
        /*080e*/ 	.byte	0x3f
	.zero		1


	//   ....[25]....
        /*0810*/ 	.word	0x00002190
        /*0814*/ 	.word	0x00000000
        /*0818*/ 	.word	0x00000000
        /*081c*/ 	.short	0x0101
        /*081e*/ 	.byte	0x3f
	.zero		1


	//   ....[26]....
        /*0820*/ 	.word	0x00004210
        /*0824*/ 	.word	0x000000ff
        /*0828*/ 	.word	0x00016830
        /*082c*/ 	.short	0x010a
        /*082e*/ 	.byte	0x06
	.zero		1


	//   ....[27]....
        /*0830*/ 	.word	0x00004250
        /*0834*/ 	.word	0x000000ff
        /*0838*/ 	.word	0x00016830
        /*083c*/ 	.short	0x010a
        /*083e*/ 	.byte	0x06
	.zero		1


	//   ....[28]....
        /*0840*/ 	.word	0x00004430
        /*0844*/ 	.word	0x000000ff
        /*0848*/ 	.word	0x00016850
        /*084c*/ 	.short	0x010a
        /*084e*/ 	.byte	0x06
	.zero		1


	//   ....[29]....
        /*0850*/ 	.word	0x00004470
        /*0854*/ 	.word	0x000000ff
        /*0858*/ 	.word	0x00016850
        /*085c*/ 	.short	0x010a
        /*085e*/ 	.byte	0x06
	.zero		1


	//   ....[30]....
        /*0860*/ 	.word	0x00006400
        /*0864*/ 	.word	0x0000000a
        /*0868*/ 	.word	0x00000000
        /*086c*/ 	.short	0x0101
        /*086e*/ 	.byte	0x3f
	.zero		1


	//   ....[31]....
        /*0870*/ 	.word	0x00006590
        /*0874*/ 	.word	0x00000008
        /*0878*/ 	.word	0x00000000
        /*087c*/ 	.short	0x0101
        /*087e*/ 	.byte	0x3f
	.zero		1


	//   ....[32]....
        /*0880*/ 	.word	0x00007050
        /*0884*/ 	.word	0x000000ff
        /*0888*/ 	.word	0x00016830
        /*088c*/ 	.short	0x010a
        /*088e*/ 	.byte	0x06
	.zero		1


	//   ....[33]....
        /*0890*/ 	.word	0x00007090
        /*0894*/ 	.word	0x000000ff
        /*0898*/ 	.word	0x00016830
        /*089c*/ 	.short	0x010a
        /*089e*/ 	.byte	0x06
	.zero		1


	//   ....[34]....
        /*08a0*/ 	.word	0x00007270
        /*08a4*/ 	.word	0x000000ff
        /*08a8*/ 	.word	0x00016850
        /*08ac*/ 	.short	0x010a
        /*08ae*/ 	.byte	0x06
	.zero		1


	//   ....[35]....
        /*08b0*/ 	.word	0x000072b0
        /*08b4*/ 	.word	0x000000ff
        /*08b8*/ 	.word	0x00016850
        /*08bc*/ 	.short	0x010a
        /*08be*/ 	.byte	0x06
	.zero		1


	//   ....[36]....
        /*08c0*/ 	.word	0x00008940
        /*08c4*/ 	.word	0x0000000f
        /*08c8*/ 	.word	0x00000000
        /*08cc*/ 	.short	0x0101
        /*08ce*/ 	.byte	0x3f
	.zero		1


	//   ....[37]....
        /*08d0*/ 	.word	0x00008b00
        /*08d4*/ 	.word	0x0000000f
        /*08d8*/ 	.word	0x00000000
        /*08dc*/ 	.short	0x0101
        /*08de*/ 	.byte	0x3f
	.zero		1


	//   ....[38]....
        /*08e0*/ 	.word	0x00009460
        /*08e4*/ 	.word	0x000000ff
        /*08e8*/ 	.word	0x00016850
        /*08ec*/ 	.short	0x010a
        /*08ee*/ 	.byte	0x05
	.zero		1


	//   ....[39]....
        /*08f0*/ 	.word	0x000094a0
        /*08f4*/ 	.word	0x000000ff
        /*08f8*/ 	.word	0x00016850
        /*08fc*/ 	.short	0x010a
        /*08fe*/ 	.byte	0x05
	.zero		1


	//   ....[40]....
        /*0900*/ 	.word	0x000099d0
        /*0904*/ 	.word	0x00000006
        /*0908*/ 	.word	0x00000000
        /*090c*/ 	.short	0x0101
        /*090e*/ 	.byte	0x3f
	.zero		1


	//   ....[41]....
        /*0910*/ 	.word	0x0000aa00
        /*0914*/ 	.word	0x00000015
        /*0918*/ 	.word	0x00000000
        /*091c*/ 	.short	0x0101
        /*091e*/ 	.byte	0x3f
	.zero		1


	//   ....[42]....
        /*0920*/ 	.word	0x0000cf70
        /*0924*/ 	.word	0x00000003
        /*0928*/ 	.word	0x00016840
        /*092c*/ 	.short	0x010a
        /*092e*/ 	.byte	0x3f
	.zero		1


	//   ....[43]....
        /*0930*/ 	.word	0x0000e020
        /*0934*/ 	.word	0x00000016
        /*0938*/ 	.word	0x00016800
        /*093c*/ 	.short	0x0107
        /*093e*/ 	.byte	0x3f
	.zero		1


	//   ....[44]....
        /*0940*/ 	.word	0x0000e120
        /*0944*/ 	.word	0x00000016
        /*0948*/ 	.word	0x00016800
        /*094c*/ 	.short	0x0101
        /*094e*/ 	.byte	0x3f
	.zero		1


	//   ....[45]....
        /*0950*/ 	.word	0x0000e140
        /*0954*/ 	.word	0x00000016
        /*0958*/ 	.word	0x00016820
        /*095c*/ 	.short	0x010a
        /*095e*/ 	.byte	0x3f
	.zero		1


	//   ....[46]....
        /*0960*/ 	.word	0x0000e440
        /*0964*/ 	.word	0x00000002
        /*0968*/ 	.word	0x00016840
        /*096c*/ 	.short	0x010a
        /*096e*/ 	.byte	0x3f
	.zero		1


	//   ....[47]....
        /*0970*/ 	.word	0x0000e6c0
        /*0974*/ 	.word	0x00000003
        /*0978*/ 	.word	0x00000060
        /*097c*/ 	.short	0x010a
        /*097e*/ 	.byte	0x3f
	.zero		1


	//   ....[48]....
        /*0980*/ 	.word	0x0000ebf0
        /*0984*/ 	.word	0x00000002
        /*0988*/ 	.word	0x00016840
        /*098c*/ 	.short	0x010a
        /*098e*/ 	.byte	0x3f
	.zero		1


	//   ....[49]....
        /*0990*/ 	.word	0x0000ee70
        /*0994*/ 	.word	0x0000000a
        /*0998*/ 	.word	0x00000060
        /*099c*/ 	.short	0x010a
        /*099e*/ 	.byte	0x3f
	.zero		1


	//   ....[50]....
        /*09a0*/ 	.word	0x0000f2f0
        /*09a4*/ 	.word	0x00000002
        /*09a8*/ 	.word	0x00016840
        /*09ac*/ 	.short	0x010a
        /*09ae*/ 	.byte	0x3f
	.zero		1


	//   ....[51]....
        /*09b0*/ 	.word	0x0000f580
        /*09b4*/ 	.word	0x00000008
        /*09b8*/ 	.word	0x00000060
        /*09bc*/ 	.short	0x010a
        /*09be*/ 	.byte	0x3f
	.zero		1


	//   ....[52]....
        /*09c0*/ 	.word	0x0000f9c0
        /*09c4*/ 	.word	0x00000003
        /*09c8*/ 	.word	0x00016860
        /*09cc*/ 	.short	0x010a
        /*09ce*/ 	.byte	0x3f
	.zero		1


	//   ....[53]....
        /*09d0*/ 	.word	0x00010910
        /*09d4*/ 	.word	0x00000009
        /*09d8*/ 	.word	0x00016820
        /*09dc*/ 	.short	0x010a
        /*09de*/ 	.byte	0x3f
	.zero		1


	//   ....[54]....
        /*09e0*/ 	.word	0x00010ab0
        /*09e4*/ 	.word	0x00000006
        /*09e8*/ 	.word	0x00000000
        /*09ec*/ 	.short	0x010a
        /*09ee*/ 	.byte	0x3f
	.zero		1


	//   ....[55]....
        /*09f0*/ 	.word	0x00010b20
        /*09f4*/ 	.word	0x00000007
        /*09f8*/ 	.word	0x00000000
        /*09fc*/ 	.short	0x010a
        /*09fe*/ 	.byte	0x3f
	.zero		1


	//   ....[56]....
        /*0a00*/ 	.word	0x00010b80
        /*0a04*/ 	.word	0x00000004
        /*0a08*/ 	.word	0x00000000
        /*0a0c*/ 	.short	0x010a
        /*0a0e*/ 	.byte	0x3f
	.zero		1


	//   ....[57]....
        /*0a10*/ 	.word	0x00010bb0
        /*0a14*/ 	.word	0x00000005
        /*0a18*/ 	.word	0x00000000
        /*0a1c*/ 	.short	0x010a
        /*0a1e*/ 	.byte	0x3f
	.zero		1


	//   ....[58]....
        /*0a20*/ 	.word	0x00010c20
        /*0a24*/ 	.word	0x00000003
        /*0a28*/ 	.word	0x00016800
        /*0a2c*/ 	.short	0x010a
        /*0a2e*/ 	.byte	0x3f
	.zero		1


	//   ....[59]....
        /*0a30*/ 	.word	0x00010c70
        /*0a34*/ 	.word	0x00000000
        /*0a38*/ 	.word	0x00016830
        /*0a3c*/ 	.short	0x010a
        /*0a3e*/ 	.byte	0x3f
	.zero		1


	//   ....[60]....
        /*0a40*/ 	.word	0x00010cd0
        /*0a44*/ 	.word	0x00000006
        /*0a48*/ 	.word	0x00016830
        /*0a4c*/ 	.short	0x010a
        /*0a4e*/ 	.byte	0x3f
	.zero		1


	//   ....[61]....
        /*0a50*/ 	.word	0x00010d30
        /*0a54*/ 	.word	0x00000006
        /*0a58*/ 	.word	0x00016850
        /*0a5c*/ 	.short	0x010a
        /*0a5e*/ 	.byte	0x3f
	.zero		1


	//   ....[62]....
        /*0a60*/ 	.word	0x00010d90
        /*0a64*/ 	.word	0x00000006
        /*0a68*/ 	.word	0x00016830
        /*0a6c*/ 	.short	0x010a
        /*0a6e*/ 	.byte	0x3f
	.zero		1


	//   ....[63]....
        /*0a70*/ 	.word	0x00010df0
        /*0a74*/ 	.word	0x00000006
        /*0a78*/ 	.word	0x00016850
        /*0a7c*/ 	.short	0x010a
        /*0a7e*/ 	.byte	0x3f
	.zero		1


	//   ....[64]....
        /*0a80*/ 	.word	0x00010e50
        /*0a84*/ 	.word	0x00000004
        /*0a88*/ 	.word	0x00016850
        /*0a8c*/ 	.short	0x010a
        /*0a8e*/ 	.byte	0x3f
	.zero		1


	//   ....[65]....
        /*0a90*/ 	.word	0x00010ff0
        /*0a94*/ 	.word	0x00000003
        /*0a98*/ 	.word	0x00016840
        /*0a9c*/ 	.short	0x010a
        /*0a9e*/ 	.byte	0x3f
	.zero		1


	//   ....[66]....
        /*0aa0*/ 	.word	0x00011f90
        /*0aa4*/ 	.word	0x00000016
        /*0aa8*/ 	.word	0x00016820
        /*0aac*/ 	.short	0x010a
        /*0aae*/ 	.byte	0x3f
	.zero		1


	//   ....[67]....
        /*0ab0*/ 	.word	0x00011fe0
        /*0ab4*/ 	.word	0x00000002
        /*0ab8*/ 	.word	0x00016840
        /*0abc*/ 	.short	0x010a
        /*0abe*/ 	.byte	0x3f
	.zero		1


	//   ....[68]....
        /*0ac0*/ 	.word	0x00012030
        /*0ac4*/ 	.word	0x00000003
        /*0ac8*/ 	.word	0x00000060
        /*0acc*/ 	.short	0x010a
        /*0ace*/ 	.byte	0x3f
	.zero		1


	//   ....[69]....
        /*0ad0*/ 	.word	0x00012080
        /*0ad4*/ 	.word	0x00000002
        /*0ad8*/ 	.word	0x00016840
        /*0adc*/ 	.short	0x010a
        /*0ade*/ 	.byte	0x3f
	.zero		1


	//   ....[70]....
        /*0ae0*/ 	.word	0x000120d0
        /*0ae4*/ 	.word	0x0000000a
        /*0ae8*/ 	.word	0x00000060
        /*0aec*/ 	.short	0x010a
        /*0aee*/ 	.byte	0x3f
	.zero		1


	//   ....[71]....
        /*0af0*/ 	.word	0x00012120
        /*0af4*/ 	.word	0x00000002
        /*0af8*/ 	.word	0x00016840
        /*0afc*/ 	.short	0x010a
        /*0afe*/ 	.byte	0x3f
	.zero		1


	//   ....[72]....
        /*0b00*/ 	.word	0x00012170
        /*0b04*/ 	.word	0x00000008
        /*0b08*/ 	.word	0x00000060
        /*0b0c*/ 	.short	0x010a
        /*0b0e*/ 	.byte	0x3f
	.zero		1


	//   ....[73]....
        /*0b10*/ 	.word	0x000121c0
        /*0b14*/ 	.word	0x00000003
        /*0b18*/ 	.word	0x00016860
        /*0b1c*/ 	.short	0x010a
        /*0b1e*/ 	.byte	0x3f
	.zero		1


	//   ....[74]....
        /*0b20*/ 	.word	0x00012b40
        /*0b24*/ 	.word	0x00000009
        /*0b28*/ 	.word	0x00016820
        /*0b2c*/ 	.short	0x010a
        /*0b2e*/ 	.byte	0x3f
	.zero		1


	//   ....[75]....
        /*0b30*/ 	.word	0x00012ce0
        /*0b34*/ 	.word	0x00000006
        /*0b38*/ 	.word	0x00000000
        /*0b3c*/ 	.short	0x010a
        /*0b3e*/ 	.byte	0x3f
	.zero		1


	//   ....[76]....
        /*0b40*/ 	.word	0x00012d30
        /*0b44*/ 	.word	0x00000007
        /*0b48*/ 	.word	0x00000000
        /*0b4c*/ 	.short	0x010a
        /*0b4e*/ 	.byte	0x3f
	.zero		1


	//   ....[77]....
        /*0b50*/ 	.word	0x00012d80
        /*0b54*/ 	.word	0x00000004
        /*0b58*/ 	.word	0x00000000
        /*0b5c*/ 	.short	0x010a
        /*0b5e*/ 	.byte	0x3f
	.zero		1


	//----- nvinfo : EIATTR_NUM_MBARRIERS
	.align		4
.L_297:
        /*0b60*/ 	.byte	0x03, 0x38
        /*0b62*/ 	.short	0x0016


	//----- nvinfo : EIATTR_EXIT_INSTR_OFFSETS
	.align		4
        /*0b64*/ 	.byte	0x04, 0x1c
        /*0b66*/ 	.short	(.L_299 - .L_298)


	//   ....[0]....
.L_298:
        /*0b68*/ 	.word	0x00000a80


	//   ....[1]....
        /*0b6c*/ 	.word	0x0000b4d0


	//   ....[2]....
        /*0b70*/ 	.word	0x00010c00


	//----- nvinfo : EIATTR_MAX_THREADS
	.align		4
.L_299:
        /*0b74*/ 	.byte	0x04, 0x05
        /*0b76*/ 	.short	(.L_301 - .L_300)
.L_300:
        /*0b78*/ 	.word	0x00000200
        /*0b7c*/ 	.word	0x00000001
        /*0b80*/ 	.word	0x00000001


	//----- nvinfo : EIATTR_CRS_STACK_SIZE
	.align		4
.L_301:
        /*0b84*/ 	.byte	0x04, 0x1e
        /*0b86*/ 	.short	(.L_303 - .L_302)
.L_302:
        /*0b88*/ 	.word	0x00000000


	//----- nvinfo : EIATTR_CBANK_PARAM_SIZE
	.align		4
.L_303:
        /*0b8c*/ 	.byte	0x03, 0x19
        /*0b8e*/ 	.short	0x0af0


	//----- nvinfo : EIATTR_PARAM_CBANK
	.align		4
        /*0b90*/ 	.byte	0x04, 0x0a
        /*0b92*/ 	.short	(.L_305 - .L_304)
	.align		4
.L_304:
        /*0b94*/ 	.word	index@(.nv.constant0._ZN7cutlass13device_kernelIN5flash11enable_sm90INS1_16FlashAttnFwdSm90INS1_25CollectiveMainloopFwdSm90ILi2EN4cute5tupleIJNS5_1CILi1EEES8_S8_EEENS6_IJNS7_ILi192EEENS7_ILi128EEENS7_ILi64EEEEEELi64ENS_10bfloat16_tEfNS_4arch4Sm90ELb1ELb0ELb1ELb1ELb0ELb0ELb0ELb1ELb1ELb1ELb0ELb0EEENS1_21CollectiveEpilogueFwdINS6_IJSA_SC_SB_EEES9_SE_SG_Li384ELb1ELb1ELb0ELb0EEENS1_36VarlenDynamicPersistentTileSchedulerILi192ELi128ELi384ELi128ELb0ELb1ELb1ELb1ELb1ELb1EEEEEEEEEvNT_6ParamsE)
        /*0b98*/ 	.short	0x0210
        /*0b9a*/ 	.short	0x0af0


	//----- nvinfo : EIATTR_SW_WAR
	.align		4
.L_305:
        /*0b9c*/ 	.byte	0x04, 0x36
        /*0b9e*/ 	.short	(.L_307 - .L_306)
.L_306:
        /*0ba0*/ 	.word	0x00000008
.L_307:


//--------------------- .nv.info._ZN7cutlass13device_kernelIN5flash11enable_sm90INS1_16FlashAttnFwdSm90INS1_25CollectiveMainloopFwdSm90ILi2EN4cute5tupleIJNS5_1CILi1EEES8_S8_EEENS6_IJNS7_ILi192EEENS7_ILi128EEENS7_ILi64EEEEEELi64ENS_10bfloat16_tEfNS_4arch4Sm90ELb1ELb0ELb1ELb1ELb0ELb1ELb0ELb1ELb1ELb1ELb0ELb0EEENS1_21CollectiveEpilogueFwdINS6_IJSA_SC_SB_EEES9_SE_SG_Li384ELb1ELb1ELb0ELb0EEENS1_36VarlenDynamicPersistentTileSchedulerILi192ELi128ELi384ELi128ELb0ELb1ELb1ELb1ELb1ELb1EEEEEEEEEvNT_6ParamsE --------------------------
	.section	.nv.info._ZN7cutlass13device_kernelIN5flash11enable_sm90INS1_16FlashAttnFwdSm90INS1_25CollectiveMainloopFwdSm90ILi2EN4cute5tupleIJNS5_1CILi1EEES8_S8_EEENS6_IJNS7_ILi192EEENS7_ILi128EEENS7_ILi64EEEEEELi64ENS_10bfloat16_tEfNS_4arch4Sm90ELb1ELb0ELb1ELb1ELb0ELb1ELb0ELb1ELb1ELb1ELb0ELb0EEENS1_21CollectiveEpilogueFwdINS6_IJSA_SC_SB_EEES9_SE_SG_Li384ELb1ELb1ELb0ELb0EEENS1_36VarlenDynamicPersistentTileSchedulerILi192ELi128ELi384ELi128ELb0ELb1ELb1ELb1ELb1ELb1EEEEEEEEEvNT_6ParamsE,"",@"SHT_CUDA_INFO"
	.sectionflags	@""
	.align	4


	//----- nvinfo : EIATTR_CUDA_API_VERSION
	.align		4
        /*0000*/ 	.byte	0x04, 0x37
        /*0002*/ 	.short	(.L_309 - .L_308)
.L_308:
        /*0004*/ 	.word	0x00000082


	//----- nvinfo : EIATTR_KPARAM_INFO
	.align		4
.L_309:
        /*0008*/ 	.byte	0x04, 0x17
        /*000a*/ 	.short	(.L_311 - .L_310)
.L_310:
        /*000c*/ 	.word	0x00000000
        /*0010*/ 	.short	0x0000
        /*0012*/ 	.short	0x0070
        /*0014*/ 	.byte	0x00, 0xf0, 0x01, 0x2a


	//----- nvinfo : EIATTR_SPARSE_MMA_MASK
	.align		4
.L_311:
        /*0018*/ 	.byte	0x03, 0x50
        /*001a*/ 	.short	0x0000


	//----- nvinfo : EIATTR_MAXREG_COUNT
	.align		4
        /*001c*/ 	.byte	0x03, 0x1b
        /*001e*/ 	.short	0x0080


	//----- nvinfo : EIATTR_NUM_BARRIERS
	.align		4
        /*0020*/ 	.byte	0x02, 0x4c
        /*0022*/ 	.byte	0x10
	.zero		1


	//----- nvinfo : EIATTR_EXTERNS
	.align		4
        /*0024*/ 	.byte	0x04, 0x0f
        /*0026*/ 	.short	(.L_313 - .L_312)


	//   ....[0]....
	.align		4
.L_312:
        /*0028*/ 	.word	index@(__assertfail)


	//----- nvinfo : EIATTR_ANNOTATIONS
	.align		4
.L_313:
        /*002c*/ 	.byte	0x04, 0x55
        /*002e*/ 	.short	(.L_315 - .L_314)


	//   ....[0]....
.L_314:
        /* <DEDUP_REMOVED lines=66> */


	//----- nvinfo : EIATTR_MERCURY_ISA_VERSION
	.align		4
.L_315:
        /*0440*/ 	.byte	0x03, 0x5f
        /*0442*/ 	.short	0x0101


	//----- nvinfo : EIATTR_UNUSED_LOAD_BYTE_OFFSET
	.align		4
        /*0444*/ 	.byte	0x04, 0x44
        /*0446*/ 	.short	(.L_317 - .L_316)


	//   ....[0]....
.L_316:
        /*0448*/ 	.word	0x00000ad0
        /*044c*/ 	.word	0x0000fff0


	//   ....[1]....
        /*0450*/ 	.word	0x00011c90
        /*0454*/ 	.word	0x0000fff0


	//----- nvinfo : EIATTR_INT_WARP_WIDE_INSTR_OFFSETS
	.align		4
.L_317:
        /*0458*/ 	.byte	0x04, 0x31
        /*045a*/ 	.short	(.L_319 - .L_318)


	//   ....[0]....
.L_318:
        /*045c*/ 	.word	0x00000180


	//   ....[1]....
        /*0460*/ 	.word	0x00000220


	//   ....[2]....
        /*0464*/ 	.word	0x00000290


	//   ....[3]....
        /*0468*/ 	.word	0x00015790


	//   ....[4]....
        /*046c*/ 	.word	0x00015820


	//   ....[5]....
        /*0470*/ 	.word	0x000188d0


	//   ....[6]....
        /*0474*/ 	.word	0x00018960


	//----- nvinfo : EIATTR_COOP_GROUP_MASK_REGIDS
	.align		4
.L_319:
        /*0478*/ 	.byte	0x04, 0x29
        /*047a*/ 	.short	(.L_321 - .L_320)


	//   ....[0]....
.L_320:
        /*047c*/ 	.word	0xffffffff


	//   ....[1]....
        /*0480*/ 	.word	0xffffffff


	//   ....[2]....
        /*0484*/ 	.word	0xffffffff


	//   ....[3]....
        /*0488*/ 	.word	0xffffffff


	//   ....[4]....
        /*048c*/ 	.word	0xffffffff


	//   ....[5]....
        /*0490*/ 	.word	0xffffffff


	//   ....[6]....
        /*0494*/ 	.word	0xffffffff


	//   ....[7]....
        /*0498*/ 	.word	0xffffffff


	//   ....[8]....
        /*049c*/ 	.word	0xffffffff


	//   ....[9]....
        /*04a0*/ 	.word	0xffffffff


	//   ....[10]....
        /*04a4*/ 	.word	0xffffffff


	//   ....[11]....
        /*04a8*/ 	.word	0xffffffff


	//   ....[12]....
        /*04ac*/ 	.word	0xffffffff


	//   ....[13]....
        /*04b0*/ 	.word	0xffffffff


	//   ....[14]....
        /*04b4*/ 	.word	0xffffffff


	//   ....[15]....
        /*04b8*/ 	.word	0xffffffff


	//   ....[16]....
        /*04bc*/ 	.word	0xffffffff


	//   ....[17]....
        /*04c0*/ 	.word	0xffffffff


	//   ....[18]....
        /*04c4*/ 	.word	0xffffffff


	//   ....[19]....
        /*04c8*/ 	.word	0xffffffff


	//   ....[20]....
        /*04cc*/ 	.word	0xffffffff


	//   ....[21]....
        /*04d0*/ 	.word	0xffffffff


	//   ....[22]....
        /*04d4*/ 	.word	0xffffffff


	//   ....[23]....
        /*04d8*/ 	.word	0xffffffff


	//   ....[24]....
        /*04dc*/ 	.word	0xffffffff


	//   ....[25]....
        /*04e0*/ 	.word	0xffffffff


	//   ....[26]....
        /*04e4*/ 	.word	0xffffffff


	//   ....[27]....
        /*04e8*/ 	.word	0xffffffff


	//   ....[28]....
        /*04ec*/ 	.word	0xffffffff


	//   ....[29]....
        /*04f0*/ 	.word	0xffffffff


	//   ....[30]....
        /*04f4*/ 	.word	0xffffffff


	//   ....[31]....
        /*04f8*/ 	.word	0xffffffff


	//   ....[32]....
        /*04fc*/ 	.word	0xffffffff


	//   ....[33]....
        /*0500*/ 	.word	0xffffffff


	//   ....[34]....
        /*0504*/ 	.word	0xffffffff


	//   ....[35]....
        /*0508*/ 	.word	0xffffffff


	//   ....[36]....
        /*050c*/ 	.word	0xffffffff


	//   ....[37]....
        /*0510*/ 	.word	0xffffffff


	//   ....[38]....
        /*0514*/ 	.word	0xffffffff


	//   ....[39]....
        /*0518*/ 	.word	0xffffffff


	//   ....[40]....
        /*051c*/ 	.word	0xffffffff


	//   ....[41]....
        /*0520*/ 	.word	0xffffffff


	//   ....[42]....
        /*0524*/ 	.word	0xffffffff


	//   ....[43]....
        /*0528*/ 	.word	0xffffffff


	//   ....[44]....
        /*052c*/ 	.word	0xffffffff


	//   ....[45]....
        /*0530*/ 	.word	0xffffffff


	//   ....[46]....
        /*0534*/ 	.word	0xffffffff


	//   ....[47]....
        /*0538*/ 	.word	0xffffffff


	//   ....[48]....
        /*053c*/ 	.word	0xffffffff


	//   ....[49]....
        /*0540*/ 	.word	0xffffffff


	//   ....[50]....
        /*0544*/ 	.word	0xffffffff


	//   ....[51]....
        /*0548*/ 	.word	0xffffffff


	//   ....[52]....
        /*054c*/ 	.word	0xffffffff


	//   ....[53]....
        /*0550*/ 	.word	0xffffffff


	//   ....[54]....
        /*0554*/ 	.word	0xffffffff


	//   ....[55]....
        /*0558*/ 	.word	0xffffffff


	//   ....[56]....
        /*055c*/ 	.word	0xffffffff


	//   ....[57]....
        /*0560*/ 	.word	0xffffffff


	//   ....[58]....
        /*0564*/ 	.word	0xffffffff


	//   ....[59]....
        /*0568*/ 	.word	0xffffffff


	//   ....[60]....
        /*056c*/ 	.word	0xffffffff


	//   ....[61]....
        /*0570*/ 	.word	0xffffffff


	//   ....[62]....
        /*0574*/ 	.word	0xffffffff


	//   ....[63]....
        /*0578*/ 	.word	0xffffffff


	//   ....[64]....
        /*057c*/ 	.word	0xffffffff


	//   ....[65]....
        /*0580*/ 	.word	0xffffffff


	//   ....[66]....
        /*0584*/ 	.word	0xffffffff


	//   ....[67]....
        /*0588*/ 	.word	0xffffffff


	//   ....[68]....
        /*058c*/ 	.word	0xffffffff


	//   ....[69]....
        /*0590*/ 	.word	0xffffffff


	//   ....[70]....
        /*0594*/ 	.word	0xffffffff


	//   ....[71]....
        /*0598*/ 	.word	0xffffffff


	//   ....[72]....
        /*059c*/ 	.word	0xffffffff


	//   ....[73]....
        /*05a0*/ 	.word	0xffffffff


	//   ....[74]....
        /*05a4*/ 	.word	0xffffffff


	//   ....[75]....
        /*05a8*/ 	.word	0xffffffff


	//   ....[76]....
        /*05ac*/ 	.word	0xffffffff


	//   ....[77]....
        /*05b0*/ 	.word	0xffffffff


	//   ....[78]....
        /*05b4*/ 	.word	0xffffffff


	//   ....[79]....
        /*05b8*/ 	.word	0xffffffff


	//   ....[80]....
        /*05bc*/ 	.word	0xffffffff


	//   ....[81]....
        /*05c0*/ 	.word	0xffffffff


	//   ....[82]....
        /*05c4*/ 	.word	0xffffffff


	//   ....[83]....
        /*05c8*/ 	.word	0xffffffff


	//   ....[84]....
        /*05cc*/ 	.word	0xffffffff


	//   ....[85]....
        /*05d0*/ 	.word	0xffffffff


	//   ....[86]....
        /*05d4*/ 	.word	0xffffffff


	//   ....[87]....
        /*05d8*/ 	.word	0xffffffff


	//   ....[88]....
        /*05dc*/ 	.word	0xffffffff


	//   ....[89]....
        /*05e0*/ 	.word	0xffffffff


	//   ....[90]....
        /*05e4*/ 	.word	0xffffffff


	//   ....[91]....
        /*05e8*/ 	.word	0xffffffff


	//   ....[92]....
        /*05ec*/ 	.word	0xffffffff


	//   ....[93]....
        /*05f0*/ 	.word	0xffffffff


	//   ....[94]....
        /*05f4*/ 	.word	0xffffffff


	//   ....[95]....
        /*05f8*/ 	.word	0xffffffff


	//   ....[96]....
        /*05fc*/ 	.word	0xffffffff


	//   ....[97]....
        /*0600*/ 	.word	0xffffffff


	//   ....[98]....
        /*0604*/ 	.word	0xffffffff


	//   ....[99]....
        /*0608*/ 	.word	0xffffffff


	//   ....[100]....
        /*060c*/ 	.word	0xffffffff


	//   ....[101]....
        /*0610*/ 	.word	0xffffffff


	//   ....[102]....
        /*0614*/ 	.word	0xffffffff


	//   ....[103]....
        /*0618*/ 	.word	0xffffffff


	//   ....[104]....
        /*061c*/ 	.word	0xffffffff


	//   ....[105]....
        /*0620*/ 	.word	0xffffffff


	//   ....[106]....
        /*0624*/ 	.word	0xffffffff


	//   ....[107]....
        /*0628*/ 	.word	0xffffffff


	//   ....[108]....
        /*062c*/ 	.word	0xffffffff


	//   ....[109]....
        /*0630*/ 	.word	0xffffffff


	//   ....[110]....
        /*0634*/ 	.word	0xffffffff


	//   ....[111]....
        /*0638*/ 	.word	0xffffffff


	//   ....[112]....
        /*063c*/ 	.word	0xffffffff


	//   ....[113]....
        /*0640*/ 	.word	0xffffffff


	//   ....[114]....
        /*0644*/ 	.word	0xffffffff


	//   ....[115]....
        /*0648*/ 	.word	0xffffffff


	//   ....[116]....
        /*064c*/ 	.word	0xffffffff


	//   ....[117]....
        /*0650*/ 	.word	0xffffffff


	//   ....[118]....
        /*0654*/ 	.word	0xffffffff


	//   ....[119]....
        /*0658*/ 	.word	0xffffffff


	//   ....[120]....
        /*065c*/ 	.word	0xffffffff


	//   ....[121]....
        /*0660*/ 	.word	0xffffffff


	//   ....[122]....
        /*0664*/ 	.word	0xffffffff


	//   ....[123]....
        /*0668*/ 	.word	0xffffffff


	//   ....[124]....
        /*066c*/ 	.word	0x0500000f


	//   ....[125]....
        /*0670*/ 	.word	0x0500000f


	//   ....[126]....
        /*0674*/ 	.word	0x0500000f


	//   ....[127]....
        /*0678*/ 	.word	0x0500000f


	//   ....[128]....
        /*067c*/ 	.word	0x0500000f


	//   ....[129]....
        /*0680*/ 	.word	0x0500000f


	//   ....[130]....
        /*0684*/ 	.word	0x0500000f


	//   ....[131]....
        /*0688*/ 	.word	0x0500000f


	//   ....[132]....
        /*068c*/ 	.word	0x0500000f


	//   ....[133]....
        /*0690*/ 	.word	0x0500000f


	//   ....[134]....
        /*0694*/ 	.word	0x0500000f


	//   ....[135]....
        /*0698*/ 	.word	0x0500000f


	//   ....[136]....
        /*069c*/ 	.word	0x0500000f


	//   ....[137]....
        /*06a0*/ 	.word	0x0500000f


	//   ....[138]....
        /*06a4*/ 	.word	0x0500000f


	//   ....[139]....
        /*06a8*/ 	.word	0x0500000f


	//   ....[140]....
        /*06ac*/ 	.word	0x0500000f


	//   ....[141]....
        /*06b0*/ 	.word	0x0500000f


	//   ....[142]....
        /*06b4*/ 	.word	0x0500000f


	//   ....[143]....
        /*06b8*/ 	.word	0x0500000f


	//   ....[144]....
        /*06bc*/ 	.word	0x0500000f


	//   ....[145]....
        /*06c0*/ 	.word	0x0500000f


	//   ....[146]....
        /*06c4*/ 	.word	0x0500000f


	//   ....[147]....
        /*06c8*/ 	.word	0x0500000f


	//   ....[148]....
        /*06cc*/ 	.word	0x0500000f


	//   ....[149]....
        /*06d0*/ 	.word	0x0500000f


	//   ....[150]....
        /*06d4*/ 	.word	0x0500000f


	//   ....[151]....
        /*06d8*/ 	.word	0x0500000f


	//   ....[152]....
        /*06dc*/ 	.word	0x0500000f


	//   ....[153]....
        /*06e0*/ 	.word	0x0500000f


	//   ....[154]....
        /*06e4*/ 	.word	0x0500000f


	//   ....[155]....
        /*06e8*/ 	.word	0x0500000f


	//   ....[156]....
        /*06ec*/ 	.word	0x0500000f


	//   ....[157]....
        /*06f0*/ 	.word	0x0500000f


	//   ....[158]....
        /*06f4*/ 	.word	0x0500000f


	//   ....[159]....
        /*06f8*/ 	.word	0x0500000f


	//   ....[160]....
        /*06fc*/ 	.word	0x0500000f


	//   ....[161]....
        /*0700*/ 	.word	0x0500000f


	//   ....[162]....
        /*0704*/ 	.word	0x0500000f


	//   ....[163]....
        /*0708*/ 	.word	0x0500000f


	//   ....[164]....
        /*070c*/ 	.word	0x0500000f


	//   ....[165]....
        /*0710*/ 	.word	0x0500000f


	//   ....[166]....
        /*0714*/ 	.word	0x0500000f


	//   ....[167]....
        /*0718*/ 	.word	0x0500000f


	//   ....[168]....
        /*071c*/ 	.word	0x0500000f


	//   ....[169]....
        /*0720*/ 	.word	0x0500000f


	//   ....[170]....
        /*0724*/ 	.word	0x0500000f


	//   ....[171]....
        /*0728*/ 	.word	0x0500000f


	//   ....[172]....
        /*072c*/ 	.word	0x0500000f


	//   ....[173]....
        /*0730*/ 	.word	0x0500000f


	//   ....[174]....
        /*0734*/ 	.word	0x0500000f


	//   ....[175]....
        /*0738*/ 	.word	0x0500000f


	//   ....[176]....
        /*073c*/ 	.word	0x0500000f


	//   ....[177]....
        /*0740*/ 	.word	0x0500000f


	//   ....[178]....
        /*0744*/ 	.word	0x0500000f


	//   ....[179]....
        /*0748*/ 	.word	0x0500000f


	//   ....[180]....
        /*074c*/ 	.word	0x0500000f


	//   ....[181]....
        /*0750*/ 	.word	0x0500000f


	//   ....[182]....
        /*0754*/ 	.word	0x0500000f


	//   ....[183]....
        /*0758*/ 	.word	0x0500000f


	//   ....[184]....
        /*075c*/ 	.word	0x0500000f


	//   ....[185]....
        /*0760*/ 	.word	0x0500000f


	//   ....[186]....
        /*0764*/ 	.word	0x0500000f


	//   ....[187]....
        /*0768*/ 	.word	0x0500000f


	//   ....[188]....
        /*076c*/ 	.word	0x0500000f


	//   ....[189]....
        /*0770*/ 	.word	0x0500000f


	//   ....[190]....
        /*0774*/ 	.word	0x0500000f


	//   ....[191]....
        /*0778*/ 	.word	0x0500000f


	//   ....[192]....
        /*077c*/ 	.word	0x0500000f


	//----- nvinfo : EIATTR_COOP_GROUP_INSTR_OFFSETS
	.align		4
.L_321:
        /*0780*/ 	.byte	0x04, 0x28
        /*0782*/ 	.short	(.L_323 - .L_322)


	//   ....[0]....
.L_322:
        /*0784*/ 	.word	0x00000060


	//   ....[1]....
        /*0788*/ 	.word	0x00000190


	//   ....[2]....
        /*078c*/ 	.word	0x00000240


	//   ....[3]....
        /*0790*/ 	.word	0x00000400


	//   ....[4]....
        /*0794*/ 	.word	0x00000560


	//   ....[5]....
        /*0798*/ 	.word	0x00000680


	//   ....[6]....
        /*079c*/ 	.word	0x000007e0


	//   ....[7]....
        /*07a0*/ 	.word	0x00005b60


	//   ....[8]....
        /*07a4*/ 	.word	0x00006320


	//   ....[9]....
        /*07a8*/ 	.word	0x00006330


	//   ....[10]....
        /*07ac*/ 	.word	0x00006340


	//   ....[11]....
        /*07b0*/ 	.word	0x00006350


	//   ....[12]....
        /*07b4*/ 	.word	0x00006670


	//   ....[13]....
        /*07b8*/ 	.word	0x00006680


	//   ....[14]....
        /*07bc*/ 	.word	0x00006690


	//   ....[15]....
        /*07c0*/ 	.word	0x000066a0


	//   ....[16]....
        /*07c4*/ 	.word	0x00007a90


	//   ....[17]....
        /*07c8*/ 	.word	0x00007aa0


	//   ....[18]....
        /*07cc*/ 	.word	0x00007ab0


	//   ....[19]....
        /*07d0*/ 	.word	0x00007ac0


	//   ....[20]....
        /*07d4*/ 	.word	0x00007bc0


	//   ....[21]....
        /*07d8*/ 	.word	0x00007be0


	//   ....[22]....
        /*07dc*/ 	.word	0x00007c70


	//   ....[23]....
        /*07e0*/ 	.word	0x00007ca0


	//   ....[24]....
        /*07e4*/ 	.word	0x00009480


	//   ....[25]....
        /*07e8*/ 	.word	0x00009f80


	//   ....[26]....
        /*07ec*/ 	.word	0x00009f90


	//   ....[27]....
        /*07f0*/ 	.word	0x00009fc0


	//   ....[28]....
        /*07f4*/ 	.word	0x0000ab00


	//   ....[29]....
        /*07f8*/ 	.word	0x0000ab20


	//   ....[30]....
        /*07fc*/ 	.word	0x0000c6c0


	//   ....[31]....
        /*0800*/ 	.word	0x0000ce50


	//   ....[32]....
        /*0804*/ 	.word	0x0000ce70


	//   ....[33]....
        /*0808*/ 	.word	0x0000ce90


	//   ....[34]....
        /*080c*/ 	.word	0x0000d860


	//   ....[35]....
        /*0810*/ 	.word	0x0000d8a0


	//   ....[36]....
        /*0814*/ 	.word	0x0000fb80


	//   ....[37]....
        /*0818*/ 	.word	0x0000fbe0


	//   ....[38]....
        /*081c*/ 	.word	0x00010240


	//   ....[39]....
        /*0820*/ 	.word	0x000102e0


	//   ....[40]....
        /*0824*/ 	.word	0x00011420


	//   ....[41]....
        /*0828*/ 	.word	0x00011740


	//   ....[42]....
        /*082c*/ 	.word	0x000117e0


	//   ....[43]....
        /*0830*/ 	.word	0x000117f0


	//   ....[44]....
        /*0834*/ 	.word	0x00012480


	//   ....[45]....
        /*0838*/ 	.word	0x000124c0


	//   ....[46]....
        /*083c*/ 	.word	0x000124e0


	//   ....[47]....
        /*0840*/ 	.word	0x00012510


	//   ....[48]....
        /*0844*/ 	.word	0x00012970


	//   ....[49]....
        /*0848*/ 	.word	0x000129b0


	//   ....[50]....
        /*084c*/ 	.word	0x000129d0


	//   ....[51]....
        /*0850*/ 	.word	0x00012a10


	//   ....[52]....
        /*0854*/ 	.word	0x00012a30


	//   ....[53]....
        /*0858*/ 	.word	0x00012a50


	//   ....[54]....
        /*085c*/ 	.word	0x00012a70


	//   ....[55]....
        /*0860*/ 	.word	0x00012aa0


	//   ....[56]....
        /*0864*/ 	.word	0x000132a0


	//   ....[57]....
        /*0868*/ 	.word	0x000132d0


	//   ....[58]....
        /*086c*/ 	.word	0x000132f0


	//   ....[59]....
        /*0870*/ 	.word	0x00013320


	//   ....[60]....
        /*0874*/ 	.word	0x00013350


	//   ....[61]....
        /*0878*/ 	.word	0x00013360


	//   ....[62]....
        /*087c*/ 	.word	0x00013390


	//   ....[63]....
        /*0880*/ 	.word	0x00013400


	//   ....[64]....
        /*0884*/ 	.word	0x00013520


	//   ....[65]....
        /*0888*/ 	.word	0x00013710


	//   ....[66]....
        /*088c*/ 	.word	0x00013740


	//   ....[67]....
        /*0890*/ 	.word	0x00013770


	//   ....[68]....
        /*0894*/ 	.word	0x000137a0


	//   ....[69]....
        /*0898*/ 	.word	0x000137d0


	//   ....[70]....
        /*089c*/ 	.word	0x00013800


	//   ....[71]....
        /*08a0*/ 	.word	0x00013970


	//   ....[72]....
        /*08a4*/ 	.word	0x000139a0


	//   ....[73]....
        /*08a8*/ 	.word	0x000139d0


	//   ....[74]....
        /*08ac*/ 	.word	0x00013a00


	//   ....[75]....
        /*08b0*/ 	.word	0x00013a30


	//   ....[76]....
        /*08b4*/ 	.word	0x00013a60


	//   ....[77]....
        /*08b8*/ 	.word	0x00013b10


	//   ....[78]....
        /*08bc*/ 	.word	0x00013b70


	//   ....[79]....
        /*08c0*/ 	.word	0x00013c10


	//   ....[80]....
        /*08c4*/ 	.word	0x000149a0


	//   ....[81]....
        /*08c8*/ 	.word	0x00015d30


	//   ....[82]....
        /*08cc*/ 	.word	0x00016920


	//   ....[83]....
        /*08d0*/ 	.word	0x00016930


	//   ....[84]....
        /*08d4*/ 	.word	0x00016940


	//   ....[85]....
        /*08d8*/ 	.word	0x00016960


	//   ....[86]....
        /*08dc*/ 	.word	0x000169f0


	//   ....[87]....
        /*08e0*/ 	.word	0x00016a10


	//   ....[88]....
        /*08e4*/ 	.word	0x00016a90


	//   ....[89]....
        /*08e8*/ 	.word	0x00016ab0


	//   ....[90]....
        /*08ec*/ 	.word	0x00016b30


	//   ....[91]....
        /*08f0*/ 	.word	0x00016b50


	//   ....[92]....
        /*08f4*/ 	.word	0x00016bd0


	//   ....[93]....
        /*08f8*/ 	.word	0x00016bf0


	//   ....[94]....
        /*08fc*/ 	.word	0x00016c70


	//   ....[95]....
        /*0900*/ 	.word	0x00016c90


	//   ....[96]....
        /*0904*/ 	.word	0x00016d10


	//   ....[97]....
        /*0908*/ 	.word	0x00016d30


	//   ....[98]....
        /*090c*/ 	.word	0x00016d40


	//   ....[99]....
        /*0910*/ 	.word	0x00016db0


	//   ....[100]....
        /*0914*/ 	.word	0x00016e00


	//   ....[101]....
        /*0918*/ 	.word	0x00016eb0


	//   ....[102]....
        /*091c*/ 	.word	0x00016ec0


	//   ....[103]....
        /*0920*/ 	.word	0x00016f30


	//   ....[104]....
        /*0924*/ 	.word	0x00016f40


	//   ....[105]....
        /*0928*/ 	.word	0x00016f80


	//   ....[106]....
        /*092c*/ 	.word	0x00018e30


	//   ....[107]....
        /*0930*/ 	.word	0x00018e80


	//   ....[108]....
        /*0934*/ 	.word	0x00018eb0


	//   ....[109]....
        /*0938*/ 	.word	0x00018ee0


	//   ....[110]....
        /*093c*/ 	.word	0x00018ef0


	//   ....[111]....
        /*0940*/ 	.word	0x00018f20


	//   ....[112]....
        /*0944*/ 	.word	0x00018f50


	//   ....[113]....
        /*0948*/ 	.word	0x00018f80


	//   ....[114]....
        /*094c*/ 	.word	0x00019100


	//   ....[115]....
        /*0950*/ 	.word	0x00019130


	//   ....[116]....
        /*0954*/ 	.word	0x00019160


	//   ....[117]....
        /*0958*/ 	.word	0x00019190


	//   ....[118]....
        /*095c*/ 	.word	0x000191c0


	//   ....[119]....
        /*0960*/ 	.word	0x000191f0


	//   ....[120]....
        /*0964*/ 	.word	0x000192b0


	//   ....[121]....
        /*0968*/ 	.word	0x000192d0


	//   ....[122]....
        /*096c*/ 	.word	0x00019340


	//   ....[123]....
        /*0970*/ 	.word	0x000199e0


	//   ....[124]....
        /*0974*/ 	.word	0x00019e40


	//   ....[125]....
        /*0978*/ 	.word	0x00019ef0


	//   ....[126]....
        /*097c*/ 	.word	0x00019f80


	//   ....[127]....
        /*0980*/ 	.word	0x00019fd0


	//   ....[128]....
        /*0984*/ 	.word	0x0001a020


	//   ....[129]....
        /*0988*/ 	.word	0x0001a0b0


	//   ....[130]....
        /*098c*/ 	.word	0x0001a140


	//   ....[131]....
        /*0990*/ 	.word	0x0001a190


	//   ....[132]....
        /*0994*/ 	.word	0x0001a1e0


	//   ....[133]....
        /*0998*/ 	.word	0x0001a2d0


	//   ....[134]....
        /*099c*/ 	.word	0x0001a380


	//   ....[135]....
        /*09a0*/ 	.word	0x0001a3d0


	//   ....[136]....
        /*09a4*/ 	.word	0x0001a420


	//   ....[137]....
        /*09a8*/ 	.word	0x0001a5b0


	//   ....[138]....
        /*09ac*/ 	.word	0x0001a700


	//   ....[139]....
        /*09b0*/ 	.word	0x0001a7b0


	//   ....[140]....
        /*09b4*/ 	.word	0x0001a800


	//   ....[141]....
        /*09b8*/ 	.word	0x0001aad0


	//   ....[142]....
        /*09bc*/ 	.word	0x0001ab70


	//   ....[143]....
        /*09c0*/ 	.word	0x0001abd0


	//   ....[144]....
        /*09c4*/ 	.word	0x0001ac40


	//   ....[145]....
        /*09c8*/ 	.word	0x0001aca0


	//   ....[146]....
        /*09cc*/ 	.word	0x0001ad10


	//   ....[147]....
        /*09d0*/ 	.word	0x0001add0


	//   ....[148]....
        /*09d4*/ 	.word	0x0001ae30


	//   ....[149]....
        /*09d8*/ 	.word	0x0001aef0


	//   ....[150]....
        /*09dc*/ 	.word	0x0001b1d0


	//   ....[151]....
        /*09e0*/ 	.word	0x0001b380


	//   ....[152]....
        /*09e4*/ 	.word	0x0001b3d0


	//   ....[153]....
        /*09e8*/ 	.word	0x0001b430


	//   ....[154]....
        /*09ec*/ 	.word	0x0001b520


	//   ....[155]....
        /*09f0*/ 	.word	0x0001b580


	//   ....[156]....
        /*09f4*/ 	.word	0x0001b680


	//   ....[157]....
        /*09f8*/ 	.word	0x0001b6e0


	//   ....[158]....
        /*09fc*/ 	.word	0x0001b7e0


	//   ....[159]....
        /*0a00*/ 	.word	0x0001b840


	//   ....[160]....
        /*0a04*/ 	.word	0x0001b940


	//   ....[161]....
        /*0a08*/ 	.word	0x0001b9a0


	//   ....[162]....
        /*0a0c*/ 	.word	0x0001baa0


	//   ....[163]....
        /*0a10*/ 	.word	0x0001bb00


	//   ....[164]....
        /*0a14*/ 	.word	0x0001bc00


	//   ....[165]....
        /*0a18*/ 	.word	0x0001bc60


	//   ....[166]....
        /*0a1c*/ 	.word	0x0001bd10


	//   ....[167]....
        /*0a20*/ 	.word	0x0001bde0


	//   ....[168]....
        /*0a24*/ 	.word	0x0001beb0


	//   ....[169]....
        /*0a28*/ 	.word	0x0001bf10


	//   ....[170]....
        /*0a2c*/ 	.word	0x0001bff0


	//   ....[171]....
        /*0a30*/ 	.word	0x0001c050


	//   ....[172]....
        /*0a34*/ 	.word	0x0001c120


	//   ....[173]....
        /*0a38*/ 	.word	0x0001c180


	//   ....[174]....
        /*0a3c*/ 	.word	0x0001c240


	//   ....[175]....
        /*0a40*/ 	.word	0x0001c550


	//   ....[176]....
        /*0a44*/ 	.word	0x0001c5f0


	//   ....[177]....
        /*0a48*/ 	.word	0x0001c710


	//   ....[178]....
        /*0a4c*/ 	.word	0x0001c780


	//   ....[179]....
        /*0a50*/ 	.word	0x0001c7f0


	//   ....[180]....
        /*0a54*/ 	.word	0x0001c860


	//   ....[181]....
        /*0a58*/ 	.word	0x0001c8d0


	//   ....[182]....
        /*0a5c*/ 	.word	0x0001c950


	//   ....[183]....
        /*0a60*/ 	.word	0x0001c9e0


	//   ....[184]....
        /*0a64*/ 	.word	0x0001ca70


	//   ....[185]....
        /*0a68*/ 	.word	0x0001cae0


	//   ....[186]....
        /*0a6c*/ 	.word	0x0001cb50


	//   ....[187]....
        /*0a70*/ 	.word	0x0001cbc0


	//   ....[188]....
        /*0a74*/ 	.word	0x0001cc40


	//   ....[189]....
        /*0a78*/ 	.word	0x0001ccb0


	//   ....[190]....
        /*0a7c*/ 	.word	0x0001cd50


	//   ....[191]....
        /*0a80*/ 	.word	0x0001cde0


	//   ....[192]....
        /*0a84*/ 	.word	0x0001cf00


	//----- nvinfo : EIATTR_REG_RECONFIG
	.align		4
.L_323:
        /*0a88*/ 	.byte	0x01, 0x54
	.zero		2


	//----- nvinfo : EIATTR_SYSCALL_OFFSETS
	.align		4
        /*0a8c*/ 	.byte	0x04, 0x46
        /*0a8e*/ 	.short	(.L_325 - .L_324)


	//   ....[0]....
.L_324:
        /*0a90*/ 	.word	0x000018b0


	//   ....[1]....
        /*0a94*/ 	.word	0x00001a00


	//   ....[2]....
        /*0a98*/ 	.word	0x00005d30


	//   ....[3]....
        /*0a9c*/ 	.word	0x00006050


	//   ....[4]....
        /*0aa0*/ 	.word	0x00015980


	//   ....[5]....
        /*0aa4*/ 	.word	0x00015ad0


	//   ....[6]....
        /*0aa8*/ 	.word	0x00015bd0


	//   ....[7]....
        /*0aac*/ 	.word	0x00016410


	//----- nvinfo : EIATTR_MBARRIER_INSTR_OFFSETS
	.align		4
.L_325:
        /*0ab0*/ 	.byte	0x04, 0x39
        /*0ab2*/ 	.short	(.L_327 - .L_326)


	//   ....[0]....
.L_326:
        /*0ab4*/ 	.word	0x000002b0
        /*0ab8*/ 	.word	0x000000ff
        /*0abc*/ 	.word	0x00016800
        /*0ac0*/ 	.short	0x0100
        /*0ac2*/ 	.byte	0x08
	.zero		1


	//   ....[1]....
        /*0ac4*/ 	.word	0x000002c0
        /*0ac8*/ 	.word	0x000000ff
        /*0acc*/ 	.word	0x00016820
        /*0ad0*/ 	.short	0x0100
        /*0ad2*/ 	.byte	0x08
	.zero		1


	//   ....[2]....
        /*0ad4*/ 	.word	0x000003b0
        /*0ad8*/ 	.word	0x000000ff
        /*0adc*/ 	.word	0x00016830
        /*0ae0*/ 	.short	0x0100
        /*0ae2*/ 	.byte	0x08
	.zero		1


	//   ....[3]....
        /*0ae4*/ 	.word	0x000003c0
        /*0ae8*/ 	.word	0x000000ff
        /*0aec*/ 	.word	0x00016840
        /*0af0*/ 	.short	0x0100
        /*0af2*/ 	.byte	0x08
	.zero		1


	//   ....[4]....
        /*0af4*/ 	.word	0x000003d0
        /*0af8*/ 	.word	0x000000ff
        /*0afc*/ 	.word	0x00016838
        /*0b00*/ 	.short	0x0100
        /*0b02*/ 	.byte	0x08
	.zero		1


	//   ....[5]....
        /*0b04*/ 	.word	0x000003e0
        /*0b08*/ 	.word	0x000000ff
        /*0b0c*/ 	.word	0x00016848
        /*0b10*/ 	.short	0x0100
        /*0b12*/ 	.byte	0x08
	.zero		1


	//   ....[6]....
        /*0b14*/ 	.word	0x00000510
        /*0b18*/ 	.word	0x000000ff
        /*0b1c*/ 	.word	0x00016850
        /*0b20*/ 	.short	0x0100
        /*0b22*/ 	.byte	0x08
	.zero		1


	//   ....[7]....
        /*0b24*/ 	.word	0x00000520
        /*0b28*/ 	.word	0x000000ff
        /*0b2c*/ 	.word	0x00016860
        /*0b30*/ 	.short	0x0100
        /*0b32*/ 	.byte	0x08
	.zero		1


	//   ....[8]....
        /*0b34*/ 	.word	0x00000530
        /*0b38*/ 	.word	0x000000ff
        /*0b3c*/ 	.word	0x00016858
        /*0b40*/ 	.short	0x0100
        /*0b42*/ 	.byte	0x08
	.zero		1


	//   ....[9]....
        /*0b44*/ 	.word	0x00000540
        /*0b48*/ 	.word	0x000000ff
        /*0b4c*/ 	.word	0x00016868
        /*0b50*/ 	.short	0x0100
        /*0b52*/ 	.byte	0x08
	.zero		1


	//   ....[10]....
        /*0b54*/ 	.word	0x00000630
        /*0b58*/ 	.word	0x000000ff
        /*0b5c*/ 	.word	0x00016870
        /*0b60*/ 	.short	0x0100
        /*0b62*/ 	.byte	0x06
	.zero		1


	//   ....[11]....
        /*0b64*/ 	.word	0x00000640
        /*0b68*/ 	.word	0x000000ff
        /*0b6c*/ 	.word	0x00016880
        /*0b70*/ 	.short	0x0100
        /*0b72*/ 	.byte	0x06
	.zero		1


	//   ....[12]....
        /*0b74*/ 	.word	0x00000650
        /*0b78*/ 	.word	0x000000ff
        /*0b7c*/ 	.word	0x00016878
        /*0b80*/ 	.short	0x0100
        /*0b82*/ 	.byte	0x06
	.zero		1


	//   ....[13]....
        /*0b84*/ 	.word	0x00000660
        /*0b88*/ 	.word	0x000000ff
        /*0b8c*/ 	.word	0x00016888
        /*0b90*/ 	.short	0x0100
        /*0b92*/ 	.byte	0x06
	.zero		1


	//   ....[14]....
        /*0b94*/ 	.word	0x00000790
        /*0b98*/ 	.word	0x000000ff
        /*0b9c*/ 	.word	0x00016890
        /*0ba0*/ 	.short	0x0100
        /*0ba2*/ 	.byte	0x08
	.zero		1


	//   ....[15]....
        /*0ba4*/ 	.word	0x000007a0
        /*0ba8*/ 	.word	0x000000ff
        /*0bac*/ 	.word	0x000168a0
        /*0bb0*/ 	.short	0x0100
        /*0bb2*/ 	.byte	0x08
	.zero		1


	//   ....[16]....
        /*0bb4*/ 	.word	0x000007b0
        /*0bb8*/ 	.word	0x000000ff
        /*0bbc*/ 	.word	0x00016898
        /*0bc0*/ 	.short	0x0100
        /*0bc2*/ 	.byte	0x08
	.zero		1


	//   ....[17]....
        /*0bc4*/ 	.word	0x000007c0
        /*0bc8*/ 	.word	0x000000ff
        /*0bcc*/ 	.word	0x000168a8
        /*0bd0*/ 	.short	0x0100
        /*0bd2*/ 	.byte	0x08
	.zero		1


	//   ....[18]....
        /*0bd4*/ 	.word	0x000008f0
        /*0bd8*/ 	.word	0x000000ff
        /*0bdc*/ 	.word	0x000168b0
        /*0be0*/ 	.short	0x0100
        /*0be2*/ 	.byte	0x08
	.zero		1


	//   ....[19]....
        /*0be4*/ 	.word	0x00000900
        /*0be8*/ 	.word	0x000000ff
        /*0bec*/ 	.word	0x000168c0
        /*0bf0*/ 	.short	0x0100
        /*0bf2*/ 	.byte	0x08
	.zero		1


	//   ....[20]....
        /*0bf4*/ 	.word	0x00000910
        /*0bf8*/ 	.word	0x000000ff
        /*0bfc*/ 	.word	0x000168b8
        /*0c00*/ 	.short	0x0100
        /*0c02*/ 	.byte	0x08
	.zero		1


	//   ....[21]....
        /*0c04*/ 	.word	0x00000920
        /*0c08*/ 	.word	0x000000ff
        /*0c0c*/ 	.word	0x000168c8
        /*0c10*/ 	.short	0x0100
        /*0c12*/ 	.byte	0x08
	.zero		1


	//   ....[22]....
        /*0c14*/ 	.word	0x00002c30
        /*0c18*/ 	.word	0x0000004e
        /*0c1c*/ 	.word	0x00016890
        /*0c20*/ 	.short	0x010a
        /*0c22*/ 	.byte	0x3f
	.zero		1


	//   ....[23]....
        /*0c24*/ 	.word	0x00003fb0
        /*0c28*/ 	.word	0x0000004e
        /*0c2c*/ 	.word	0x00016890
        /*0c30*/ 	.short	0x010a
        /*0c32*/ 	.byte	0x3f
	.zero		1


	//   ....[24]....
        /*0c34*/ 	.word	0x000051a0
        /*0c38*/ 	.word	0x0000004e
        /*0c3c*/ 	.word	0x00016890
        /*0c40*/ 	.short	0x010a
        /*0c42*/ 	.byte	0x3f
	.zero		1


	//   ....[25]....
        /*0c44*/ 	.word	0x000053c0
        /*0c48*/ 	.word	0x0000000c
        /*0c4c*/ 	.word	0x00000000
        /*0c50*/ 	.short	0x0101
        /*0c52*/ 	.byte	0x3f
	.zero		1


	//   ....[26]....
        /*0c54*/ 	.word	0x00005400
        /*0c58*/ 	.word	0x0000004e
        /*0c5c*/ 	.word	0x000168b0
        /*0c60*/ 	.short	0x010a
        /*0c62*/ 	.byte	0x3f
	.zero		1


	//   ....[27]....
        /*0c64*/ 	.word	0x000057e0
        /*0c68*/ 	.word	0x0000004e
        /*0c6c*/ 	.word	0x00000000
        /*0c70*/ 	.short	0x0101
        /*0c72*/ 	.byte	0x3f
	.zero		1


	//   ....[28]....
        /*0c74*/ 	.word	0x00005dd0
        /*0c78*/ 	.word	0x00000002
        /*0c7c*/ 	.word	0x00016800
        /*0c80*/ 	.short	0x010a
        /*0c82*/ 	.byte	0x3f
	.zero		1


	//   ....[29]....
        /*0c84*/ 	.word	0x00005e20
        /*0c88*/ 	.word	0x00000002
        /*0c8c*/ 	.word	0x00016800
        /*0c90*/ 	.short	0x010a
        /*0c92*/ 	.byte	0x3f
	.zero		1


	//   ....[30]....
        /*0c94*/ 	.word	0x00006910
        /*0c98*/ 	.word	0x00000002
        /*0c9c*/ 	.word	0x00016800
        /*0ca0*/ 	.short	0x010a
        /*0ca2*/ 	.byte	0x3f
	.zero		1


	//   ....[31]....
        /*0ca4*/ 	.word	0x00007f30
        /*0ca8*/ 	.word	0x00000002
        /*0cac*/ 	.word	0x00016800
        /*0cb0*/ 	.short	0x010a
        /*0cb2*/ 	.byte	0x3f
	.zero		1


	//   ....[32]....
        /*0cb4*/ 	.word	0x00008f70
        /*0cb8*/ 	.word	0x00000000
        /*0cbc*/ 	.word	0x00016830
        /*0cc0*/ 	.short	0x010a
        /*0cc2*/ 	.byte	0x3f
	.zero		1


	//   ....[33]....
        /*0cc4*/ 	.word	0x00008fe0
        /*0cc8*/ 	.word	0x00000000
        /*0ccc*/ 	.word	0x00016830
        /*0cd0*/ 	.short	0x010a
        /*0cd2*/ 	.byte	0x3f
	.zero		1


	//   ....[34]....
        /*0cd4*/ 	.word	0x0000a630
        /*0cd8*/ 	.word	0x00000000
        /*0cdc*/ 	.word	0x00000000
        /*0ce0*/ 	.short	0x0101
        /*0ce2*/ 	.byte	0x3f
	.zero		1


	//   ....[35]....
        /*0ce4*/ 	.word	0x0000bad0
        /*0ce8*/ 	.word	0x00000009
        /*0cec*/ 	.word	0x00016830
        /*0cf0*/ 	.short	0x010a
        /*0cf2*/ 	.byte	0x3f
	.zero		1


	//   ....[36]....
        /*0cf4*/ 	.word	0x0000bb20
        /*0cf8*/ 	.word	0x00000009
        /*0cfc*/ 	.word	0x00016830
        /*0d00*/ 	.short	0x010a
        /*0d02*/ 	.byte	0x3f
	.zero		1


	//   ....[37]....
        /*0d04*/ 	.word	0x0000be30
        /*0d08*/ 	.word	0x00000009
        /*0d0c*/ 	.word	0x00016850
        /*0d10*/ 	.short	0x010a
        /*0d12*/ 	.byte	0x3f
	.zero		1


	//   ....[38]....
        /*0d14*/ 	.word	0x0000be70
        /*0d18*/ 	.word	0x00000009
        /*0d1c*/ 	.word	0x00016850
        /*0d20*/ 	.short	0x010a
        /*0d22*/ 	.byte	0x3f
	.zero		1


	//   ....[39]....
        /*0d24*/ 	.word	0x0000de70
        /*0d28*/ 	.word	0x0000002e
        /*0d2c*/ 	.word	0x00000000
        /*0d30*/ 	.short	0x0101
        /*0d32*/ 	.byte	0x3f
	.zero		1


	//   ....[40]....
        /*0d34*/ 	.word	0x0000e320
        /*0d38*/ 	.word	0x0000000e
        /*0d3c*/ 	.word	0x00000000
        /*0d40*/ 	.short	0x0101
        /*0d42*/ 	.byte	0x3f
	.zero		1


	//   ....[41]....
        /*0d44*/ 	.word	0x0000ec90
        /*0d48*/ 	.word	0x00000009
        /*0d4c*/ 	.word	0x00016830
        /*0d50*/ 	.short	0x010a
        /*0d52*/ 	.byte	0x3f
	.zero		1


	//   ....[42]....
        /*0d54*/ 	.word	0x0000ece0
        /*0d58*/ 	.word	0x00000009
        /*0d5c*/ 	.word	0x00016830
        /*0d60*/ 	.short	0x010a
        /*0d62*/ 	.byte	0x3f
	.zero		1


	//   ....[43]....
        /*0d64*/ 	.word	0x0000eff0
        /*0d68*/ 	.word	0x00000009
        /*0d6c*/ 	.word	0x00016850
        /*0d70*/ 	.short	0x010a
        /*0d72*/ 	.byte	0x3f
	.zero		1


	//   ....[44]....
        /*0d74*/ 	.word	0x0000f030
        /*0d78*/ 	.word	0x00000009
        /*0d7c*/ 	.word	0x00016850
        /*0d80*/ 	.short	0x010a
        /*0d82*/ 	.byte	0x3f
	.zero		1


	//   ....[45]....
        /*0d84*/ 	.word	0x00010860
        /*0d88*/ 	.word	0x00000019
        /*0d8c*/ 	.word	0x00000000
        /*0d90*/ 	.short	0x0101
        /*0d92*/ 	.byte	0x3f
	.zero		1


	//   ....[46]....
        /*0d94*/ 	.word	0x000109b0
        /*0d98*/ 	.word	0x00000027
        /*0d9c*/ 	.word	0x00000000
        /*0da0*/ 	.short	0x0101
        /*0da2*/ 	.byte	0x3f
	.zero		1


	//   ....[47]....
        /*0da4*/ 	.word	0x00011310
        /*0da8*/ 	.word	0x0000000d
        /*0dac*/ 	.word	0x00016850
        /*0db0*/ 	.short	0x010a
        /*0db2*/ 	.byte	0x3f
	.zero		1


	//   ....[48]....
        /*0db4*/ 	.word	0x00011380
        /*0db8*/ 	.word	0x0000000d
        /*0dbc*/ 	.word	0x00016850
        /*0dc0*/ 	.short	0x010a
        /*0dc2*/ 	.byte	0x3f
	.zero		1


	//   ....[49]....
        /*0dc4*/ 	.word	0x00011950
        /*0dc8*/ 	.word	0x00000007
        /*0dcc*/ 	.word	0x00000000
        /*0dd0*/ 	.short	0x0101
        /*0dd2*/ 	.byte	0x3f
	.zero		1


	//   ....[50]....
        /*0dd4*/ 	.word	0x00012a40
        /*0dd8*/ 	.word	0x00000000
        /*0ddc*/ 	.word	0x00000000
        /*0de0*/ 	.short	0x0101
        /*0de2*/ 	.byte	0x3f
	.zero		1


	//   ....[51]....
        /*0de4*/ 	.word	0x00014a80
        /*0de8*/ 	.word	0x00000016
        /*0dec*/ 	.word	0x00016820
        /*0df0*/ 	.short	0x010a
        /*0df2*/ 	.byte	0x3f
	.zero		1


	//   ....[52]....
        /*0df4*/ 	.word	0x00014b40
        /*0df8*/ 	.word	0x00000005
        /*0dfc*/ 	.word	0x000168a0
        /*0e00*/ 	.short	0x010a
        /*0e02*/ 	.byte	0x3f
	.zero		1


	//   ....[53]....
        /*0e04*/ 	.word	0x00014d80
        /*0e08*/ 	.word	0x00000005
        /*0e0c*/ 	.word	0x000168c0
        /*0e10*/ 	.short	0x010a
        /*0e12*/ 	.byte	0x3f
	.zero		1


	//   ....[54]....
        /*0e14*/ 	.word	0x00015110
        /*0e18*/ 	.word	0x00000005
        /*0e1c*/ 	.word	0x000168a0
        /*0e20*/ 	.short	0x010a
        /*0e22*/ 	.byte	0x3f
	.zero		1


	//   ....[55]....
        /*0e24*/ 	.word	0x00015330
        /*0e28*/ 	.word	0x00000005
        /*0e2c*/ 	.word	0x000168c0
        /*0e30*/ 	.short	0x010a
        /*0e32*/ 	.byte	0x3f
	.zero		1


	//   ....[56]....
        /*0e34*/ 	.word	0x00015f50
        /*0e38*/ 	.word	0x00000000
        /*0e3c*/ 	.word	0x00016840
        /*0e40*/ 	.short	0x010a
        /*0e42*/ 	.byte	0x3f
	.zero		1


	//   ....[57]....
        /*0e44*/ 	.word	0x00017040
        /*0e48*/ 	.word	0x00000016
        /*0e4c*/ 	.word	0x00016800
        /*0e50*/ 	.short	0x0107
        /*0e52*/ 	.byte	0x3f
	.zero		1


	//   ....[58]....
        /*0e54*/ 	.word	0x00017140
        /*0e58*/ 	.word	0x00000016
        /*0e5c*/ 	.word	0x00016800
        /*0e60*/ 	.short	0x0101
        /*0e62*/ 	.byte	0x3f
	.zero		1


	//   ....[59]....
        /*0e64*/ 	.word	0x00017160
        /*0e68*/ 	.word	0x00000016
        /*0e6c*/ 	.word	0x00016820
        /*0e70*/ 	.short	0x010a
        /*0e72*/ 	.byte	0x3f
	.zero		1


	//   ....[60]....
        /*0e74*/ 	.word	0x00017470
        /*0e78*/ 	.word	0x00000002
        /*0e7c*/ 	.word	0x00016840
        /*0e80*/ 	.short	0x010a
        /*0e82*/ 	.byte	0x3f
	.zero		1


	//   ....[61]....
        /*0e84*/ 	.word	0x000176f0
        /*0e88*/ 	.word	0x00000003
        /*0e8c*/ 	.word	0x00000060
        /*0e90*/ 	.short	0x010a
        /*0e92*/ 	.byte	0x3f
	.zero		1


	//   ....[62]....
        /*0e94*/ 	.word	0x00017c30
        /*0e98*/ 	.word	0x00000002
        /*0e9c*/ 	.word	0x00016840
        /*0ea0*/ 	.short	0x010a
        /*0ea2*/ 	.byte	0x3f
	.zero		1


	//   ....[63]....
        /*0ea4*/ 	.word	0x00017eb0
        /*0ea8*/ 	.word	0x0000000a
        /*0eac*/ 	.word	0x00000060
        /*0eb0*/ 	.short	0x010a
        /*0eb2*/ 	.byte	0x3f
	.zero		1


	//   ....[64]....
        /*0eb4*/ 	.word	0x00018340
        /*0eb8*/ 	.word	0x00000002
        /*0ebc*/ 	.word	0x00016840
        /*0ec0*/ 	.short	0x010a
        /*0ec2*/ 	.byte	0x3f
	.zero		1


	//   ....[65]....
        /*0ec4*/ 	.word	0x000185d0
        /*0ec8*/ 	.word	0x00000007
        /*0ecc*/ 	.word	0x00000060
        /*0ed0*/ 	.short	0x010a
        /*0ed2*/ 	.byte	0x3f
	.zero		1


	//   ....[66]....
        /*0ed4*/ 	.word	0x00018a10
        /*0ed8*/ 	.word	0x00000003
        /*0edc*/ 	.word	0x00016860
        /*0ee0*/ 	.short	0x010a
        /*0ee2*/ 	.byte	0x3f
	.zero		1


	//   ....[67]....
        /*0ee4*/ 	.word	0x00019960
        /*0ee8*/ 	.word	0x00000009
        /*0eec*/ 	.word	0x00016820
        /*0ef0*/ 	.short	0x010a
        /*0ef2*/ 	.byte	0x3f
	.zero		1


	//   ....[68]....
        /*0ef4*/ 	.word	0x00019af0
        /*0ef8*/ 	.word	0x00000006
        /*0efc*/ 	.word	0x00000000
        /*0f00*/ 	.short	0x010a
        /*0f02*/ 	.byte	0x3f
	.zero		1


	//   ....[69]....
        /*0f04*/ 	.word	0x00019b60
        /*0f08*/ 	.word	0x00000007
        /*0f0c*/ 	.word	0x00000000
        /*0f10*/ 	.short	0x010a
        /*0f12*/ 	.byte	0x3f
	.zero		1


	//   ....[70]....
        /*0f14*/ 	.word	0x00019bc0
        /*0f18*/ 	.word	0x00000004
        /*0f1c*/ 	.word	0x00000000
        /*0f20*/ 	.short	0x010a
        /*0f22*/ 	.byte	0x3f
	.zero		1


	//   ....[71]....
        /*0f24*/ 	.word	0x00019bf0
        /*0f28*/ 	.word	0x00000005
        /*0f2c*/ 	.word	0x00000000
        /*0f30*/ 	.short	0x010a
        /*0f32*/ 	.byte	0x3f
	.zero		1


	//   ....[72]....
        /*0f34*/ 	.word	0x00019c50
        /*0f38*/ 	.word	0x0000004e
        /*0f3c*/ 	.word	0x00016890
        /*0f40*/ 	.short	0x010a
        /*0f42*/ 	.byte	0x3f
	.zero		1


	//   ....[73]....
        /*0f44*/ 	.word	0x00019ca0
        /*0f48*/ 	.word	0x0000004e
        /*0f4c*/ 	.word	0x00016890
        /*0f50*/ 	.short	0x010a
        /*0f52*/ 	.byte	0x3f
	.zero		1


	//   ....[74]....
        /*0f54*/ 	.word	0x00019cf0
        /*0f58*/ 	.word	0x0000004e
        /*0f5c*/ 	.word	0x00016890
        /*0f60*/ 	.short	0x010a
        /*0f62*/ 	.byte	0x3f
	.zero		1


	//   ....[75]....
        /*0f64*/ 	.word	0x00019d40
        /*0f68*/ 	.word	0x0000004e
        /*0f6c*/ 	.word	0x000168b0
        /*0f70*/ 	.short	0x010a
        /*0f72*/ 	.byte	0x3f
	.zero		1


	//   ....[76]....
        /*0f74*/ 	.word	0x0001a210
        /*0f78*/ 	.word	0x00000002
        /*0f7c*/ 	.word	0x00016800
        /*0f80*/ 	.short	0x010a
        /*0f82*/ 	.byte	0x3f
	.zero		1


	//   ....[77]....
        /*0f84*/ 	.word	0x0001a830
        /*0f88*/ 	.word	0x00000002
        /*0f8c*/ 	.word	0x00016800
        /*0f90*/ 	.short	0x010a
        /*0f92*/ 	.byte	0x3f
	.zero		1


	//   ....[78]....
        /*0f94*/ 	.word	0x0001a880
        /*0f98*/ 	.word	0x00000000
        /*0f9c*/ 	.word	0x00016830
        /*0fa0*/ 	.short	0x010a
        /*0fa2*/ 	.byte	0x3f
	.zero		1


	//   ....[79]....
        /*0fa4*/ 	.word	0x0001a8d0
        /*0fa8*/ 	.word	0x00000009
        /*0fac*/ 	.word	0x00016830
        /*0fb0*/ 	.short	0x010a
        /*0fb2*/ 	.byte	0x3f
	.zero		1


	//   ....[80]....
        /*0fb4*/ 	.word	0x0001a920
        /*0fb8*/ 	.word	0x00000009
        /*0fbc*/ 	.word	0x00016850
        /*0fc0*/ 	.short	0x010a
        /*0fc2*/ 	.byte	0x3f
	.zero		1


	//   ....[81]....
        /*0fc4*/ 	.word	0x0001a970
        /*0fc8*/ 	.word	0x00000009
        /*0fcc*/ 	.word	0x00016830
        /*0fd0*/ 	.short	0x010a
        /*0fd2*/ 	.byte	0x3f
	.zero		1


	//   ....[82]....
        /*0fd4*/ 	.word	0x0001a9c0
        /*0fd8*/ 	.word	0x00000009
        /*0fdc*/ 	.word	0x00016850
        /*0fe0*/ 	.short	0x010a
        /*0fe2*/ 	.byte	0x3f
	.zero		1


	//   ....[83]....
        /*0fe4*/ 	.word	0x0001aa10
        /*0fe8*/ 	.word	0x0000000d
        /*0fec*/ 	.word	0x00016850
        /*0ff0*/ 	.short	0x010a
        /*0ff2*/ 	.byte	0x3f
	.zero		1


	//   ....[84]....
        /*0ff4*/ 	.word	0x0001afb0
        /*0ff8*/ 	.word	0x00000016
        /*0ffc*/ 	.word	0x00016820
        /*1000*/ 	.short	0x010a
        /*1002*/ 	.byte	0x3f
	.zero		1


	//   ....[85]....
        /*1004*/ 	.word	0x0001b000
        /*1008*/ 	.word	0x00000005
        /*100c*/ 	.word	0x000168a0
        /*1010*/ 	.short	0x010a
        /*1012*/ 	.byte	0x3f
	.zero		1


	//   ....[86]....
        /*1014*/ 	.word	0x0001b050
        /*1018*/ 	.word	0x00000005
        /*101c*/ 	.word	0x000168c0
        /*1020*/ 	.short	0x010a
        /*1022*/ 	.byte	0x3f
	.zero		1


	//   ....[87]....
        /*1024*/ 	.word	0x0001b0a0
        /*1028*/ 	.word	0x00000005
        /*102c*/ 	.word	0x000168a0
        /*1030*/ 	.short	0x010a
        /*1032*/ 	.byte	0x3f
	.zero		1


	//   ....[88]....
        /*1034*/ 	.word	0x0001b0f0
        /*1038*/ 	.word	0x00000005
        /*103c*/ 	.word	0x000168c0
        /*1040*/ 	.short	0x010a
        /*1042*/ 	.byte	0x3f
	.zero		1


	//   ....[89]....
        /*1044*/ 	.word	0x0001b290
        /*1048*/ 	.word	0x00000000
        /*104c*/ 	.word	0x00016840
        /*1050*/ 	.short	0x010a
        /*1052*/ 	.byte	0x3f
	.zero		1


	//   ....[90]....
        /*1054*/ 	.word	0x0001c270
        /*1058*/ 	.word	0x00000016
        /*105c*/ 	.word	0x00016820
        /*1060*/ 	.short	0x010a
        /*1062*/ 	.byte	0x3f
	.zero		1


	//   ....[91]....
        /*1064*/ 	.word	0x0001c2c0
        /*1068*/ 	.word	0x00000002
        /*106c*/ 	.word	0x00016840
        /*1070*/ 	.short	0x010a
        /*1072*/ 	.byte	0x3f
	.zero		1


	//   ....[92]....
        /*1074*/ 	.word	0x0001c310
        /*1078*/ 	.word	0x00000003
        /*107c*/ 	.word	0x00000060
        /*1080*/ 	.short	0x010a
        /*1082*/ 	.byte	0x3f
	.zero		1


	//   ....[93]....
        /*1084*/ 	.word	0x0001c360
        /*1088*/ 	.word	0x00000002
        /*108c*/ 	.word	0x00016840
        /*1090*/ 	.short	0x010a
        /*1092*/ 	.byte	0x3f
	.zero		1


	//   ....[94]....
        /*1094*/ 	.word	0x0001c3b0
        /*1098*/ 	.word	0x0000000a
        /*109c*/ 	.word	0x00000060
        /*10a0*/ 	.short	0x010a
        /*10a2*/ 	.byte	0x3f
	.zero		1


	//   ....[95]....
        /*10a4*/ 	.word	0x0001c400
        /*10a8*/ 	.word	0x00000002
        /*10ac*/ 	.word	0x00016840
        /*10b0*/ 	.short	0x010a
        /*10b2*/ 	.byte	0x3f
	.zero		1


	//   ....[96]....
        /*10b4*/ 	.word	0x0001c450
        /*10b8*/ 	.word	0x00000007
        /*10bc*/ 	.word	0x00000060
        /*10c0*/ 	.short	0x010a
        /*10c2*/ 	.byte	0x3f
	.zero		1


	//   ....[97]....
        /*10c4*/ 	.word	0x0001c4a0
        /*10c8*/ 	.word	0x00000003
        /*10cc*/ 	.word	0x00016860
        /*10d0*/ 	.short	0x010a
        /*10d2*/ 	.byte	0x3f
	.zero		1


	//   ....[98]....
        /*10d4*/ 	.word	0x0001ce20
        /*10d8*/ 	.word	0x00000009
        /*10dc*/ 	.word	0x00016820
        /*10e0*/ 	.short	0x010a
        /*10e2*/ 	.byte	0x3f
	.zero		1


	//   ....[99]....
        /*10e4*/ 	.word	0x0001cfc0
        /*10e8*/ 	.word	0x00000006
        /*10ec*/ 	.word	0x00000000
        /*10f0*/ 	.short	0x010a
        /*10f2*/ 	.byte	0x3f
	.zero		1


	//   ....[100]....
        /*10f4*/ 	.word	0x0001d010
        /*10f8*/ 	.word	0x00000007
        /*10fc*/ 	.word	0x00000000
        /*1100*/ 	.short	0x010a
        /*1102*/ 	.byte	0x3f
	.zero		1


	//   ....[101]....
        /*1104*/ 	.word	0x0001d060
        /*1108*/ 	.word	0x00000004
        /*110c*/ 	.word	0x00000000
        /*1110*/ 	.short	0x010a
        /*1112*/ 	.byte	0x3f
	.zero		1


	//----- nvinfo : EIATTR_NUM_MBARRIERS
	.align		4
.L_327:
        /*1114*/ 	.byte	0x03, 0x38
        /*1116*/ 	.short	0x0016


	//----- nvinfo : EIATTR_EXIT_INSTR_OFFSETS
	.align		4
        /*1118*/ 	.byte	0x04, 0x1c
        /*111a*/ 	.short	(.L_329 - .L_328)


	//   ....[0]....
.L_328:
        /*111c*/ 	.word	0x00019c40


	//----- nvinfo : EIATTR_MAX_THREADS
	.align		4
.L_329:
        /*1120*/ 	.byte	0x04, 0x05
        /*1122*/ 	.short	(.L_331 - .L_330)
.L_330:
        /*1124*/ 	.word	0x00000200
        /*1128*/ 	.word	0x00000001
        /*112c*/ 	.word	0x00000001


	//----- nvinfo : EIATTR_CRS_STACK_SIZE
	.align		4
.L_331:
        /*1130*/ 	.byte	0x04, 0x1e
        /*1132*/ 	.short	(.L_333 - .L_332)
.L_332:
        /*1134*/ 	.word	0x00000000


	//----- nvinfo : EIATTR_CBANK_PARAM_SIZE
	.align		4
.L_333:
        /*1138*/ 	.byte	0x03, 0x19
        /*113a*/ 	.short	0x0af0


	//----- nvinfo : EIATTR_PARAM_CBANK
	.align		4
        /*113c*/ 	.byte	0x04, 0x0a
        /*113e*/ 	.short	(.L_335 - .L_334)
	.align		4
.L_334:
        /*1140*/ 	.word	index@(.nv.constant0._ZN7cutlass13device_kernelIN5flash11enable_sm90INS1_16FlashAttnFwdSm90INS1_25CollectiveMainloopFwdSm90ILi2EN4cute5tupleIJNS5_1CILi1EEES8_S8_EEENS6_IJNS7_ILi192EEENS7_ILi128EEENS7_ILi64EEEEEELi64ENS_10bfloat16_tEfNS_4arch4Sm90ELb1ELb0ELb1ELb1ELb0ELb1ELb0ELb1ELb1ELb1ELb0ELb0EEENS1_21CollectiveEpilogueFwdINS6_IJSA_SC_SB_EEES9_SE_SG_Li384ELb1ELb1ELb0ELb0EEENS1_36VarlenDynamicPersistentTileSchedulerILi192ELi128ELi384ELi128ELb0ELb1ELb1ELb1ELb1ELb1EEEEEEEEEvNT_6ParamsE)
        /*1144*/ 	.short	0x0210
        /*1146*/ 	.short	0x0af0


	//----- nvinfo : EIATTR_SW_WAR
	.align		4
.L_335:
        /*1148*/ 	.byte	0x04, 0x36
        /*114a*/ 	.short	(.L_337 - .L_336)
.L_336:
        /*114c*/ 	.word	0x00000008
.L_337:


//--------------------- .nv.callgraph             --------------------------
	.section	.nv.callgraph,"",@"SHT_CUDA_CALLGRAPH"
	.align	4
	.sectionentsize	8
	.align		4
        /*0000*/ 	.word	0x00000000
	.align		4
        /*0004*/ 	.word	0xffffffff
	.align		4
        /*0008*/ 	.word	index@(_ZN7cutlass13device_kernelIN5flash11enable_sm90INS1_16FlashAttnFwdSm90INS1_25CollectiveMainloopFwdSm90ILi2EN4cute5tupleIJNS5_1CILi1EEES8_S8_EEENS6_IJNS7_ILi192EEESA_NS7_ILi64EEEEEELi64ENS_10bfloat16_tEfNS_4arch4Sm90ELb0ELb0ELb1ELb0ELb0ELb0ELb0ELb0ELb1ELb1ELb0ELb0EEENS1_21CollectiveEpilogueFwdINS6_IJSA_SB_SA_EEES9_SD_SF_Li384ELb0ELb1ELb0ELb0EEENS1_29StaticPersistentTileSchedulerILb0EEEEEEEEEvNT_6ParamsE)
	.align		4
        /*000c*/ 	.word	index@(__assertfail)
	.align		4
        /*0010*/ 	.word	index@(_ZN7cutlass13device_kernelIN5flash11enable_sm90INS1_16FlashAttnFwdSm90INS1_25CollectiveMainloopFwdSm90ILi2EN4cute5tupleIJNS5_1CILi1EEES8_S8_EEENS6_IJNS7_ILi192EEESA_NS7_ILi64EEEEEELi64ENS_10bfloat16_tEfNS_4arch4Sm90ELb0ELb0ELb1ELb1ELb0ELb0ELb0ELb0ELb1ELb1ELb0ELb0EEENS1_21CollectiveEpilogueFwdINS6_IJSA_SB_SA_EEES9_SD_SF_Li384ELb1ELb1ELb0ELb0EEENS1_36VarlenDynamicPersistentTileSchedulerILi192ELi192ELi384ELi128ELb0ELb1ELb1ELb0ELb1ELb1EEEEEEEEEvNT_6ParamsE)
	.align		4
        /*0014*/ 	.word	index@(__assertfail)
	.align		4
        /*0018*/ 	.word	index@(_ZN7cutlass13device_kernelIN5flash11enable_sm90INS1_16FlashAttnFwdSm90INS1_25CollectiveMainloopFwdSm90ILi2EN4cute5tupleIJNS5_1CILi1EEES8_S8_EEENS6_IJNS7_ILi192EEESA_NS7_ILi64EEEEEELi64ENS_10bfloat16_tEfNS_4arch4Sm90ELb0ELb0ELb1ELb1ELb0ELb1ELb0ELb0ELb1ELb1ELb0ELb0EEENS1_21CollectiveEpilogueFwdINS6_IJSA_SB_SA_EEES9_SD_SF_Li384ELb1ELb1ELb0ELb0EEENS1_36VarlenDynamicPersistentTileSchedulerILi192ELi192ELi384ELi128ELb0ELb1ELb1ELb0ELb1ELb1EEEEEEEEEvNT_6ParamsE)
	.align		4
        /*001c*/ 	.word	index@(__assertfail)
	.align		4
        /*0020*/ 	.word	index@(_ZN7cutlass13device_kernelIN5flash11enable_sm90INS1_16FlashAttnFwdSm90INS1_25CollectiveMainloopFwdSm90ILi2EN4cute5tupleIJNS5_1CILi1EEES8_S8_EEENS6_IJNS7_ILi192EEENS7_ILi128EEENS7_ILi64EEEEEELi64ENS_10bfloat16_tEfNS_4arch4Sm90ELb0ELb1ELb1ELb0ELb0ELb0ELb0ELb1ELb1ELb1ELb0ELb0EEENS1_21CollectiveEpilogueFwdINS6_IJSA_SC_SB_EEES9_SE_SG_Li384ELb0ELb1ELb0ELb0EEENS1_30DynamicPersistentTileSchedulerILi384ELi128ELb0ELb1ELb1EEEEEEEEEvNT_6ParamsE)
	.align		4
        /*0024*/ 	.word	index@(__assertfail)
	.align		4
        /*0028*/ 	.word	index@(_ZN7cutlass13device_kernelIN5flash11enable_sm90INS1_16FlashAttnFwdSm90INS1_25CollectiveMainloopFwdSm90ILi2EN4cute5tupleIJNS5_1CILi1EEES8_S8_EEENS6_IJNS7_ILi192EEENS7_ILi128EEENS7_ILi64EEEEEELi64ENS_10bfloat16_tEfNS_4arch4Sm90ELb0ELb1ELb1ELb1ELb0ELb0ELb0ELb1ELb1ELb1ELb0ELb0EEENS1_21CollectiveEpilogueFwdINS6_IJSA_SC_SB_EEES9_SE_SG_Li384ELb1ELb1ELb0ELb0EEENS1_36VarlenDynamicPersistentTileSchedulerILi192ELi128ELi384ELi128ELb0ELb1ELb1ELb1ELb0ELb1EEEEEEEEEvNT_6ParamsE)
	.align		4
        /*002c*/ 	.word	index@(__assertfail)
	.align		4
        /*0030*/ 	.word	index@(_ZN7cutlass13device_kernelIN5flash11enable_sm90INS1_16FlashAttnFwdSm90INS1_25CollectiveMainloopFwdSm90ILi2EN4cute5tupleIJNS5_1CILi1EEES8_S8_EEENS6_IJNS7_ILi192EEENS7_ILi128EEENS7_ILi64EEEEEELi64ENS_10bfloat16_tEfNS_4arch4Sm90ELb0ELb1ELb1ELb1ELb0ELb1ELb0ELb1ELb1ELb1ELb0ELb0EEENS1_21CollectiveEpilogueFwdINS6_IJSA_SC_SB_EEES9_SE_SG_Li384ELb1ELb1ELb0ELb0EEENS1_36VarlenDynamicPersistentTileSchedulerILi192ELi128ELi384ELi128ELb0ELb1ELb1ELb1ELb0ELb1EEEEEEEEEvNT_6ParamsE)
	.align		4
        /*0034*/ 	.word	index@(__assertfail)
	.align		4
        /*0038*/ 	.word	index@(_ZN7cutlass13device_kernelIN5flash11enable_sm90INS1_16FlashAttnFwdSm90INS1_25CollectiveMainloopFwdSm90ILi2EN4cute5tupleIJNS5_1CILi1EEES8_S8_EEENS6_IJNS7_ILi192EEENS7_ILi128EEENS7_ILi64EEEEEELi64ENS_10bfloat16_tEfNS_4arch4Sm90ELb1ELb0ELb1ELb0ELb0ELb0ELb0ELb1ELb1ELb1ELb0ELb0EEENS1_21CollectiveEpilogueFwdINS6_IJSA_SC_SB_EEES9_SE_SG_Li384ELb0ELb1ELb0ELb0EEENS1_30DynamicPersistentTileSchedulerILi384ELi128ELb0ELb1ELb1EEEEEEEEEvNT_6ParamsE)
	.align		4
        /*003c*/ 	.word	index@(__assertfail)
	.align		4
        /*0040*/ 	.word	index@(_ZN7cutlass13device_kernelIN5flash11enable_sm90INS1_16FlashAttnFwdSm90INS1_25CollectiveMainloopFwdSm90ILi2EN4cute5tupleIJNS5_1CILi1EEES8_S8_EEENS6_IJNS7_ILi192EEENS7_ILi128EEENS7_ILi64EEEEEELi64ENS_10bfloat16_tEfNS_4arch4Sm90ELb1ELb0ELb1ELb1ELb0ELb0ELb0ELb1ELb1ELb1ELb0ELb0EEENS1_21CollectiveEpilogueFwdINS6_IJSA_SC_SB_EEES9_SE_SG_Li384ELb1ELb1ELb0ELb0EEENS1_36VarlenDynamicPersistentTileSchedulerILi192ELi128ELi384ELi128ELb0ELb1ELb1ELb1ELb1ELb1EEEEEEEEEvNT_6ParamsE)
	.align		4
        /*0044*/ 	.word	index@(__assertfail)
	.align		4
        /*0048*/ 	.word	index@(_ZN7cutlass13device_kernelIN5flash11enable_sm90INS1_16FlashAttnFwdSm90INS1_25CollectiveMainloopFwdSm90ILi2EN4cute5tupleIJNS5_1CILi1EEES8_S8_EEENS6_IJNS7_ILi192EEENS7_ILi128EEENS7_ILi64EEEEEELi64ENS_10bfloat16_tEfNS_4arch4Sm90ELb1ELb0ELb1ELb1ELb0ELb1ELb0ELb1ELb1ELb1ELb0ELb0EEENS1_21CollectiveEpilogueFwdINS6_IJSA_SC_SB_EEES9_SE_SG_Li384ELb1ELb1ELb0ELb0EEENS1_36VarlenDynamicPersistentTileSchedulerILi192ELi128ELi384ELi128ELb0ELb1ELb1ELb1ELb1ELb1EEEEEEEEEvNT_6ParamsE)
	.align		4
        /*004c*/ 	.word	index@(__assertfail)
	.align		4
        /*0050*/ 	.word	0x00000000
	.align		4
        /*0054*/ 	.word	0xfffffffe
	.align		4
        /*0058*/ 	.word	0x00000000
	.align		4
        /*005c*/ 	.word	0xfffffffd
	.align		4
        /*0060*/ 	.word	0x00000000
	.align		4
        /*0064*/ 	.word	0xfffffffc


//--------------------- .nv.constant4             --------------------------
	.section	.nv.constant4,"a",@progbits
	.align	8
	.align		8
.nv.constant4:
        /*0000*/ 	.dword	__assertfail
	.align		8
        /*0008*/ 	.dword	__unnamed_1
	.align		8
        /*0010*/ 	.dword	__unnamed_2
	.align		8
        /*0018*/ 	.dword	__unnamed_3
	.align		8
        /*0020*/ 	.dword	__unnamed_4
	.align		8
        /*0028*/ 	.dword	__unnamed_5
	.align		8
        /*0030*/ 	.dword	__unnamed_6
	.align		8
        /*0038*/ 	.dword	__unnamed_7
	.align		8
        /*0040*/ 	.dword	__unnamed_8
	.align		8
        /*0048*/ 	.dword	__unnamed_9
	.align		8
        /*0050*/ 	.dword	_ZN81_INTERNAL_c6180452_45_flash_fwd_hdim64_bf16_softcap_packgqa_sm90_cu_744032ad_33484cuda3std3__45__cpo5beginE
	.align		8
        /*0058*/ 	.dword	_ZN81_INTERNAL_c6180452_45_flash_fwd_hdim64_bf16_softcap_packgqa_sm90_cu_744032ad_33484cuda3std3__45__cpo3endE
	.align		8
        /*0060*/ 	.dword	_ZN81_INTERNAL_c6180452_45_flash_fwd_hdim64_bf16_softcap_packgqa_sm90_cu_744032ad_33484cuda3std3__45__cpo6cbeginE
	.align		8
        /*0068*/ 	.dword	_ZN81_INTERNAL_c6180452_45_flash_fwd_hdim64_bf16_softcap_packgqa_sm90_cu_744032ad_33484cuda3std3__45__cpo4cendE
	.align		8
        /*0070*/ 	.dword	_ZN81_INTERNAL_c6180452_45_flash_fwd_hdim64_bf16_softcap_packgqa_sm90_cu_744032ad_33484cuda3std3__483_GLOBAL__N__c6180452_45_flash_fwd_hdim64_bf16_softcap_packgqa_sm90_cu_744032ad_33486ignoreE
	.align		8
        /*0078*/ 	.dword	_ZN81_INTERNAL_c6180452_45_flash_fwd_hdim64_bf16_softcap_packgqa_sm90_cu_744032ad_33484cuda3std3__419piecewise_constructE
	.align		8
        /*0080*/ 	.dword	_ZN81_INTERNAL_c6180452_45_flash_fwd_hdim64_bf16_softcap_packgqa_sm90_cu_744032ad_33484cuda3std3__48in_placeE
	.align		8
        /*0088*/ 	.dword	_ZN81_INTERNAL_c6180452_45_flash_fwd_hdim64_bf16_softcap_packgqa_sm90_cu_744032ad_33484cuda3std6ranges3__45__cpo4swapE
	.align		8
        /*0090*/ 	.dword	_ZN81_INTERNAL_c6180452_45_flash_fwd_hdim64_bf16_softcap_packgqa_sm90_cu_744032ad_33484cuda3std6ranges3__45__cpo9iter_moveE
	.align		8
        /*0098*/ 	.dword	_ZN81_INTERNAL_c6180452_45_flash_fwd_hdim64_bf16_softcap_packgqa_sm90_cu_744032ad_33484cute7productE
	.align		8
        /*00a0*/ 	.dword	_ZN81_INTERNAL_c6180452_45_flash_fwd_hdim64_bf16_softcap_packgqa_sm90_cu_744032ad_33484cute1_E
	.align		8
        /*00a8*/ 	.dword	$str$20
	.align		8
        /*00b0*/ 	.dword	$str$21


//--------------------- .text._ZN7cutlass13device_kernelIN5flash11enable_sm90INS1_16FlashAttnFwdSm90INS1_25CollectiveMainloopFwdSm90ILi2EN4cute5tupleIJNS5_1CILi1EEES8_S8_EEENS6_IJNS7_ILi192EEESA_NS7_ILi64EEEEEELi64ENS_10bfloat16_tEfNS_4arch4Sm90ELb0ELb0ELb1ELb0ELb0ELb0ELb0ELb0ELb1ELb1ELb0ELb0EEENS1_21CollectiveEpilogueFwdINS6_IJSA_SB_SA_EEES9_SD_SF_Li384ELb0ELb1ELb0ELb0EEENS1_29StaticPersistentTileSchedulerILb0EEEEEEEEEvNT_6ParamsE --------------------------
	.section	.text._ZN7cutlass13device_kernelIN5flash11enable_sm90INS1_16FlashAttnFwdSm90INS1_25CollectiveMainloopFwdSm90ILi2EN4cute5tupleIJNS5_1CILi1EEES8_S8_EEENS6_IJNS7_ILi192EEESA_NS7_ILi64EEEEEELi64ENS_10bfloat16_tEfNS_4arch4Sm90ELb0ELb0ELb1ELb0ELb0ELb0ELb0ELb0ELb1ELb1ELb0ELb0EEENS1_21CollectiveEpilogueFwdINS6_IJSA_SB_SA_EEES9_SD_SF_Li384ELb0ELb1ELb0ELb0EEENS1_29StaticPersistentTileSchedulerILb0EEEEEEEEEvNT_6ParamsE,"ax",@progbits
	.align	128
.text._ZN7cutlass13device_kernelIN5flash11enable_sm90INS1_16FlashAttnFwdSm90INS1_25CollectiveMainloopFwdSm90ILi2EN4cute5tupleIJNS5_1CILi1EEES8_S8_EEENS6_IJNS7_ILi192EEESA_NS7_ILi64EEEEEELi64ENS_10bfloat16_tEfNS_4arch4Sm90ELb0ELb0ELb1ELb0ELb0ELb0ELb0ELb0ELb1ELb1ELb0ELb0EEENS1_21CollectiveEpilogueFwdINS6_IJSA_SB_SA_EEES9_SD_SF_Li384ELb0ELb1ELb0ELb0EEENS1_29StaticPersistentTileSchedulerILb0EEEEEEEEEvNT_6ParamsE:
        .type           _ZN7cutlass13device_kernelIN5flash11enable_sm90INS1_16FlashAttnFwdSm90INS1_25CollectiveMainloopFwdSm90ILi2EN4cute5tupleIJNS5_1CILi1EEES8_S8_EEENS6_IJNS7_ILi192EEESA_NS7_ILi64EEEEEELi64ENS_10bfloat16_tEfNS_4arch4Sm90ELb0ELb0ELb1ELb0ELb0ELb0ELb0ELb0ELb1ELb1ELb0ELb0EEENS1_21CollectiveEpilogueFwdINS6_IJSA_SB_SA_EEES9_SD_SF_Li384ELb0ELb1ELb0ELb0EEENS1_29StaticPersistentTileSchedulerILb0EEEEEEEEEvNT_6ParamsE,@function
        .size           _ZN7cutlass13device_kernelIN5flash11enable_sm90INS1_16FlashAttnFwdSm90INS1_25CollectiveMainloopFwdSm90ILi2EN4cute5tupleIJNS5_1CILi1EEES8_S8_EEENS6_IJNS7_ILi192EEESA_NS7_ILi64EEEEEELi64ENS_10bfloat16_tEfNS_4arch4Sm90ELb0ELb0ELb1ELb0ELb0ELb0ELb0ELb0ELb1ELb1ELb0ELb0EEENS1_21CollectiveEpilogueFwdINS6_IJSA_SB_SA_EEES9_SD_SF_Li384ELb0ELb1ELb0ELb0EEENS1_29StaticPersistentTileSchedulerILb0EEEEEEEEEvNT_6ParamsE,(.L_x_2640 - _ZN7cutlass13device_kernelIN5flash11enable_sm90INS1_16FlashAttnFwdSm90INS1_25CollectiveMainloopFwdSm90ILi2EN4cute5tupleIJNS5_1CILi1EEES8_S8_EEENS6_IJNS7_ILi192EEESA_NS7_ILi64EEEEEELi64ENS_10bfloat16_tEfNS_4arch4Sm90ELb0ELb0ELb1ELb0ELb0ELb0ELb0ELb0ELb1ELb1ELb0ELb0EEENS1_21CollectiveEpilogueFwdINS6_IJSA_SB_SA_EEES9_SD_SF_Li384ELb0ELb1ELb0ELb0EEENS1_29StaticPersistentTileSchedulerILb0EEEEEEEEEvNT_6ParamsE)
        .other          _ZN7cutlass13device_kernelIN5flash11enable_sm90INS1_16FlashAttnFwdSm90INS1_25CollectiveMainloopFwdSm90ILi2EN4cute5tupleIJNS5_1CILi1EEES8_S8_EEENS6_IJNS7_ILi192EEESA_NS7_ILi64EEEEEELi64ENS_10bfloat16_tEfNS_4arch4Sm90ELb0ELb0ELb1ELb0ELb0ELb0ELb0ELb0ELb1ELb1ELb0ELb0EEENS1_21CollectiveEpilogueFwdINS6_IJSA_SB_SA_EEES9_SD_SF_Li384ELb0ELb1ELb0ELb0EEENS1_29StaticPersistentTileSchedulerILb0EEEEEEEEEvNT_6ParamsE,@"STO_CUDA_ENTRY STV_DEFAULT"
_ZN7cutlass13device_kernelIN5flash11enable_sm90INS1_16FlashAttnFwdSm90INS1_25CollectiveMainloopFwdSm90ILi2EN4cute5tupleIJNS5_1CILi1EEES8_S8_EEENS6_IJNS7_ILi192EEESA_NS7_ILi64EEEEEELi64ENS_10bfloat16_tEfNS_4arch4Sm90ELb0ELb0ELb1ELb0ELb0ELb0ELb0ELb0ELb1ELb1ELb0ELb0EEENS1_21CollectiveEpilogueFwdINS6_IJSA_SB_SA_EEES9_SD_SF_Li384ELb0ELb1ELb0ELb0EEENS1_29StaticPersistentTileSchedulerILb0EEEEEEEEEvNT_6ParamsE:
[----:B------:R-:W0:Y:S02]  /*0000*/  LDC R1, c[0x0][0x28] ;  /* 0x00000a00ff017b82 */ /* 0x000e240000000800 */
[----:B0-----:R-:W-:Y:S01]  /*0010*/  VIADD R1, R1, 0xffffffd0 ;  /* 0xffffffd001017836 */ /* 0x001fe20000000000 */
[----:B------:R-:W0:Y:S01]  /*0020*/  S2R R3, SR_TID.X ;  /* 0x0000000000037919 */ /* 0x000e220000002100 */
[----:B------:R-:W-:Y:S01]  /*0030*/  ELECT P0, URZ, PT ;  /* 0x00000000003f782f */ /* 0x000fe20003800000 */
[----:B------:R-:W-:Y:S01]  /*0040*/  BSSY B0, `(.L_x_0) ;  /* 0x000000e000007945 */ /* 0x000fe20003800000 */
[--C-:B0-----:R-:W-:Y:S02]  /*0050*/  SHF.R.U32.HI R0, RZ, 0x5, R3.reuse ;  /* 0x00000005ff007819 */ /* 0x101fe40000011603 */
[----:B------:R-:W-:-:S03]  /*0060*/  SHF.R.U32.HI R3, RZ, 0x7, R3 ;  /* 0x00000007ff037819 */ /* 0x000fc60000011603 */
[----:B------:R-:W0:Y:S02]  /*0070*/  SHFL.IDX PT, R2, R0, RZ, 0x1f ;  /* 0x00001fff00027589 */ /* 0x000e2400000e0000 */
[----:B0-----:R-:W-:-:S13]  /*0080*/  ISETP.EQ.AND P0, PT, R2, RZ, P0 ;  /* 0x000000ff0200720c */ /* 0x001fda0000702270 */
[----:B------:R-:W-:Y:S05]  /*0090*/  @!P0 BRA `(.L_x_1) ;  /* 0x0000000000208947 */ /* 0x000fea0003800000 */
[----:B------:R-:W-:Y:S02]  /*00a0*/  ULDC.64 UR4, c[0x0][0x198] ;  /* 0x0000660000047ab9 */ /* 0x000fe40000000a00 */
[----:B------:R-:W-:Y:S02]  /*00b0*/  UIADD3 UR6, UP0, UR4, 0x370, URZ ;  /* 0x0000037004067890 */ /* 0x000fe4000ff1e03f */
[----:B------:R-:W-:Y:S02]  /*00c0*/  UIADD3 UR4, UP1, UR4, 0x470, URZ ;  /* 0x0000047004047890 */ /* 0x000fe4000ff3e03f */
[----:B------:R-:W-:Y:S02]  /*00d0*/  UIADD3.X UR7, URZ, UR5, URZ, UP0, !UPT ;  /* 0x000000053f077290 */ /* 0x000fe400087fe43f */
[----:B------:R-:W-:-:S07]  /*00e0*/  UIADD3.X UR5, URZ, UR5, URZ, UP1, !UPT ;  /* 0x000000053f057290 */ /* 0x000fce0008ffe43f */
[----:B------:R0:W-:Y:S02]  /*00f0*/  UTMACCTL.PF [UR6] ;  /* 0x00000000060079b9 */ /* 0x0001e40008040000 */
[----:B------:R0:W-:Y:S02]  /*0100*/  UTMACCTL.PF [UR4] ;  /* 0x00000000040079b9 */ /* 0x0001e40008040000 */
[----:B0-----:R-:W-:Y:S01]  /*0110*/  NOP ;  /* 0x0000000000007918 */ /* 0x001fe20000000000 */
.L_x_1:
[----:B------:R-:W-:Y:S05]  /*0120*/  BSYNC B0 ;  /* 0x0000000000007941 */ /* 0x000fea0003800000 */
.L_x_0:
[----:B------:R-:W-:Y:S01]  /*0130*/  VOTEU.ANY UP0, P0 ;  /* 0x00000000003f7886 */ /* 0x000fe20000000100 */
[----:B------:R-:W0:Y:S01]  /*0140*/  SHFL.IDX PT, R3, R3, RZ, 0x1f ;  /* 0x00001fff03037589 */ /* 0x000e2200000e0000 */
[----:B------:R-:W-:Y:S01]  /*0150*/  UMOV UR4, 0x80 ;  /* 0x0000008000047882 */ /* 0x000fe20000000000 */
[----:B------:R-:W-:Y:S01]  /*0160*/  UMOV UR7, 0x180 ;  /* 0x0000018000077882 */ /* 0x000fe20000000000 */
[----:B------:R-:W-:Y:S01]  /*0170*/  VOTEU.ANY UP1, P0 ;  /* 0x00000000003f7886 */ /* 0x000fe20000020100 */
[----:B------:R-:W1:Y:S01]  /*0180*/  @UP0 S2UR UR8, SR_CgaCtaId ;  /* 0x00000000000809c3 */ /* 0x000e620000008800 */
[----:B------:R-:W2:Y:S01]  /*0190*/  SHFL.IDX PT, R2, R0, RZ, 0x1f ;  /* 0x00001fff00027589 */ /* 0x000ea200000e0000 */
[----:B------:R-:W-:Y:S01]  /*01a0*/  @UP0 UMOV UR6, 0x400 ;  /* 0x0000040000060882 */ /* 0x000fe20000000000 */
[----:B------:R-:W-:-:S04]  /*01b0*/  @UP0 UIADD3 UR4, -UR4, 0x100000, URZ ;  /* 0x0010000004040890 */ /* 0x000fc8000fffe13f */
[----:B------:R-:W-:Y:S02]  /*01c0*/  @UP0 USHF.L.U32 UR5, UR4, 0xb, URZ ;  /* 0x0000000b04050899 */ /* 0x000fe4000800063f */
[----:B------:R-:W-:Y:S01]  /*01d0*/  @UP0 USHF.L.U32 UR4, UR4, 0x1, URZ ;  /* 0x0000000104040899 */ /* 0x000fe2000800063f */
[----:B------:R-:W-:Y:S01]  /*01e0*/  VOTEU.ANY UP2, P0 ;  /* 0x00000000003f7886 */ /* 0x000fe20000040100 */
[----:B0-----:R-:W-:Y:S01]  /*01f0*/  R2UR UR9, R3 ;  /* 0x00000000030972ca */ /* 0x001fe200000e0000 */
[----:B-1----:R-:W-:Y:S01]  /*0200*/  @UP0 ULEA UR8, UR8, UR6, 0x18 ;  /* 0x0000000608080291 */ /* 0x002fe2000f8ec03f */
[----:B--2---:R-:W-:Y:S01]  /*0210*/  ISETP.NE.AND P1, PT, R2, RZ, PT ;  /* 0x000000ff0200720c */ /* 0x004fe20003f25270 */
[----:B------:R-:W-:-:S04]  /*0220*/  @UP0 UIADD3 UR6, -UR7, 0x100000, URZ ;  /* 0x0010000007060890 */ /* 0x000fc8000fffe13f */
[----:B------:R-:W-:Y:S02]  /*0230*/  @UP0 USHF.L.U32 UR7, UR6, 0xb, URZ ;  /* 0x0000000b06070899 */ /* 0x000fe4000800063f */
[----:B------:R-:W-:-:S04]  /*0240*/  @UP0 USHF.L.U32 UR6, UR6, 0x1, URZ ;  /* 0x0000000106060899 */ /* 0x000fc8000800063f */
[----:B------:R-:W-:Y:S01]  /*0250*/  UISETP.NE.AND UP0, UPT, UR9, URZ, UPT ;  /* 0x0000003f0900728c */ /* 0x000fe2000bf05270 */
[----:B------:R-:W0:Y:S02]  /*0260*/  FENCE.VIEW.ASYNC.S ;  /* 0x00000000000073c6 */ /* 0x000e240000000000 */
[----:B0-----:R0:W1:Y:S05]  /*0270*/  @UP1 SYNCS.EXCH.64 URZ, [UR8+0x30800], UR4 ;  /* 0x03080004083f15b2 */ /* 0x00106a0008000100 */
[----:B------:R0:W2:Y:S01]  /*0280*/  @UP2 SYNCS.EXCH.64 URZ, [UR8+0x30820], UR6 ;  /* 0x03082006083f25b2 */ /* 0x0000a20008000100 */
[----:B------:R-:W-:Y:S05]  /*0290*/  @P1 BRA `(.L_x_2) ;  /* 0x0000000000481947 */ /* 0x000fea0003800000 */
[----:B0-----:R-:W0:Y:S01]  /*02a0*/  S2UR UR5, SR_CgaCtaId ;  /* 0x00000000000579c3 */ /* 0x001e220000008800 */
[----:B------:R-:W-:Y:S01]  /*02b0*/  UMOV UR4, 0x400 ;  /* 0x0000040000047882 */ /* 0x000fe20000000000 */
[----:B------:R-:W-:Y:S01]  /*02c0*/  UMOV UR6, 0x1 ;  /* 0x0000000100067882 */ /* 0x000fe20000000000 */
[----:B------:R-:W-:Y:S01]  /*02d0*/  UMOV UR7, 0x3 ;  /* 0x0000000300077882 */ /* 0x000fe20000000000 */
[----:B------:R-:W-:Y:S01]  /*02e0*/  ELECT P0, URZ, PT ;  /* 0x00000000003f782f */ /* 0x000fe20003800000 */
[----:B0-----:R-:W-:Y:S02]  /*02f0*/  ULEA UR8, UR5, UR4, 0x18 ;  /* 0x0000000405087291 */ /* 0x001fe4000f8ec03f */
[----:B------:R-:W-:-:S04]  /*0300*/  UIADD3 UR4, -UR6, 0x100000, URZ ;  /* 0x0010000006047890 */ /* 0x000fc8000fffe13f */
[----:B------:R-:W-:Y:S02]  /*0310*/  USHF.L.U32 UR5, UR4, 0xb, URZ ;  /* 0x0000000b04057899 */ /* 0x000fe4000800063f */
[----:B------:R-:W-:Y:S02]  /*0320*/  USHF.L.U32 UR4, UR4, 0x1, URZ ;  /* 0x0000000104047899 */ /* 0x000fe4000800063f */
[----:B------:R-:W-:-:S04]  /*0330*/  UIADD3 UR6, -UR7, 0x100000, URZ ;  /* 0x0010000007067890 */ /* 0x000fc8000fffe13f */
[----:B------:R-:W-:Y:S02]  /*0340*/  USHF.L.U32 UR7, UR6, 0xb, URZ ;  /* 0x0000000b06077899 */ /* 0x000fe4000800063f */
[----:B------:R-:W-:Y:S01]  /*0350*/  USHF.L.U32 UR6, UR6, 0x1, URZ ;  /* 0x0000000106067899 */ /* 0x000fe2000800063f */
[----:B------:R-:W0:Y:S03]  /*0360*/  FENCE.VIEW.ASYNC.S ;  /* 0x00000000000073c6 */ /* 0x000e260000000000 */
[----:B0-----:R3:W4:Y:S08]  /*0370*/  SYNCS.EXCH.64 URZ, [UR8+0x30830], UR4 ;  /* 0x03083004083f75b2 */ /* 0x0017300008000100 */
[----:B------:R3:W0:Y:S01]  /*0380*/  SYNCS.EXCH.64 URZ, [UR8+0x30840], UR6 ;  /* 0x03084006083f75b2 */ /* 0x0006220008000100 */
[----:B------:R3:W0:Y:S01]  /*0390*/  SYNCS.EXCH.64 URZ, [UR8+0x30838], UR4 ;  /* 0x03083804083f75b2 */ /* 0x0006220008000100 */
[----:B------:R3:W0:Y:S02]  /*03a0*/  SYNCS.EXCH.64 URZ, [UR8+0x30848], UR6 ;  /* 0x03084806083f75b2 */ /* 0x0006240008000100 */
[----:B---3--:R-:W-:Y:S01]  /*03b0*/  NOP ;  /* 0x0000000000007918 */ /* 0x008fe20000000000 */
.L_x_2:
[----:B------:R-:W3:Y:S01]  /*03c0*/  SHFL.IDX PT, R2, R0, RZ, 0x1f ;  /* 0x00001fff00027589 */ /* 0x000ee200000e0000 */
[----:B------:R-:W-:Y:S01]  /*03d0*/  NOP ;  /* 0x0000000000007918 */ /* 0x000fe20000000000 */
[----:B---3--:R-:W-:-:S13]  /*03e0*/  ISETP.NE.AND P0, PT, R2, RZ, PT ;  /* 0x000000ff0200720c */ /* 0x008fda0003f05270 */
        /* <DEDUP_REMOVED lines=14> */
[----:B0-----:R3:W0:Y:S08]  /*04d0*/  SYNCS.EXCH.64 URZ, [UR8+0x30850], UR4 ;  /* 0x03085004083f75b2 */ /* 0x0016300008000100 */
[----:B------:R3:W0:Y:S01]  /*04e0*/  SYNCS.EXCH.64 URZ, [UR8+0x30860], UR6 ;  /* 0x03086006083f75b2 */ /* 0x0006220008000100 */
[----:B------:R3:W0:Y:S01]  /*04f0*/  SYNCS.EXCH.64 URZ, [UR8+0x30858], UR4 ;  /* 0x03085804083f75b2 */ /* 0x0006220008000100 */
[----:B------:R3:W0:Y:S02]  /*0500*/  SYNCS.EXCH.64 URZ, [UR8+0x30868], UR6 ;  /* 0x03086806083f75b2 */ /* 0x0006240008000100 */
[----:B---3--:R-:W-:Y:S01]  /*0510*/  NOP ;  /* 0x0000000000007918 */ /* 0x008fe20000000000 */
.L_x_3:
[----:B------:R-:W3:Y:S01]  /*0520*/  SHFL.IDX PT, R2, R0, RZ, 0x1f ;  /* 0x00001fff00027589 */ /* 0x000ee200000e0000 */
[----:B------:R-:W-:Y:S01]  /*0530*/  NOP ;  /* 0x0000000000007918 */ /* 0x000fe20000000000 */
[----:B---3--:R-:W-:-:S13]  /*0540*/  ISETP.NE.AND P0, PT, R2, RZ, PT ;  /* 0x000000ff0200720c */ /* 0x008fda0003f05270 */
[----:B------:R-:W-:Y:S05]  /*0550*/  @P0 BRA `(.L_x_4) ;  /* 0x0000000000380947 */ /* 0x000fea0003800000 */
[----:B0-----:R-:W0:Y:S01]  /*0560*/  S2UR UR5, SR_CgaCtaId ;  /* 0x00000000000579c3 */ /* 0x001e220000008800 */
[----:B------:R-:W-:Y:S01]  /*0570*/  UMOV UR4, 0x400 ;  /* 0x0000040000047882 */ /* 0x000fe20000000000 */
[----:B------:R-:W-:Y:S01]  /*0580*/  UMOV UR7, 0x1 ;  /* 0x0000000100077882 */ /* 0x000fe20000000000 */
[----:B------:R-:W-:Y:S01]  /*0590*/  ELECT P0, URZ, PT ;  /* 0x00000000003f782f */ /* 0x000fe20003800000 */
[----:B0-----:R-:W-:Y:S02]  /*05a0*/  ULEA UR6, UR5, UR4, 0x18 ;  /* 0x0000000405067291 */ /* 0x001fe4000f8ec03f */
[----:B------:R-:W-:-:S04]  /*05b0*/  UIADD3 UR4, -UR7, 0x100000, URZ ;  /* 0x0010000007047890 */ /* 0x000fc8000fffe13f */
[----:B------:R-:W-:Y:S02]  /*05c0*/  USHF.L.U32 UR5, UR4, 0xb, URZ ;  /* 0x0000000b04057899 */ /* 0x000fe4000800063f */
[----:B------:R-:W-:Y:S01]  /*05d0*/  USHF.L.U32 UR4, UR4, 0x1, URZ ;  /* 0x0000000104047899 */ /* 0x000fe2000800063f */
[----:B------:R-:W0:Y:S11]  /*05e0*/  FENCE.VIEW.ASYNC.S ;  /* 0x00000000000073c6 */ /* 0x000e360000000000 */
[----:B0-----:R3:W0:Y:S01]  /*05f0*/  SYNCS.EXCH.64 URZ, [UR6+0x30870], UR4 ;  /* 0x03087004063f75b2 */ /* 0x0016220008000100 */
[----:B------:R3:W0:Y:S01]  /*0600*/  SYNCS.EXCH.64 URZ, [UR6+0x30880], UR4 ;  /* 0x03088004063f75b2 */ /* 0x0006220008000100 */
[----:B------:R3:W0:Y:S01]  /*0610*/  SYNCS.EXCH.64 URZ, [UR6+0x30878], UR4 ;  /* 0x03087804063f75b2 */ /* 0x0006220008000100 */
[----:B------:R3:W0:Y:S02]  /*0620*/  SYNCS.EXCH.64 URZ, [UR6+0x30888], UR4 ;  /* 0x03088804063f75b2 */ /* 0x0006240008000100 */
[----:B---3--:R-:W-:Y:S01]  /*0630*/  NOP ;  /* 0x0000000000007918 */ /* 0x008fe20000000000 */
.L_x_4:
        /* <DEDUP_REMOVED lines=22> */
.L_x_5:
        /* <DEDUP_REMOVED lines=22> */
.L_x_6:
[----:B------:R-:W-:Y:S01]  /*0900*/  PLOP3.LUT P0, PT, PT, PT, UP0, 0x80, 0x0 ;  /* 0x000000000000781c */ /* 0x000fe20003f0f008 */
[----:B------:R-:W-:Y:S01]  /*0910*/  UMOV UR36, 0x1 ;  /* 0x0000000100247882 */ /* 0x000fe20000000000 */
[----:B------:R-:W-:Y:S01]  /*0920*/  NOP ;  /* 0x0000000000007918 */ /* 0x000fe20000000000 */
[----:B------:R-:W-:Y:S01]  /*0930*/  USEL UR36, UR36, 0x2, !UP0 ;  /* 0x0000000224247887 */ /* 0x000fe2000c000000 */
[----:B------:R-:W-:Y:S01]  /*0940*/  ULDC.64 UR46, c[0x0][0x208] ;  /* 0x00008200002e7ab9 */ /* 0x000fe20000000a00 */
[----:B012-4-:R-:W-:Y:S08]  /*0950*/  BAR.SYNC.DEFER_BLOCKING 0x0 ;  /* 0x0000000000007b1d */ /* 0x017ff00000010000 */
[----:B------:R-:W-:Y:S05]  /*0960*/  @!P0 BRA `(.L_x_7) ;  /* 0x00000090005c8947 */ /* 0x000fea0003800000 */
.L_x_8:
[----:B------:R-:W-:-:S08]  /*0970*/  NOP ;  /* 0x0000000000007918 */ /* 0x000fd00000000000 */
[----:B------:R-:W0:Y:S02]  /*0980*/  USETMAXREG.TRY_ALLOC.CTAPOOL UP0, 0xa0 ;  /* 0x000000a0000079c8 */ /* 0x000e240008000600 */
[----:B0-----:R-:W-:-:S13]  /*0990*/  PLOP3.LUT P0, PT, PT, PT, UP0, 0x80, 0x0 ;  /* 0x000000000000781c */ /* 0x001fda0003f0f008 */
[----:B------:R-:W-:Y:S05]  /*09a0*/  @!P0 BRA `(.L_x_8) ;  /* 0xfffffffc00f08947 */ /* 0x000fea000383ffff */
[----:B------:R-:W0:Y:S01]  /*09b0*/  S2R R2, SR_TID.X ;  /* 0x0000000000027919 */ /* 0x000e220000002100 */
[----:B------:R-:W1:Y:S08]  /*09c0*/  S2UR UR41, SR_CTAID.X ;  /* 0x00000000002979c3 */ /* 0x000e700000002500 */
[----:B------:R-:W-:Y:S06]  /*09d0*/  BAR.ARV 0x8, 0x200 ;  /* 0x0208000000007b1d */ /* 0x000fec0000002000 */
[----:B0-----:R-:W-:-:S04]  /*09e0*/  LOP3.LUT R0, R2, 0xffffff80, RZ, 0xc0, !PT ;  /* 0xffffff8002007812 */ /* 0x001fc800078ec0ff */
[----:B------:R-:W-:Y:S02]  /*09f0*/  ISETP.NE.AND P0, PT, R0, 0x80, PT ;  /* 0x000000800000780c */ /* 0x000fe40003f05270 */
[----:B------:R-:W1:Y:S11]  /*0a00*/  LDC R0, c[0x0][0xc34] ;  /* 0x00030d00ff007b82 */ /* 0x000e760000000800 */
[----:B------:R-:W-:Y:S06]  /*0a10*/  @!P0 BAR.ARV 0x9, 0x100 ;  /* 0x0244000000008b1d */ /* 0x000fec0000002000 */
[----:B-1----:R-:W-:-:S13]  /*0a20*/  ISETP.LE.AND P0, PT, R0, UR41, PT ;  /* 0x0000002900007c0c */ /* 0x002fda000bf03270 */
[----:B------:R-:W-:Y:S05]  /*0a30*/  @P0 EXIT ;  /* 0x000000000000094d */ /* 0x000fea0003800000 */
[----:B------:R-:W-:Y:S01]  /*0a40*/  VIADD R0, R2, 0xffffff80 ;  /* 0xffffff8002007836 */ /* 0x000fe20000000000 */
[----:B------:R-:W0:Y:S01]  /*0a50*/  S2UR UR4, SR_CgaCtaId ;  /* 0x00000000000479c3 */ /* 0x000e220000008800 */
[----:B------:R-:W-:Y:S01]  /*0a60*/  UMOV UR40, 0x400 ;  /* 0x0000040000287882 */ /* 0x000fe20000000000 */
[----:B------:R-:W-:Y:S02]  /*0a70*/  ULOP3.LUT UR42, UR36, 0x1, URZ, 0xfc, !UPT ;  /* 0x00000001242a7892 */ /* 0x000fe4000f8efc3f */
[----:B------:R-:W-:Y:S01]  /*0a80*/  SHF.R.S32.HI R3, RZ, 0x1f, R0 ;  /* 0x0000001fff037819 */ /* 0x000fe20000011400 */
[----:B------:R-:W-:Y:S01]  /*0a90*/  UMOV UR37, URZ ;  /* 0x0000003f00257c82 */ /* 0x000fe20008000000 */
[----:B------:R-:W-:Y:S01]  /*0aa0*/  UMOV UR38, URZ ;  /* 0x0000003f00267c82 */ /* 0x000fe20008000000 */
[----:B------:R-:W-:Y:S01]  /*0ab0*/  UMOV UR39, URZ ;  /* 0x0000003f00277c82 */ /* 0x000fe20008000000 */
[CC--:B------:R-:W-:Y:S02]  /*0ac0*/  LEA.HI R2, R3.reuse, R0.reuse, RZ, 0x4 ;  /* 0x0000000003027211 */ /* 0x0c0fe400078f20ff */
[----:B------:R-:W-:-:S02]  /*0ad0*/  LEA.HI R6, R3, R0, RZ, 0x2 ;  /* 0x0000000003067211 */ /* 0x000fc400078f10ff */
[----:B------:R-:W-:Y:S02]  /*0ae0*/  SHF.R.S32.HI R7, RZ, 0x4, R2 ;  /* 0x00000004ff077819 */ /* 0x000fe40000011402 */
[C---:B------:R-:W-:Y:S02]  /*0af0*/  LOP3.LUT R5, R2.reuse, 0xfffffff0, RZ, 0xc0, !PT ;  /* 0xfffffff002057812 */ /* 0x040fe400078ec0ff */
[----:B------:R-:W-:Y:S02]  /*0b00*/  LEA.HI R4, R2, R7, RZ, 0x1 ;  /* 0x0000000702047211 */ /* 0x000fe400078f08ff */
[----:B------:R-:W-:Y:S01]  /*0b10*/  LEA.HI R2, R3, R0, RZ, 0x7 ;  /* 0x0000000003027211 */ /* 0x000fe200078f38ff */
[----:B------:R-:W-:Y:S01]  /*0b20*/  IMAD.IADD R5, R0, 0x1, -R5 ;  /* 0x0000000100057824 */ /* 0x000fe200078e0a05 */
[----:B------:R-:W-:Y:S02]  /*0b30*/  LOP3.LUT R4, R4, 0x1ffffffe, RZ, 0xc0, !PT ;  /* 0x1ffffffe04047812 */ /* 0x000fe400078ec0ff */
[----:B------:R-:W-:-:S02]  /*0b40*/  LOP3.LUT R9, R2, 0xffffff80, RZ, 0xc0, !PT ;  /* 0xffffff8002097812 */ /* 0x000fc400078ec0ff */
[----:B------:R-:W-:Y:S01]  /*0b50*/  IADD3 R7, R7, -R4, RZ ;  /* 0x8000000407077210 */ /* 0x000fe20007ffe0ff */
[----:B0-----:R-:W-:Y:S01]  /*0b60*/  ULEA UR40, UR4, UR40, 0x18 ;  /* 0x0000002804287291 */ /* 0x001fe2000f8ec03f */
[----:B------:R-:W-:Y:S01]  /*0b70*/  SHF.R.S32.HI R4, RZ, 0x1f, R5 ;  /* 0x0000001fff047819 */ /* 0x000fe20000011405 */
[----:B------:R-:W-:Y:S01]  /*0b80*/  IMAD.IADD R16, R0, 0x1, -R9 ;  /* 0x0000000100107824 */ /* 0x000fe200078e0a09 */
[----:B------:R-:W-:Y:S02]  /*0b90*/  LOP3.LUT R11, R6, 0xfffffffc, RZ, 0xc0, !PT ;  /* 0xfffffffc060b7812 */ /* 0x000fe400078ec0ff */
[----:B------:R-:W-:Y:S02]  /*0ba0*/  LEA.HI R4, R4, R5, RZ, 0x3 ;  /* 0x0000000504047211 */ /* 0x000fe400078f18ff */
[----:B------:R-:W-:Y:S01]  /*0bb0*/  LEA.HI R18, R3, R0, RZ, 0x3 ;  /* 0x0000000003127211 */ /* 0x000fe200078f18ff */
[----:B------:R-:W-:Y:S01]  /*0bc0*/  IMAD.IADD R14, R0, 0x1, -R11 ;  /* 0x00000001000e7824 */ /* 0x000fe200078e0a0b */
[C---:B------:R-:W-:Y:S01]  /*0bd0*/  LOP3.LUT R6, R4.reuse, 0xfffffff8, RZ, 0xc0, !PT ;  /* 0xfffffff804067812 */ /* 0x040fe200078ec0ff */
[----:B------:R-:W-:Y:S01]  /*0be0*/  STL [R1+0xc], R16 ;  /* 0x00000c1001007387 */ /* 0x000fe20000100800 */
[----:B------:R-:W-:Y:S01]  /*0bf0*/  SHF.R.S32.HI R10, RZ, 0x1f, R16 ;  /* 0x0000001fff0a7819 */ /* 0x000fe20000011410 */
[----:B------:R-:W-:Y:S01]  /*0c00*/  IMAD.SHL.U32 R4, R4, 0x40, RZ ;  /* 0x0000004004047824 */ /* 0x000fe200078e00ff */
[----:B------:R-:W-:Y:S01]  /*0c10*/  LOP3.LUT R17, R18, 0xfffffff8, RZ, 0xc0, !PT ;  /* 0xfffffff812117812 */ /* 0x000fe200078ec0ff */
[----:B------:R-:W-:Y:S01]  /*0c20*/  IMAD.IADD R6, R5, 0x1, -R6 ;  /* 0x0000000105067824 */ /* 0x000fe200078e0a06 */
[----:B------:R-:W-:-:S02]  /*0c30*/  LEA.HI R11, R10, R16, RZ, 0x2 ;  /* 0x000000100a0b7211 */ /* 0x000fc400078f10ff */
[----:B------:R-:W-:Y:S02]  /*0c40*/  LEA.HI R8, R14, R14, RZ, 0x1 ;  /* 0x0000000e0e087211 */ /* 0x000fe400078f08ff */
[----:B------:R-:W-:Y:S01]  /*0c50*/  LEA.HI R9, R3, R0, RZ, 0x5 ;  /* 0x0000000003097211 */ /* 0x000fe200078f28ff */
[----:B------:R-:W-:Y:S01]  /*0c60*/  IMAD.IADD R0, R0, 0x1, -R17 ;  /* 0x0000000100007824 */ /* 0x000fe200078e0a11 */
[----:B------:R-:W-:Y:S02]  /*0c70*/  SHF.L.U32 R3, R6, 0x6, RZ ;  /* 0x0000000606037819 */ /* 0x000fe400000006ff */
[--C-:B------:R-:W-:Y:S01]  /*0c80*/  SHF.R.S32.HI R12, RZ, 0x2, R11.reuse ;  /* 0x00000002ff0c7819 */ /* 0x100fe2000001140b */
[----:B------:R-:W-:Y:S01]  /*0c90*/  IMAD.SHL.U32 R9, R9, 0x20, RZ ;  /* 0x0000002009097824 */ /* 0x000fe200078e00ff */
[----:B------:R-:W-:Y:S01]  /*0ca0*/  SHF.R.S32.HI R13, RZ, 0x1f, R11 ;  /* 0x0000001fff0d7819 */ /* 0x000fe2000001140b */
[----:B------:R0:W-:Y:S01]  /*0cb0*/  STL [R1+0x4], R0 ;  /* 0x0000040001007387 */ /* 0x0001e20000100800 */
[----:B------:R-:W-:Y:S01]  /*0cc0*/  LOP3.LUT R15, R8, 0x1ffffffe, RZ, 0xc0, !PT ;  /* 0x1ffffffe080f7812 */ /* 0x000fe200078ec0ff */
[----:B------:R-:W-:Y:S01]  /*0cd0*/  IMAD.SHL.U32 R8, R7, 0x8, RZ ;  /* 0x0000000807087824 */ /* 0x000fe200078e00ff */
[----:B------:R-:W-:-:S02]  /*0ce0*/  LOP3.LUT R3, R3, 0x1c0, RZ, 0xc0, !PT ;  /* 0x000001c003037812 */ /* 0x000fc400078ec0ff */
[----:B------:R-:W-:Y:S01]  /*0cf0*/  SHF.R.S32.HI R7, RZ, 0x7, R2 ;  /* 0x00000007ff077819 */ /* 0x000fe20000011402 */
[----:B------:R-:W-:Y:S01]  /*0d00*/  IMAD.IADD R15, R14, 0x1, -R15 ;  /* 0x000000010e0f7824 */ /* 0x000fe200078e0a0f */
[----:B------:R-:W-:Y:S02]  /*0d10*/  LEA.HI R13, R13, R12, RZ, 0x3 ;  /* 0x0000000c0d0d7211 */ /* 0x000fe400078f18ff */
[----:B------:R-:W-:Y:S01]  /*0d20*/  LEA.HI R10, R10, R16, RZ, 0x5 ;  /* 0x000000100a0a7211 */ /* 0x000fe200078f28ff */
[----:B------:R-:W-:Y:S01]  /*0d30*/  IMAD.HI R2, R7, 0x55555556, RZ ;  /* 0x5555555607027827 */ /* 0x000fe200078e02ff */
[----:B0-----:R-:W-:Y:S02]  /*0d40*/  LOP3.LUT R0, R3, 0x8, R8, 0xf8, !PT ;  /* 0x0000000803007812 */ /* 0x001fe400078ef808 */
[----:B------:R-:W-:Y:S02]  /*0d50*/  SHF.R.U32.HI R3, RZ, 0x3, R3 ;  /* 0x00000003ff037819 */ /* 0x000fe40000011603 */
[----:B------:R-:W-:-:S02]  /*0d60*/  LOP3.LUT R13, R13, 0xfffffff8, RZ, 0xc0, !PT ;  /* 0xfffffff80d0d7812 */ /* 0x000fc400078ec0ff */
[----:B------:R-:W-:Y:S02]  /*0d70*/  LOP3.LUT R0, R0, R3, RZ, 0x3c, !PT ;  /* 0x0000000300007212 */ /* 0x000fe400078e3cff */
[----:B------:R-:W-:Y:S02]  /*0d80*/  LOP3.LUT R9, R9, 0xfffffc00, RZ, 0xc0, !PT ;  /* 0xfffffc0009097812 */ /* 0x000fe400078ec0ff */
[----:B------:R-:W-:Y:S02]  /*0d90*/  LOP3.LUT R4, R4, 0x7ffffe00, RZ, 0xc0, !PT ;  /* 0x7ffffe0004047812 */ /* 0x000fe400078ec0ff */
[----:B------:R-:W-:Y:S02]  /*0da0*/  IADD3 R13, R12, -R13, RZ ;  /* 0x8000000d0c0d7210 */ /* 0x000fe40007ffe0ff */
[----:B------:R-:W-:Y:S02]  /*0db0*/  LEA.HI R2, R2, R2, RZ, 0x1 ;  /* 0x0000000202027211 */ /* 0x000fe400078f08ff */
[----:B------:R-:W-:-:S02]  /*0dc0*/  SHF.R.S32.HI R10, RZ, 0x5, R10 ;  /* 0x00000005ff0a7819 */ /* 0x000fc4000001140a */
[----:B------:R-:W-:Y:S01]  /*0dd0*/  IADD3 R0, R0, R4, R9 ;  /* 0x0000000400007210 */ /* 0x000fe20007ffe009 */
[----:B------:R-:W-:Y:S01]  /*0de0*/  IMAD R3, R2, -0x3, R7 ;  /* 0xfffffffd02037824 */ /* 0x000fe200078e0207 */
[----:B------:R-:W-:Y:S01]  /*0df0*/  R2P PR, R6, 0x6 ;  /* 0x0000000606007804 */ /* 0x000fe20000000000 */
[----:B------:R-:W-:Y:S01]  /*0e00*/  IMAD R10, R10, 0x10, R13 ;  /* 0x000000100a0a7824 */ /* 0x000fe200078e020d */
[----:B------:R-:W-:Y:S01]  /*0e10*/  LOP3.LUT R11, R11, 0x7ffffffc, RZ, 0xc0, !PT ;  /* 0x7ffffffc0b0b7812 */ /* 0x000fe200078ec0ff */
[----:B------:R-:W-:Y:S01]  /*0e20*/  IMAD.MOV.U32 R6, RZ, RZ, -0x2 ;  /* 0xfffffffeff067424 */ /* 0x000fe200078e00ff */
[----:B------:R-:W-:Y:S02]  /*0e30*/  LEA R5, R5, R9, 0x6 ;  /* 0x0000000905057211 */ /* 0x000fe400078e30ff */
[----:B------:R-:W-:Y:S01]  /*0e40*/  LEA R2, R0, UR40, 0x1 ;  /* 0x0000002800027c11 */ /* 0x000fe2000f8e08ff */
[----:B------:R-:W-:Y:S01]  /*0e50*/  IMAD.IADD R11, R16, 0x1, -R11 ;  /* 0x00000001100b7824 */ /* 0x000fe200078e0a0b */
[----:B------:R-:W-:Y:S01]  /*0e60*/  LEA R3, R3, R10, 0x6 ;  /* 0x0000000a03037211 */ /* 0x000fe200078e30ff */
[----:B------:R-:W-:-:S02]  /*0e70*/  IMAD.IADD R5, R8, 0x1, R5 ;  /* 0x0000000108057824 */ /* 0x000fc400078e0205 */
[C---:B------:R-:W-:Y:S02]  /*0e80*/  VIADD R17, R2.reuse, 0x1e800 ;  /* 0x0001e80002117836 */ /* 0x040fe40000000000 */
[----:B------:R-:W-:Y:S01]  /*0e90*/  IMAD R4, R11, R6, 0xc0 ;  /* 0x000000c00b047424 */ /* 0x000fe200078e0206 */
[----:B------:R-:W-:Y:S01]  /*0ea0*/  STL [R1+0x20], R5 ;  /* 0x0000200501007387 */ /* 0x000fe20000100800 */
[----:B------:R-:W-:Y:S02]  /*0eb0*/  IMAD R0, R15, 0x8, R3 ;  /* 0x000000080f007824 */ /* 0x000fe400078e0203 */
[----:B------:R-:W-:Y:S01]  /*0ec0*/  VIADD R156, R2, 0x1e820 ;  /* 0x0001e820029c7836 */ /* 0x000fe20000000000 */
[----:B------:R-:W-:Y:S01]  /*0ed0*/  @P1 IADD3 R156, R17, -0x20, RZ ;  /* 0xffffffe0119c1810 */ /* 0x000fe20007ffe0ff */
[----:B------:R0:W-:Y:S01]  /*0ee0*/  STL [R1+0x24], R4 ;  /* 0x0000240401007387 */ /* 0x0001e20000100800 */
[----:B------:R-:W-:-:S03]  /*0ef0*/  IMAD.MOV.U32 R16, RZ, RZ, 0x40 ;  /* 0x00000040ff107424 */ /* 0x000fc600078e00ff */
[----:B------:R-:W-:Y:S01]  /*0f00*/  STL [R1+0x18], R3 ;  /* 0x0000180301007387 */ /* 0x000fe20000100800 */
[----:B------:R-:W-:Y:S01]  /*0f10*/  VIADD R157, R156, 0xc000 ;  /* 0x0000c0009c9d7836 */ /* 0x000fe20000000000 */
[----:B------:R-:W-:Y:S02]  /*0f20*/  SEL R16, R16, 0xffffffc0, !P2 ;  /* 0xffffffc010107807 */ /* 0x000fe40005000000 */
[----:B------:R1:W-:Y:S01]  /*0f30*/  STL [R1+0x1c], R0 ;  /* 0x00001c0001007387 */ /* 0x0003e20000100800 */
[----:B0-----:R-:W-:Y:S02]  /*0f40*/  SHF.R.S32.HI R4, RZ, 0x3, R18 ;  /* 0x00000003ff047819 */ /* 0x001fe40000011412 */
[----:B------:R-:W-:Y:S02]  /*0f50*/  IMAD.IADD R17, R17, 0x1, R16 ;  /* 0x0000000111117824 */ /* 0x000fe400078e0210 */
[----:B------:R-:W-:Y:S01]  /*0f60*/  IMAD.IADD R16, R16, 0x1, R156 ;  /* 0x0000000110107824 */ /* 0x000fe200078e029c */
[----:B-1----:R-:W-:-:S05]  /*0f70*/  IADD3 R0, R156, 0x6000, RZ ;  /* 0x000060009c007810 */ /* 0x002fca0007ffe0ff */
[----:B------:R0:W-:Y:S02]  /*0f80*/  STL [R1], R0 ;  /* 0x0000000001007387 */ /* 0x0001e40000100800 */
.L_x_29:
[----:B0-----:R-:W0:Y:S01]  /*0f90*/  S2R R0, SR_TID.X ;  /* 0x0000000000007919 */ /* 0x001e220000002100 */
[----:B------:R-:W-:Y:S01]  /*0fa0*/  ULDC.64 UR6, c[0x0][0x418] ;  /* 0x0001060000067ab9 */ /* 0x000fe20000000a00 */
[----:B------:R-:W-:Y:S01]  /*0fb0*/  ULDC UR4, c[0x0][0xc38] ;  /* 0x00030e0000047ab9 */ /* 0x000fe20000000800 */
[----:B------:R-:W-:Y:S02]  /*0fc0*/  UISETP.NE.U32.AND UP0, UPT, UR6, URZ, UPT ;  /* 0x0000003f0600728c */ /* 0x000fe4000bf05070 */
[----:B------:R-:W-:Y:S02]  /*0fd0*/  UISETP.NE.AND UP1, UPT, UR4, 0x1, UPT ;  /* 0x000000010400788c */ /* 0x000fe4000bf25270 */
[----:B------:R-:W-:Y:S01]  /*0fe0*/  UISETP.NE.AND.EX UP0, UPT, UR7, URZ, UPT, UP0 ;  /* 0x0000003f0700728c */ /* 0x000fe2000bf05300 */
[----:B------:R-:W-:Y:S01]  /*0ff0*/  ULDC UR49, c[0x0][0x424] ;  /* 0x0001090000317ab9 */ /* 0x000fe20000000800 */
[----:B------:R-:W-:Y:S02]  /*1000*/  UIADD3 UR12, UR40, 0x1e800, URZ ;  /* 0x0001e800280c7890 */ /* 0x000fe4000fffe03f */
[----:B------:R-:W-:Y:S01]  /*1010*/  USEL UR49, UR49, 0x1, UP0 ;  /* 0x0000000131317887 */ /* 0x000fe20008000000 */
[----:B------:R-:W-:Y:S01]  /*1020*/  ULDC UR4, c[0x0][0xc44] ;  /* 0x0003110000047ab9 */ /* 0x000fe20000000800 */
[----:B------:R-:W-:Y:S01]  /*1030*/  ULDC UR6, c[0x0][0x2f0] ;  /* 0x0000bc0000067ab9 */ /* 0x000fe20000000800 */
[----:B------:R-:W-:-:S02]  /*1040*/  ULOP3.LUT UP0, URZ, UR12, 0x3ff, URZ, 0xc0, !UPT ;  /* 0x000003ff0c3f7892 */ /* 0x000fc4000f80c03f */
[----:B------:R-:W-:Y:S02]  /*1050*/  UISETP.NE.AND UP2, UPT, UR4, 0x1, UPT ;  /* 0x000000010400788c */ /* 0x000fe4000bf45270 */
[----:B------:R-:W-:Y:S01]  /*1060*/  UIMAD UR49, UR49, UR6, URZ ;  /* 0x00000006313172a4 */ /* 0x000fe2000f8e023f */
[----:B------:R-:W-:Y:S01]  /*1070*/  @UP1 ULDC UR4, c[0x0][0xc3c] ;  /* 0x00030f0000041ab9 */ /* 0x000fe20000000800 */
[----:B------:R-:W-:Y:S01]  /*1080*/  PLOP3.LUT P0, PT, PT, PT, UP0, 0x80, 0x0 ;  /* 0x000000000000781c */ /* 0x000fe20003f0f008 */
[----:B------:R-:W-:Y:S02]  /*1090*/  UIMAD.WIDE.U32 UR4, UR41, UR4, URZ ;  /* 0x00000004290472a5 */ /* 0x000fe4000f8e003f */
[----:B------:R-:W-:Y:S01]  /*10a0*/  UIADD3 UR6, UR49, 0xbf, URZ ;  /* 0x000000bf31067890 */ /* 0x000fe2000fffe03f */
[----:B------:R-:W-:Y:S01]  /*10b0*/  @UP1 ULDC UR7, c[0x0][0xc40] ;  /* 0x0003100000071ab9 */ /* 0x000fe20000000800 */
[----:B------:R-:W-:Y:S01]  /*10c0*/  UMOV UR43, UR41 ;  /* 0x00000029002b7c82 */ /* 0x000fe20008000000 */
[----:B------:R-:W-:Y:S01]  /*10d0*/  @UP1 USHF.R.U32.HI UR43, URZ, UR7, UR5 ;  /* 0x000000073f2b1299 */ /* 0x000fe20008011605 */
[C---:B0-----:R-:W-:Y:S01]  /*10e0*/  VIADD R3, R0.reuse, 0xffffff80 ;  /* 0xffffff8000037836 */ /* 0x041fe20000000000 */
[----:B------:R-:W-:Y:S01]  /*10f0*/  UIMAD.WIDE UR6, UR6, 0x2aaaaaab, URZ ;  /* 0x2aaaaaab060678a5 */ /* 0x000fe2000f8e023f */
[----:B------:R-:W-:Y:S01]  /*1100*/  VIADD R0, R0, 0xffffff80 ;  /* 0xffffff8000007836 */ /* 0x000fe20000000000 */
[----:B------:R-:W-:-:S02]  /*1110*/  @UP2 ULDC.64 UR10, c[0x0][0xc48] ;  /* 0x00031200000a2ab9 */ /* 0x000fc40000000a00 */
[----:B------:R-:W-:Y:S02]  /*1120*/  UIMAD.WIDE.U32 UR4, UR43, UR10, URZ ;  /* 0x0000000a2b0472a5 */ /* 0x000fe4000f8e003f */
[----:B------:R-:W-:Y:S01]  /*1130*/  SHF.R.S32.HI R0, RZ, 0x1f, R0 ;  /* 0x0000001fff007819 */ /* 0x000fe20000011400 */
[----:B------:R-:W-:Y:S01]  /*1140*/  USHF.R.U32.HI UR48, URZ, 0x1f, UR7 ;  /* 0x0000001f3f307899 */ /* 0x000fe20008011607 */
[----:B------:R-:W-:Y:S02]  /*1150*/  UMOV UR45, UR43 ;  /* 0x0000002b002d7c82 */ /* 0x000fe40008000000 */
[----:B------:R-:W-:Y:S01]  /*1160*/  LEA.HI R0, R0, R3, RZ, 0x7 ;  /* 0x0000000300007211 */ /* 0x000fe200078f38ff */
[----:B------:R-:W-:Y:S02]  /*1170*/  @UP2 USHF.R.U32.HI UR45, URZ, UR11, UR5 ;  /* 0x0000000b3f2d2299 */ /* 0x000fe40008011605 */
[----:B------:R-:W-:Y:S01]  /*1180*/  ULEA.HI.SX32 UR48, UR7, UR48, 0x1b ;  /* 0x0000003007307291 */ /* 0x000fe2000f8fda3f */
[----:B------:R-:W-:-:S06]  /*1190*/  SHF.R.S32.HI R0, RZ, 0x7, R0 ;  /* 0x00000007ff007819 */ /* 0x000fcc0000011400 */
[----:B------:R-:W0:Y:S02]  /*11a0*/  SHFL.IDX PT, R0, R0, RZ, 0x1f ;  /* 0x00001fff00007589 */ /* 0x000e2400000e0000 */
[----:B0-----:R-:W-:-:S13]  /*11b0*/  R2UR UR44, R0 ;  /* 0x00000000002c72ca */ /* 0x001fda00000e0000 */
[----:B------:R-:W-:-:S04]  /*11c0*/  UIMAD.WIDE UR8, UR44, 0x55555556, URZ ;  /* 0x555555562c0878a5 */ /* 0x000fc8000f8e023f */
[----:B------:R-:W-:-:S04]  /*11d0*/  ULEA.HI UR9, UR9, UR9, URZ, 0x1 ;  /* 0x0000000909097291 */ /* 0x000fc8000f8f083f */
[----:B------:R-:W-:Y:S01]  /*11e0*/  UIMAD UR50, UR9, -0x3, UR44 ;  /* 0xfffffffd093278a4 */ /* 0x000fe2000f8e022c */
[----:B-1----:R-:W-:Y:S11]  /*11f0*/  @!P0 BRA `(.L_x_9) ;  /* 0x0000000000408947 */ /* 0x002ff60003800000 */
[----:B------:R-:W-:Y:S01]  /*1200*/  MOV R0, 0x0 ;  /* 0x0000000000007802 */ /* 0x000fe20000000f00 */
[----:B------:R-:W-:Y:S01]  /*1210*/  ULDC.64 UR4, c[0x4][0xa8] ;  /* 0x01002a0000047ab9 */ /* 0x000fe20000000a00 */
[----:B------:R-:W-:Y:S01]  /*1220*/  ULDC.64 UR6, c[0x4][0x48] ;  /* 0x0100120000067ab9 */ /* 0x000fe20000000a00 */
[----:B------:R-:W-:Y:S01]  /*1230*/  MOV R4, UR4 ;  /* 0x0000000400047c02 */ /* 0x000fe20008000f00 */
[----:B------:R0:W1:Y:S01]  /*1240*/  LDC.64 R14, c[0x4][R0] ;  /* 0x01000000000e7b82 */ /* 0x0000620000000a00 */
[----:B------:R-:W-:Y:S01]  /*1250*/  IMAD.U32 R5, RZ, RZ, UR5 ;  /* 0x00000005ff057e24 */ /* 0x000fe2000f8e00ff */
[----:B------:R-:W-:Y:S01]  /*1260*/  ULDC.64 UR4, c[0x4][0xb0] ;  /* 0x01002c0000047ab9 */ /* 0x000fe20000000a00 */
[----:B------:R-:W-:Y:S01]  /*1270*/  MOV R10, UR6 ;  /* 0x00000006000a7c02 */ /* 0x000fe20008000f00 */
[----:B------:R-:W-:Y:S01]  /*1280*/  IMAD.U32 R6, RZ, RZ, UR4 ;  /* 0x00000004ff067e24 */ /* 0x000fe2000f8e00ff */
[----:B------:R-:W-:Y:S01]  /*1290*/  MOV R13, RZ ;  /* 0x000000ff000d7202 */ /* 0x000fe20000000f00 */
[----:B------:R-:W-:-:S02]  /*12a0*/  IMAD.U32 R7, RZ, RZ, UR5 ;  /* 0x00000005ff077e24 */ /* 0x000fc4000f8e00ff */
[----:B------:R-:W-:Y:S02]  /*12b0*/  IMAD.U32 R11, RZ, RZ, UR7 ;  /* 0x00000007ff0b7e24 */ /* 0x000fe4000f8e00ff */
[----:B------:R-:W-:Y:S02]  /*12c0*/  IMAD.MOV.U32 R8, RZ, RZ, 0x70 ;  /* 0x00000070ff087424 */ /* 0x000fe400078e00ff */
[----:B0-----:R-:W-:-:S07]  /*12d0*/  IMAD.MOV.U32 R12, RZ, RZ, 0x1 ;  /* 0x00000001ff0c7424 */ /* 0x001fce00078e00ff */
[----:B------:R-:W-:-:S07]  /*12e0*/  LEPC R20, `(.L_x_9) ;  /* 0x000000001014794e */ /* 0x000fce0000000000 */
[----:B-1----:R-:W-:Y:S05]  /*12f0*/  CALL.ABS.NOINC R14 ;  /* 0x000000000e007343 */ /* 0x002fea0003c00000 */
.L_x_9:
[----:B------:R-:W-:Y:S01]  /*1300*/  ULOP3.LUT UR4, UR37, 0x1, URZ, 0xc0, !UPT ;  /* 0x0000000125047892 */ /* 0x000fe2000f8ec03f */
[----:B------:R-:W-:-:S05]  /*1310*/  IMAD.U32 R3, RZ, RZ, UR42 ;  /* 0x0000002aff037e24 */ /* 0x000fca000f8e00ff */
[----:B------:R-:W-:Y:S01]  /*1320*/  IMAD.U32 R0, RZ, RZ, UR4 ;  /* 0x00000004ff007e24 */ /* 0x000fe2000f8e00ff */
[----:B------:R-:W-:-:S04]  /*1330*/  ISETP.NE.AND P0, PT, R3, 0x3, PT ;  /* 0x000000030300780c */ /* 0x000fc80003f05270 */
[----:B------:R-:W-:-:S04]  /*1340*/  SHF.L.U32 R0, R0, 0x1f, RZ ;  /* 0x0000001f00007819 */ /* 0x000fc800000006ff */
[----:B------:R-:W0:Y:S02]  /*1350*/  SYNCS.PHASECHK.TRANS64.TRYWAIT P1, [UR40+0x30800], R0 ;  /* 0x03080000ff0075a7 */ /* 0x000e240008020168 */
[----:B0-----:R-:W-:Y:S05]  /*1360*/  @!P1 BRA `(.L_x_10) ;  /* 0x000000bc00a89947 */ /* 0x001fea0003800000 */
.L_x_107:
[----:B------:R-:W-:Y:S05]  /*1370*/  @!P0 BRA `(.L_x_11) ;  /* 0x0000000000048947 */ /* 0x000fea0003800000 */
[----:B------:R-:W-:Y:S01]  /*1380*/  BPT.TRAP 0x1 ;  /* 0x000000040000795c */ /* 0x000fe20000300000 */
.L_x_11:
[----:B0-----:R-:W-:Y:S01]  /*1390*/  IMAD.U32 R0, RZ, RZ, UR39 ;  /* 0x00000027ff007e24 */ /* 0x001fe2000f8e00ff */
[----:B------:R-:W-:-:S04]  /*13a0*/  MOV R5, UR38 ;  /* 0x0000002600057c02 */ /* 0x000fc80008000f00 */
[----:B------:R-:W-:Y:S02]  /*13b0*/  LEA R0, R0, UR40, 0x3 ;  /* 0x0000002800007c11 */ /* 0x000fe4000f8e18ff */
[----:B------:R-:W-:-:S04]  /*13c0*/  SHF.L.U32 R5, R5, 0x1f, RZ ;  /* 0x0000001f05057819 */ /* 0x000fc800000006ff */
[----:B------:R0:W1:Y:S01]  /*13d0*/  SYNCS.PHASECHK.TRANS64.TRYWAIT P2, [R0+URZ+0x30830], R5 ;  /* 0x03083005000075a7 */ /* 0x000062000804017f */
[----:B------:R-:W-:Y:S05]  /*13e0*/  @!P0 BRA `(.L_x_12) ;  /* 0x0000000000048947 */ /* 0x000fea0003800000 */
[----:B------:R-:W-:Y:S01]  /*13f0*/  BPT.TRAP 0x1 ;  /* 0x000000040000795c */ /* 0x000fe20000300000 */
.L_x_12:
[----:B------:R-:W2:Y:S01]  /*1400*/  S2R R4, SR_TID.X ;  /* 0x0000000000047919 */ /* 0x000ea20000002100 */
[----:B------:R-:W-:-:S05]  /*1410*/  IMAD.U32 R155, RZ, RZ, UR50 ;  /* 0x00000032ff9b7e24 */ /* 0x000fca000f8e00ff */
[----:B------:R-:W-:-:S05]  /*1420*/  LEA R155, R155, UR40, 0xd ;  /* 0x000000289b9b7c11 */ /* 0x000fca000f8e68ff */
[----:B------:R-:W-:-:S05]  /*1430*/  VIADD R3, R155, 0xc400 ;  /* 0x0000c4009b037836 */ /* 0x000fca0000000000 */
[----:B------:R-:W-:-:S04]  /*1440*/  SHF.R.U32.HI R3, RZ, 0x4, R3 ;  /* 0x00000004ff037819 */ /* 0x000fc80000011603 */
[----:B------:R-:W-:Y:S02]  /*1450*/  LOP3.LUT R3, R3, 0x3fff, RZ, 0xc0, !PT ;  /* 0x00003fff03037812 */ /* 0x000fe400078ec0ff */
[----:B--2---:R-:W-:Y:S01]  /*1460*/  LOP3.LUT P1, RZ, R4, 0x7f, RZ, 0xc0, !PT ;  /* 0x0000007f04ff7812 */ /* 0x004fe2000782c0ff */
[----:B-1----:R-:W-:-:S12]  /*1470*/  @P2 BRA `(.L_x_13) ;  /* 0x0000000000082947 */ /* 0x002fd80003800000 */
[----:B------:R-:W1:Y:S02]  /*1480*/  SYNCS.PHASECHK.TRANS64.TRYWAIT P2, [R0+URZ+0x30830], R5 ;  /* 0x03083005000075a7 */ /* 0x000e64000804017f */
[----:B-1----:R-:W-:Y:S05]  /*1490*/  @!P2 BRA `(.L_x_14) ;  /* 0x000000bc0074a947 */ /* 0x002fea0003800000 */
.L_x_13:
[----:B------:R-:W-:Y:S05]  /*14a0*/  WARPSYNC.ALL ;  /* 0x0000000000007948 */ /* 0x000fea0003800000 */
[----:B------:R-:W-:Y:S01]  /*14b0*/  IMAD.MOV.U32 R151, RZ, RZ, RZ ;  /* 0x000000ffff977224 */ /* 0x000fe200078e00ff */
[----:B------:R-:W-:Y:S02]  /*14c0*/  LOP3.LUT R4, R3, 0x10000, RZ, 0xfc, !PT ;  /* 0x0001000003047812 */ /* 0x000fe400078efcff */
[----:B01----:R-:W-:Y:S01]  /*14d0*/  MOV R5, 0x40000040 ;  /* 0x4000004000057802 */ /* 0x003fe20000000f00 */
[----:B------:R-:W-:-:S03]  /*14e0*/  UIADD3 UR4, UR40, 0x12400, URZ ;  /* 0x0001240028047890 */ /* 0x000fc6000fffe03f */
[----:B------:R-:W-:Y:S01]  /*14f0*/  R2UR UR5, R5 ;  /* 0x00000000050572ca */ /* 0x000fe200000e0000 */
[----:B------:R-:W-:Y:S01]  /*1500*/  WARPGROUP.ARRIVE ;  /* 0x00000000000079c5 */ /* 0x000fe20000000000 */
[----:B------:R-:W-:Y:S01]  /*1510*/  UMOV UR7, 0x40000040 ;  /* 0x4000004000077882 */ /* 0x000fe20000000000 */
[----:B------:R-:W-:Y:S01]  /*1520*/  USHF.R.U32.HI UR4, URZ, 0x4, UR4 ;  /* 0x000000043f047899 */ /* 0x000fe20008011604 */
[C---:B------:R-:W-:Y:S01]  /*1530*/  R2UR UR13, R4.reuse ;  /* 0x00000000040d72ca */ /* 0x040fe200000e0000 */
[----:B------:R-:W2:Y:S01]  /*1540*/  LDL R121, [R1+0x24] ;  /* 0x0000240001797983 */ /* 0x000ea20000100800 */
[----:B------:R-:W-:Y:S01]  /*1550*/  UMOV UR9, 0x40000040 ;  /* 0x4000004000097882 */ /* 0x000fe20000000000 */
[----:B------:R-:W-:Y:S01]  /*1560*/  ULOP3.LUT UR20, UR4, 0x3fff, URZ, 0xc0, !UPT ;  /* 0x00003fff04147892 */ /* 0x000fe2000f8ec03f */
[----:B------:R-:W-:Y:S01]  /*1570*/  P2R R120, PR, RZ, 0x1 ;  /* 0x00000001ff787803 */ /* 0x000fe20000000000 */
[----:B------:R-:W-:Y:S01]  /*1580*/  UMOV UR11, 0x40000040 ;  /* 0x40000040000b7882 */ /* 0x000fe20000000000 */
[----:B------:R-:W-:Y:S01]  /*1590*/  R2UR UR4, R4 ;  /* 0x00000000040472ca */ /* 0x000fe200000e0000 */
[----:B------:R-:W-:Y:S01]  /*15a0*/  ULOP3.LUT UR20, UR20, 0x10000, URZ, 0xfc, !UPT ;  /* 0x0001000014147892 */ /* 0x000fe2000f8efc3f */
[----:B------:R-:W-:Y:S01]  /*15b0*/  UMOV UR15, 0x40000040 ;  /* 0x40000040000f7882 */ /* 0x000fe20000000000 */
[----:B------:R-:W-:-:S02]  /*15c0*/  ULDC UR21, c[0x0][0x988] ;  /* 0x0002620000157ab9 */ /* 0x000fc40000000800 */
[----:B------:R-:W-:Y:S02]  /*15d0*/  UIMAD UR12, UR39, 0x600, UR20 ;  /* 0x00000600270c78a4 */ /* 0x000fe4000f8e0214 */
[----:B------:R-:W-:Y:S02]  /*15e0*/  UIADD3 UR8, UR13, 0x4, URZ ;  /* 0x000000040d087890 */ /* 0x000fe4000fffe03f */
[----:B------:R-:W-:Y:S02]  /*15f0*/  UIADD3 UR10, UR12, 0x4, URZ ;  /* 0x000000040c0a7890 */ /* 0x000fe4000fffe03f */
[----:B------:R-:W-:Y:S02]  /*1600*/  UIADD3 UR14, UR12, 0x6, URZ ;  /* 0x000000060c0e7890 */ /* 0x000fe4000fffe03f */
[----:B------:R-:W-:Y:S02]  /*1610*/  UMOV UR6, UR12 ;  /* 0x0000000c00067c82 */ /* 0x000fe40008000000 */
[----:B------:R-:W-:Y:S01]  /*1620*/  HGMMA.64x192x16.F32.BF16 R24, gdesc[UR4], RZ, !UPT, gsb0 ;  /* 0x02e00000041879f0 */ /* 0x000fe2000c0018ff */
[----:B------:R-:W-:-:S02]  /*1630*/  UIADD3 UR4, UR13, 0x2, URZ ;  /* 0x000000020d047890 */ /* 0x000fc4000fffe03f */
[----:B------:R-:W-:Y:S01]  /*1640*/  UIADD3 UR6, UR12, 0x2, URZ ;  /* 0x000000020c067890 */ /* 0x000fe2000fffe03f */
[----:B------:R-:W-:Y:S01]  /*1650*/  UMOV UR5, 0x40000040 ;  /* 0x4000004000057882 */ /* 0x000fe20000000000 */
[----:B------:R-:W-:Y:S01]  /*1660*/  UMOV UR7, 0x40000040 ;  /* 0x4000004000077882 */ /* 0x000fe20000000000 */
[----:B------:R-:W-:Y:S02]  /*1670*/  WARPGROUP.DEPBAR.LE gsb0, 0x0 ;  /* 0x00008000000079c5 */ /* 0x000fe40000010000 */
[----:B------:R-:W-:-:S12]  /*1680*/  WARPGROUP.ARRIVE ;  /* 0x00000000000079c5 */ /* 0x000fd80000000000 */
[----:B------:R-:W-:Y:S01]  /*1690*/  HGMMA.64x192x16.F32.BF16 R24, gdesc[UR4], R24, gsb0 ;  /* 0x02e00000041879f0 */ /* 0x000fe20008001818 */
[----:B------:R-:W-:-:S03]  /*16a0*/  UIADD3 UR6, UR13, 0x6, URZ ;  /* 0x000000060d067890 */ /* 0x000fc6000fffe03f */
[----:B------:R-:W-:-:S04]  /*16b0*/  UMOV UR13, 0x40000040 ;  /* 0x40000040000d7882 */ /* 0x000fc80000000000 */
[----:B------:R-:W-:Y:S01]  /*16c0*/  UMOV UR12, UR6 ;  /* 0x00000006000c7c82 */ /* 0x000fe20008000000 */
[----:B------:R-:W-:Y:S01]  /*16d0*/  ULDC UR6, c[0x0][0x9d8] ;  /* 0x0002760000067ab9 */ /* 0x000fe20000000800 */
[----:B------:R-:W-:Y:S02]  /*16e0*/  WARPGROUP.DEPBAR.LE gsb0, 0x0 ;  /* 0x00008000000079c5 */ /* 0x000fe40000010000 */
[----:B------:R-:W-:-:S08]  /*16f0*/  WARPGROUP.ARRIVE ;  /* 0x00000000000079c5 */ /* 0x000fd00000000000 */
[----:B------:R-:W-:Y:S03]  /*1700*/  HGMMA.64x192x16.F32.BF16 R24, gdesc[UR8], R24, gsb0 ;  /* 0x02e00000081879f0 */ /* 0x000fe60008001818 */
[----:B------:R-:W-:Y:S02]  /*1710*/  WARPGROUP.DEPBAR.LE gsb0, 0x0 ;  /* 0x00008000000079c5 */ /* 0x000fe40000010000 */
[----:B------:R-:W-:-:S15]  /*1720*/  WARPGROUP.ARRIVE ;  /* 0x00000000000079c5 */ /* 0x000fde0000000000 */
[----:B------:R-:W-:Y:S03]  /*1730*/  HGMMA.64x192x16.F32.BF16 R24, gdesc[UR12], R24, gsb0 ;  /* 0x02e000000c1879f0 */ /* 0x000fe60008001818 */
[----:B------:R-:W-:Y:S02]  /*1740*/  WARPGROUP.DEPBAR.LE gsb0, 0x0 ;  /* 0x00008000000079c5 */ /* 0x000fe40000010000 */
[----:B------:R-:W-:Y:S01]  /*1750*/  FMUL.FTZ R3, R24, UR6 ;  /* 0x0000000618037c20 */ /* 0x000fe20008410000 */
[----:B------:R-:W-:Y:S01]  /*1760*/  FMUL.FTZ R6, R25, UR6 ;  /* 0x0000000619067c20 */ /* 0x000fe20008410000 */
[----:B------:R-:W-:Y:S01]  /*1770*/  FMUL.FTZ R9, R28, UR6 ;  /* 0x000000061c097c20 */ /* 0x000fe20008410000 */
[----:B------:R-:W-:Y:S01]  /*1780*/  FMUL.FTZ R24, R41, UR6 ;  /* 0x0000000629187c20 */ /* 0x000fe20008410000 */
[----:B------:R-:W-:Y:S01]  /*1790*/  FMUL.FTZ R25, R42, UR6 ;  /* 0x000000062a197c20 */ /* 0x000fe20008410000 */
[----:B------:R-:W-:Y:S01]  /*17a0*/  FMUL.FTZ R10, R29, UR6 ;  /* 0x000000061d0a7c20 */ /* 0x000fe20008410000 */
[----:B------:R-:W0:Y:S01]  /*17b0*/  MUFU.TANH R3, R3 ;  /* 0x0000000300037308 */ /* 0x000e220000002400 */
[----:B------:R-:W-:Y:S01]  /*17c0*/  FMUL.FTZ R41, R58, UR6 ;  /* 0x000000063a297c20 */ /* 0x000fe20008410000 */
[----:B------:R-:W-:Y:S01]  /*17d0*/  FMUL.FTZ R42, R59, UR6 ;  /* 0x000000063b2a7c20 */ /* 0x000fe20008410000 */
[----:B------:R-:W-:Y:S01]  /*17e0*/  FMUL.FTZ R58, R75, UR6 ;  /* 0x000000064b3a7c20 */ /* 0x000fe20008410000 */
[----:B------:R-:W-:Y:S01]  /*17f0*/  FMUL.FTZ R59, R76, UR6 ;  /* 0x000000064c3b7c20 */ /* 0x000fe20008410000 */
[----:B--2---:R-:W-:-:S02]  /*1800*/  VIADD R75, R121, UR49 ;  /* 0x00000031794b7c36 */ /* 0x004fc40008000000 */
[----:B------:R-:W-:Y:S01]  /*1810*/  FMUL.FTZ R7, R26, UR6 ;  /* 0x000000061a077c20 */ /* 0x000fe20008410000 */
[----:B------:R-:W-:Y:S01]  /*1820*/  FMUL.FTZ R13, R32, UR6 ;  /* 0x00000006200d7c20 */ /* 0x000fe20008410000 */
[----:B------:R-:W1:Y:S01]  /*1830*/  MUFU.TANH R6, R6 ;  /* 0x0000000600067308 */ /* 0x000e620000002400 */
[----:B------:R-:W-:Y:S02]  /*1840*/  IMAD.U32 R76, RZ, RZ, UR48 ;  /* 0x00000030ff4c7e24 */ /* 0x000fe4000f8e00ff */
[----:B------:R-:W-:Y:S01]  /*1850*/  FMUL.FTZ R8, R27, UR6 ;  /* 0x000000061b087c20 */ /* 0x000fe20008410000 */
[----:B------:R-:W-:Y:S01]  /*1860*/  FMUL.FTZ R14, R33, UR6 ;  /* 0x00000006210e7c20 */ /* 0x000fe20008410000 */
[----:B------:R-:W-:Y:S01]  /*1870*/  FMUL.FTZ R11, R30, UR6 ;  /* 0x000000061e0b7c20 */ /* 0x000fe20008410000 */
[----:B------:R-:W-:Y:S01]  /*1880*/  FMUL.FTZ R19, R36, UR6 ;  /* 0x0000000624137c20 */ /* 0x000fe20008410000 */
[----:B------:R-:W-:Y:S01]  /*1890*/  FMUL.FTZ R12, R31, UR6 ;  /* 0x000000061f0c7c20 */ /* 0x000fe20008410000 */
[----:B------:R-:W-:Y:S01]  /*18a0*/  FMUL.FTZ R20, R37, UR6 ;  /* 0x0000000625147c20 */ /* 0x000fe20008410000 */
[----:B------:R-:W2:Y:S01]  /*18b0*/  MUFU.TANH R9, R9 ;  /* 0x0000000900097308 */ /* 0x000ea20000002400 */
[----:B------:R-:W-:-:S02]  /*18c0*/  IMAD R75, R76, -0xc0, R75 ;  /* 0xffffff404c4b7824 */ /* 0x000fc400078e024b */
[----:B------:R-:W-:Y:S01]  /*18d0*/  FMUL.FTZ R33, R50, UR6 ;  /* 0x0000000632217c20 */ /* 0x000fe20008410000 */
[----:B------:R-:W-:Y:S01]  /*18e0*/  FMUL.FTZ R50, R67, UR6 ;  /* 0x0000000643327c20 */ /* 0x000fe20008410000 */
[----:B------:R-:W-:Y:S01]  /*18f0*/  FMUL.FTZ R67, R84, UR6 ;  /* 0x0000000654437c20 */ /* 0x000fe20008410000 */
[----:B------:R-:W-:Y:S01]  /*1900*/  FMUL.FTZ R15, R34, UR6 ;  /* 0x00000006220f7c20 */ /* 0x000fe20008410000 */
[----:B------:R-:W-:Y:S01]  /*1910*/  FMUL.FTZ R23, R40, UR6 ;  /* 0x0000000628177c20 */ /* 0x000fe20008410000 */
[----:B------:R-:W-:Y:S01]  /*1920*/  FMUL.FTZ R18, R35, UR6 ;  /* 0x0000000623127c20 */ /* 0x000fe20008410000 */
[----:B------:R-:W3:Y:S01]  /*1930*/  MUFU.TANH R10, R10 ;  /* 0x0000000a000a7308 */ /* 0x000ee20000002400 */
[----:B------:R-:W-:Y:S01]  /*1940*/  ISETP.GT.AND P4, PT, R75, RZ, PT ;  /* 0x000000ff4b00720c */ /* 0x000fe20003f84270 */
[----:B------:R-:W-:Y:S01]  /*1950*/  FMUL.FTZ R34, R51, UR6 ;  /* 0x0000000633227c20 */ /* 0x000fe20008410000 */
[----:B------:R-:W-:Y:S01]  /*1960*/  ISETP.GT.AND P3, PT, R75, 0x1, PT ;  /* 0x000000014b00780c */ /* 0x000fe20003f64270 */
[----:B------:R-:W-:Y:S01]  /*1970*/  FMUL.FTZ R51, R68, UR6 ;  /* 0x0000000644337c20 */ /* 0x000fe20008410000 */
[----:B------:R-:W-:Y:S01]  /*1980*/  FMUL.FTZ R21, R38, UR6 ;  /* 0x0000000626157c20 */ /* 0x000fe20008410000 */
[----:B------:R-:W-:Y:S01]  /*1990*/  FMUL.FTZ R22, R39, UR6 ;  /* 0x0000000627167c20 */ /* 0x000fe20008410000 */
[----:B------:R-:W-:Y:S01]  /*19a0*/  FMUL.FTZ R27, R44, UR6 ;  /* 0x000000062c1b7c20 */ /* 0x000fe20008410000 */
[----:B------:R-:W4:Y:S01]  /*19b0*/  MUFU.TANH R7, R7 ;  /* 0x0000000700077308 */ /* 0x000f220000002400 */
[----:B------:R-:W-:Y:S01]  /*19c0*/  ISETP.GT.AND P2, PT, R75, 0x8, PT ;  /* 0x000000084b00780c */ /* 0x000fe20003f44270 */
[----:B------:R-:W-:Y:S01]  /*19d0*/  FMUL.FTZ R68, R85, UR6 ;  /* 0x0000000655447c20 */ /* 0x000fe20008410000 */
[----:B0-----:R-:W-:Y:S01]  /*19e0*/  FSEL R3, R3, -INF , P4 ;  /* 0xff80000003037808 */ /* 0x001fe20002000000 */
[----:B------:R-:W-:Y:S01]  /*19f0*/  FMUL.FTZ R28, R45, UR6 ;  /* 0x000000062d1c7c20 */ /* 0x000fe20008410000 */
[----:B------:R-:W-:Y:S01]  /*1a00*/  FMUL.FTZ R26, R43, UR6 ;  /* 0x000000062b1a7c20 */ /* 0x000fe20008410000 */
[----:B------:R-:W-:Y:S01]  /*1a10*/  FMUL.FTZ R32, R49, UR6 ;  /* 0x0000000631207c20 */ /* 0x000fe20008410000 */
[----:B------:R-:W-:Y:S01]  /*1a20*/  FMUL.FTZ R29, R46, UR6 ;  /* 0x000000062e1d7c20 */ /* 0x000fe20008410000 */
[----:B------:R-:W0:Y:S01]  /*1a30*/  MUFU.TANH R13, R13 ;  /* 0x0000000d000d7308 */ /* 0x000e220000002400 */
[----:B-1----:R-:W-:Y:S01]  /*1a40*/  FSEL R6, R6, -INF , P3 ;  /* 0xff80000006067808 */ /* 0x002fe20001800000 */
[----:B------:R-:W-:Y:S01]  /*1a50*/  FMUL.FTZ R35, R52, UR6 ;  /* 0x0000000634237c20 */ /* 0x000fe20008410000 */
[----:B------:R-:W-:Y:S01]  /*1a60*/  FMUL.FTZ R112, R112, UR6 ;  /* 0x0000000670707c20 */ /* 0x000fe20008410000 */
[----:B------:R-:W-:Y:S01]  /*1a70*/  FMUL.FTZ R113, R113, UR6 ;  /* 0x0000000671717c20 */ /* 0x000fe20008410000 */
[----:B------:R-:W-:Y:S01]  /*1a80*/  FMUL.FTZ R116, R116, UR6 ;  /* 0x0000000674747c20 */ /* 0x000fe20008410000 */
[----:B------:R-:W-:Y:S01]  /*1a90*/  FMUL.FTZ R117, R117, UR6 ;  /* 0x0000000675757c20 */ /* 0x000fe20008410000 */
[----:B------:R-:W-:Y:S01]  /*1aa0*/  FMUL.FTZ R30, R47, UR6 ;  /* 0x000000062f1e7c20 */ /* 0x000fe20008410000 */
[----:B------:R-:W1:Y:S01]  /*1ab0*/  MUFU.TANH R8, R8 ;  /* 0x0000000800087308 */ /* 0x000e620000002400 */
[----:B------:R-:W-:Y:S01]  /*1ac0*/  ISETP.GT.AND P6, PT, R75, 0x9, PT ;  /* 0x000000094b00780c */ /* 0x000fe20003fc4270 */
[----:B------:R-:W-:Y:S01]  /*1ad0*/  FMUL.FTZ R52, R69, UR6 ;  /* 0x0000000645347c20 */ /* 0x000fe20008410000 */
[----:B--2---:R-:W-:Y:S01]  /*1ae0*/  FSEL R9, R9, -INF , P2 ;  /* 0xff80000009097808 */ /* 0x004fe20001000000 */
[----:B------:R-:W-:Y:S01]  /*1af0*/  FMUL.FTZ R69, R86, UR6 ;  /* 0x0000000656457c20 */ /* 0x000fe20008410000 */
[----:B------:R-:W2:Y:S03]  /*1b00*/  LDL R121, [R1] ;  /* 0x0000000001797983 */ /* 0x000ea60000100800 */
[----:B------:R-:W5:Y:S01]  /*1b10*/  MUFU.TANH R14, R14 ;  /* 0x0000000e000e7308 */ /* 0x000f620000002400 */
[----:B------:R-:W-:Y:S01]  /*1b20*/  FMNMX.FTZ R84, R3, R6, !PT ;  /* 0x0000000603547209 */ /* 0x000fe20007810000 */
[----:B------:R-:W-:-:S06]  /*1b30*/  FMUL.FTZ R31, R48, UR6 ;  /* 0x00000006301f7c20 */ /* 0x000fcc0008410000 */
[----:B------:R-:W5:Y:S01]  /*1b40*/  MUFU.TANH R11, R11 ;  /* 0x0000000b000b7308 */ /* 0x000f620000002400 */
[----:B------:R-:W-:Y:S01]  /*1b50*/  ISETP.GT.AND P5, PT, R75, 0x10, PT ;  /* 0x000000104b00780c */ /* 0x000fe20003fa4270 */
[----:B------:R-:W-:Y:S01]  /*1b60*/  FMUL.FTZ R36, R53, UR6 ;  /* 0x0000000635247c20 */ /* 0x000fe20008410000 */
[----:B---3--:R-:W-:Y:S01]  /*1b70*/  FSEL R10, R10, -INF , P6 ;  /* 0xff8000000a0a7808 */ /* 0x008fe20003000000 */
[----:B------:R-:W-:-:S04]  /*1b80*/  FMUL.FTZ R53, R70, UR6 ;  /* 0x0000000646357c20 */ /* 0x000fc80008410000 */
[----:B------:R-:W3:Y:S01]  /*1b90*/  MUFU.TANH R19, R19 ;  /* 0x0000001300137308 */ /* 0x000ee20000002400 */
[----:B------:R-:W-:Y:S01]  /*1ba0*/  FMNMX.FTZ R85, R9, R84, !PT ;  /* 0x0000005409557209 */ /* 0x000fe20007810000 */
[----:B------:R-:W-:Y:S01]  /*1bb0*/  FMUL.FTZ R70, R87, UR6 ;  /* 0x0000000657467c20 */ /* 0x000fe20008410000 */
[----:B----4-:R-:W-:Y:S01]  /*1bc0*/  FSEL R7, R7, -INF , P4 ;  /* 0xff80000007077808 */ /* 0x010fe20002000000 */
[----:B------:R-:W-:Y:S01]  /*1bd0*/  FMUL.FTZ R39, R56, UR6 ;  /* 0x0000000638277c20 */ /* 0x000fe20008410000 */
[----:B------:R-:W-:-:S03]  /*1be0*/  FMUL.FTZ R37, R54, UR6 ;  /* 0x0000000636257c20 */ /* 0x000fc60008410000 */
[----:B------:R-:W4:Y:S01]  /*1bf0*/  MUFU.TANH R12, R12 ;  /* 0x0000000c000c7308 */ /* 0x000f220000002400 */
[----:B------:R-:W-:Y:S01]  /*1c00*/  ISETP.GT.AND P4, PT, R75, 0x11, PT ;  /* 0x000000114b00780c */ /* 0x000fe20003f84270 */
[----:B------:R-:W-:Y:S01]  /*1c10*/  FMUL.FTZ R40, R57, UR6 ;  /* 0x0000000639287c20 */ /* 0x000fe20008410000 */
[----:B0-----:R-:W-:Y:S01]  /*1c20*/  FSEL R13, R13, -INF , P5 ;  /* 0xff8000000d0d7808 */ /* 0x001fe20002800000 */
[----:B------:R-:W-:-:S04]  /*1c30*/  FMUL.FTZ R54, R71, UR6 ;  /* 0x0000000647367c20 */ /* 0x000fc80008410000 */
[----:B------:R-:W0:Y:S01]  /*1c40*/  MUFU.TANH R20, R20 ;  /* 0x0000001400147308 */ /* 0x000e220000002400 */
[----:B------:R-:W-:Y:S01]  /*1c50*/  FMNMX.FTZ R84, R10, R85, !PT ;  /* 0x000000550a547209 */ /* 0x000fe20007810000 */
[----:B------:R-:W-:Y:S01]  /*1c60*/  FMUL.FTZ R71, R88, UR6 ;  /* 0x0000000658477c20 */ /* 0x000fe20008410000 */
[----:B-1----:R-:W-:Y:S01]  /*1c70*/  FSEL R8, R8, -INF , P3 ;  /* 0xff80000008087808 */ /* 0x002fe20001800000 */
[----:B------:R-:W-:-:S04]  /*1c80*/  FMUL.FTZ R38, R55, UR6 ;  /* 0x0000000637267c20 */ /* 0x000fc80008410000 */
[----:B------:R-:W1:Y:S01]  /*1c90*/  MUFU.TANH R15, R15 ;  /* 0x0000000f000f7308 */ /* 0x000e620000002400 */
[----:B------:R-:W-:Y:S01]  /*1ca0*/  ISETP.GT.AND P3, PT, R75, 0x18, PT ;  /* 0x000000184b00780c */ /* 0x000fe20003f64270 */
[----:B------:R-:W-:Y:S01]  /*1cb0*/  FMUL.FTZ R43, R60, UR6 ;  /* 0x000000063c2b7c20 */ /* 0x000fe20008410000 */
[----:B-----5:R-:W-:Y:S01]  /*1cc0*/  FSEL R14, R14, -INF , P4 ;  /* 0xff8000000e0e7808 */ /* 0x020fe20002000000 */
[----:B------:R-:W-:-:S04]  /*1cd0*/  FMUL.FTZ R55, R72, UR6 ;  /* 0x0000000648377c20 */ /* 0x000fc80008410000 */
[----:B------:R-:W5:Y:S01]  /*1ce0*/  MUFU.TANH R23, R23 ;  /* 0x0000001700177308 */ /* 0x000f620000002400 */
[----:B------:R-:W-:Y:S01]  /*1cf0*/  FMNMX.FTZ R85, R13, R84, !PT ;  /* 0x000000540d557209 */ /* 0x000fe20007810000 */
[----:B------:R-:W-:Y:S01]  /*1d00*/  FMUL.FTZ R72, R89, UR6 ;  /* 0x0000000659487c20 */ /* 0x000fe20008410000 */
[----:B------:R-:W-:Y:S01]  /*1d10*/  FSEL R11, R11, -INF , P2 ;  /* 0xff8000000b0b7808 */ /* 0x000fe20001000000 */
[----:B------:R-:W-:-:S04]  /*1d20*/  FMUL.FTZ R44, R61, UR6 ;  /* 0x000000063d2c7c20 */ /* 0x000fc80008410000 */
        /* <DEDUP_REMOVED lines=9> */
[----:B------:R-:W-:-:S04]  /*1dc0*/  FMUL.FTZ R46, R63, UR6 ;  /* 0x000000063f2e7c20 */ /* 0x000fc80008410000 */
        /* <DEDUP_REMOVED lines=26> */
[----:B------:R-:W-:-:S07]  /*1f70*/  FMNMX.FTZ R87, R23, R86, !PT ;  /* 0x0000005617577209 */ /* 0x000fce0007810000 */
[----:B------:R-:W-:Y:S01]  /*1f80*/  MUFU.TANH R41, R41 ;  /* 0x0000002900297308 */ /* 0x000fe20000002400 */
[----:B----4-:R-:W-:-:S07]  /*1f90*/  FSEL R21, R21, -INF , P3 ;  /* 0xff80000015157808 */ /* 0x010fce0001800000 */
[----:B------:R-:W-:Y:S01]  /*1fa0*/  MUFU.TANH R42, R42 ;  /* 0x0000002a002a7308 */ /* 0x000fe20000002400 */
[----:B------:R-:W-:-:S07]  /*1fb0*/  ISETP.GT.AND P3, PT, R75, 0x29, PT ;  /* 0x000000294b00780c */ /* 0x000fce0003f64270 */
[----:B------:R-:W-:Y:S01]  /*1fc0*/  MUFU.TANH R59, R59 ;  /* 0x0000003b003b7308 */ /* 0x000fe20000002400 */
[----:B0-----:R-:W-:-:S07]  /*1fd0*/  FSEL R27, R27, -INF , P4 ;  /* 0xff8000001b1b7808 */ /* 0x001fce0002000000 */
[----:B------:R-:W-:Y:S01]  /*1fe0*/  MUFU.TANH R58, R58 ;  /* 0x0000003a003a7308 */ /* 0x000fe20000002400 */
[----:B------:R-:W-:Y:S01]  /*1ff0*/  FMNMX.FTZ R86, R24, R87, !PT ;  /* 0x0000005718567209 */ /* 0x000fe20007810000 */
[----:B------:R-:W-:-:S06]  /*2000*/  FMUL.FTZ R76, R92, UR6 ;  /* 0x000000065c4c7c20 */ /* 0x000fcc0008410000 */
[----:B------:R-:W0:Y:S08]  /*2010*/  MUFU.TANH R26, R26 ;  /* 0x0000001a001a7308 */ /* 0x000e300000002400 */
[----:B------:R-:W4:Y:S01]  /*2020*/  MUFU.TANH R32, R32 ;  /* 0x0000002000207308 */ /* 0x000f220000002400 */
[----:B-1----:R-:W-:Y:S01]  /*2030*/  FSEL R22, R22, -INF , P2 ;  /* 0xff80000016167808 */ /* 0x002fe20001000000 */
[----:B------:R-:W-:-:S06]  /*2040*/  FMUL.FTZ R73, R90, UR6 ;  /* 0x000000065a497c20 */ /* 0x000fcc0008410000 */
[----:B------:R-:W1:Y:S01]  /*2050*/  MUFU.TANH R29, R29 ;  /* 0x0000001d001d7308 */ /* 0x000e620000002400 */
[----:B------:R-:W-:Y:S02]  /*2060*/  ISETP.GT.AND P2, PT, R75, 0x30, PT ;  /* 0x000000304b00780c */ /* 0x000fe40003f44270 */
[----:B-----5:R-:W-:-:S05]  /*2070*/  FSEL R28, R28, -INF , P3 ;  /* 0xff8000001c1c7808 */ /* 0x020fca0001800000 */
[----:B------:R-:W5:Y:S01]  /*2080*/  MUFU.TANH R35, R35 ;  /* 0x0000002300237308 */ /* 0x000f620000002400 */
[----:B------:R-:W-:Y:S02]  /*2090*/  FMNMX.FTZ R87, R27, R86, !PT ;  /* 0x000000561b577209 */ /* 0x000fe40007810000 */
[----:B------:R-:W-:-:S05]  /*20a0*/  FSEL R25, R25, -INF , P6 ;  /* 0xff80000019197808 */ /* 0x000fca0003000000 */
[----:B------:R-:W5:Y:S01]  /*20b0*/  MUFU.TANH R30, R30 ;  /* 0x0000001e001e7308 */ /* 0x000f620000002400 */
[----:B------:R-:W-:Y:S02]  /*20c0*/  ISETP.GT.AND P6, PT, R75, 0x31, PT ;  /* 0x000000314b00780c */ /* 0x000fe40003fc4270 */
[----:B---3--:R-:W-:-:S05]  /*20d0*/  FSEL R31, R31, -INF , P2 ;  /* 0xff8000001f1f7808 */ /* 0x008fca0001000000 */
[----:B------:R-:W3:Y:S01]  /*20e0*/  MUFU.TANH R36, R36 ;  /* 0x0000002400247308 */ /* 0x000ee20000002400 */
[----:B------:R-:W-:Y:S02]  /*20f0*/  FMNMX.FTZ R88, R28, R87, !PT ;  /* 0x000000571c587209 */ /* 0x000fe40007810000 */
[----:B0-----:R-:W-:-:S05]  /*2100*/  FSEL R26, R26, -INF , P5 ;  /* 0xff8000001a1a7808 */ /* 0x001fca0002800000 */
[----:B------:R-:W0:Y:S01]  /*2110*/  MUFU.TANH R33, R33 ;  /* 0x0000002100217308 */ /* 0x000e220000002400 */
[----:B------:R-:W-:Y:S02]  /*2120*/  ISETP.GT.AND P5, PT, R75, 0x38, PT ;  /* 0x000000384b00780c */ /* 0x000fe40003fa4270 */
[----:B----4-:R-:W-:-:S05]  /*2130*/  FSEL R32, R32, -INF , P6 ;  /* 0xff80000020207808 */ /* 0x010fca0003000000 */
[----:B------:R-:W4:Y:S01]  /*2140*/  MUFU.TANH R39, R39 ;  /* 0x0000002700277308 */ /* 0x000f220000002400 */
[----:B------:R-:W-:Y:S02]  /*2150*/  FMNMX.FTZ R89, R31, R88, !PT ;  /* 0x000000581f597209 */ /* 0x000fe40007810000 */
[----:B-1----:R-:W-:-:S05]  /*2160*/  FSEL R29, R29, -INF , P4 ;  /* 0xff8000001d1d7808 */ /* 0x002fca0002000000 */
        /* <DEDUP_REMOVED lines=20> */
[----:B-----5:R-:W-:Y:S02]  /*22b0*/  FSEL R40, R40, -INF , P2 ;  /* 0xff80000028287808 */ /* 0x020fe40001000000 */
[----:B------:R-:W-:-:S03]  /*22c0*/  FMNMX.FTZ R89, R39, R88, !PT ;  /* 0x0000005827597209 */ /* 0x000fc60007810000 */
[----:B------:R-:W5:Y:S01]  /*22d0*/  MUFU.TANH R48, R48 ;  /* 0x0000003000307308 */ /* 0x000f620000002400 */
[----:B------:R-:W-:Y:S02]  /*22e0*/  FSEL R37, R37, -INF , P5 ;  /* 0xff80000025257808 */ /* 0x000fe40002800000 */
[----:B------:R-:W-:Y:S02]  /*22f0*/  ISETP.GT.AND P5, PT, R75, 0x49, PT ;  /* 0x000000494b00780c */ /* 0x000fe40003fa4270 */
[----:B---3--:R-:W-:-:S03]  /*2300*/  FSEL R43, R43, -INF , P6 ;  /* 0xff8000002b2b7808 */ /* 0x008fc60003000000 */
[----:B------:R-:W3:Y:S01]  /*2310*/  MUFU.TANH R45, R45 ;  /* 0x0000002d002d7308 */ /* 0x000ee20000002400 */
[----:B------:R-:W-:Y:S02]  /*2320*/  FMNMX.FTZ R88, R40, R89, !PT ;  /* 0x0000005928587209 */ /* 0x000fe40007810000 */
[----:B0-----:R-:W-:-:S05]  /*2330*/  FSEL R38, R38, -INF , P4 ;  /* 0xff80000026267808 */ /* 0x001fca0002000000 */
[----:B------:R-:W0:Y:S01]  /*2340*/  MUFU.TANH R51, R51 ;  /* 0x0000003300337308 */ /* 0x000e220000002400 */
[----:B------:R-:W-:Y:S02]  /*2350*/  ISETP.GT.AND P4, PT, R75, 0x50, PT ;  /* 0x000000504b00780c */ /* 0x000fe40003f84270 */
[----:B----4-:R-:W-:Y:S02]  /*2360*/  FSEL R44, R44, -INF , P5 ;  /* 0xff8000002c2c7808 */ /* 0x010fe40002800000 */
[----:B------:R-:W-:-:S03]  /*2370*/  FMNMX.FTZ R89, R43, R88, !PT ;  /* 0x000000582b597209 */ /* 0x000fc60007810000 */
[----:B------:R-:W4:Y:S01]  /*2380*/  MUFU.TANH R46, R46 ;  /* 0x0000002e002e7308 */ /* 0x000f220000002400 */
[----:B------:R-:W-:Y:S02]  /*2390*/  FSEL R41, R41, -INF , P3 ;  /* 0xff80000029297808 */ /* 0x000fe40001800000 */
[----:B------:R-:W-:-:S05]  /*23a0*/  ISETP.GT.AND P3, PT, R75, 0x51, PT ;  /* 0x000000514b00780c */ /* 0x000fca0003f64270 */
[----:B------:R-:W2:Y:S01]  /*23b0*/  MUFU.TANH R52, R52 ;  /* 0x0000003400347308 */ /* 0x000ea20000002400 */
[----:B-1----:R-:W-:Y:S02]  /*23c0*/  FSEL R47, R47, -INF , P4 ;  /* 0xff8000002f2f7808 */ /* 0x002fe40002000000 */
[----:B------:R-:W-:-:S05]  /*23d0*/  FMNMX.FTZ R88, R44, R89, !PT ;  /* 0x000000592c587209 */ /* 0x000fca0007810000 */
[----:B------:R-:W1:Y:S01]  /*23e0*/  MUFU.TANH R49, R49 ;  /* 0x0000003100317308 */ /* 0x000e620000002400 */
[----:B------:R-:W-:Y:S02]  /*23f0*/  FSEL R42, R42, -INF , P2 ;  /* 0xff8000002a2a7808 */ /* 0x000fe40001000000 */
[----:B------:R-:W-:-:S05]  /*2400*/  ISETP.GT.AND P2, PT, R75, 0x58, PT ;  /* 0x000000584b00780c */ /* 0x000fca0003f44270 */
[----:B------:R-:W1:Y:S01]  /*2410*/  MUFU.TANH R55, R55 ;  /* 0x0000003700377308 */ /* 0x000e620000002400 */
[----:B-----5:R-:W-:Y:S02]  /*2420*/  FSEL R48, R48, -INF , P3 ;  /* 0xff80000030307808 */ /* 0x020fe40001800000 */
[----:B------:R-:W-:-:S05]  /*2430*/  FMNMX.FTZ R89, R47, R88, !PT ;  /* 0x000000582f597209 */ /* 0x000fca0007810000 */
[----:B------:R-:W5:Y:S01]  /*2440*/  MUFU.TANH R50, R50 ;  /* 0x0000003200327308 */ /* 0x000f620000002400 */
[----:B---3--:R-:W-:Y:S02]  /*2450*/  FSEL R45, R45, -INF , P6 ;  /* 0xff8000002d2d7808 */ /* 0x008fe40003000000 */
[----:B------:R-:W-:-:S05]  /*2460*/  ISETP.GT.AND P6, PT, R75, 0x59, PT ;  /* 0x000000594b00780c */ /* 0x000fca0003fc4270 */
[----:B------:R-:W3:Y:S01]  /*2470*/  MUFU.TANH R56, R56 ;  /* 0x0000003800387308 */ /* 0x000ee20000002400 */
[----:B0-----:R-:W-:Y:S02]  /*2480*/  FSEL R51, R51, -INF , P2 ;  /* 0xff80000033337808 */ /* 0x001fe40001000000 */
[----:B------:R-:W-:-:S05]  /*2490*/  FMNMX.FTZ R88, R48, R89, !PT ;  /* 0x0000005930587209 */ /* 0x000fca0007810000 */
[----:B------:R-:W0:Y:S01]  /*24a0*/  MUFU.TANH R53, R53 ;  /* 0x0000003500357308 */ /* 0x000e220000002400 */
[----:B----4-:R-:W-:Y:S02]  /*24b0*/  FSEL R46, R46, -INF , P5 ;  /* 0xff8000002e2e7808 */ /* 0x010fe40002800000 */
[----:B------:R-:W-:Y:S02]  /*24c0*/  ISETP.GT.AND P5, PT, R75, 0x60, PT ;  /* 0x000000604b00780c */ /* 0x000fe40003fa4270 */
[----:B--2---:R-:W-:-:S03]  /*24d0*/  FSEL R52, R52, -INF , P6 ;  /* 0xff80000034347808 */ /* 0x004fc60003000000 */
[----:B------:R-:W2:Y:S01]  /*24e0*/  MUFU.TANH R54, R54 ;  /* 0x0000003600367308 */ /* 0x000ea20000002400 */
[----:B------:R-:W-:Y:S02]  /*24f0*/  FMNMX.FTZ R89, R51, R88, !PT ;  /* 0x0000005833597209 */ /* 0x000fe40007810000 */
[----:B-1----:R-:W-:-:S05]  /*2500*/  FSEL R49, R49, -INF , P4 ;  /* 0xff80000031317808 */ /* 0x002fca0002000000 */
[----:B------:R-:W1:Y:S01]  /*2510*/  MUFU.TANH R60, R60 ;  /* 0x0000003c003c7308 */ /* 0x000e620000002400 */
[----:B------:R-:W-:Y:S02]  /*2520*/  ISETP.GT.AND P4, PT, R75, 0x61, PT ;  /* 0x000000614b00780c */ /* 0x000fe40003f84270 */
[----:B------:R-:W-:Y:S02]  /*2530*/  FSEL R55, R55, -INF , P5 ;  /* 0xff80000037377808 */ /* 0x000fe40002800000 */
[----:B------:R-:W-:-:S03]  /*2540*/  FMNMX.FTZ R88, R52, R89, !PT ;  /* 0x0000005934587209 */ /* 0x000fc60007810000 */
[----:B------:R-:W4:Y:S01]  /*2550*/  MUFU.TANH R57, R57 ;  /* 0x0000003900397308 */ /* 0x000f220000002400 */
[----:B-----5:R-:W-:Y:S02]  /*2560*/  FSEL R50, R50, -INF , P3 ;  /* 0xff80000032327808 */ /* 0x020fe40001800000 */
[----:B------:R-:W-:-:S05]  /*2570*/  ISETP.GT.AND P3, PT, R75, 0x68, PT ;  /* 0x000000684b00780c */ /* 0x000fca0003f64270 */
[----:B------:R-:W5:Y:S01]  /*2580*/  MUFU.TANH R63, R63 ;  /* 0x0000003f003f7308 */ /* 0x000f620000002400 */
[----:B---3--:R-:W-:Y:S02]  /*2590*/  FSEL R56, R56, -INF , P4 ;  /* 0xff80000038387808 */ /* 0x008fe40002000000 */
[----:B------:R-:W-:-:S05]  /*25a0*/  FMNMX.FTZ R89, R55, R88, !PT ;  /* 0x0000005837597209 */ /* 0x000fca0007810000 */
[----:B------:R-:W3:Y:S01]  /*25b0*/  MUFU.TANH R64, R64 ;  /* 0x0000004000407308 */ /* 0x000ee20000002400 */
[----:B0-----:R-:W-:Y:S02]  /*25c0*/  FSEL R53, R53, -INF , P2 ;  /* 0xff80000035357808 */ /* 0x001fe40001000000 */
[----:B------:R-:W-:Y:S02]  /*25d0*/  ISETP.GT.AND P2, PT, R75, 0x69, PT ;  /* 0x000000694b00780c */ /* 0x000fe40003f44270 */
[----:B------:R-:W-:-:S03]  /*25e0*/  FSEL R59, R59, -INF , P3 ;  /* 0xff8000003b3b7808 */ /* 0x000fc60001800000 */
[----:B------:R-:W0:Y:S01]  /*25f0*/  MUFU.TANH R61, R61 ;  /* 0x0000003d003d7308 */ /* 0x000e220000002400 */
[----:B------:R-:W-:Y:S02]  /*2600*/  FMNMX.FTZ R88, R56, R89, !PT ;  /* 0x0000005938587209 */ /* 0x000fe40007810000 */
[----:B--2---:R-:W-:-:S05]  /*2610*/  FSEL R54, R54, -INF , P6 ;  /* 0xff80000036367808 */ /* 0x004fca0003000000 */
[----:B------:R-:W2:Y:S01]  /*2620*/  MUFU.TANH R67, R67 ;  /* 0x0000004300437308 */ /* 0x000ea20000002400 */
[----:B------:R-:W-:Y:S02]  /*2630*/  ISETP.GT.AND P6, PT, R75, 0x70, PT ;  /* 0x000000704b00780c */ /* 0x000fe40003fc4270 */
[----:B-1----:R-:W-:Y:S02]  /*2640*/  FSEL R60, R60, -INF , P2 ;  /* 0xff8000003c3c7808 */ /* 0x002fe40001000000 */
[----:B------:R-:W-:-:S03]  /*2650*/  FMNMX.FTZ R89, R59, R88, !PT ;  /* 0x000000583b597209 */ /* 0x000fc60007810000 */
[----:B------:R-:W1:Y:S01]  /*2660*/  MUFU.TANH R62, R62 ;  /* 0x0000003e003e7308 */ /* 0x000e620000002400 */
[----:B----4-:R-:W-:Y:S02]  /*2670*/  FSEL R57, R57, -INF , P5 ;  /* 0xff80000039397808 */ /* 0x010fe40002800000 */
[----:B------:R-:W-:-:S05]  /*2680*/  ISETP.GT.AND P5, PT, R75, 0x71, PT ;  /* 0x000000714b00780c */ /* 0x000fca0003fa4270 */
[----:B------:R-:W4:Y:S01]  /*2690*/  MUFU.TANH R68, R68 ;  /* 0x0000004400447308 */ /* 0x000f220000002400 */
[----:B-----5:R-:W-:Y:S02]  /*26a0*/  FSEL R63, R63, -INF , P6 ;  /* 0xff8000003f3f7808 */ /* 0x020fe40003000000 */
[----:B------:R-:W-:-:S05]  /*26b0*/  FMNMX.FTZ R88, R60, R89, !PT ;  /* 0x000000593c587209 */ /* 0x000fca0007810000 */
[----:B------:R-:W5:Y:S01]  /*26c0*/  MUFU.TANH R65, R65 ;  /* 0x0000004100417308 */ /* 0x000f620000002400 */
[----:B------:R-:W-:Y:S01]  /*26d0*/  FSEL R58, R58, -INF , P4 ;  /* 0xff8000003a3a7808 */ /* 0x000fe20002000000 */
[----:B------:R-:W-:Y:S01]  /*26e0*/  FMUL.FTZ R77, R93, UR6 ;  /* 0x000000065d4d7c20 */ /* 0x000fe20008410000 */
[----:B------:R-:W-:-:S05]  /*26f0*/  ISETP.GT.AND P4, PT, R75, 0x78, PT ;  /* 0x000000784b00780c */ /* 0x000fca0003f84270 */
[----:B------:R-:W5:Y:S01]  /*2700*/  MUFU.TANH R71, R71 ;  /* 0x0000004700477308 */ /* 0x000f620000002400 */
[----:B---3--:R-:W-:Y:S02]  /*2710*/  FSEL R64, R64, -INF , P5 ;  /* 0xff80000040407808 */ /* 0x008fe40002800000 */
[----:B------:R-:W-:-:S05]  /*2720*/  FMNMX.FTZ R89, R63, R88, !PT ;  /* 0x000000583f597209 */ /* 0x000fca0007810000 */
[----:B------:R-:W3:Y:S01]  /*2730*/  MUFU.TANH R66, R66 ;  /* 0x0000004200427308 */ /* 0x000ee20000002400 */
[----:B0-----:R-:W-:Y:S01]  /*2740*/  FSEL R61, R61, -INF , P3 ;  /* 0xff8000003d3d7808 */ /* 0x001fe20001800000 */
[----:B------:R-:W-:Y:S01]  /*2750*/  FMUL.FTZ R80, R96, UR6 ;  /* 0x0000000660507c20 */ /* 0x000fe20008410000 */
[----:B------:R-:W-:-:S05]  /*2760*/  ISETP.GT.AND P3, PT, R75, 0x79, PT ;  /* 0x000000794b00780c */ /* 0x000fca0003f64270 */
[----:B------:R-:W0:Y:S01]  /*2770*/  MUFU.TANH R72, R72 ;  /* 0x0000004800487308 */ /* 0x000e220000002400 */
[----:B--2---:R-:W-:Y:S02]  /*2780*/  FSEL R67, R67, -INF , P4 ;  /* 0xff80000043437808 */ /* 0x004fe40002000000 */
[----:B------:R-:W-:-:S05]  /*2790*/  FMNMX.FTZ R88, R64, R89, !PT ;  /* 0x0000005940587209 */ /* 0x000fca0007810000 */
[----:B------:R-:W2:Y:S01]  /*27a0*/  MUFU.TANH R69, R69 ;  /* 0x0000004500457308 */ /* 0x000ea20000002400 */
[----:B------:R-:W-:Y:S01]  /*27b0*/  FMUL.FTZ R74, R91, UR6 ;  /* 0x000000065b4a7c20 */ /* 0x000fe20008410000 */
[----:B-1----:R-:W-:Y:S01]  /*27c0*/  FSEL R62, R62, -INF , P2 ;  /* 0xff8000003e3e7808 */ /* 0x002fe20001000000 */
[----:B------:R-:W-:-:S05]  /*27d0*/  FMUL.FTZ R81, R97, UR6 ;  /* 0x0000000661517c20 */ /* 0x000fca0008410000 */
[----:B------:R-:W1:Y:S01]  /*27e0*/  MUFU.TANH R76, R76 ;  /* 0x0000004c004c7308 */ /* 0x000e620000002400 */
[----:B------:R-:W-:Y:S02]  /*27f0*/  ISETP.GT.AND P2, PT, R75, 0x80, PT ;  /* 0x000000804b00780c */ /* 0x000fe40003f44270 */
[----:B----4-:R-:W-:Y:S02]  /*2800*/  FSEL R68, R68, -INF , P3 ;  /* 0xff80000044447808 */ /* 0x010fe40001800000 */
[----:B------:R-:W-:-:S03]  /*2810*/  FMNMX.FTZ R89, R67, R88, !PT ;  /* 0x0000005843597209 */ /* 0x000fc60007810000 */
[----:B------:R-:W4:Y:S01]  /*2820*/  MUFU.TANH R70, R70 ;  /* 0x0000004600467308 */ /* 0x000f220000002400 */
[----:B-----5:R-:W-:Y:S01]  /*2830*/  FSEL R65, R65, -INF , P6 ;  /* 0xff80000041417808 */ /* 0x020fe20003000000 */
[----:B------:R-:W-:Y:S01]  /*2840*/  FMUL.FTZ R78, R94, UR6 ;  /* 0x000000065e4e7c20 */ /* 0x000fe20008410000 */
[----:B------:R-:W-:-:S05]  /*2850*/  FMUL.FTZ R84, R100, UR6 ;  /* 0x0000000664547c20 */ /* 0x000fca0008410000 */
[----:B------:R-:W5:Y:S01]  /*2860*/  MUFU.TANH R77, R77 ;  /* 0x0000004d004d7308 */ /* 0x000f620000002400 */
[----:B------:R-:W-:Y:S02]  /*2870*/  ISETP.GT.AND P6, PT, R75, 0x81, PT ;  /* 0x000000814b00780c */ /* 0x000fe40003fc4270 */
[----:B------:R-:W-:Y:S02]  /*2880*/  FSEL R71, R71, -INF , P2 ;  /* 0xff80000047477808 */ /* 0x000fe40001000000 */
[----:B------:R-:W-:-:S03]  /*2890*/  FMNMX.FTZ R88, R68, R89, !PT ;  /* 0x0000005944587209 */ /* 0x000fc60007810000 */
[----:B------:R-:W5:Y:S01]  /*28a0*/  MUFU.TANH R73, R73 ;  /* 0x0000004900497308 */ /* 0x000f620000002400 */
[----:B---3--:R-:W-:Y:S01]  /*28b0*/  FSEL R66, R66, -INF , P5 ;  /* 0xff80000042427808 */ /* 0x008fe20002800000 */
[----:B------:R-:W-:Y:S01]  /*28c0*/  FMUL.FTZ R79, R95, UR6 ;  /* 0x000000065f4f7c20 */ /* 0x000fe20008410000 */
[----:B------:R-:W-:-:S05]  /*28d0*/  ISETP.GT.AND P5, PT, R75, 0x88, PT ;  /* 0x000000884b00780c */ /* 0x000fca0003fa4270 */
[----:B------:R-:W3:Y:S01]  /*28e0*/  MUFU.TANH R80, R80 ;  /* 0x0000005000507308 */ /* 0x000ee20000002400 */
[----:B0-----:R-:W-:Y:S01]  /*28f0*/  FSEL R72, R72, -INF , P6 ;  /* 0xff80000048487808 */ /* 0x001fe20003000000 */
[----:B------:R-:W-:Y:S01]  /*2900*/  FMUL.FTZ R85, R101, UR6 ;  /* 0x0000000665557c20 */ /* 0x000fe20008410000 */
[----:B------:R-:W-:-:S05]  /*2910*/  FMNMX.FTZ R89, R71, R88, !PT ;  /* 0x0000005847597209 */ /* 0x000fca0007810000 */
[----:B------:R-:W0:Y:S01]  /*2920*/  MUFU.TANH R74, R74 ;  /* 0x0000004a004a7308 */ /* 0x000e220000002400 */
[----:B--2---:R-:W-:Y:S01]  /*2930*/  FSEL R69, R69, -INF , P4 ;  /* 0xff80000045457808 */ /* 0x004fe20002000000 */
[----:B------:R-:W-:-:S06]  /*2940*/  FMUL.FTZ R82, R98, UR6 ;  /* 0x0000000662527c20 */ /* 0x000fcc0008410000 */
[----:B------:R-:W2:Y:S01]  /*2950*/  MUFU.TANH R81, R81 ;  /* 0x0000005100517308 */ /* 0x000ea20000002400 */
[----:B------:R-:W-:Y:S01]  /*2960*/  ISETP.GT.AND P4, PT, R75, 0x89, PT ;  /* 0x000000894b00780c */ /* 0x000fe20003f84270 */
[----:B------:R-:W-:Y:S01]  /*2970*/  FMUL.FTZ R92, R104, UR6 ;  /* 0x00000006685c7c20 */ /* 0x000fe20008410000 */
[----:B-1----:R-:W-:Y:S02]  /*2980*/  FSEL R76, R76, -INF , P5 ;  /* 0xff8000004c4c7808 */ /* 0x002fe40002800000 */
[----:B------:R-:W-:-:S03]  /*2990*/  FMNMX.FTZ R89, R72, R89, !PT ;  /* 0x0000005948597209 */ /* 0x000fc60007810000 */
[----:B------:R-:W1:Y:S01]  /*29a0*/  MUFU.TANH R78, R78 ;  /* 0x0000004e004e7308 */ /* 0x000e620000002400 */
[----:B----4-:R-:W-:Y:S01]  /*29b0*/  FSEL R70, R70, -INF , P3 ;  /* 0xff80000046467808 */ /* 0x010fe20001800000 */
[----:B------:R-:W-:-:S06]  /*29c0*/  FMUL.FTZ R83, R99, UR6 ;  /* 0x0000000663537c20 */ /* 0x000fcc0008410000 */
[----:B------:R-:W4:Y:S01]  /*29d0*/  MUFU.TANH R84, R84 ;  /* 0x0000005400547308 */ /* 0x000f220000002400 */
[----:B------:R-:W-:Y:S01]  /*29e0*/  ISETP.GT.AND P3, PT, R75, 0x90, PT ;  /* 0x000000904b00780c */ /* 0x000fe20003f64270 */
[----:B------:R-:W-:Y:S01]  /*29f0*/  FMUL.FTZ R91, R105, UR6 ;  /* 0x00000006695b7c20 */ /* 0x000fe20008410000 */
[----:B-----5:R-:W-:Y:S02]  /*2a00*/  FSEL R77, R77, -INF , P4 ;  /* 0xff8000004d4d7808 */ /* 0x020fe40002000000 */
[----:B------:R-:W-:-:S03]  /*2a10*/  FMNMX.FTZ R88, R76, R89, !PT ;  /* 0x000000594c587209 */ /* 0x000fc60007810000 */
[----:B------:R-:W5:Y:S01]  /*2a20*/  MUFU.TANH R79, R79 ;  /* 0x0000004f004f7308 */ /* 0x000f620000002400 */
[----:B------:R-:W-:Y:S01]  /*2a30*/  FSEL R73, R73, -INF , P2 ;  /* 0xff80000049497808 */ /* 0x000fe20001000000 */
[----:B------:R-:W-:Y:S01]  /*2a40*/  FMUL.FTZ R86, R102, UR6 ;  /* 0x0000000666567c20 */ /* 0x000fe20008410000 */
[----:B------:R-:W-:-:S05]  /*2a50*/  ISETP.GT.AND P2, PT, R75, 0x91, PT ;  /* 0x000000914b00780c */ /* 0x000fca0003f44270 */
[----:B------:R-:W5:Y:S01]  /*2a60*/  MUFU.TANH R85, R85 ;  /* 0x0000005500557308 */ /* 0x000f620000002400 */
[----:B---3--:R-:W-:Y:S01]  /*2a70*/  FSEL R80, R80, -INF , P3 ;  /* 0xff80000050507808 */ /* 0x008fe20001800000 */
[----:B------:R-:W-:Y:S01]  /*2a80*/  FMUL.FTZ R93, R108, UR6 ;  /* 0x000000066c5d7c20 */ /* 0x000fe20008410000 */
[----:B------:R-:W-:-:S05]  /*2a90*/  FMNMX.FTZ R89, R77, R88, !PT ;  /* 0x000000584d597209 */ /* 0x000fca0007810000 */
[----:B------:R-:W3:Y:S01]  /*2aa0*/  MUFU.TANH R82, R82 ;  /* 0x0000005200527308 */ /* 0x000ee20000002400 */
[----:B0-----:R-:W-:Y:S01]  /*2ab0*/  FSEL R74, R74, -INF , P6 ;  /* 0xff8000004a4a7808 */ /* 0x001fe20003000000 */
[----:B------:R-:W-:Y:S01]  /*2ac0*/  FMUL.FTZ R87, R103, UR6 ;  /* 0x0000000667577c20 */ /* 0x000fe20008410000 */
[----:B------:R-:W-:-:S05]  /*2ad0*/  ISETP.GT.AND P6, PT, R75, 0x98, PT ;  /* 0x000000984b00780c */ /* 0x000fca0003fc4270 */
[----:B------:R-:W0:Y:S01]  /*2ae0*/  MUFU.TANH R92, R92 ;  /* 0x0000005c005c7308 */ /* 0x000e220000002400 */
[----:B--2---:R-:W-:Y:S01]  /*2af0*/  FSEL R88, R81, -INF , P2 ;  /* 0xff80000051587808 */ /* 0x004fe20001000000 */
[----:B------:R-:W-:Y:S01]  /*2b00*/  FMUL.FTZ R100, R109, UR6 ;  /* 0x000000066d647c20 */ /* 0x000fe20008410000 */
[----:B------:R-:W-:-:S05]  /*2b10*/  FMNMX.FTZ R81, R80, R89, !PT ;  /* 0x0000005950517209 */ /* 0x000fca0007810000 */
[----:B------:R-:W2:Y:S01]  /*2b20*/  MUFU.TANH R83, R83 ;  /* 0x0000005300537308 */ /* 0x000ea20000002400 */
[----:B-1----:R-:W-:Y:S01]  /*2b30*/  FSEL R78, R78, -INF , P5 ;  /* 0xff8000004e4e7808 */ /* 0x002fe20002800000 */
[----:B------:R-:W-:Y:S01]  /*2b40*/  FMUL.FTZ R94, R106, UR6 ;  /* 0x000000066a5e7c20 */ /* 0x000fe20008410000 */
[----:B----4-:R-:W-:-:S05]  /*2b50*/  FSEL R89, R84, -INF , P6 ;  /* 0xff80000054597808 */ /* 0x010fca0003000000 */
[----:B------:R-:W1:Y:S01]  /*2b60*/  MUFU.TANH R91, R91 ;  /* 0x0000005b005b7308 */ /* 0x000e620000002400 */
[----:B------:R-:W-:Y:S02]  /*2b70*/  ISETP.GT.AND P5, PT, R75, 0x99, PT ;  /* 0x000000994b00780c */ /* 0x000fe40003fa4270 */
[----:B------:R-:W-:-:S05]  /*2b80*/  FMNMX.FTZ R84, R88, R81, !PT ;  /* 0x0000005158547209 */ /* 0x000fca0007810000 */
[----:B------:R-:W4:Y:S01]  /*2b90*/  MUFU.TANH R86, R86 ;  /* 0x0000005600567308 */ /* 0x000f220000002400 */
[----:B-----5:R-:W-:Y:S01]  /*2ba0*/  FSEL R79, R79, -INF , P4 ;  /* 0xff8000004f4f7808 */ /* 0x020fe20002000000 */
[----:B------:R-:W-:Y:S01]  /*2bb0*/  FMUL.FTZ R95, R107, UR6 ;  /* 0x000000066b5f7c20 */ /* 0x000fe20008410000 */
[----:B------:R-:W-:-:S05]  /*2bc0*/  ISETP.GT.AND P4, PT, R75, 0xa0, PT ;  /* 0x000000a04b00780c */ /* 0x000fca0003f84270 */
[----:B------:R-:W5:Y:S01]  /*2bd0*/  MUFU.TANH R93, R93 ;  /* 0x0000005d005d7308 */ /* 0x000f620000002400 */
[----:B------:R-:W-:Y:S02]  /*2be0*/  FSEL R90, R85, -INF , P5 ;  /* 0xff800000555a7808 */ /* 0x000fe40002800000 */
[----:B------:R-:W-:-:S05]  /*2bf0*/  FMNMX.FTZ R81, R89, R84, !PT ;  /* 0x0000005459517209 */ /* 0x000fca0007810000 */
[----:B------:R-:W5:Y:S01]  /*2c00*/  MUFU.TANH R87, R87 ;  /* 0x0000005700577308 */ /* 0x000f620000002400 */
[----:B---3--:R-:W-:Y:S01]  /*2c10*/  FSEL R82, R82, -INF , P3 ;  /* 0xff80000052527808 */ /* 0x008fe20001800000 */
[----:B------:R-:W-:Y:S01]  /*2c20*/  FMUL.FTZ R96, R110, UR6 ;  /* 0x000000066e607c20 */ /* 0x000fe20008410000 */
[----:B------:R-:W-:-:S05]  /*2c30*/  ISETP.GT.AND P3, PT, R75, 0xa1, PT ;  /* 0x000000a14b00780c */ /* 0x000fca0003f64270 */
[----:B------:R-:W3:Y:S01]  /*2c40*/  MUFU.TANH R100, R100 ;  /* 0x0000006400647308 */ /* 0x000ee20000002400 */
[----:B0-----:R-:W-:Y:S02]  /*2c50*/  FSEL R92, R92, -INF , P4 ;  /* 0xff8000005c5c7808 */ /* 0x001fe40002000000 */
[----:B------:R-:W-:-:S05]  /*2c60*/  FMNMX.FTZ R81, R90, R81, !PT ;  /* 0x000000515a517209 */ /* 0x000fca0007810000 */
[----:B------:R-:W0:Y:S01]  /*2c70*/  MUFU.TANH R94, R94 ;  /* 0x0000005e005e7308 */ /* 0x000e220000002400 */
[----:B--2---:R-:W-:Y:S02]  /*2c80*/  FSEL R83, R83, -INF , P2 ;  /* 0xff80000053537808 */ /* 0x004fe40001000000 */
[----:B------:R-:W-:-:S05]  /*2c90*/  ISETP.GT.AND P2, PT, R75, 0xa8, PT ;  /* 0x000000a84b00780c */ /* 0x000fca0003f44270 */
[----:B------:R-:W2:Y:S01]  /*2ca0*/  MUFU.TANH R112, R112 ;  /* 0x0000007000707308 */ /* 0x000ea20000002400 */
[----:B-1----:R-:W-:Y:S02]  /*2cb0*/  FSEL R91, R91, -INF , P3 ;  /* 0xff8000005b5b7808 */ /* 0x002fe40001800000 */
[----:B------:R-:W-:-:S05]  /*2cc0*/  FMNMX.FTZ R84, R92, R81, !PT ;  /* 0x000000515c547209 */ /* 0x000fca0007810000 */
[----:B------:R-:W1:Y:S01]  /*2cd0*/  MUFU.TANH R95, R95 ;  /* 0x0000005f005f7308 */ /* 0x000e620000002400 */
[----:B----4-:R-:W-:Y:S02]  /*2ce0*/  FSEL R86, R86, -INF , P6 ;  /* 0xff80000056567808 */ /* 0x010fe40003000000 */
[----:B------:R-:W-:-:S05]  /*2cf0*/  ISETP.GT.AND P6, PT, R75, 0xa9, PT ;  /* 0x000000a94b00780c */ /* 0x000fca0003fc4270 */
[----:B------:R-:W4:Y:S01]  /*2d00*/  MUFU.TANH R98, R113 ;  /* 0x0000007100627308 */ /* 0x000f220000002400 */
[----:B-----5:R-:W-:Y:S02]  /*2d10*/  FSEL R93, R93, -INF , P2 ;  /* 0xff8000005d5d7808 */ /* 0x020fe40001000000 */
[----:B------:R-:W-:-:S05]  /*2d20*/  FMNMX.FTZ R84, R91, R84, !PT ;  /* 0x000000545b547209 */ /* 0x000fca0007810000 */
[----:B------:R-:W5:Y:S01]  /*2d30*/  MUFU.TANH R96, R96 ;  /* 0x0000006000607308 */ /* 0x000f620000002400 */
[----:B------:R-:W-:Y:S02]  /*2d40*/  FSEL R87, R87, -INF , P5 ;  /* 0xff80000057577808 */ /* 0x000fe40002800000 */
[----:B------:R-:W-:-:S05]  /*2d50*/  ISETP.GT.AND P5, PT, R75, 0xb0, PT ;  /* 0x000000b04b00780c */ /* 0x000fca0003fa4270 */
[----:B------:R-:W5:Y:S01]  /*2d60*/  MUFU.TANH R116, R116 ;  /* 0x0000007400747308 */ /* 0x000f620000002400 */
[----:B---3--:R-:W-:Y:S02]  /*2d70*/  FSEL R100, R100, -INF , P6 ;  /* 0xff80000064647808 */ /* 0x008fe40003000000 */
[----:B------:R-:W-:-:S05]  /*2d80*/  FMNMX.FTZ R81, R93, R84, !PT ;  /* 0x000000545d517209 */ /* 0x000fca0007810000 */
[----:B------:R-:W3:Y:S01]  /*2d90*/  MUFU.TANH R102, R117 ;  /* 0x0000007500667308 */ /* 0x000ee20000002400 */
[----:B0-----:R-:W-:Y:S02]  /*2da0*/  FSEL R85, R94, -INF , P4 ;  /* 0xff8000005e557808 */ /* 0x001fe40002000000 */
[----:B------:R-:W-:Y:S02]  /*2db0*/  ISETP.GT.AND P4, PT, R75, 0xb1, PT ;  /* 0x000000b14b00780c */ /* 0x000fe40003f84270 */
[----:B--2---:R-:W-:Y:S02]  /*2dc0*/  FSEL R94, R112, -INF , P5 ;  /* 0xff800000705e7808 */ /* 0x004fe40002800000 */
[----:B------:R-:W-:Y:S02]  /*2dd0*/  FMNMX.FTZ R81, R100, R81, !PT ;  /* 0x0000005164517209 */ /* 0x000fe40007810000 */
[----:B-1----:R-:W-:Y:S02]  /*2de0*/  FSEL R84, R95, -INF , P3 ;  /* 0xff8000005f547808 */ /* 0x002fe40001800000 */
[----:B------:R-:W-:-:S02]  /*2df0*/  ISETP.GT.AND P3, PT, R75, 0xb8, PT ;  /* 0x000000b84b00780c */ /* 0x000fc40003f64270 */
[----:B----4-:R-:W-:Y:S02]  /*2e00*/  FSEL R98, R98, -INF , P4 ;  /* 0xff80000062627808 */ /* 0x010fe40002000000 */
[----:B------:R-:W-:Y:S02]  /*2e10*/  FMNMX.FTZ R95, R94, R81, !PT ;  /* 0x000000515e5f7209 */ /* 0x000fe40007810000 */
[----:B-----5:R-:W-:Y:S02]  /*2e20*/  FSEL R81, R96, -INF , P2 ;  /* 0xff80000060517808 */ /* 0x020fe40001000000 */
[----:B------:R-:W-:Y:S02]  /*2e30*/  ISETP.GT.AND P2, PT, R75, 0xb9, PT ;  /* 0x000000b94b00780c */ /* 0x000fe40003f44270 */
[----:B------:R-:W-:Y:S02]  /*2e40*/  FSEL R96, R116, -INF , P3 ;  /* 0xff80000074607808 */ /* 0x000fe40001800000 */
[----:B------:R-:W-:-:S02]  /*2e50*/  FMNMX.FTZ R95, R98, R95, !PT ;  /* 0x0000005f625f7209 */ /* 0x000fc40007810000 */
[----:B---3--:R-:W-:Y:S02]  /*2e60*/  FSEL R102, R102, -INF , P2 ;  /* 0xff80000066667808 */ /* 0x008fe40001000000 */
[----:B------:R-:W-:-:S04]  /*2e70*/  FMNMX.FTZ R95, R96, R95, !PT ;  /* 0x0000005f605f7209 */ /* 0x000fc80007810000 */
[----:B------:R-:W-:-:S05]  /*2e80*/  FMNMX.FTZ R97, R102, R95, !PT ;  /* 0x0000005f66617209 */ /* 0x000fca0007810000 */
[----:B------:R-:W0:Y:S02]  /*2e90*/  SHFL.BFLY PT, R104, R97, 0x2, 0x1f ;  /* 0x0c401f0061687f89 */ /* 0x000e2400000e0000 */
[----:B0-----:R-:W-:-:S05]  /*2ea0*/  FMNMX.FTZ R104, R97, R104, !PT ;  /* 0x0000006861687209 */ /* 0x001fca0007810000 */
[----:B------:R-:W0:Y:S02]  /*2eb0*/  SHFL.BFLY PT, R95, R104, 0x1, 0x1f ;  /* 0x0c201f00685f7f89 */ /* 0x000e2400000e0000 */
[----:B0-----:R-:W-:-:S04]  /*2ec0*/  FMNMX.FTZ R95, R104, R95, !PT ;  /* 0x0000005f685f7209 */ /* 0x001fc80007810000 */
[C---:B------:R-:W-:Y:S01]  /*2ed0*/  FSETP.NEU.FTZ.AND P0, PT, R95.reuse, -INF , PT ;  /* 0xff8000005f00780b */ /* 0x040fe20003f1d000 */
[----:B------:R-:W-:-:S05]  /*2ee0*/  FMUL.FTZ R75, R95, UR21 ;  /* 0x000000155f4b7c20 */ /* 0x000fca0008410000 */
[----:B------:R-:W-:-:S05]  /*2ef0*/  FSEL R75, R75, RZ, P0 ;  /* 0x000000ff4b4b7208 */ /* 0x000fca0000000000 */
[--C-:B------:R-:W-:Y:S01]  /*2f00*/  FFMA.FTZ R104, R6, UR21, -R75.reuse ;  /* 0x0000001506687c23 */ /* 0x100fe2000801084b */
[----:B------:R-:W-:Y:S01]  /*2f10*/  FMNMX.FTZ R6, R7, R8, !PT ;  /* 0x0000000807067209 */ /* 0x000fe20007810000 */
[----:B------:R-:W-:-:S03]  /*2f20*/  FFMA.FTZ R97, R3, UR21, -R75 ;  /* 0x0000001503617c23 */ /* 0x000fc6000801084b */
[----:B------:R-:W-:-:S04]  /*2f30*/  FMNMX.FTZ R3, R11, R6, !PT ;  /* 0x000000060b037209 */ /* 0x000fc80007810000 */
        /* <DEDUP_REMOVED lines=13> */
[----:B------:R-:W-:Y:S01]  /*3010*/  FMNMX.FTZ R3, R41, R6, !PT ;  /* 0x0000000629037209 */ /* 0x000fe20007810000 */
[----:B------:R-:W-:-:S03]  /*3020*/  FFMA.FTZ R110, R20, UR21, -R75 ;  /* 0x00000015146e7c23 */ /* 0x000fc6000801084b */
[----:B------:R-:W-:Y:S01]  /*3030*/  FMNMX.FTZ R6, R42, R3, !PT ;  /* 0x000000032a067209 */ /* 0x000fe20007810000 */
[--C-:B------:R-:W-:Y:S01]  /*3040*/  FFMA.FTZ R20, R23, UR21, -R75.reuse ;  /* 0x0000001517147c23 */ /* 0x100fe2000801084b */
[--C-:B------:R-:W-:Y:S02]  /*3050*/  FFMA.FTZ R23, R24, UR21, -R75.reuse ;  /* 0x0000001518177c23 */ /* 0x100fe4000801084b */
[----:B------:R-:W-:Y:S01]  /*3060*/  FMNMX.FTZ R3, R45, R6, !PT ;  /* 0x000000062d037209 */ /* 0x000fe20007810000 */
[--C-:B------:R-:W-:Y:S01]  /*3070*/  FFMA.FTZ R24, R27, UR21, -R75.reuse ;  /* 0x000000151b187c23 */ /* 0x100fe2000801084b */
[----:B------:R-:W-:Y:S02]  /*3080*/  FFMA.FTZ R27, R28, UR21, -R75 ;  /* 0x000000151c1b7c23 */ /* 0x000fe4000801084b */
        /* <DEDUP_REMOVED lines=16> */
[----:B------:R-:W-:-:S04]  /*3190*/  FMNMX.FTZ R28, R78, R3, !PT ;  /* 0x000000034e1c7209 */ /* 0x000fc80007810000 */
[----:B------:R-:W-:Y:S01]  /*31a0*/  FMNMX.FTZ R31, R79, R28, !PT ;  /* 0x0000001c4f1f7209 */ /* 0x000fe20007810000 */
[----:B------:R-:W-:-:S03]  /*31b0*/  FMUL.FTZ R113, R111, UR6 ;  /* 0x000000066f717c20 */ /* 0x000fc60008410000 */
[----:B------:R-:W-:Y:S01]  /*31c0*/  FMNMX.FTZ R28, R82, R31, !PT ;  /* 0x0000001f521c7209 */ /* 0x000fe20007810000 */
[----:B------:R-:W-:-:S03]  /*31d0*/  FMUL.FTZ R111, R114, UR6 ;  /* 0x00000006726f7c20 */ /* 0x000fc60008410000 */
[----:B------:R-:W-:Y:S01]  /*31e0*/  FMNMX.FTZ R31, R83, R28, !PT ;  /* 0x0000001c531f7209 */ /* 0x000fe20007810000 */
[----:B------:R-:W0:Y:S01]  /*31f0*/  MUFU.TANH R113, R113 ;  /* 0x0000007100717308 */ /* 0x000e220000002400 */
[----:B------:R-:W-:Y:S01]  /*3200*/  FFMA.FTZ R108, R36, UR21, -R75 ;  /* 0x00000015246c7c23 */ /* 0x000fe2000801084b */
[----:B------:R-:W-:Y:S01]  /*3210*/  FMUL.FTZ R116, R115, UR6 ;  /* 0x0000000673747c20 */ /* 0x000fe20008410000 */
[----:B------:R-:W-:Y:S01]  /*3220*/  FMNMX.FTZ R36, R86, R31, !PT ;  /* 0x0000001f56247209 */ /* 0x000fe20007810000 */
[----:B------:R-:W-:-:S03]  /*3230*/  FMUL.FTZ R115, R118, UR6 ;  /* 0x0000000676737c20 */ /* 0x000fc60008410000 */
[----:B------:R-:W-:Y:S01]  /*3240*/  FMNMX.FTZ R36, R87, R36, !PT ;  /* 0x0000002457247209 */ /* 0x000fe20007810000 */
[----:B------:R-:W1:Y:S01]  /*3250*/  MUFU.TANH R111, R111 ;  /* 0x0000006f006f7308 */ /* 0x000e620000002400 */
[--C-:B------:R-:W-:Y:S01]  /*3260*/  FFMA.FTZ R103, R35, UR21, -R75.reuse ;  /* 0x0000001523677c23 */ /* 0x100fe2000801084b */
[----:B------:R-:W-:Y:S01]  /*3270*/  FMUL.FTZ R117, R119, UR6 ;  /* 0x0000000677757c20 */ /* 0x000fe20008410000 */
[----:B------:R-:W-:Y:S01]  /*3280*/  FMNMX.FTZ R35, R85, R36, !PT ;  /* 0x0000002455237209 */ /* 0x000fe20007810000 */
[----:B------:R-:W-:-:S04]  /*3290*/  FFMA.FTZ R114, R44, UR21, -R75 ;  /* 0x000000152c727c23 */ /* 0x000fc8000801084b */
[----:B------:R-:W2:Y:S01]  /*32a0*/  MUFU.TANH R116, R116 ;  /* 0x0000007400747308 */ /* 0x000ea20000002400 */
[----:B------:R-:W-:Y:S02]  /*32b0*/  FMNMX.FTZ R44, R84, R35, !PT ;  /* 0x00000023542c7209 */ /* 0x000fe40007810000 */
[----:B0-----:R-:W-:-:S05]  /*32c0*/  FSEL R113, R113, -INF , P6 ;  /* 0xff80000071717808 */ /* 0x001fca0003000000 */
[----:B------:R-:W0:Y:S01]  /*32d0*/  MUFU.TANH R115, R115 ;  /* 0x0000007300737308 */ /* 0x000e220000002400 */
[----:B------:R-:W-:Y:S02]  /*32e0*/  FMNMX.FTZ R44, R81, R44, !PT ;  /* 0x0000002c512c7209 */ /* 0x000fe40007810000 */
[----:B-1----:R-:W-:-:S05]  /*32f0*/  FSEL R111, R111, -INF , P5 ;  /* 0xff8000006f6f7808 */ /* 0x002fca0002800000 */
[----:B------:R-:W1:Y:S01]  /*3300*/  MUFU.TANH R117, R117 ;  /* 0x0000007500757308 */ /* 0x000e620000002400 */
[----:B------:R-:W-:Y:S01]  /*3310*/  FMNMX.FTZ R44, R113, R44, !PT ;  /* 0x0000002c712c7209 */ /* 0x000fe20007810000 */
[--C-:B------:R-:W-:Y:S01]  /*3320*/  FFMA.FTZ R106, R32, UR21, -R75.reuse ;  /* 0x00000015206a7c23 */ /* 0x100fe2000801084b */
[--C-:B------:R-:W-:Y:S01]  /*3330*/  FFMA.FTZ R32, R51, UR21, -R75.reuse ;  /* 0x0000001533207c23 */ /* 0x100fe2000801084b */
[----:B--2---:R-:W-:Y:S02]  /*3340*/  FSEL R116, R116, -INF , P4 ;  /* 0xff80000074747808 */ /* 0x004fe40002000000 */
[----:B------:R-:W-:Y:S01]  /*3350*/  FMNMX.FTZ R51, R111, R44, !PT ;  /* 0x0000002c6f337209 */ /* 0x000fe20007810000 */
[--C-:B------:R-:W-:Y:S01]  /*3360*/  FFMA.FTZ R107, R39, UR21, -R75.reuse ;  /* 0x00000015276b7c23 */ /* 0x100fe2000801084b */
[--C-:B------:R-:W-:Y:S01]  /*3370*/  FFMA.FTZ R39, R52, UR21, -R75.reuse ;  /* 0x0000001534277c23 */ /* 0x100fe2000801084b */
[----:B0-----:R-:W-:Y:S02]  /*3380*/  FSEL R115, R115, -INF , P3 ;  /* 0xff80000073737808 */ /* 0x001fe40001800000 */
[----:B------:R-:W-:Y:S01]  /*3390*/  FMNMX.FTZ R52, R116, R51, !PT ;  /* 0x0000003374347209 */ /* 0x000fe20007810000 */
[----:B------:R-:W-:-:S03]  /*33a0*/  FFMA.FTZ R3, R63, UR21, -R75 ;  /* 0x000000153f037c23 */ /* 0x000fc6000801084b */
[----:B------:R-:W-:Y:S02]  /*33b0*/  FMNMX.FTZ R52, R115, R52, !PT ;  /* 0x0000003473347209 */ /* 0x000fe40007810000 */
[----:B-1----:R-:W-:Y:S01]  /*33c0*/  FSEL R117, R117, -INF , P2 ;  /* 0xff80000075757808 */ /* 0x002fe20001000000 */
[----:B------:R-:W-:-:S03]  /*33d0*/  FFMA.FTZ R64, R64, UR21, -R75 ;  /* 0x0000001540407c23 */ /* 0x000fc6000801084b */
[----:B------:R-:W-:Y:S01]  /*33e0*/  FMNMX.FTZ R63, R117, R52, !PT ;  /* 0x00000034753f7209 */ /* 0x000fe20007810000 */
[----:B------:R0:W-:Y:S04]  /*33f0*/  MUFU.EX2 R28, R64 ;  /* 0x00000040001c7308 */ /* 0x0001e80000000800 */
[----:B0-----:R-:W0:Y:S01]  /*3400*/  SHFL.BFLY PT, R64, R63, 0x2, 0x1f ;  /* 0x0c401f003f407f89 */ /* 0x001e2200000e0000 */
[----:B------:R-:W-:Y:S01]  /*3410*/  FFMA.FTZ R44, R72, UR21, -R75 ;  /* 0x00000015482c7c23 */ /* 0x000fe2000801084b */
[----:B0-----:R-:W-:-:S05]  /*3420*/  FMNMX.FTZ R72, R63, R64, !PT ;  /* 0x000000403f487209 */ /* 0x001fca0007810000 */
[----:B------:R-:W0:Y:S01]  /*3430*/  SHFL.BFLY PT, R101, R72, 0x1, 0x1f ;  /* 0x0c201f0048657f89 */ /* 0x000e2200000e0000 */
[--C-:B------:R-:W-:Y:S01]  /*3440*/  FFMA.FTZ R51, R80, UR21, -R75.reuse ;  /* 0x0000001550337c23 */ /* 0x100fe2000801084b */
[--C-:B------:R-:W-:Y:S01]  /*3450*/  FFMA.FTZ R6, R47, UR21, -R75.reuse ;  /* 0x000000152f067c23 */ /* 0x100fe2000801084b */
[--C-:B------:R-:W-:Y:S01]  /*3460*/  FFMA.FTZ R47, R59, UR21, -R75.reuse ;  /* 0x000000153b2f7c23 */ /* 0x100fe2000801084b */
[--C-:B------:R-:W-:Y:S01]  /*3470*/  FFMA.FTZ R35, R71, UR21, -R75.reuse ;  /* 0x0000001547237c23 */ /* 0x100fe2000801084b */
[--C-:B------:R-:W-:Y:S01]  /*3480*/  FFMA.FTZ R9, R9, UR21, -R75.reuse ;  /* 0x0000001509097c23 */ /* 0x100fe2000801084b */
[--C-:B------:R-:W-:Y:S01]  /*3490*/  FFMA.FTZ R59, R89, UR21, -R75.reuse ;  /* 0x00000015593b7c23 */ /* 0x100fe2000801084b */
[----:B------:R-:W-:Y:S01]  /*34a0*/  FFMA.FTZ R71, R94, UR21, -R75 ;  /* 0x000000155e477c23 */ /* 0x000fe2000801084b */
[----:B------:R-:W-:Y:S01]  /*34b0*/  MUFU.EX2 R97, R97 ;  /* 0x0000006100617308 */ /* 0x000fe20000000800 */
[----:B0-----:R-:W-:-:S04]  /*34c0*/  FMNMX.FTZ R101, R72, R101, !PT ;  /* 0x0000006548657209 */ /* 0x001fc80007810000 */
[C---:B------:R-:W-:Y:S01]  /*34d0*/  FSETP.NEU.FTZ.AND P2, PT, R101.reuse, -INF , PT ;  /* 0xff8000006500780b */ /* 0x040fe20003f5d000 */
[----:B------:R-:W-:-:S05]  /*34e0*/  FMUL.FTZ R80, R101, UR21 ;  /* 0x0000001565507c20 */ /* 0x000fca0008410000 */
[----:B------:R-:W-:Y:S01]  /*34f0*/  FSEL R80, R80, RZ, P2 ;  /* 0x000000ff50507208 */ /* 0x000fe20001000000 */
[----:B------:R-:W0:Y:S01]  /*3500*/  MUFU.EX2 R104, R104 ;  /* 0x0000006800687308 */ /* 0x000e220000000800 */
[----:B------:R-:W-:-:S03]  /*3510*/  FFMA.FTZ R76, R76, UR21, -R75 ;  /* 0x000000154c4c7c23 */ /* 0x000fc6000801084b */
[--C-:B------:R-:W-:Y:S01]  /*3520*/  FFMA.FTZ R89, R7, UR21, -R80.reuse ;  /* 0x0000001507597c23 */ /* 0x100fe20008010850 */
[--C-:B------:R-:W-:Y:S01]  /*3530*/  FFMA.FTZ R94, R8, UR21, -R80.reuse ;  /* 0x00000015085e7c23 */ /* 0x100fe20008010850 */
[--C-:B------:R-:W-:Y:S01]  /*3540*/  FFMA.FTZ R10, R10, UR21, -R75.reuse ;  /* 0x000000150a0a7c23 */ /* 0x100fe2000801084b */
[----:B------:R-:W-:Y:S01]  /*3550*/  FFMA.FTZ R11, R11, UR21, -R80 ;  /* 0x000000150b0b7c23 */ /* 0x000fe20008010850 */
[----:B------:R-:W1:Y:S01]  /*3560*/  MUFU.EX2 R9, R9 ;  /* 0x0000000900097308 */ /* 0x000e620000000800 */
[--C-:B------:R-:W-:Y:S01]  /*3570*/  FFMA.FTZ R13, R13, UR21, -R75.reuse ;  /* 0x000000150d0d7c23 */ /* 0x100fe2000801084b */
[--C-:B------:R-:W-:Y:S01]  /*3580*/  FFMA.FTZ R14, R14, UR21, -R75.reuse ;  /* 0x000000150e0e7c23 */ /* 0x100fe2000801084b */
[----:B------:R-:W-:-:S05]  /*3590*/  FFMA.FTZ R98, R98, UR21, -R75 ;  /* 0x0000001562627c23 */ /* 0x000fca000801084b */
[----:B------:R2:W-:Y:S01]  /*35a0*/  MUFU.EX2 R52, R76 ;  /* 0x0000004c00347308 */ /* 0x0005e20000000800 */
[----:B------:R-:W-:-:S07]  /*35b0*/  FFMA.FTZ R15, R15, UR21, -R80 ;  /* 0x000000150f0f7c23 */ /* 0x000fce0008010850 */
[----:B------:R-:W-:Y:S01]  /*35c0*/  MUFU.EX2 R89, R89 ;  /* 0x0000005900597308 */ /* 0x000fe20000000800 */
[----:B--2---:R-:W-:Y:S01]  /*35d0*/  FFMA.FTZ R76, R96, UR21, -R75 ;  /* 0x00000015604c7c23 */ /* 0x004fe2000801084b */
[----:B------:R-:W-:-:S06]  /*35e0*/  FFMA.FTZ R96, R12, UR21, -R80 ;  /* 0x000000150c607c23 */ /* 0x000fcc0008010850 */
[----:B------:R-:W2:Y:S01]  /*35f0*/  MUFU.EX2 R94, R94 ;  /* 0x0000005e005e7308 */ /* 0x000ea20000000800 */
[----:B------:R-:W-:-:S07]  /*3600*/  FFMA.FTZ R105, R19, UR21, -R75 ;  /* 0x0000001513697c23 */ /* 0x000fce000801084b */
[----:B------:R-:W3:Y:S08]  /*3610*/  MUFU.EX2 R10, R10 ;  /* 0x0000000a000a7308 */ /* 0x000ef00000000800 */
[----:B------:R-:W4:Y:S01]  /*3620*/  MUFU.EX2 R11, R11 ;  /* 0x0000000b000b7308 */ /* 0x000f220000000800 */
[----:B0-----:R-:W-:Y:S01]  /*3630*/  FADD.FTZ R12, R97, R104 ;  /* 0x00000068610c7221 */ /* 0x001fe20000010000 */
[----:B------:R-:W-:-:S06]  /*3640*/  FFMA.FTZ R64, R91, UR21, -R75 ;  /* 0x000000155b407c23 */ /* 0x000fcc000801084b */
[----:B------:R-:W0:Y:S01]  /*3650*/  MUFU.EX2 R13, R13 ;  /* 0x0000000d000d7308 */ /* 0x000e220000000800 */
[--C-:B------:R-:W-:Y:S01]  /*3660*/  FFMA.FTZ R91, R21, UR21, -R80.reuse ;  /* 0x00000015155b7c23 */ /* 0x100fe20008010850 */
[----:B------:R-:W-:-:S06]  /*3670*/  FFMA.FTZ R7, R29, UR21, -R80 ;  /* 0x000000151d077c23 */ /* 0x000fcc0008010850 */
[----:B------:R-:W5:Y:S01]  /*3680*/  MUFU.EX2 R96, R96 ;  /* 0x0000006000607308 */ /* 0x000f620000000800 */
[----:B------:R-:W-:-:S07]  /*3690*/  FFMA.FTZ R29, R49, UR21, -R80 ;  /* 0x00000015311d7c23 */ /* 0x000fce0008010850 */
[----:B------:R3:W-:Y:S01]  /*36a0*/  MUFU.EX2 R72, R98 ;  /* 0x0000006200487308 */ /* 0x0007e20000000800 */
[----:B-1----:R-:W-:Y:S01]  /*36b0*/  FADD.FTZ R49, R9, R12 ;  /* 0x0000000c09317221 */ /* 0x002fe20000010000 */
[----:B--2---:R-:W-:-:S06]  /*36c0*/  FADD.FTZ R12, R89, R94 ;  /* 0x0000005e590c7221 */ /* 0x004fcc0000010000 */
[----:B------:R-:W1:Y:S01]  /*36d0*/  MUFU.EX2 R14, R14 ;  /* 0x0000000e000e7308 */ /* 0x000e620000000800 */
[--C-:B---3--:R-:W-:Y:S01]  /*36e0*/  FFMA.FTZ R98, R18, UR21, -R80.reuse ;  /* 0x0000001512627c23 */ /* 0x108fe20008010850 */
[----:B------:R-:W-:-:S06]  /*36f0*/  FFMA.FTZ R22, R22, UR21, -R80 ;  /* 0x0000001516167c23 */ /* 0x000fcc0008010850 */
[----:B------:R-:W2:Y:S01]  /*3700*/  MUFU.EX2 R15, R15 ;  /* 0x0000000f000f7308 */ /* 0x000ea20000000800 */
[--C-:B------:R-:W-:Y:S01]  /*3710*/  FFMA.FTZ R112, R40, UR21, -R75.reuse ;  /* 0x0000001528707c23 */ /* 0x100fe2000801084b */
[----:B------:R-:W-:Y:S01]  /*3720*/  FFMA.FTZ R18, R26, UR21, -R80 ;  /* 0x000000151a127c23 */ /* 0x000fe20008010850 */
[----:B------:R-:W-:-:S05]  /*3730*/  FFMA.FTZ R40, R55, UR21, -R75 ;  /* 0x0000001537287c23 */ /* 0x000fca000801084b */
[----:B------:R-:W3:Y:S01]  /*3740*/  MUFU.EX2 R105, R105 ;  /* 0x0000006900697308 */ /* 0x000ee20000000800 */
[----:B------:R-:W-:Y:S01]  /*3750*/  FADD.FTZ R26, R10, R49 ;  /* 0x000000310a1a7221 */ /* 0x000fe20000010000 */
[----:B------:R-:W-:Y:S01]  /*3760*/  FFMA.FTZ R55, R77, UR21, -R75 ;  /* 0x000000154d377c23 */ /* 0x000fe2000801084b */
[----:B----4-:R-:W-:-:S05]  /*3770*/  FADD.FTZ R49, R11, R12 ;  /* 0x0000000c0b317221 */ /* 0x010fca0000010000 */
[----:B------:R-:W4:Y:S01]  /*3780*/  MUFU.EX2 R98, R98 ;  /* 0x0000006200627308 */ /* 0x000f220000000800 */
[--C-:B------:R-:W-:Y:S01]  /*3790*/  FFMA.FTZ R77, R41, UR21, -R80.reuse ;  /* 0x00000015294d7c23 */ /* 0x100fe20008010850 */
[--C-:B------:R-:W-:Y:S01]  /*37a0*/  FFMA.FTZ R41, R57, UR21, -R80.reuse ;  /* 0x0000001539297c23 */ /* 0x100fe20008010850 */
[----:B------:R-:W-:-:S05]  /*37b0*/  FFMA.FTZ R21, R25, UR21, -R80 ;  /* 0x0000001519157c23 */ /* 0x000fca0008010850 */
[----:B------:R-:W4:Y:S01]  /*37c0*/  MUFU.EX2 R110, R110 ;  /* 0x0000006e006e7308 */ /* 0x000f220000000800 */
[----:B0-----:R-:W-:Y:S01]  /*37d0*/  FADD.FTZ R57, R13, R26 ;  /* 0x0000001a0d397221 */ /* 0x001fe20000010000 */
[----:B-----5:R-:W-:-:S06]  /*37e0*/  FADD.FTZ R12, R96, R49 ;  /* 0x00000031600c7221 */ /* 0x020fcc0000010000 */
[----:B------:R-:W0:Y:S01]  /*37f0*/  MUFU.EX2 R91, R91 ;  /* 0x0000005b005b7308 */ /* 0x000e220000000800 */
[----:B-1----:R-:W-:Y:S01]  /*3800*/  FADD.FTZ R26, R14, R57 ;  /* 0x000000390e1a7221 */ /* 0x002fe20000010000 */
[----:B------:R-:W-:Y:S01]  /*3810*/  F2FP.BF16.F32.PACK_AB R10, R10, R9 ;  /* 0x000000090a0a723e */ /* 0x000fe200000010ff */
[----:B--2---:R-:W-:-:S05]  /*3820*/  FADD.FTZ R9, R15, R12 ;  /* 0x0000000c0f097221 */ /* 0x004fca0000010000 */
[----:B------:R-:W1:Y:S01]  /*3830*/  MUFU.EX2 R22, R22 ;  /* 0x0000001600167308 */ /* 0x000e620000000800 */
[----:B---3--:R-:W-:-:S07]  /*3840*/  FADD.FTZ R57, R105, R26 ;  /* 0x0000001a69397221 */ /* 0x008fce0000010000 */
[----:B------:R-:W2:Y:S01]  /*3850*/  MUFU.EX2 R20, R20 ;  /* 0x0000001400147308 */ /* 0x000ea20000000800 */
[----:B------:R-:W-:Y:S01]  /*3860*/  FFMA.FTZ R63, R92, UR21, -R75 ;  /* 0x000000155c3f7c23 */ /* 0x000fe2000801084b */
[----:B----4-:R-:W-:Y:S01]  /*3870*/  FADD.FTZ R26, R98, R9 ;  /* 0x00000009621a7221 */ /* 0x010fe20000010000 */
[----:B------:R-:W-:-:S05]  /*3880*/  FFMA.FTZ R92, R46, UR21, -R80 ;  /* 0x000000152e5c7c23 */ /* 0x000fca0008010850 */
[----:B------:R-:W3:Y:S01]  /*3890*/  MUFU.EX2 R23, R23 ;  /* 0x0000001700177308 */ /* 0x000ee20000000800 */
[--C-:B------:R-:W-:Y:S01]  /*38a0*/  FFMA.FTZ R46, R61, UR21, -R80.reuse ;  /* 0x000000153d2e7c23 */ /* 0x100fe20008010850 */
[----:B------:R-:W-:-:S06]  /*38b0*/  FFMA.FTZ R30, R30, UR21, -R80 ;  /* 0x000000151e1e7c23 */ /* 0x000fcc0008010850 */
[----:B------:R-:W4:Y:S01]  /*38c0*/  MUFU.EX2 R21, R21 ;  /* 0x0000001500157308 */ /* 0x000f220000000800 */
[----:B------:R-:W-:Y:S01]  /*38d0*/  FADD.FTZ R61, R110, R57 ;  /* 0x000000396e3d7221 */ /* 0x000fe20000010000 */
[----:B0-----:R-:W-:-:S06]  /*38e0*/  FADD.FTZ R57, R91, R26 ;  /* 0x0000001a5b397221 */ /* 0x001fcc0000010000 */
[----:B------:R-:W0:Y:S01]  /*38f0*/  MUFU.EX2 R24, R24 ;  /* 0x0000001800187308 */ /* 0x000e220000000800 */
[----:B------:R-:W-:Y:S01]  /*3900*/  F2FP.BF16.F32.PACK_AB R12, R14, R13 ;  /* 0x0000000d0e0c723e */ /* 0x000fe200000010ff */
[----:B------:R-:W-:-:S06]  /*3910*/  FFMA.FTZ R19, R48, UR21, -R75 ;  /* 0x0000001530137c23 */ /* 0x000fcc000801084b */
[----:B------:R-:W5:Y:S01]  /*3920*/  MUFU.EX2 R18, R18 ;  /* 0x0000001200127308 */ /* 0x000f620000000800 */
[--C-:B------:R-:W-:Y:S01]  /*3930*/  FFMA.FTZ R25, R33, UR21, -R80.reuse ;  /* 0x0000001521197c23 */ /* 0x100fe20008010850 */
[----:B------:R-:W-:Y:S01]  /*3940*/  F2FP.BF16.F32.PACK_AB R13, R98, R15 ;  /* 0x0000000f620d723e */ /* 0x000fe200000010ff */
[----:B------:R-:W-:Y:S01]  /*3950*/  FFMA.FTZ R48, R60, UR21, -R75 ;  /* 0x000000153c307c23 */ /* 0x000fe2000801084b */
[----:B------:R-:W-:-:S04]  /*3960*/  FFMA.FTZ R58, R58, UR21, -R80 ;  /* 0x000000153a3a7c23 */ /* 0x000fc80008010850 */
[----:B------:R-:W5:Y:S01]  /*3970*/  MUFU.EX2 R27, R27 ;  /* 0x0000001b001b7308 */ /* 0x000f620000000800 */
[C---:B-1----:R-:W-:Y:S01]  /*3980*/  FADD.FTZ R26, R22.reuse, R57 ;  /* 0x00000039161a7221 */ /* 0x042fe20000010000 */
[----:B------:R-:W-:Y:S01]  /*3990*/  F2FP.BF16.F32.PACK_AB R15, R22, R91 ;  /* 0x0000005b160f723e */ /* 0x000fe200000010ff */
[----:B------:R-:W-:Y:S01]  /*39a0*/  FFMA.FTZ R60, R90, UR21, -R75 ;  /* 0x000000155a3c7c23 */ /* 0x000fe2000801084b */
[----:B--2---:R-:W-:-:S04]  /*39b0*/  FADD.FTZ R22, R20, R61 ;  /* 0x0000003d14167221 */ /* 0x004fc80000010000 */
[----:B------:R-:W1:Y:S01]  /*39c0*/  MUFU.EX2 R7, R7 ;  /* 0x0000000700077308 */ /* 0x000e620000000800 */
[--C-:B------:R-:W-:Y:S01]  /*39d0*/  FFMA.FTZ R90, R42, UR21, -R80.reuse ;  /* 0x000000152a5a7c23 */ /* 0x100fe20008010850 */
[--C-:B------:R-:W-:Y:S01]  /*39e0*/  FFMA.FTZ R34, R34, UR21, -R80.reuse ;  /* 0x0000001522227c23 */ /* 0x100fe20008010850 */
[----:B------:R-:W-:Y:S01]  /*39f0*/  FFMA.FTZ R42, R54, UR21, -R80 ;  /* 0x00000015362a7c23 */ /* 0x000fe20008010850 */
[----:B------:R-:W-:-:S04]  /*3a00*/  @!P1 VIADD R8, R0, 0x30840 ;  /* 0x0003084000089836 */ /* 0x000fc80000000000 */
[----:B------:R-:W2:Y:S01]  /*3a10*/  MUFU.EX2 R99, R99 ;  /* 0x0000006300637308 */ /* 0x000ea20000000800 */
[----:B------:R-:W-:Y:S01]  /*3a20*/  FFMA.FTZ R54, R69, UR21, -R80 ;  /* 0x0000001545367c23 */ /* 0x000fe20008010850 */
[----:B---3--:R-:W-:-:S06]  /*3a30*/  FADD.FTZ R69, R23, R22 ;  /* 0x0000001617457221 */ /* 0x008fcc0000010000 */
[----:B------:R-:W3:Y:S01]  /*3a40*/  MUFU.EX2 R30, R30 ;  /* 0x0000001e001e7308 */ /* 0x000ee20000000800 */
[----:B------:R-:W-:Y:S01]  /*3a50*/  FFMA.FTZ R37, R37, UR21, -R80 ;  /* 0x0000001525257c23 */ /* 0x000fe20008010850 */
[--C-:B------:R-:W-:Y:S01]  /*3a60*/  FFMA.FTZ R109, R43, UR21, -R75.reuse ;  /* 0x000000152b6d7c23 */ /* 0x100fe2000801084b */
[----:B------:R-:W-:-:S05]  /*3a70*/  FFMA.FTZ R43, R56, UR21, -R75 ;  /* 0x00000015382b7c23 */ /* 0x000fca000801084b */
[----:B------:R-:W3:Y:S01]  /*3a80*/  MUFU.EX2 R106, R106 ;  /* 0x0000006a006a7308 */ /* 0x000ee20000000800 */
[----:B------:R-:W-:-:S07]  /*3a90*/  FFMA.FTZ R56, R88, UR21, -R75 ;  /* 0x0000001558387c23 */ /* 0x000fce000801084b */
[----:B------:R4:W-:Y:S01]  /*3aa0*/  MUFU.EX2 R0, R58 ;  /* 0x0000003a00007308 */ /* 0x0009e20000000800 */
[----:B------:R-:W-:-:S07]  /*3ab0*/  FFMA.FTZ R88, R38, UR21, -R80 ;  /* 0x0000001526587c23 */ /* 0x000fce0008010850 */
[----:B------:R-:W3:Y:S01]  /*3ac0*/  MUFU.EX2 R25, R25 ;  /* 0x0000001900197308 */ /* 0x000ee20000000800 */
[----:B----4-:R-:W-:Y:S01]  /*3ad0*/  FFMA.FTZ R58, R73, UR21, -R80 ;  /* 0x00000015493a7c23 */ /* 0x010fe20008010850 */
[----:B------:R-:W-:Y:S01]  /*3ae0*/  FADD.FTZ R73, R21, R26 ;  /* 0x0000001a15497221 */ /* 0x000fe20000010000 */
[----:B0-----:R-:W-:-:S03]  /*3af0*/  FADD.FTZ R26, R24, R69 ;  /* 0x00000045181a7221 */ /* 0x001fc60000010000 */
[----:B-----5:R-:W-:Y:S02]  /*3b00*/  FADD.FTZ R22, R18, R73 ;  /* 0x0000004912167221 */ /* 0x020fe40000010000 */
[----:B------:R-:W0:Y:S01]  /*3b10*/  MUFU.EX2 R103, R103 ;  /* 0x0000006700677308 */ /* 0x000e220000000800 */
[----:B------:R-:W-:Y:S01]  /*3b20*/  FADD.FTZ R26, R27, R26 ;  /* 0x0000001a1b1a7221 */ /* 0x000fe20000010000 */
[----:B-1----:R-:W-:-:S06]  /*3b30*/  FADD.FTZ R73, R7, R22 ;  /* 0x0000001607497221 */ /* 0x002fcc0000010000 */
[----:B------:R-:W1:Y:S01]  /*3b40*/  MUFU.EX2 R34, R34 ;  /* 0x0000002200227308 */ /* 0x000e620000000800 */
[--C-:B------:R-:W-:Y:S01]  /*3b50*/  FFMA.FTZ R49, R65, UR21, -R80.reuse ;  /* 0x0000001541317c23 */ /* 0x100fe20008010850 */
[----:B------:R-:W-:Y:S01]  /*3b60*/  FFMA.FTZ R65, R79, UR21, -R80 ;  /* 0x000000154f417c23 */ /* 0x000fe20008010850 */
[----:B--2---:R-:W-:-:S05]  /*3b70*/  FADD.FTZ R79, R99, R26 ;  /* 0x0000001a634f7221 */ /* 0x004fca0000010000 */
[----:B------:R-:W2:Y:S01]  /*3b80*/  MUFU.EX2 R108, R108 ;  /* 0x0000006c006c7308 */ /* 0x000ea20000000800 */
[----:B---3--:R-:W-:-:S07]  /*3b90*/  FADD.FTZ R22, R30, R73 ;  /* 0x000000491e167221 */ /* 0x008fce0000010000 */
[----:B------:R-:W3:Y:S01]  /*3ba0*/  MUFU.EX2 R37, R37 ;  /* 0x0000002500257308 */ /* 0x000ee20000000800 */
[----:B------:R-:W-:Y:S01]  /*3bb0*/  FADD.FTZ R26, R106, R79 ;  /* 0x0000004f6a1a7221 */ /* 0x000fe20000010000 */
[----:B------:R-:W-:-:S06]  /*3bc0*/  FADD.FTZ R73, R25, R22 ;  /* 0x0000001619497221 */ /* 0x000fcc0000010000 */
[----:B------:R-:W4:Y:S01]  /*3bd0*/  MUFU.EX2 R107, R107 ;  /* 0x0000006b006b7308 */ /* 0x000f220000000800 */
[----:B------:R-:W-:-:S07]  /*3be0*/  FFMA.FTZ R45, R45, UR21, -R80 ;  /* 0x000000152d2d7c23 */ /* 0x000fce0008010850 */
[----:B------:R-:W5:Y:S01]  /*3bf0*/  MUFU.EX2 R88, R88 ;  /* 0x0000005800587308 */ /* 0x000f620000000800 */
[----:B0-----:R-:W-:Y:S01]  /*3c00*/  FADD.FTZ R79, R103, R26 ;  /* 0x0000001a674f7221 */ /* 0x001fe20000010000 */
[----:B-1----:R-:W-:-:S06]  /*3c10*/  FADD.FTZ R22, R34, R73 ;  /* 0x0000004922167221 */ /* 0x002fcc0000010000 */
[----:B------:R-:W0:Y:S08]  /*3c20*/  MUFU.EX2 R112, R112 ;  /* 0x0000007000707308 */ /* 0x000e300000000800 */
[----:B------:R-:W1:Y:S01]  /*3c30*/  MUFU.EX2 R77, R77 ;  /* 0x0000004d004d7308 */ /* 0x000e620000000800 */
[----:B--2---:R-:W-:Y:S01]  /*3c40*/  FADD.FTZ R26, R108, R79 ;  /* 0x0000004f6c1a7221 */ /* 0x004fe20000010000 */
[----:B---3--:R-:W-:-:S06]  /*3c50*/  FADD.FTZ R73, R37, R22 ;  /* 0x0000001625497221 */ /* 0x008fcc0000010000 */
[----:B------:R-:W2:Y:S08]  /*3c60*/  MUFU.EX2 R109, R109 ;  /* 0x0000006d006d7308 */ /* 0x000eb00000000800 */
[----:B------:R-:W3:Y:S01]  /*3c70*/  MUFU.EX2 R90, R90 ;  /* 0x0000005a005a7308 */ /* 0x000ee20000000800 */
[----:B----4-:R-:W-:Y:S01]  /*3c80*/  FADD.FTZ R79, R107, R26 ;  /* 0x0000001a6b4f7221 */ /* 0x010fe20000010000 */
[----:B-----5:R-:W-:-:S06]  /*3c90*/  FADD.FTZ R22, R88, R73 ;  /* 0x0000004958167221 */ /* 0x020fcc0000010000 */
[----:B------:R-:W4:Y:S01]  /*3ca0*/  MUFU.EX2 R114, R114 ;  /* 0x0000007200727308 */ /* 0x000f220000000800 */
[----:B------:R-:W-:-:S07]  /*3cb0*/  FFMA.FTZ R38, R50, UR21, -R80 ;  /* 0x0000001532267c23 */ /* 0x000fce0008010850 */
[----:B------:R-:W5:Y:S01]  /*3cc0*/  MUFU.EX2 R45, R45 ;  /* 0x0000002d002d7308 */ /* 0x000f620000000800 */
[----:B0-----:R-:W-:Y:S01]  /*3cd0*/  FADD.FTZ R26, R112, R79 ;  /* 0x0000004f701a7221 */ /* 0x001fe20000010000 */
[----:B-1----:R-:W-:-:S06]  /*3ce0*/  FADD.FTZ R73, R77, R22 ;  /* 0x000000164d497221 */ /* 0x002fcc0000010000 */
[----:B------:R-:W0:Y:S01]  /*3cf0*/  MUFU.EX2 R6, R6 ;  /* 0x0000000600067308 */ /* 0x000e220000000800 */
[----:B------:R-:W-:-:S07]  /*3d00*/  FFMA.FTZ R33, R53, UR21, -R80 ;  /* 0x0000001535217c23 */ /* 0x000fce0008010850 */
[----:B------:R-:W1:Y:S01]  /*3d10*/  MUFU.EX2 R92, R92 ;  /* 0x0000005c005c7308 */ /* 0x000e620000000800 */
[----:B--2---:R-:W-:Y:S01]  /*3d20*/  FADD.FTZ R79, R109, R26 ;  /* 0x0000001a6d4f7221 */ /* 0x004fe20000010000 */
[----:B------:R-:W-:-:S06]  /*3d30*/  @!P1 PRMT R8, RZ, 0x654, R8 ;  /* 0x00000654ff089816 */ /* 0x000fcc0000000008 */
[----:B------:R-:W2:Y:S01]  /*3d40*/  MUFU.EX2 R19, R19 ;  /* 0x0000001300137308 */ /* 0x000ea20000000800 */
[----:B---3--:R-:W-:-:S07]  /*3d50*/  FADD.FTZ R22, R90, R73 ;  /* 0x000000495a167221 */ /* 0x008fce0000010000 */
[----:B------:R-:W3:Y:S01]  /*3d60*/  MUFU.EX2 R29, R29 ;  /* 0x0000001d001d7308 */ /* 0x000ee20000000800 */
[----:B----4-:R-:W-:Y:S01]  /*3d70*/  FADD.FTZ R79, R114, R79 ;  /* 0x0000004f724f7221 */ /* 0x010fe20000010000 */
[----:B------:R-:W-:Y:S01]  /*3d80*/  F2FP.BF16.F32.PACK_AB R20, R23, R20 ;  /* 0x000000141714723e */ /* 0x000fe200000010ff */
[----:B------:R4:W-:Y:S05]  /*3d90*/  @!P1 SYNCS.ARRIVE.TRANS64.RED.A1T0 RZ, [R8+URZ], RZ ;  /* 0x000000ff08ff99a7 */ /* 0x0009ea000810043f */
[----:B------:R-:W3:Y:S01]  /*3da0*/  MUFU.EX2 R32, R32 ;  /* 0x0000002000207308 */ /* 0x000ee20000000800 */
[----:B-----5:R-:W-:Y:S01]  /*3db0*/  FADD.FTZ R23, R45, R22 ;  /* 0x000000162d177221 */ /* 0x020fe20000010000 */
[----:B------:R-:W-:-:S06]  /*3dc0*/  F2FP.BF16.F32.PACK_AB R9, R94, R89 ;  /* 0x000000595e09723e */ /* 0x000fcc00000010ff */
[----:B------:R-:W5:Y:S01]  /*3dd0*/  MUFU.EX2 R38, R38 ;  /* 0x0000002600267308 */ /* 0x000f620000000800 */
[----:B----4-:R-:W-:Y:S02]  /*3de0*/  F2FP.BF16.F32.PACK_AB R8, R104, R97 ;  /* 0x000000616808723e */ /* 0x010fe400000010ff */
[----:B------:R-:W-:-:S05]  /*3df0*/  F2FP.BF16.F32.PACK_AB R11, R96, R11 ;  /* 0x0000000b600b723e */ /* 0x000fca00000010ff */
[----:B------:R-:W4:Y:S01]  /*3e00*/  MUFU.EX2 R39, R39 ;  /* 0x0000002700277308 */ /* 0x000f220000000800 */
[----:B------:R-:W-:Y:S01]  /*3e10*/  FFMA.FTZ R50, R66, UR21, -R80 ;  /* 0x0000001542327c23 */ /* 0x000fe20008010850 */
[----:B0-----:R-:W-:Y:S01]  /*3e20*/  FADD.FTZ R26, R6, R79 ;  /* 0x0000004f061a7221 */ /* 0x001fe20000010000 */
[----:B-1----:R-:W-:-:S05]  /*3e30*/  FADD.FTZ R66, R92, R23 ;  /* 0x000000175c427221 */ /* 0x002fca0000010000 */
[----:B------:R-:W0:Y:S01]  /*3e40*/  MUFU.EX2 R33, R33 ;  /* 0x0000002100217308 */ /* 0x000e220000000800 */
[----:B------:R-:W-:Y:S01]  /*3e50*/  F2FP.BF16.F32.PACK_AB R14, R110, R105 ;  /* 0x000000696e0e723e */ /* 0x000fe200000010ff */
[----:B------:R2:W-:Y:S06]  /*3e60*/  STSM.16.M88.4 [R2+0x1e800], R8 ;  /* 0x01e8000802007844 */ /* 0x0005ec0000000200 */
[----:B------:R-:W1:Y:S01]  /*3e70*/  MUFU.EX2 R40, R40 ;  /* 0x0000002800287308 */ /* 0x000e620000000800 */
[----:B------:R5:W-:Y:S07]  /*3e80*/  STSM.16.M88.4 [R156], R12 ;  /* 0x0000000c9c007844 */ /* 0x000bee0000000200 */
[----:B------:R-:W1:Y:S01]  /*3e90*/  MUFU.EX2 R42, R42 ;  /* 0x0000002a002a7308 */ /* 0x000e620000000800 */
[----:B--2---:R-:W-:Y:S01]  /*3ea0*/  FADD.FTZ R11, R19, R26 ;  /* 0x0000001a130b7221 */ /* 0x004fe20000010000 */
[----:B---3--:R-:W-:-:S06]  /*3eb0*/  FADD.FTZ R9, R29, R66 ;  /* 0x000000421d097221 */ /* 0x008fcc0000010000 */
[----:B------:R-:W2:Y:S01]  /*3ec0*/  MUFU.EX2 R43, R43 ;  /* 0x0000002b002b7308 */ /* 0x000ea20000000800 */
[----:B-----5:R-:W-:Y:S01]  /*3ed0*/  FADD.FTZ R14, R32, R11 ;  /* 0x0000000b200e7221 */ /* 0x020fe20000010000 */
[----:B------:R-:W-:-:S06]  /*3ee0*/  FADD.FTZ R12, R38, R9 ;  /* 0x00000009260c7221 */ /* 0x000fcc0000010000 */
[----:B------:R-:W3:Y:S01]  /*3ef0*/  MUFU.EX2 R41, R41 ;  /* 0x0000002900297308 */ /* 0x000ee20000000800 */
[----:B------:R-:W-:Y:S01]  /*3f00*/  FFMA.FTZ R53, R62, UR21, -R80 ;  /* 0x000000153e357c23 */ /* 0x000fe20008010850 */
[----:B----4-:R-:W-:-:S06]  /*3f10*/  FADD.FTZ R11, R39, R14 ;  /* 0x0000000e270b7221 */ /* 0x010fcc0000010000 */
[----:B------:R-:W4:Y:S01]  /*3f20*/  MUFU.EX2 R47, R47 ;  /* 0x0000002f002f7308 */ /* 0x000f220000000800 */
[----:B0-----:R-:W-:Y:S01]  /*3f30*/  FADD.FTZ R9, R33, R12 ;  /* 0x0000000c21097221 */ /* 0x001fe20000010000 */
[----:B-1----:R-:W-:-:S06]  /*3f40*/  FADD.FTZ R14, R40, R11 ;  /* 0x0000000b280e7221 */ /* 0x002fcc0000010000 */
[----:B------:R-:W0:Y:S01]  /*3f50*/  MUFU.EX2 R48, R48 ;  /* 0x0000003000307308 */ /* 0x000e220000000800 */
[----:B------:R-:W-:Y:S01]  /*3f60*/  FFMA.FTZ R31, R67, UR21, -R75 ;  /* 0x00000015431f7c23 */ /* 0x000fe2000801084b */
[----:B------:R-:W-:-:S06]  /*3f70*/  FADD.FTZ R12, R42, R9 ;  /* 0x000000092a0c7221 */ /* 0x000fcc0000010000 */
[----:B------:R-:W1:Y:S01]  /*3f80*/  MUFU.EX2 R46, R46 ;  /* 0x0000002e002e7308 */ /* 0x000e620000000800 */
[----:B------:R-:W-:Y:S01]  /*3f90*/  F2FP.BF16.F32.PACK_AB R23, R30, R7 ;  /* 0x000000071e17723e */ /* 0x000fe200000010ff */
[----:B--2---:R-:W-:-:S06]  /*3fa0*/  FADD.FTZ R14, R43, R14 ;  /* 0x0000000e2b0e7221 */ /* 0x004fcc0000010000 */
[----:B------:R-:W2:Y:S01]  /*3fb0*/  MUFU.EX2 R3, R3 ;  /* 0x0000000300037308 */ /* 0x000ea20000000800 */
[----:B------:R-:W-:Y:S01]  /*3fc0*/  FFMA.FTZ R36, R68, UR21, -R75 ;  /* 0x0000001544247c23 */ /* 0x000fe2000801084b */
[----:B---3--:R-:W-:-:S06]  /*3fd0*/  FADD.FTZ R7, R41, R12 ;  /* 0x0000000c29077221 */ /* 0x008fcc0000010000 */
[----:B------:R-:W3:Y:S01]  /*3fe0*/  MUFU.EX2 R53, R53 ;  /* 0x0000003500357308 */ /* 0x000ee20000000800 */
[----:B----4-:R-:W-:Y:S01]  /*3ff0*/  FADD.FTZ R13, R47, R14 ;  /* 0x0000000e2f0d7221 */ /* 0x010fe20000010000 */
[----:B------:R-:W-:-:S06]  /*4000*/  FADD.FTZ R7, R0, R7 ;  /* 0x0000000700077221 */ /* 0x000fcc0000010000 */
[----:B------:R-:W4:Y:S01]  /*4010*/  MUFU.EX2 R49, R49 ;  /* 0x0000003100317308 */ /* 0x000f220000000800 */
[----:B------:R-:W-:Y:S01]  /*4020*/  FFMA.FTZ R57, R70, UR21, -R80 ;  /* 0x0000001546397c23 */ /* 0x000fe20008010850 */
[----:B0-----:R-:W-:-:S06]  /*4030*/  FADD.FTZ R14, R48, R13 ;  /* 0x0000000d300e7221 */ /* 0x001fcc0000010000 */
[----:B------:R-:W0:Y:S01]  /*4040*/  MUFU.EX2 R31, R31 ;  /* 0x0000001f001f7308 */ /* 0x000e220000000800 */
[----:B-1----:R-:W-:-:S07]  /*4050*/  FADD.FTZ R12, R46, R7 ;  /* 0x000000072e0c7221 */ /* 0x002fce0000010000 */
[----:B------:R-:W1:Y:S01]  /*4060*/  MUFU.EX2 R50, R50 ;  /* 0x0000003200327308 */ /* 0x000e620000000800 */
[----:B--2---:R-:W-:Y:S01]  /*4070*/  FADD.FTZ R7, R3, R14 ;  /* 0x0000000e03077221 */ /* 0x004fe20000010000 */
[----:B---3--:R-:W-:-:S06]  /*4080*/  FADD.FTZ R14, R53, R12 ;  /* 0x0000000c350e7221 */ /* 0x008fcc0000010000 */
[----:B------:R-:W2:Y:S01]  /*4090*/  MUFU.EX2 R36, R36 ;  /* 0x0000002400247308 */ /* 0x000ea20000000800 */
[----:B------:R-:W-:-:S07]  /*40a0*/  FFMA.FTZ R61, R74, UR21, -R80 ;  /* 0x000000154a3d7c23 */ /* 0x000fce0008010850 */
[----:B------:R-:W3:Y:S01]  /*40b0*/  MUFU.EX2 R54, R54 ;  /* 0x0000003600367308 */ /* 0x000ee20000000800 */
[----:B------:R-:W-:Y:S01]  /*40c0*/  F2FP.BF16.F32.PACK_AB R21, R18, R21 ;  /* 0x000000151215723e */ /* 0x000fe200000010ff */
[----:B------:R-:W-:-:S06]  /*40d0*/  FADD.FTZ R18, R28, R7 ;  /* 0x000000071c127221 */ /* 0x000fcc0000010000 */
[----:B------:R-:W-:Y:S01]  /*40e0*/  MUFU.EX2 R35, R35 ;  /* 0x0000002300237308 */ /* 0x000fe20000000800 */
[----:B----4-:R-:W-:Y:S01]  /*40f0*/  FADD.FTZ R7, R49, R14 ;  /* 0x0000000e31077221 */ /* 0x010fe20000010000 */
[----:B------:R-:W-:-:S06]  /*4100*/  FFMA.FTZ R62, R78, UR21, -R80 ;  /* 0x000000154e3e7c23 */ /* 0x000fcc0008010850 */
[----:B------:R-:W4:Y:S01]  /*4110*/  MUFU.EX2 R57, R57 ;  /* 0x0000003900397308 */ /* 0x000f220000000800 */
[----:B------:R-:W-:Y:S01]  /*4120*/  F2FP.BF16.F32.PACK_AB R22, R27, R24 ;  /* 0x000000181b16723e */ /* 0x000fe200000010ff */
[----:B0-----:R-:W-:-:S06]  /*4130*/  FADD.FTZ R13, R31, R18 ;  /* 0x000000121f0d7221 */ /* 0x001fcc0000010000 */
[----:B------:R-:W-:Y:S01]  /*4140*/  MUFU.EX2 R44, R44 ;  /* 0x0000002c002c7308 */ /* 0x000fe20000000800 */
[----:B------:R-:W-:Y:S01]  /*4150*/  F2FP.BF16.F32.PACK_AB R24, R106, R99 ;  /* 0x000000636a18723e */ /* 0x000fe200000010ff */
[----:B-1----:R-:W-:Y:S01]  /*4160*/  FADD.FTZ R7, R50, R7 ;  /* 0x0000000732077221 */ /* 0x002fe20000010000 */
[----:B------:R-:W-:-:S05]  /*4170*/  F2FP.BF16.F32.PACK_AB R26, R108, R103 ;  /* 0x000000676c1a723e */ /* 0x000fca00000010ff */
[----:B------:R-:W0:Y:S01]  /*4180*/  MUFU.EX2 R58, R58 ;  /* 0x0000003a003a7308 */ /* 0x000e220000000800 */
[----:B------:R-:W-:Y:S02]  /*4190*/  F2FP.BF16.F32.PACK_AB R25, R34, R25 ;  /* 0x000000192219723e */ /* 0x000fe400000010ff */
[----:B------:R-:W-:Y:S02]  /*41a0*/  F2FP.BF16.F32.PACK_AB R27, R88, R37 ;  /* 0x00000025581b723e */ /* 0x000fe400000010ff */
[----:B------:R-:W-:-:S03]  /*41b0*/  F2FP.BF16.F32.PACK_AB R8, R112, R107 ;  /* 0x0000006b7008723e */ /* 0x000fc600000010ff */
[----:B------:R-:W1:Y:S01]  /*41c0*/  MUFU.EX2 R61, R61 ;  /* 0x0000003d003d7308 */ /* 0x000e620000000800 */
[----:B------:R-:W-:Y:S02]  /*41d0*/  F2FP.BF16.F32.PACK_AB R10, R114, R109 ;  /* 0x0000006d720a723e */ /* 0x000fe400000010ff */
[----:B------:R-:W-:Y:S02]  /*41e0*/  F2FP.BF16.F32.PACK_AB R9, R90, R77 ;  /* 0x0000004d5a09723e */ /* 0x000fe400000010ff */
[----:B------:R-:W-:Y:S01]  /*41f0*/  F2FP.BF16.F32.PACK_AB R11, R92, R45 ;  /* 0x0000002d5c0b723e */ /* 0x000fe200000010ff */
[----:B--2---:R-:W-:Y:S01]  /*4200*/  FADD.FTZ R18, R36, R13 ;  /* 0x0000000d24127221 */ /* 0x004fe20000010000 */
[----:B------:R-:W-:Y:S01]  /*4210*/  F2FP.BF16.F32.PACK_AB R12, R19, R6 ;  /* 0x00000006130c723e */ /* 0x000fe200000010ff */
[----:B------:R-:W2:Y:S01]  /*4220*/  MUFU.EX2 R55, R55 ;  /* 0x0000003700377308 */ /* 0x000ea20000000800 */
[----:B------:R5:W-:Y:S01]  /*4230*/  STSM.16.M88.4 [R17], R20 ;  /* 0x0000001411007844 */ /* 0x000be20000000200 */
[----:B---3--:R-:W-:Y:S01]  /*4240*/  FADD.FTZ R6, R54, R7 ;  /* 0x0000000736067221 */ /* 0x008fe20000010000 */
[----:B------:R-:W-:-:S02]  /*4250*/  FFMA.FTZ R69, R82, UR21, -R80 ;  /* 0x0000001552457c23 */ /* 0x000fc40008010850 */
[----:B------:R-:W-:Y:S03]  /*4260*/  STSM.16.M88.4 [R16], R24 ;  /* 0x0000001810007844 */ /* 0x000fe60000000200 */
[----:B------:R-:W3:Y:S01]  /*4270*/  MUFU.EX2 R62, R62 ;  /* 0x0000003e003e7308 */ /* 0x000ee20000000800 */
[----:B------:R1:W-:Y:S01]  /*4280*/  STSM.16.M88.4 [R2+0x24800], R8 ;  /* 0x0248000802007844 */ /* 0x0003e20000000200 */
[----:B----4-:R-:W-:Y:S01]  /*4290*/  FADD.FTZ R7, R57, R6 ;  /* 0x0000000639077221 */ /* 0x010fe20000010000 */
[----:B------:R-:W-:-:S05]  /*42a0*/  FFMA.FTZ R83, R83, UR21, -R80 ;  /* 0x0000001553537c23 */ /* 0x000fca0008010850 */
[----:B------:R-:W4:Y:S01]  /*42b0*/  MUFU.EX2 R51, R51 ;  /* 0x0000003300337308 */ /* 0x000f220000000800 */
[----:B-----5:R-:W-:Y:S01]  /*42c0*/  F2FP.BF16.F32.PACK_AB R21, R0, R41 ;  /* 0x000000290015723e */ /* 0x020fe200000010ff */
[----:B0-----:R-:W-:-:S06]  /*42d0*/  FADD.FTZ R0, R58, R7 ;  /* 0x000000073a007221 */ /* 0x001fcc0000010000 */
[----:B------:R-:W0:Y:S01]  /*42e0*/  MUFU.EX2 R65, R65 ;  /* 0x0000004100417308 */ /* 0x000e220000000800 */
[----:B-1----:R-:W-:Y:S01]  /*42f0*/  FADD.FTZ R9, R35, R18 ;  /* 0x0000001223097221 */ /* 0x002fe20000010000 */
[----:B------:R-:W-:-:S03]  /*4300*/  FFMA.FTZ R86, R86, UR21, -R80 ;  /* 0x0000001556567c23 */ /* 0x000fc60008010850 */
[----:B------:R-:W-:-:S03]  /*4310*/  FADD.FTZ R9, R44, R9 ;  /* 0x000000092c097221 */ /* 0x000fc60000010000 */
[----:B------:R-:W1:Y:S01]  /*4320*/  MUFU.EX2 R56, R56 ;  /* 0x0000003800387308 */ /* 0x000e620000000800 */
[----:B------:R-:W-:Y:S01]  /*4330*/  FADD.FTZ R6, R52, R9 ;  /* 0x0000000934067221 */ /* 0x000fe20000010000 */
[----:B------:R-:W-:-:S06]  /*4340*/  FADD.FTZ R7, R61, R0 ;  /* 0x000000003d077221 */ /* 0x000fcc0000010000 */
[----:B------:R-:W5:Y:S01]  /*4350*/  MUFU.EX2 R69, R69 ;  /* 0x0000004500457308 */ /* 0x000f620000000800 */
[----:B------:R-:W-:Y:S01]  /*4360*/  FFMA.FTZ R87, R87, UR21, -R80 ;  /* 0x0000001557577c23 */ /* 0x000fe20008010850 */
[----:B--2---:R-:W-:-:S06]  /*4370*/  FADD.FTZ R8, R55, R6 ;  /* 0x0000000637087221 */ /* 0x004fcc0000010000 */
[----:B------:R-:W2:Y:S01]  /*4380*/  MUFU.EX2 R59, R59 ;  /* 0x0000003b003b7308 */ /* 0x000ea20000000800 */
[----:B---3--:R-:W-:Y:S01]  /*4390*/  FADD.FTZ R6, R62, R7 ;  /* 0x000000073e067221 */ /* 0x008fe20000010000 */
[----:B------:R-:W-:-:S06]  /*43a0*/  FFMA.FTZ R85, R85, UR21, -R80 ;  /* 0x0000001555557c23 */ /* 0x000fcc0008010850 */
[----:B------:R-:W3:Y:S01]  /*43b0*/  MUFU.EX2 R70, R83 ;  /* 0x0000005300467308 */ /* 0x000ee20000000800 */
[----:B----4-:R-:W-:Y:S01]  /*43c0*/  FADD.FTZ R7, R51, R8 ;  /* 0x0000000833077221 */ /* 0x010fe20000010000 */
[----:B0-----:R-:W-:-:S06]  /*43d0*/  FADD.FTZ R6, R65, R6 ;  /* 0x0000000641067221 */ /* 0x001fcc0000010000 */
[----:B------:R-:W0:Y:S01]  /*43e0*/  MUFU.EX2 R60, R60 ;  /* 0x0000003c003c7308 */ /* 0x000e220000000800 */
[----:B------:R-:W-:-:S07]  /*43f0*/  FFMA.FTZ R84, R84, UR21, -R80 ;  /* 0x0000001554547c23 */ /* 0x000fce0008010850 */
[----:B------:R-:W4:Y:S01]  /*4400*/  MUFU.EX2 R86, R86 ;  /* 0x0000005600567308 */ /* 0x000f220000000800 */
[----:B------:R-:W-:Y:S01]  /*4410*/  F2FP.BF16.F32.PACK_AB R28, R28, R3 ;  /* 0x000000031c1c723e */ /* 0x000fe200000010ff */
[----:B-1----:R-:W-:-:S06]  /*4420*/  FADD.FTZ R8, R56, R7 ;  /* 0x0000000738087221 */ /* 0x002fcc0000010000 */
[----:B------:R-:W1:Y:S01]  /*4430*/  MUFU.EX2 R63, R63 ;  /* 0x0000003f003f7308 */ /* 0x000e620000000800 */
[----:B-----5:R-:W-:Y:S01]  /*4440*/  FADD.FTZ R3, R69, R6 ;  /* 0x0000000645037221 */ /* 0x020fe20000010000 */
[----:B------:R-:W-:-:S06]  /*4450*/  FFMA.FTZ R67, R93, UR21, -R75 ;  /* 0x000000155d437c23 */ /* 0x000fcc000801084b */
[----:B------:R-:W5:Y:S01]  /*4460*/  MUFU.EX2 R87, R87 ;  /* 0x0000005700577308 */ /* 0x000f620000000800 */
[----:B------:R-:W-:Y:S01]  /*4470*/  FFMA.FTZ R81, R81, UR21, -R80 ;  /* 0x0000001551517c23 */ /* 0x000fe20008010850 */
[----:B--2---:R-:W-:-:S06]  /*4480*/  FADD.FTZ R7, R59, R8 ;  /* 0x000000083b077221 */ /* 0x004fcc0000010000 */
[----:B------:R-:W2:Y:S01]  /*4490*/  MUFU.EX2 R64, R64 ;  /* 0x0000004000407308 */ /* 0x000ea20000000800 */
[----:B---3--:R-:W-:Y:S01]  /*44a0*/  FADD.FTZ R3, R70, R3 ;  /* 0x0000000346037221 */ /* 0x008fe20000010000 */
[----:B------:R-:W-:-:S06]  /*44b0*/  FFMA.FTZ R68, R100, UR21, -R75 ;  /* 0x0000001564447c23 */ /* 0x000fcc000801084b */
[----:B------:R-:W3:Y:S01]  /*44c0*/  MUFU.EX2 R85, R85 ;  /* 0x0000005500557308 */ /* 0x000ee20000000800 */
[----:B------:R-:W-:Y:S01]  /*44d0*/  FFMA.FTZ R113, R113, UR21, -R80 ;  /* 0x0000001571717c23 */ /* 0x000fe20008010850 */
[----:B0-----:R-:W-:Y:S01]  /*44e0*/  FADD.FTZ R8, R60, R7 ;  /* 0x000000073c087221 */ /* 0x001fe20000010000 */
[----:B----4-:R-:W-:-:S05]  /*44f0*/  FADD.FTZ R6, R86, R3 ;  /* 0x0000000356067221 */ /* 0x010fca0000010000 */
[----:B------:R-:W0:Y:S01]  /*4500*/  MUFU.EX2 R84, R84 ;  /* 0x0000005400547308 */ /* 0x000e220000000800 */
[--C-:B------:R-:W-:Y:S01]  /*4510*/  FFMA.FTZ R111, R111, UR21, -R80.reuse ;  /* 0x000000156f6f7c23 */ /* 0x100fe20008010850 */
[--C-:B------:R-:W-:Y:S01]  /*4520*/  FFMA.FTZ R116, R116, UR21, -R80.reuse ;  /* 0x0000001574747c23 */ /* 0x100fe20008010850 */
[--C-:B------:R-:W-:Y:S01]  /*4530*/  FFMA.FTZ R115, R115, UR21, -R80.reuse ;  /* 0x0000001573737c23 */ /* 0x100fe20008010850 */
[----:B------:R-:W-:Y:S01]  /*4540*/  FFMA.FTZ R75, R102, UR21, -R75 ;  /* 0x00000015664b7c23 */ /* 0x000fe2000801084b */
[----:B------:R-:W-:-:S03]  /*4550*/  FFMA.FTZ R80, R117, UR21, -R80 ;  /* 0x0000001575507c23 */ /* 0x000fc60008010850 */
[----:B------:R-:W4:Y:S01]  /*4560*/  MUFU.EX2 R67, R67 ;  /* 0x0000004300437308 */ /* 0x000f220000000800 */
[----:B-1----:R-:W-:Y:S01]  /*4570*/  FADD.FTZ R3, R63, R8 ;  /* 0x000000083f037221 */ /* 0x002fe20000010000 */
[----:B-----5:R-:W-:-:S06]  /*4580*/  FADD.FTZ R6, R87, R6 ;  /* 0x0000000657067221 */ /* 0x020fcc0000010000 */
[----:B------:R-:W1:Y:S01]  /*4590*/  MUFU.EX2 R81, R81 ;  /* 0x0000005100517308 */ /* 0x000e620000000800 */
[----:B--2---:R-:W-:Y:S01]  /*45a0*/  FADD.FTZ R8, R64, R3 ;  /* 0x0000000340087221 */ /* 0x004fe20000010000 */
[----:B---3--:R-:W-:-:S06]  /*45b0*/  FADD.FTZ R3, R85, R6 ;  /* 0x0000000655037221 */ /* 0x008fcc0000010000 */
[----:B------:R-:W2:Y:S08]  /*45c0*/  MUFU.EX2 R68, R68 ;  /* 0x0000004400447308 */ /* 0x000eb00000000800 */
[----:B------:R-:W3:Y:S01]  /*45d0*/  MUFU.EX2 R0, R113 ;  /* 0x0000007100007308 */ /* 0x000ee20000000800 */
[----:B0-----:R-:W-:-:S07]  /*45e0*/  FADD.FTZ R6, R84, R3 ;  /* 0x0000000354067221 */ /* 0x001fce0000010000 */
[----:B------:R-:W0:Y:S08]  /*45f0*/  MUFU.EX2 R71, R71 ;  /* 0x0000004700477308 */ /* 0x000e300000000800 */
[----:B------:R-:W5:Y:S08]  /*4600*/  MUFU.EX2 R9, R111 ;  /* 0x0000006f00097308 */ /* 0x000f700000000800 */
[----:B------:R-:W-:Y:S08]  /*4610*/  MUFU.EX2 R76, R76 ;  /* 0x0000004c004c7308 */ /* 0x000ff00000000800 */
[----:B------:R-:W-:Y:S08]  /*4620*/  MUFU.EX2 R75, R75 ;  /* 0x0000004b004b7308 */ /* 0x000ff00000000800 */
[----:B------:R-:W5:Y:S08]  /*4630*/  MUFU.EX2 R116, R116 ;  /* 0x0000007400747308 */ /* 0x000f700000000800 */
[----:B------:R-:W-:Y:S08]  /*4640*/  MUFU.EX2 R115, R115 ;  /* 0x0000007300737308 */ /* 0x000ff00000000800 */
[----:B------:R-:W5:Y:S01]  /*4650*/  MUFU.EX2 R80, R80 ;  /* 0x0000005000507308 */ /* 0x000f620000000800 */
[----:B----4-:R-:W-:Y:S01]  /*4660*/  FADD.FTZ R7, R67, R8 ;  /* 0x0000000843077221 */ /* 0x010fe20000010000 */
[----:B-1----:R-:W-:Y:S01]  /*4670*/  FADD.FTZ R3, R81, R6 ;  /* 0x0000000651037221 */ /* 0x002fe20000010000 */
[----:B------:R-:W-:-:S02]  /*4680*/  F2FP.BF16.F32.PACK_AB R14, R39, R32 ;  /* 0x00000020270e723e */ /* 0x000fc400000010ff */
[----:B------:R-:W-:Y:S01]  /*4690*/  F2FP.BF16.F32.PACK_AB R13, R38, R29 ;  /* 0x0000001d260d723e */ /* 0x000fe200000010ff */
[----:B--2---:R-:W-:Y:S01]  /*46a0*/  FADD.FTZ R8, R68, R7 ;  /* 0x0000000744087221 */ /* 0x004fe20000010000 */
[----:B------:R-:W-:Y:S01]  /*46b0*/  F2FP.BF16.F32.PACK_AB R15, R42, R33 ;  /* 0x000000212a0f723e */ /* 0x000fe200000010ff */
[----:B---3--:R-:W-:Y:S01]  /*46c0*/  FADD.FTZ R6, R0, R3 ;  /* 0x0000000300067221 */ /* 0x008fe20000010000 */
[----:B------:R-:W-:Y:S02]  /*46d0*/  F2FP.BF16.F32.PACK_AB R20, R43, R40 ;  /* 0x000000282b14723e */ /* 0x000fe400000010ff */
[----:B------:R-:W-:Y:S02]  /*46e0*/  F2FP.BF16.F32.PACK_AB R22, R48, R47 ;  /* 0x0000002f3016723e */ /* 0x000fe400000010ff */
[----:B------:R-:W-:Y:S02]  /*46f0*/  F2FP.BF16.F32.PACK_AB R23, R53, R46 ;  /* 0x0000002e3517723e */ /* 0x000fe400000010ff */
[----:B------:R-:W-:-:S02]  /*4700*/  F2FP.BF16.F32.PACK_AB R30, R36, R31 ;  /* 0x0000001f241e723e */ /* 0x000fc400000010ff */
[----:B------:R-:W-:Y:S02]  /*4710*/  F2FP.BF16.F32.PACK_AB R29, R50, R49 ;  /* 0x00000031321d723e */ /* 0x000fe400000010ff */
[----:B------:R-:W-:Y:S02]  /*4720*/  F2FP.BF16.F32.PACK_AB R31, R57, R54 ;  /* 0x00000036391f723e */ /* 0x000fe400000010ff */
[----:B------:R-:W-:Y:S02]  /*4730*/  F2FP.BF16.F32.PACK_AB R45, R61, R58 ;  /* 0x0000003a3d2d723e */ /* 0x000fe400000010ff */
[----:B------:R-:W-:Y:S02]  /*4740*/  F2FP.BF16.F32.PACK_AB R44, R44, R35 ;  /* 0x000000232c2c723e */ /* 0x000fe400000010ff */
[----:B------:R-:W-:Y:S02]  /*4750*/  F2FP.BF16.F32.PACK_AB R46, R55, R52 ;  /* 0x00000034372e723e */ /* 0x000fe400000010ff */
[----:B------:R-:W-:-:S02]  /*4760*/  F2FP.BF16.F32.PACK_AB R47, R65, R62 ;  /* 0x0000003e412f723e */ /* 0x000fc400000010ff */
[----:B------:R-:W-:Y:S01]  /*4770*/  F2FP.BF16.F32.PACK_AB R58, R60, R59 ;  /* 0x0000003b3c3a723e */ /* 0x000fe200000010ff */
[----:B------:R1:W-:Y:S01]  /*4780*/  STSM.16.M88.4 [R121], R12 ;  /* 0x0000000c79007844 */ /* 0x0003e20000000200 */
[----:B------:R-:W-:Y:S01]  /*4790*/  F2FP.BF16.F32.PACK_AB R56, R56, R51 ;  /* 0x000000333838723e */ /* 0x000fe200000010ff */
[----:B0-----:R-:W-:Y:S01]  /*47a0*/  FADD.FTZ R7, R71, R8 ;  /* 0x0000000847077221 */ /* 0x001fe20000010000 */
[----:B------:R-:W-:Y:S01]  /*47b0*/  F2FP.BF16.F32.PACK_AB R66, R68, R67 ;  /* 0x000000434442723e */ /* 0x000fe200000010ff */
[----:B-----5:R-:W-:Y:S01]  /*47c0*/  FADD.FTZ R3, R9, R6 ;  /* 0x0000000609037221 */ /* 0x020fe20000010000 */
[----:B------:R-:W-:Y:S02]  /*47d0*/  F2FP.BF16.F32.PACK_AB R57, R70, R69 ;  /* 0x000000454639723e */ /* 0x000fe400000010ff */
[----:B------:R-:W-:Y:S01]  /*47e0*/  F2FP.BF16.F32.PACK_AB R59, R87, R86 ;  /* 0x00000056573b723e */ /* 0x000fe200000010ff */
[----:B------:R0:W-:Y:S01]  /*47f0*/  STSM.16.M88.4 [R17+0x6000], R20 ;  /* 0x0060001411007844 */ /* 0x0001e20000000200 */
[----:B------:R-:W-:-:S02]  /*4800*/  F2FP.BF16.F32.PACK_AB R64, R64, R63 ;  /* 0x0000003f4040723e */ /* 0x000fc400000010ff */
[----:B------:R-:W-:Y:S02]  /*4810*/  F2FP.BF16.F32.PACK_AB R65, R84, R85 ;  /* 0x000000555441723e */ /* 0x000fe400000010ff */
[----:B------:R-:W-:Y:S01]  /*4820*/  F2FP.BF16.F32.PACK_AB R67, R0, R81 ;  /* 0x000000510043723e */ /* 0x000fe200000010ff */
[----:B------:R0:W-:Y:S01]  /*4830*/  STSM.16.M88.4 [R16+0x6000], R28 ;  /* 0x0060001c10007844 */ /* 0x0001e20000000200 */
[----:B------:R-:W-:Y:S02]  /*4840*/  F2FP.BF16.F32.PACK_AB R8, R72, R71 ;  /* 0x000000474808723e */ /* 0x000fe400000010ff */
[----:B------:R-:W-:Y:S02]  /*4850*/  F2FP.BF16.F32.PACK_AB R9, R116, R9 ;  /* 0x000000097409723e */ /* 0x000fe400000010ff */
[----:B------:R-:W-:Y:S02]  /*4860*/  F2FP.BF16.F32.PACK_AB R10, R75, R76 ;  /* 0x0000004c4b0a723e */ /* 0x000fe400000010ff */
[----:B------:R-:W-:Y:S01]  /*4870*/  F2FP.BF16.F32.PACK_AB R11, R80, R115 ;  /* 0x00000073500b723e */ /* 0x000fe200000010ff */
[----:B------:R0:W-:Y:S04]  /*4880*/  STSM.16.M88.4 [R2+0x2a800], R44 ;  /* 0x02a8002c02007844 */ /* 0x0001e80000000200 */
[----:B------:R0:W-:Y:S04]  /*4890*/  STSM.16.M88.4 [R157], R56 ;  /* 0x000000389d007844 */ /* 0x0001e80000000200 */
[----:B------:R0:W-:Y:S04]  /*48a0*/  STSM.16.M88.4 [R17+0xc000], R64 ;  /* 0x00c0004011007844 */ /* 0x0001e80000000200 */
[----:B------:R0:W-:Y:S01]  /*48b0*/  STSM.16.M88.4 [R16+0xc000], R8 ;  /* 0x00c0000810007844 */ /* 0x0001e20000000200 */
[----:B------:R2:W-:Y:S06]  /*48c0*/  MEMBAR.ALL.CTA ;  /* 0x0000000000007992 */ /* 0x0005ec0000008000 */
[----:B--2---:R-:W2:Y:S01]  /*48d0*/  FENCE.VIEW.ASYNC.S ;  /* 0x00000000000073c6 */ /* 0x004ea20000000000 */
[----:B------:R-:W-:-:S06]  /*48e0*/  UISETP.GE.AND UP0, UPT, UR49, 0xc1, UPT ;  /* 0x000000c13100788c */ /* 0x000fcc000bf06270 */
[----:B------:R-:W-:Y:S01]  /*48f0*/  PLOP3.LUT P2, PT, PT, PT, UP0, 0x80, 0x0 ;  /* 0x000000000000781c */ /* 0x000fe20003f4f008 */
[----:B------:R-:W-:Y:S01]  /*4900*/  FADD.FTZ R7, R72, R7 ;  /* 0x0000000748077221 */ /* 0x000fe20000010000 */
[----:B------:R-:W-:-:S03]  /*4910*/  FADD.FTZ R0, R116, R3 ;  /* 0x0000000374007221 */ /* 0x000fc60000010000 */
[----:B------:R-:W-:Y:S01]  /*4920*/  FADD.FTZ R76, R76, R7 ;  /* 0x000000074c4c7221 */ /* 0x000fe20000010000 */
[----:B------:R-:W-:Y:S01]  /*4930*/  FADD.FTZ R7, R115, R0 ;  /* 0x0000000073077221 */ /* 0x000fe20000010000 */
[----:B------:R-:W-:Y:S01]  /*4940*/  ISETP.NE.AND P0, PT, R120, RZ, PT ;  /* 0x000000ff7800720c */ /* 0x000fe20003f05270 */
[----:B------:R-:W-:Y:S02]  /*4950*/  IMAD.MOV.U32 R149, RZ, RZ, R151 ;  /* 0x000000ffff957224 */ /* 0x000fe400078e0097 */
[----:B------:R-:W-:Y:S01]  /*4960*/  FADD.FTZ R3, R75, R76 ;  /* 0x0000004c4b037221 */ /* 0x000fe20000010000 */
[----:B------:R-:W-:Y:S01]  /*4970*/  FADD.FTZ R7, R80, R7 ;  /* 0x0000000750077221 */ /* 0x000fe20000010000 */
[-C--:B------:R-:W-:Y:S01]  /*4980*/  MOV R150, R151.reuse ;  /* 0x0000009700967202 */ /* 0x080fe20000000f00 */
[--C-:B------:R-:W-:Y:S01]  /*4990*/  IMAD.MOV.U32 R148, RZ, RZ, R151.reuse ;  /* 0x000000ffff947224 */ /* 0x100fe200078e0097 */
        /* <DEDUP_REMOVED lines=12> */
[----:B------:R-:W-:Y:S01]  /*4a60*/  MOV R122, R151 ;  /* 0x00000097007a7202 */ /* 0x000fe20000000f00 */
[----:B------:R-:W-:-:S02]  /*4a70*/  IMAD.MOV.U32 R139, RZ, RZ, R151 ;  /* 0x000000ffff8b7224 */ /* 0x000fc400078e0097 */
[--C-:B------:R-:W-:Y:S02]  /*4a80*/  IMAD.MOV.U32 R137, RZ, RZ, R151.reuse ;  /* 0x000000ffff897224 */ /* 0x100fe400078e0097 */
[--C-:B------:R-:W-:Y:S02]  /*4a90*/  IMAD.MOV.U32 R136, RZ, RZ, R151.reuse ;  /* 0x000000ffff887224 */ /* 0x100fe400078e0097 */
[--C-:B------:R-:W-:Y:S02]  /*4aa0*/  IMAD.MOV.U32 R135, RZ, RZ, R151.reuse ;  /* 0x000000ffff877224 */ /* 0x100fe400078e0097 */
[--C-:B------:R-:W-:Y:S02]  /*4ab0*/  IMAD.MOV.U32 R133, RZ, RZ, R151.reuse ;  /* 0x000000ffff857224 */ /* 0x100fe400078e0097 */
[--C-:B------:R-:W-:Y:S02]  /*4ac0*/  IMAD.MOV.U32 R132, RZ, RZ, R151.reuse ;  /* 0x000000ffff847224 */ /* 0x100fe400078e0097 */
[----:B------:R-:W-:-:S02]  /*4ad0*/  IMAD.MOV.U32 R131, RZ, RZ, R151 ;  /* 0x000000ffff837224 */ /* 0x000fc400078e0097 */
[--C-:B------:R-:W-:Y:S02]  /*4ae0*/  IMAD.MOV.U32 R129, RZ, RZ, R151.reuse ;  /* 0x000000ffff817224 */ /* 0x100fe400078e0097 */
[--C-:B------:R-:W-:Y:S02]  /*4af0*/  IMAD.MOV.U32 R128, RZ, RZ, R151.reuse ;  /* 0x000000ffff807224 */ /* 0x100fe400078e0097 */
[--C-:B------:R-:W-:Y:S02]  /*4b00*/  IMAD.MOV.U32 R127, RZ, RZ, R151.reuse ;  /* 0x000000ffff7f7224 */ /* 0x100fe400078e0097 */
[--C-:B------:R-:W-:Y:S02]  /*4b10*/  IMAD.MOV.U32 R125, RZ, RZ, R151.reuse ;  /* 0x000000ffff7d7224 */ /* 0x100fe400078e0097 */
[--C-:B------:R-:W-:Y:S02]  /*4b20*/  IMAD.MOV.U32 R124, RZ, RZ, R151.reuse ;  /* 0x000000ffff7c7224 */ /* 0x100fe400078e0097 */
[----:B------:R-:W-:-:S02]  /*4b30*/  IMAD.MOV.U32 R123, RZ, RZ, R151 ;  /* 0x000000ffff7b7224 */ /* 0x000fc400078e0097 */
[--C-:B-1----:R-:W-:Y:S02]  /*4b40*/  IMAD.MOV.U32 R121, RZ, RZ, R151.reuse ;  /* 0x000000ffff797224 */ /* 0x102fe400078e0097 */
[----:B------:R-:W-:Y:S01]  /*4b50*/  IMAD.MOV.U32 R120, RZ, RZ, R151 ;  /* 0x000000ffff787224 */ /* 0x000fe200078e0097 */
[----:B--2---:R-:W-:Y:S01]  /*4b60*/  NOP ;  /* 0x0000000000007918 */ /* 0x004fe20000000000 */
[----:B0-----:R-:W-:Y:S05]  /*4b70*/  @!P2 BRA `(.L_x_15) ;  /* 0x0000003400d0a947 */ /* 0x001fea0003800000 */
[----:B------:R-:W-:Y:S01]  /*4b80*/  IMAD.MOV.U32 R6, RZ, RZ, R101 ;  /* 0x000000ffff067224 */ /* 0x000fe200078e0065 */
[----:B------:R-:W-:Y:S02]  /*4b90*/  MOV R0, R95 ;  /* 0x0000005f00007202 */ /* 0x000fe40000000f00 */
[----:B------:R-:W-:Y:S02]  /*4ba0*/  CS2R R150, SRZ ;  /* 0x0000000000967805 */ /* 0x000fe4000001ff00 */
[----:B------:R-:W-:Y:S02]  /*4bb0*/  CS2R R148, SRZ ;  /* 0x0000000000947805 */ /* 0x000fe4000001ff00 */
[----:B------:R-:W-:Y:S02]  /*4bc0*/  CS2R R146, SRZ ;  /* 0x0000000000927805 */ /* 0x000fe4000001ff00 */
[----:B------:R-:W-:Y:S02]  /*4bd0*/  CS2R R144, SRZ ;  /* 0x0000000000907805 */ /* 0x000fe4000001ff00 */
[----:B------:R-:W-:-:S02]  /*4be0*/  CS2R R142, SRZ ;  /* 0x00000000008e7805 */ /* 0x000fc4000001ff00 */
[----:B------:R-:W-:Y:S02]  /*4bf0*/  CS2R R140, SRZ ;  /* 0x00000000008c7805 */ /* 0x000fe4000001ff00 */
        /* <DEDUP_REMOVED lines=9> */
[----:B------:R-:W-:Y:S01]  /*4c90*/  CS2R R120, SRZ ;  /* 0x0000000000787805 */ /* 0x000fe2000001ff00 */
[----:B------:R-:W-:Y:S01]  /*4ca0*/  UIADD3 UR24, UR48, -0x2, URZ ;  /* 0xfffffffe30187890 */ /* 0x000fe2000fffe03f */
[----:B------:R-:W-:Y:S01]  /*4cb0*/  UMOV UR25, UR38 ;  /* 0x0000002600197c82 */ /* 0x000fe20008000000 */
[----:B------:R-:W-:Y:S01]  /*4cc0*/  UMOV UR23, UR39 ;  /* 0x0000002700177c82 */ /* 0x000fe20008000000 */
[----:B------:R-:W-:Y:S01]  /*4cd0*/  ULDC UR22, c[0x0][0x9d8] ;  /* 0x0002760000167ab9 */ /* 0x000fe20000000800 */
[----:B------:R-:W-:-:S08]  /*4ce0*/  ULDC UR21, c[0x0][0x988] ;  /* 0x0002620000157ab9 */ /* 0x000fd00000000800 */
.L_x_24:
[----:B------:R-:W-:Y:S01]  /*4cf0*/  UIADD3 UR39, UR23, 0x1, URZ ;  /* 0x0000000117277890 */ /* 0x000fe2000fffe03f */
[----:B------:R-:W-:-:S03]  /*4d00*/  ISETP.NE.AND P3, PT, RZ, UR44, PT ;  /* 0x0000002cff007c0c */ /* 0x000fc6000bf65270 */
[----:B------:R-:W-:-:S04]  /*4d10*/  UISETP.NE.AND UP0, UPT, UR39, 0x2, UPT ;  /* 0x000000022700788c */ /* 0x000fc8000bf05270 */
[----:B------:R-:W-:Y:S02]  /*4d20*/  USEL UR38, URZ, 0x1, UP0 ;  /* 0x000000013f267887 */ /* 0x000fe40008000000 */
[----:B------:R-:W-:Y:S02]  /*4d30*/  USEL UR39, UR39, URZ, UP0 ;  /* 0x0000003f27277287 */ /* 0x000fe40008000000 */
[----:B------:R-:W-:Y:S02]  /*4d40*/  ULOP3.LUT UR38, UR25, UR38, URZ, 0x3c, !UPT ;  /* 0x0000002619267292 */ /* 0x000fe4000f8e3c3f */
[----:B------:R-:W-:Y:S10]  /*4d50*/  @P3 BRA `(.L_x_16) ;  /* 0x00000000002c3947 */ /* 0x000ff40003800000 */
[----:B------:R-:W-:Y:S05]  /*4d60*/  @!P0 BRA `(.L_x_17) ;  /* 0x0000000000048947 */ /* 0x000fea0003800000 */
[----:B------:R-:W-:Y:S01]  /*4d70*/  BPT.TRAP 0x1 ;  /* 0x000000040000795c */ /* 0x000fe20000300000 */
.L_x_17:
[----:B------:R-:W-:Y:S01]  /*4d80*/  ULEA UR6, UR39, UR40, 0x3 ;  /* 0x0000002827067291 */ /* 0x000fe2000f8e183f */
[----:B------:R-:W-:-:S05]  /*4d90*/  IMAD.U32 R8, RZ, RZ, UR38 ;  /* 0x00000026ff087e24 */ /* 0x000fca000f8e00ff */
[----:B------:R-:W-:-:S04]  /*4da0*/  SHF.L.U32 R8, R8, 0x1f, RZ ;  /* 0x0000001f08087819 */ /* 0x000fc800000006ff */
[----:B------:R0:W1:Y:S01]  /*4db0*/  SYNCS.PHASECHK.TRANS64.TRYWAIT P2, [UR6+0x30830], R8 ;  /* 0x03083008ff0075a7 */ /* 0x0000620008040146 */
[----:B------:R-:W-:Y:S05]  /*4dc0*/  @!P0 BRA `(.L_x_18) ;  /* 0x0000000000048947 */ /* 0x000fea0003800000 */
[----:B------:R-:W-:Y:S01]  /*4dd0*/  BPT.TRAP 0x1 ;  /* 0x000000040000795c */ /* 0x000fe20000300000 */
.L_x_18:
[----:B-1----:R-:W-:Y:S05]  /*4de0*/  @P2 BRA `(.L_x_16) ;  /* 0x0000000000082947 */ /* 0x002fea0003800000 */
[----:B------:R-:W1:Y:S02]  /*4df0*/  SYNCS.PHASECHK.TRANS64.TRYWAIT P2, [UR6+0x30830], R8 ;  /* 0x03083008ff0075a7 */ /* 0x000e640008040146 */
[----:B-1----:R-:W-:Y:S05]  /*4e00*/  @!P2 BRA `(.L_x_19) ;  /* 0x00000084002ca947 */ /* 0x002fea0003800000 */
.L_x_16:
[----:B-1----:R-:W1:Y:S01]  /*4e10*/  S2R R9, SR_TID.X ;  /* 0x0000000000097919 */ /* 0x002e620000002100 */
[----:B------:R-:W-:Y:S01]  /*4e20*/  R2UR UR16, R4 ;  /* 0x00000000041072ca */ /* 0x000fe200000e0000 */
[----:B------:R-:W-:Y:S01]  /*4e30*/  UIMAD UR18, UR39, 0x600, UR20 ;  /* 0x00000600271278a4 */ /* 0x000fe2000f8e0214 */
[----:B------:R-:W-:Y:S01]  /*4e40*/  R2UR UR17, R5 ;  /* 0x00000000051172ca */ /* 0x000fe200000e0000 */
[----:B------:R-:W-:Y:S01]  /*4e50*/  UMOV UR19, 0x40000040 ;  /* 0x4000004000137882 */ /* 0x000fe20000000000 */
[----:B------:R-:W-:Y:S01]  /*4e60*/  UMOV UR7, 0x40000040 ;  /* 0x4000004000077882 */ /* 0x000fe20000000000 */
[----:B------:R-:W-:Y:S02]  /*4e70*/  UIADD3 UR6, UR18, 0x2, URZ ;  /* 0x0000000212067890 */ /* 0x000fe4000fffe03f */
[----:B------:R-:W-:Y:S01]  /*4e80*/  UIADD3 UR10, UR18, 0x4, URZ ;  /* 0x00000004120a7890 */ /* 0x000fe2000fffe03f */
[----:B------:R-:W-:Y:S01]  /*4e90*/  UMOV UR11, 0x40000040 ;  /* 0x40000040000b7882 */ /* 0x000fe20000000000 */
[----:B------:R-:W-:Y:S01]  /*4ea0*/  UIADD3 UR14, UR18, 0x6, URZ ;  /* 0x00000006120e7890 */ /* 0x000fe2000fffe03f */
[----:B------:R-:W-:Y:S01]  /*4eb0*/  UMOV UR15, 0x40000040 ;  /* 0x40000040000f7882 */ /* 0x000fe20000000000 */
[----:B-1----:R-:W-:-:S05]  /*4ec0*/  SHF.R.U32.HI R9, RZ, 0x7, R9 ;  /* 0x00000007ff097819 */ /* 0x002fca0000011609 */
[----:B0-----:R-:W-:-:S05]  /*4ed0*/  VIADD R8, R9, 0x8 ;  /* 0x0000000809087836 */ /* 0x001fca0000000000 */
[----:B------:R0:W-:Y:S06]  /*4ee0*/  BAR.SYNC.DEFER_BLOCKING R8, 0x100 ;  /* 0x000400080000751d */ /* 0x0001ec0000010000 */
[----:B------:R-:W-:-:S06]  /*4ef0*/  WARPGROUP.ARRIVE ;  /* 0x00000000000079c5 */ /* 0x000fcc0000000000 */
[----:B------:R-:W-:Y:S03]  /*4f00*/  HGMMA.64x192x16.F32.BF16 R24, gdesc[UR16], RZ, !UPT, gsb0 ;  /* 0x02e00000101879f0 */ /* 0x000fe6000c0018ff */
[----:B------:R-:W-:Y:S02]  /*4f10*/  WARPGROUP.DEPBAR.LE gsb0, 0x0 ;  /* 0x00008000000079c5 */ /* 0x000fe40000010000 */
[----:B------:R-:W-:-:S15]  /*4f20*/  WARPGROUP.ARRIVE ;  /* 0x00000000000079c5 */ /* 0x000fde0000000000 */
[----:B------:R-:W-:Y:S03]  /*4f30*/  HGMMA.64x192x16.F32.BF16 R24, gdesc[UR4], R24, gsb0 ;  /* 0x02e00000041879f0 */ /* 0x000fe60008001818 */
[----:B------:R-:W-:Y:S02]  /*4f40*/  WARPGROUP.DEPBAR.LE gsb0, 0x0 ;  /* 0x00008000000079c5 */ /* 0x000fe40000010000 */
[----:B------:R-:W-:-:S15]  /*4f50*/  WARPGROUP.ARRIVE ;  /* 0x00000000000079c5 */ /* 0x000fde0000000000 */
[----:B------:R-:W-:Y:S03]  /*4f60*/  HGMMA.64x192x16.F32.BF16 R24, gdesc[UR8], R24, gsb0 ;  /* 0x02e00000081879f0 */ /* 0x000fe60008001818 */
[----:B------:R-:W-:Y:S02]  /*4f70*/  WARPGROUP.DEPBAR.LE gsb0, 0x0 ;  /* 0x00008000000079c5 */ /* 0x000fe40000010000 */
[----:B------:R-:W-:-:S15]  /*4f80*/  WARPGROUP.ARRIVE ;  /* 0x00000000000079c5 */ /* 0x000fde0000000000 */
[----:B------:R-:W-:Y:S03]  /*4f90*/  HGMMA.64x192x16.F32.BF16 R24, gdesc[UR12], R24, gsb0 ;  /* 0x02e000000c1879f0 */ /* 0x000fe60008001818 */
[----:B------:R-:W-:Y:S02]  /*4fa0*/  WARPGROUP.DEPBAR.LE gsb0, 0x0 ;  /* 0x00008000000079c5 */ /* 0x000fe40000010000 */
[----:B0-----:R-:W-:Y:S05]  /*4fb0*/  @P3 BRA `(.L_x_20) ;  /* 0x00000000002c3947 */ /* 0x001fea0003800000 */
[----:B------:R-:W-:Y:S05]  /*4fc0*/  @!P0 BRA `(.L_x_21) ;  /* 0x0000000000048947 */ /* 0x000fea0003800000 */
[----:B------:R-:W-:Y:S01]  /*4fd0*/  BPT.TRAP 0x1 ;  /* 0x000000040000795c */ /* 0x000fe20000300000 */
.L_x_21:
[----:B------:R-:W-:Y:S01]  /*4fe0*/  ULEA UR6, UR23, UR40, 0x3 ;  /* 0x0000002817067291 */ /* 0x000fe2000f8e183f */
[----:B------:R-:W-:-:S05]  /*4ff0*/  IMAD.U32 R8, RZ, RZ, UR25 ;  /* 0x00000019ff087e24 */ /* 0x000fca000f8e00ff */
[----:B------:R-:W-:-:S04]  /*5000*/  SHF.L.U32 R8, R8, 0x1f, RZ ;  /* 0x0000001f08087819 */ /* 0x000fc800000006ff */
[----:B------:R0:W1:Y:S01]  /*5010*/  SYNCS.PHASECHK.TRANS64.TRYWAIT P2, [UR6+0x30850], R8 ;  /* 0x03085008ff0075a7 */ /* 0x0000620008040146 */
[----:B------:R-:W-:Y:S05]  /*5020*/  @!P0 BRA `(.L_x_22) ;  /* 0x0000000000048947 */ /* 0x000fea0003800000 */
[----:B------:R-:W-:Y:S01]  /*5030*/  BPT.TRAP 0x1 ;  /* 0x000000040000795c */ /* 0x000fe20000300000 */
.L_x_22:
[----:B-1----:R-:W-:Y:S05]  /*5040*/  @P2 BRA `(.L_x_20) ;  /* 0x0000000000082947 */ /* 0x002fea0003800000 */
[----:B------:R-:W1:Y:S02]  /*5050*/  SYNCS.PHASECHK.TRANS64.TRYWAIT P2, [UR6+0x30850], R8 ;  /* 0x03085008ff0075a7 */ /* 0x000e640008040146 */
[----:B-1----:R-:W-:Y:S05]  /*5060*/  @!P2 BRA `(.L_x_23) ;  /* 0x0000008000aca947 */ /* 0x002fea0003800000 */
.L_x_20:
[----:B------:R-:W-:Y:S01]  /*5070*/  R2UR UR7, R155 ;  /* 0x000000009b0772ca */ /* 0x000fe200000e0000 */
[----:B------:R-:W-:Y:S01]  /*5080*/  UIADD3 UR6, UR40, 0x400, URZ ;  /* 0x0000040028067890 */ /* 0x000fe2000fffe03f */
[----:B------:R-:W-:Y:S01]  /*5090*/  WARPGROUP.ARRIVE ;  /* 0x00000000000079c5 */ /* 0x000fe20000000000 */
[----:B------:R-:W-:Y:S01]  /*50a0*/  UMOV UR19, 0x40000040 ;  /* 0x4000004000137882 */ /* 0x000fe20000000000 */
[----:B------:R-:W-:Y:S01]  /*50b0*/  UMOV UR17, 0x40000040 ;  /* 0x4000004000117882 */ /* 0x000fe20000000000 */
[----:B------:R-:W-:Y:S01]  /*50c0*/  USHF.R.U32.HI UR6, URZ, 0x4, UR6 ;  /* 0x000000043f067899 */ /* 0x000fe20008011606 */
[----:B01----:R-:W-:Y:S01]  /*50d0*/  FMUL.FTZ R8, R24, UR22 ;  /* 0x0000001618087c20 */ /* 0x003fe20008410000 */
[----:B------:R-:W-:Y:S01]  /*50e0*/  FMUL.FTZ R9, R25, UR22 ;  /* 0x0000001619097c20 */ /* 0x000fe20008410000 */
[----:B------:R-:W-:Y:S01]  /*50f0*/  FMUL.FTZ R12, R28, UR22 ;  /* 0x000000161c0c7c20 */ /* 0x000fe20008410000 */
[----:B------:R-:W-:Y:S01]  /*5100*/  ULOP3.LUT UR6, UR6, 0x3fff, URZ, 0xc0, !UPT ;  /* 0x00003fff06067892 */ /* 0x000fe2000f8ec03f */
[----:B------:R-:W-:Y:S01]  /*5110*/  FMUL.FTZ R13, R29, UR22 ;  /* 0x000000161d0d7c20 */ /* 0x000fe20008410000 */
[----:B------:R-:W-:Y:S01]  /*5120*/  FMUL.FTZ R18, R32, UR22 ;  /* 0x0000001620127c20 */ /* 0x000fe20008410000 */
[----:B------:R-:W0:Y:S01]  /*5130*/  MUFU.TANH R8, R8 ;  /* 0x0000000800087308 */ /* 0x000e220000002400 */
[----:B------:R-:W-:Y:S01]  /*5140*/  UIADD3 UR7, UR7, 0x1e800, URZ ;  /* 0x0001e80007077890 */ /* 0x000fe2000fffe03f */
[----:B------:R-:W-:Y:S01]  /*5150*/  FMUL.FTZ R19, R33, UR22 ;  /* 0x0000001621137c20 */ /* 0x000fe20008410000 */
[----:B------:R-:W-:Y:S01]  /*5160*/  FMUL.FTZ R29, R46, UR22 ;  /* 0x000000162e1d7c20 */ /* 0x000fe20008410000 */
[----:B------:R-:W-:Y:S01]  /*5170*/  FMUL.FTZ R46, R63, UR22 ;  /* 0x000000163f2e7c20 */ /* 0x000fe20008410000 */
[----:B------:R-:W-:Y:S01]  /*5180*/  USHF.R.U32.HI UR7, URZ, 0x4, UR7 ;  /* 0x000000043f077899 */ /* 0x000fe20008011607 */
[----:B------:R-:W-:Y:S01]  /*5190*/  FMUL.FTZ R63, R80, UR22 ;  /* 0x00000016503f7c20 */ /* 0x000fe20008410000 */
[----:B------:R-:W-:Y:S01]  /*51a0*/  FMUL.FTZ R10, R26, UR22 ;  /* 0x000000161a0a7c20 */ /* 0x000fe20008410000 */
[----:B------:R-:W1:Y:S01]  /*51b0*/  MUFU.TANH R9, R9 ;  /* 0x0000000900097308 */ /* 0x000e620000002400 */
[----:B------:R-:W-:Y:S01]  /*51c0*/  ULOP3.LUT UR10, UR7, 0x3fff, URZ, 0xc0, !UPT ;  /* 0x00003fff070a7892 */ /* 0x000fe2000f8ec03f */
[----:B------:R-:W-:Y:S01]  /*51d0*/  FMUL.FTZ R20, R36, UR22 ;  /* 0x0000001624147c20 */ /* 0x000fe20008410000 */
[----:B------:R-:W-:Y:S01]  /*51e0*/  UIMAD UR7, UR23, 0x600, UR6 ;  /* 0x00000600170778a4 */ /* 0x000fe2000f8e0206 */
[----:B------:R-:W-:Y:S01]  /*51f0*/  FMUL.FTZ R28, R45, UR22 ;  /* 0x000000162d1c7c20 */ /* 0x000fe20008410000 */
[----:B------:R-:W-:Y:S01]  /*5200*/  ULOP3.LUT UR6, UR10, 0x10000, URZ, 0xfc, !UPT ;  /* 0x000100000a067892 */ /* 0x000fe2000f8efc3f */
[----:B------:R-:W-:Y:S01]  /*5210*/  FMUL.FTZ R45, R62, UR22 ;  /* 0x000000163e2d7c20 */ /* 0x000fe20008410000 */
[----:B------:R-:W-:Y:S01]  /*5220*/  FMUL.FTZ R62, R79, UR22 ;  /* 0x000000164f3e7c20 */ /* 0x000fe20008410000 */
[----:B------:R-:W2:Y:S01]  /*5230*/  MUFU.TANH R12, R12 ;  /* 0x0000000c000c7308 */ /* 0x000ea20000002400 */
[----:B0-----:R-:W-:Y:S01]  /*5240*/  FMNMX.FTZ R80, R8, R0, !PT ;  /* 0x0000000008507209 */ /* 0x001fe20007810000 */
[----:B------:R-:W-:Y:S01]  /*5250*/  UMOV UR18, UR7 ;  /* 0x0000000700127c82 */ /* 0x000fe20008000000 */
[----:B------:R-:W-:Y:S01]  /*5260*/  FMUL.FTZ R11, R27, UR22 ;  /* 0x000000161b0b7c20 */ /* 0x000fe20008410000 */
[----:B------:R-:W-:Y:S01]  /*5270*/  UMOV UR16, UR6 ;  /* 0x0000000600107c82 */ /* 0x000fe20008000000 */
[----:B------:R-:W-:Y:S01]  /*5280*/  FMUL.FTZ R21, R37, UR22 ;  /* 0x0000001625157c20 */ /* 0x000fe20008410000 */
[----:B------:R-:W-:Y:S01]  /*5290*/  HGMMA.64x64x16.F32.BF16 R120, gdesc[UR16].tnspB, R120, gsb0 ;  /* 0x40e00000107879f0 */ /* 0x000fe20008001878 */
[----:B------:R-:W-:Y:S01]  /*52a0*/  UIADD3 UR18, UR7, 0x80, URZ ;  /* 0x0000008007127890 */ /* 0x000fe2000fffe03f */
[----:B------:R-:W0:Y:S01]  /*52b0*/  MUFU.TANH R13, R13 ;  /* 0x0000000d000d7308 */ /* 0x000e220000002400 */
[----:B------:R-:W-:Y:S01]  /*52c0*/  UIADD3 UR16, UR6, 0x2, URZ ;  /* 0x0000000206107890 */ /* 0x000fe2000fffe03f */
[----:B-1----:R-:W-:Y:S01]  /*52d0*/  FMNMX.FTZ R79, R9, R80, !PT ;  /* 0x00000050094f7209 */ /* 0x002fe20007810000 */
[----:B------:R-:W-:Y:S01]  /*52e0*/  UMOV UR19, 0x40000040 ;  /* 0x4000004000137882 */ /* 0x000fe20000000000 */
[----:B------:R-:W-:Y:S01]  /*52f0*/  UMOV UR17, 0x40000040 ;  /* 0x4000004000117882 */ /* 0x000fe20000000000 */
[----:B------:R-:W-:Y:S01]  /*5300*/  FMUL.FTZ R14, R30, UR22 ;  /* 0x000000161e0e7c20 */ /* 0x000fe20008410000 */
[----:B------:R-:W-:Y:S01]  /*5310*/  FMUL.FTZ R23, R40, UR22 ;  /* 0x0000001628177c20 */ /* 0x000fe20008410000 */
[----:B------:R-:W-:Y:S01]  /*5320*/  FMUL.FTZ R15, R31, UR22 ;  /* 0x000000161f0f7c20 */ /* 0x000fe20008410000 */
[----:B------:R-:W1:Y:S01]  /*5330*/  MUFU.TANH R18, R18 ;  /* 0x0000001200127308 */ /* 0x000e620000002400 */
[----:B--2---:R-:W-:Y:S01]  /*5340*/  FMNMX.FTZ R80, R12, R79, !PT ;  /* 0x0000004f0c507209 */ /* 0x004fe20007810000 */
[----:B------:R-:W-:Y:S01]  /*5350*/  FMUL.FTZ R24, R41, UR22 ;  /* 0x0000001629187c20 */ /* 0x000fe20008410000 */
[----:B------:R-:W-:Y:S01]  /*5360*/  FMUL.FTZ R152, R38, UR22 ;  /* 0x0000001626987c20 */ /* 0x000fe20008410000 */
[----:B------:R-:W-:Y:S01]  /*5370*/  FMUL.FTZ R154, R34, UR22 ;  /* 0x00000016229a7c20 */ /* 0x000fe20008410000 */
[----:B------:R-:W-:Y:S01]  /*5380*/  FMUL.FTZ R38, R55, UR22 ;  /* 0x0000001637267c20 */ /* 0x000fe20008410000 */
[----:B------:R-:W-:Y:S01]  /*5390*/  FMUL.FTZ R27, R44, UR22 ;  /* 0x000000162c1b7c20 */ /* 0x000fe20008410000 */
[----:B------:R-:W-:Y:S01]  /*53a0*/  FMUL.FTZ R32, R49, UR22 ;  /* 0x0000001631207c20 */ /* 0x000fe20008410000 */
[----:B------:R-:W2:Y:S01]  /*53b0*/  MUFU.TANH R19, R19 ;  /* 0x0000001300137308 */ /* 0x000ea20000002400 */
[----:B0-----:R-:W-:Y:S01]  /*53c0*/  FMNMX.FTZ R79, R13, R80, !PT ;  /* 0x000000500d4f7209 */ /* 0x001fe20007810000 */
[----:B------:R-:W-:Y:S01]  /*53d0*/  FMUL.FTZ R55, R72, UR22 ;  /* 0x0000001648377c20 */ /* 0x000fe20008410000 */
[----:B------:R-:W-:Y:S01]  /*53e0*/  FMUL.FTZ R49, R66, UR22 ;  /* 0x0000001642317c20 */ /* 0x000fe20008410000 */
[----:B------:R-:W0:Y:S01]  /*53f0*/  S2R R72, SR_TID.X ;  /* 0x0000000000487919 */ /* 0x000e220000002100 */
[----:B------:R-:W-:Y:S01]  /*5400*/  FMUL.FTZ R66, R83, UR22 ;  /* 0x0000001653427c20 */ /* 0x000fe20008410000 */
[----:B------:R-:W-:Y:S01]  /*5410*/  FMUL.FTZ R153, R35, UR22 ;  /* 0x0000001623997c20 */ /* 0x000fe20008410000 */
[----:B------:R-:W-:Y:S01]  /*5420*/  FMUL.FTZ R33, R50, UR22 ;  /* 0x0000001632217c20 */ /* 0x000fe20008410000 */
[----:B------:R-:W3:Y:S01]  /*5430*/  MUFU.TANH R10, R10 ;  /* 0x0000000a000a7308 */ /* 0x000ee20000002400 */
[----:B-1----:R-:W-:Y:S01]  /*5440*/  FMNMX.FTZ R80, R18, R79, !PT ;  /* 0x0000004f12507209 */ /* 0x002fe20007810000 */
[----:B------:R-:W-:Y:S01]  /*5450*/  FMUL.FTZ R50, R67, UR22 ;  /* 0x0000001643327c20 */ /* 0x000fe20008410000 */
[----:B------:R-:W-:Y:S01]  /*5460*/  FMUL.FTZ R67, R84, UR22 ;  /* 0x0000001654437c20 */ /* 0x000fe20008410000 */
[----:B------:R-:W-:Y:S01]  /*5470*/  FMUL.FTZ R31, R48, UR22 ;  /* 0x00000016301f7c20 */ /* 0x000fe20008410000 */
        /* <DEDUP_REMOVED lines=12> */
[----:B---3--:R-:W-:Y:S01]  /*5540*/  FMNMX.FTZ R80, R10, R6, !PT ;  /* 0x000000060a507209 */ /* 0x008fe20007810000 */
[----:B------:R-:W-:Y:S01]  /*5550*/  FMUL.FTZ R36, R53, UR22 ;  /* 0x0000001635247c20 */ /* 0x000fe20008410000 */
[----:B------:R-:W-:Y:S01]  /*5560*/  FMUL.FTZ R53, R70, UR22 ;  /* 0x0000001646357c20 */ /* 0x000fe20008410000 */
[----:B------:R-:W-:Y:S01]  /*5570*/  FMUL.FTZ R70, R87, UR22 ;  /* 0x0000001657467c20 */ /* 0x000fe20008410000 */
        /* <DEDUP_REMOVED lines=9> */
[----:B0-----:R-:W-:Y:S01]  /*5610*/  SHF.R.U32.HI R71, RZ, 0x7, R72 ;  /* 0x00000007ff477819 */ /* 0x001fe20000011648 */
[----:B------:R-:W-:Y:S01]  /*5620*/  FMUL.FTZ R73, R88, UR22 ;  /* 0x0000001658497c20 */ /* 0x000fe20008410000 */
[----:B------:R-:W0:Y:S01]  /*5630*/  MUFU.TANH R14, R14 ;  /* 0x0000000e000e7308 */ /* 0x000e220000002400 */
[----:B--2---:R-:W-:Y:S01]  /*5640*/  FMNMX.FTZ R83, R11, R80, !PT ;  /* 0x000000500b537209 */ /* 0x004fe20007810000 */
[----:B------:R-:W-:Y:S01]  /*5650*/  FMUL.FTZ R44, R61, UR22 ;  /* 0x000000163d2c7c20 */ /* 0x000fe20008410000 */
[----:B------:R-:W-:Y:S01]  /*5660*/  FMUL.FTZ R57, R74, UR22 ;  /* 0x000000164a397c20 */ /* 0x000fe20008410000 */
[----:B------:R-:W-:Y:S01]  /*5670*/  ISETP.GE.U32.AND P2, PT, R72, 0x180, PT ;  /* 0x000001804800780c */ /* 0x000fe20003f46070 */
[----:B------:R-:W-:Y:S01]  /*5680*/  FMUL.FTZ R74, R89, UR22 ;  /* 0x00000016594a7c20 */ /* 0x000fe20008410000 */
[----:B------:R-:W-:Y:S01]  /*5690*/  IADD3 R71, R71, 0x9, RZ ;  /* 0x0000000947477810 */ /* 0x000fe20007ffe0ff */
[----:B------:R-:W-:Y:S01]  /*56a0*/  FMUL.FTZ R41, R58, UR22 ;  /* 0x000000163a297c20 */ /* 0x000fe20008410000 */
[----:B------:R-:W1:Y:S01]  /*56b0*/  MUFU.TANH R23, R23 ;  /* 0x0000001700177308 */ /* 0x000e620000002400 */
[----:B---3--:R-:W-:Y:S01]  /*56c0*/  FMNMX.FTZ R86, R21, R84, !PT ;  /* 0x0000005415567209 */ /* 0x008fe20007810000 */
[----:B------:R-:W-:Y:S01]  /*56d0*/  FMUL.FTZ R47, R64, UR22 ;  /* 0x00000016402f7c20 */ /* 0x000fe20008410000 */
[----:B------:R-:W-:Y:S01]  /*56e0*/  FMUL.FTZ R58, R75, UR22 ;  /* 0x000000164b3a7c20 */ /* 0x000fe20008410000 */
[----:B------:R-:W-:Y:S01]  /*56f0*/  SEL R75, R71, 0x9, !P2 ;  /* 0x00000009474b7807 */ /* 0x000fe20005000000 */
[----:B------:R-:W-:Y:S01]  /*5700*/  FMUL.FTZ R71, R90, UR22 ;  /* 0x000000165a477c20 */ /* 0x000fe20008410000 */
[----:B------:R-:W-:Y:S01]  /*5710*/  FMUL.FTZ R48, R65, UR22 ;  /* 0x0000001641307c20 */ /* 0x000fe20008410000 */
[----:B------:R-:W-:Y:S01]  /*5720*/  FMUL.FTZ R42, R59, UR22 ;  /* 0x000000163b2a7c20 */ /* 0x000fe20008410000 */
[----:B------:R-:W2:Y:S01]  /*5730*/  MUFU.TANH R15, R15 ;  /* 0x0000000f000f7308 */ /* 0x000ea20000002400 */
[----:B0-----:R-:W-:Y:S01]  /*5740*/  FMNMX.FTZ R84, R14, R83, !PT ;  /* 0x000000530e547209 */ /* 0x001fe20007810000 */
[----:B------:R-:W-:-:S02]  /*5750*/  WARPGROUP.DEPBAR.LE gsb0, 0x0 ;  /* 0x00008000000079c5 */ /* 0x000fc40000010000 */
[----:B------:R-:W-:Y:S01]  /*5760*/  WARPGROUP.ARRIVE ;  /* 0x00000000000079c5 */ /* 0x000fe20000000000 */
[----:B------:R-:W-:Y:S01]  /*5770*/  FMUL.FTZ R59, R76, UR22 ;  /* 0x000000164c3b7c20 */ /* 0x000fe20008410000 */
[----:B------:R-:W-:Y:S02]  /*5780*/  IMAD.U32 R76, RZ, RZ, UR39 ;  /* 0x00000027ff4c7e24 */ /* 0x000fe4000f8e00ff */
[----:B------:R-:W-:Y:S01]  /*5790*/  FMUL.FTZ R72, R91, UR22 ;  /* 0x000000165b487c20 */ /* 0x000fe20008410000 */
[----:B------:R-:W0:Y:S01]  /*57a0*/  MUFU.TANH R24, R24 ;  /* 0x0000001800187308 */ /* 0x000e220000002400 */
[----:B-1----:R-:W-:Y:S01]  /*57b0*/  FMNMX.FTZ R85, R23, R86, !PT ;  /* 0x0000005617557209 */ /* 0x002fe20007810000 */
[----:B------:R-:W-:Y:S01]  /*57c0*/  HGMMA.64x64x16.F32.BF16 R120, gdesc[UR16].tnspB, R120, gsb0 ;  /* 0x40e00000107879f0 */ /* 0x000fe20008001878 */
[----:B------:R-:W-:Y:S01]  /*57d0*/  UIADD3 UR18, UR7, 0x100, URZ ;  /* 0x0000010007127890 */ /* 0x000fe2000fffe03f */
[----:B------:R-:W-:Y:S01]  /*57e0*/  @!P1 LEA R76, R76, UR40, 0x3 ;  /* 0x000000284c4c9c11 */ /* 0x000fe2000f8e18ff */
[----:B------:R-:W-:Y:S01]  /*57f0*/  UIADD3 UR16, UR6, 0x4, URZ ;  /* 0x0000000406107890 */ /* 0x000fe2000fffe03f */
[----:B------:R-:W-:Y:S01]  /*5800*/  FMUL.FTZ R60, R77, UR22 ;  /* 0x000000164d3c7c20 */ /* 0x000fe20008410000 */
[----:B------:R-:W-:Y:S01]  /*5810*/  UMOV UR19, 0x40000040 ;  /* 0x4000004000137882 */ /* 0x000fe20000000000 */
[----:B------:R-:W-:Y:S01]  /*5820*/  UMOV UR17, 0x40000040 ;  /* 0x4000004000117882 */ /* 0x000fe20000000000 */
[----:B------:R-:W1:Y:S01]  /*5830*/  MUFU.TANH R154, R154 ;  /* 0x0000009a009a7308 */ /* 0x000e620000002400 */
[----:B--2---:R-:W-:Y:S01]  /*5840*/  FMNMX.FTZ R83, R15, R84, !PT ;  /* 0x000000540f537209 */ /* 0x004fe20007810000 */
[----:B------:R-:W-:-:S02]  /*5850*/  @!P1 VIADD R76, R76, 0x30840 ;  /* 0x000308404c4c9836 */ /* 0x000fc40000000000 */
[----:B------:R-:W-:Y:S01]  /*5860*/  FMUL.FTZ R77, R92, UR22 ;  /* 0x000000165c4d7c20 */ /* 0x000fe20008410000 */
[----:B------:R-:W-:Y:S01]  /*5870*/  FMUL.FTZ R61, R78, UR22 ;  /* 0x000000164e3d7c20 */ /* 0x000fe20008410000 */
[----:B------:R-:W-:Y:S01]  /*5880*/  FMUL.FTZ R78, R93, UR22 ;  /* 0x000000165d4e7c20 */ /* 0x000fe20008410000 */
[----:B------:R-:W-:Y:S01]  /*5890*/  FMUL.FTZ R64, R81, UR22 ;  /* 0x0000001651407c20 */ /* 0x000fe20008410000 */
[----:B------:R-:W-:Y:S01]  /*58a0*/  @!P1 PRMT R76, RZ, 0x654, R76 ;  /* 0x00000654ff4c9816 */ /* 0x000fe2000000004c */
[----:B------:R-:W2:Y:S01]  /*58b0*/  MUFU.TANH R27, R27 ;  /* 0x0000001b001b7308 */ /* 0x000ea20000002400 */
[----:B0-----:R-:W-:Y:S01]  /*58c0*/  FMNMX.FTZ R86, R24, R85, !PT ;  /* 0x0000005518567209 */ /* 0x001fe20007810000 */
[----:B------:R-:W-:Y:S01]  /*58d0*/  FMUL.FTZ R81, R96, UR22 ;  /* 0x0000001660517c20 */ /* 0x000fe20008410000 */
[----:B------:R-:W-:Y:S01]  /*58e0*/  FMUL.FTZ R65, R82, UR22 ;  /* 0x0000001652417c20 */ /* 0x000fe20008410000 */
[----:B------:R-:W-:Y:S01]  /*58f0*/  FMUL.FTZ R82, R97, UR22 ;  /* 0x0000001661527c20 */ /* 0x000fe20008410000 */
[----:B------:R-:W-:Y:S01]  /*5900*/  FMUL.FTZ R79, R98, UR22 ;  /* 0x00000016624f7c20 */ /* 0x000fe20008410000 */
[----:B------:R-:W-:Y:S01]  /*5910*/  FMUL.FTZ R85, R100, UR22 ;  /* 0x0000001664557c20 */ /* 0x000fe20008410000 */
[----:B------:R-:W-:Y:S01]  /*5920*/  FMUL.FTZ R80, R99, UR22 ;  /* 0x0000001663507c20 */ /* 0x000fe20008410000 */
[----:B------:R-:W0:Y:S01]  /*5930*/  MUFU.TANH R153, R153 ;  /* 0x0000009900997308 */ /* 0x000e220000002400 */
[----:B-1----:R-:W-:-:S07]  /*5940*/  FMNMX.FTZ R84, R154, R83, !PT ;  /* 0x000000539a547209 */ /* 0x002fce0007810000 */
[----:B------:R-:W1:Y:S01]  /*5950*/  MUFU.TANH R28, R28 ;  /* 0x0000001c001c7308 */ /* 0x000e620000002400 */
[----:B--2---:R-:W-:Y:S01]  /*5960*/  FMNMX.FTZ R87, R27, R86, !PT ;  /* 0x000000561b577209 */ /* 0x004fe20007810000 */
[----:B------:R-:W-:-:S06]  /*5970*/  FMUL.FTZ R86, R101, UR22 ;  /* 0x0000001665567c20 */ /* 0x000fcc0008410000 */
[----:B------:R-:W2:Y:S01]  /*5980*/  MUFU.TANH R152, R152 ;  /* 0x0000009800987308 */ /* 0x000ea20000002400 */
[----:B0-----:R-:W-:-:S07]  /*5990*/  FMNMX.FTZ R83, R153, R84, !PT ;  /* 0x0000005499537209 */ /* 0x001fce0007810000 */
[----:B------:R-:W0:Y:S01]  /*59a0*/  MUFU.TANH R31, R31 ;  /* 0x0000001f001f7308 */ /* 0x000e220000002400 */
[----:B-1----:R-:W-:-:S07]  /*59b0*/  FMNMX.FTZ R84, R28, R87, !PT ;  /* 0x000000571c547209 */ /* 0x002fce0007810000 */
[----:B------:R-:W1:Y:S01]  /*59c0*/  MUFU.TANH R22, R22 ;  /* 0x0000001600167308 */ /* 0x000e620000002400 */
[----:B--2---:R-:W-:-:S07]  /*59d0*/  FMNMX.FTZ R83, R152, R83, !PT ;  /* 0x0000005398537209 */ /* 0x004fce0007810000 */
[----:B------:R-:W2:Y:S01]  /*59e0*/  MUFU.TANH R32, R32 ;  /* 0x0000002000207308 */ /* 0x000ea20000002400 */
[----:B0-----:R-:W-:-:S07]  /*59f0*/  FMNMX.FTZ R87, R31, R84, !PT ;  /* 0x000000541f577209 */ /* 0x001fce0007810000 */
[----:B------:R-:W0:Y:S01]  /*5a00*/  MUFU.TANH R25, R25 ;  /* 0x0000001900197308 */ /* 0x000e220000002400 */
[----:B-1----:R-:W-:Y:S01]  /*5a10*/  FMNMX.FTZ R84, R22, R83, !PT ;  /* 0x0000005316547209 */ /* 0x002fe20007810000 */
[----:B------:R-:W-:Y:S01]  /*5a20*/  FMUL.FTZ R83, R102, UR22 ;  /* 0x0000001666537c20 */ /* 0x000fe20008410000 */
[----:B------:R-:W-:Y:S02]  /*5a30*/  WARPGROUP.DEPBAR.LE gsb0, 0x0 ;  /* 0x00008000000079c5 */ /* 0x000fe40000010000 */
[----:B------:R-:W-:-:S03]  /*5a40*/  WARPGROUP.ARRIVE ;  /* 0x00000000000079c5 */ /* 0x000fc60000000000 */
[----:B------:R-:W1:Y:S01]  /*5a50*/  MUFU.TANH R35, R35 ;  /* 0x0000002300237308 */ /* 0x000e620000002400 */
[----:B--2---:R-:W-:Y:S02]  /*5a60*/  FMNMX.FTZ R88, R32, R87, !PT ;  /* 0x0000005720587209 */ /* 0x004fe40007810000 */
[----:B------:R-:W-:Y:S01]  /*5a70*/  HGMMA.64x64x16.F32.BF16 R120, gdesc[UR16].tnspB, R120, gsb0 ;  /* 0x40e00000107879f0 */ /* 0x000fe20008001878 */
[----:B------:R-:W-:Y:S02]  /*5a80*/  UIADD3 UR18, UR7, 0x180, URZ ;  /* 0x0000018007127890 */ /* 0x000fe4000fffe03f */
[----:B------:R-:W-:Y:S02]  /*5a90*/  UIADD3 UR16, UR6, 0x6, URZ ;  /* 0x0000000606107890 */ /* 0x000fe4000fffe03f */
[----:B------:R-:W2:Y:S01]  /*5aa0*/  MUFU.TANH R26, R26 ;  /* 0x0000001a001a7308 */ /* 0x000ea20000002400 */
[----:B------:R-:W-:Y:S01]  /*5ab0*/  UMOV UR19, 0x40000040 ;  /* 0x4000004000137882 */ /* 0x000fe20000000000 */
[----:B------:R-:W-:Y:S01]  /*5ac0*/  UMOV UR17, 0x40000040 ;  /* 0x4000004000117882 */ /* 0x000fe20000000000 */
[----:B0-----:R-:W-:Y:S01]  /*5ad0*/  FMNMX.FTZ R87, R25, R84, !PT ;  /* 0x0000005419577209 */ /* 0x001fe20007810000 */
[----:B------:R-:W-:-:S04]  /*5ae0*/  FMUL.FTZ R84, R103, UR22 ;  /* 0x0000001667547c20 */ /* 0x000fc80008410000 */
[----:B------:R-:W0:Y:S01]  /*5af0*/  MUFU.TANH R36, R36 ;  /* 0x0000002400247308 */ /* 0x000e220000002400 */
[----:B-1----:R-:W-:-:S07]  /*5b00*/  FMNMX.FTZ R89, R35, R88, !PT ;  /* 0x0000005823597209 */ /* 0x002fce0007810000 */
[----:B------:R-:W1:Y:S01]  /*5b10*/  MUFU.TANH R29, R29 ;  /* 0x0000001d001d7308 */ /* 0x000e620000002400 */
[----:B--2---:R-:W-:-:S07]  /*5b20*/  FMNMX.FTZ R88, R26, R87, !PT ;  /* 0x000000571a587209 */ /* 0x004fce0007810000 */
        /* <DEDUP_REMOVED lines=10> */
[----:B------:R-:W-:-:S06]  /*5bd0*/  FMUL.FTZ R89, R104, UR22 ;  /* 0x0000001668597c20 */ /* 0x000fcc0008410000 */
[----:B------:R-:W1:Y:S01]  /*5be0*/  MUFU.TANH R34, R34 ;  /* 0x0000002200227308 */ /* 0x000e620000002400 */
[----:B--2---:R-:W-:Y:S01]  /*5bf0*/  FMNMX.FTZ R87, R33, R88, !PT ;  /* 0x0000005821577209 */ /* 0x004fe20007810000 */
[----:B------:R-:W-:Y:S02]  /*5c00*/  WARPGROUP.DEPBAR.LE gsb0, 0x0 ;  /* 0x00008000000079c5 */ /* 0x000fe40000010000 */
[----:B------:R-:W-:-:S04]  /*5c10*/  WARPGROUP.ARRIVE ;  /* 0x00000000000079c5 */ /* 0x000fc80000000000 */
[----:B------:R-:W2:Y:S01]  /*5c20*/  MUFU.TANH R44, R44 ;  /* 0x0000002c002c7308 */ /* 0x000ea20000002400 */
[----:B0-----:R-:W-:Y:S01]  /*5c30*/  FMNMX.FTZ R91, R43, R90, !PT ;  /* 0x0000005a2b5b7209 */ /* 0x001fe20007810000 */
[----:B------:R-:W-:Y:S01]  /*5c40*/  FMUL.FTZ R90, R105, UR22 ;  /* 0x00000016695a7c20 */ /* 0x000fe20008410000 */
[----:B------:R-:W-:Y:S01]  /*5c50*/  HGMMA.64x64x16.F32.BF16 R120, gdesc[UR16].tnspB, R120, gsb0 ;  /* 0x40e00000107879f0 */ /* 0x000fe20008001878 */
[----:B------:R-:W-:Y:S01]  /*5c60*/  UIADD3 UR18, UR7, 0x200, URZ ;  /* 0x0000020007127890 */ /* 0x000fe2000fffe03f */
[----:B-1----:R-:W-:Y:S01]  /*5c70*/  FMNMX.FTZ R88, R34, R87, !PT ;  /* 0x0000005722587209 */ /* 0x002fe20007810000 */
[----:B------:R-:W-:Y:S02]  /*5c80*/  UIADD3 UR16, UR6, 0x600, URZ ;  /* 0x0000060006107890 */ /* 0x000fe4000fffe03f */
[----:B------:R-:W0:Y:S01]  /*5c90*/  MUFU.TANH R37, R37 ;  /* 0x0000002500257308 */ /* 0x000e220000002400 */
[----:B------:R-:W-:Y:S01]  /*5ca0*/  UMOV UR19, 0x40000040 ;  /* 0x4000004000137882 */ /* 0x000fe20000000000 */
[----:B------:R-:W-:-:S06]  /*5cb0*/  UMOV UR17, 0x40000040 ;  /* 0x4000004000117882 */ /* 0x000fcc0000000000 */
[----:B------:R-:W1:Y:S01]  /*5cc0*/  MUFU.TANH R47, R47 ;  /* 0x0000002f002f7308 */ /* 0x000e620000002400 */
[----:B--2---:R-:W-:-:S07]  /*5cd0*/  FMNMX.FTZ R92, R44, R91, !PT ;  /* 0x0000005b2c5c7209 */ /* 0x004fce0007810000 */
[----:B------:R-:W2:Y:S01]  /*5ce0*/  MUFU.TANH R38, R38 ;  /* 0x0000002600267308 */ /* 0x000ea20000002400 */
[----:B0-----:R-:W-:-:S07]  /*5cf0*/  FMNMX.FTZ R87, R37, R88, !PT ;  /* 0x0000005825577209 */ /* 0x001fce0007810000 */
        /* <DEDUP_REMOVED lines=9> */
[----:B------:R-:W-:Y:S01]  /*5d90*/  MUFU.TANH R52, R52 ;  /* 0x0000003400347308 */ /* 0x000fe20000002400 */
[----:B--2---:R-:W-:-:S07]  /*5da0*/  FMNMX.FTZ R93, R51, R92, !PT ;  /* 0x0000005c335d7209 */ /* 0x004fce0007810000 */
[----:B------:R-:W1:Y:S01]  /*5db0*/  MUFU.TANH R45, R45 ;  /* 0x0000002d002d7308 */ /* 0x000e620000002400 */
[----:B0-----:R-:W-:-:S07]  /*5dc0*/  FMNMX.FTZ R92, R42, R91, !PT ;  /* 0x0000005b2a5c7209 */ /* 0x001fce0007810000 */
[----:B------:R-:W-:Y:S01]  /*5dd0*/  MUFU.TANH R55, R55 ;  /* 0x0000003700377308 */ /* 0x000fe20000002400 */
[----:B------:R-:W-:Y:S02]  /*5de0*/  WARPGROUP.DEPBAR.LE gsb0, 0x0 ;  /* 0x00008000000079c5 */ /* 0x000fe40000010000 */
[----:B------:R-:W-:-:S05]  /*5df0*/  WARPGROUP.ARRIVE ;  /* 0x00000000000079c5 */ /* 0x000fca0000000000 */
[----:B------:R-:W0:Y:S01]  /*5e00*/  MUFU.TANH R46, R46 ;  /* 0x0000002e002e7308 */ /* 0x000e220000002400 */
[----:B------:R-:W-:Y:S01]  /*5e10*/  HGMMA.64x64x16.F32.BF16 R120, gdesc[UR16].tnspB, R120, gsb0 ;  /* 0x40e00000107879f0 */ /* 0x000fe20008001878 */
[----:B------:R-:W-:Y:S01]  /*5e20*/  UIADD3 UR18, UR7, 0x280, URZ ;  /* 0x0000028007127890 */ /* 0x000fe2000fffe03f */
[----:B-1----:R-:W-:Y:S01]  /*5e30*/  FMNMX.FTZ R91, R45, R92, !PT ;  /* 0x0000005c2d5b7209 */ /* 0x002fe20007810000 */
[----:B------:R-:W-:-:S04]  /*5e40*/  UIADD3 UR16, UR6, 0x602, URZ ;  /* 0x0000060206107890 */ /* 0x000fc8000fffe03f */
[----:B------:R-:W-:Y:S01]  /*5e50*/  MUFU.TANH R56, R56 ;  /* 0x0000003800387308 */ /* 0x000fe20000002400 */
[----:B------:R-:W-:Y:S01]  /*5e60*/  UMOV UR19, 0x40000040 ;  /* 0x4000004000137882 */ /* 0x000fe20000000000 */
[----:B------:R-:W-:-:S06]  /*5e70*/  UMOV UR17, 0x40000040 ;  /* 0x4000004000117882 */ /* 0x000fcc0000000000 */
[----:B------:R-:W1:Y:S01]  /*5e80*/  MUFU.TANH R49, R49 ;  /* 0x0000003100317308 */ /* 0x000e620000002400 */
[----:B0-----:R-:W-:-:S07]  /*5e90*/  FMNMX.FTZ R92, R46, R91, !PT ;  /* 0x0000005b2e5c7209 */ /* 0x001fce0007810000 */
[----:B------:R-:W-:Y:S08]  /*5ea0*/  MUFU.TANH R59, R59 ;  /* 0x0000003b003b7308 */ /* 0x000ff00000002400 */
[----:B------:R-:W0:Y:S01]  /*5eb0*/  MUFU.TANH R50, R50 ;  /* 0x0000003200327308 */ /* 0x000e220000002400 */
[----:B-1----:R-:W-:-:S07]  /*5ec0*/  FMNMX.FTZ R91, R49, R92, !PT ;  /* 0x0000005c315b7209 */ /* 0x002fce0007810000 */
[----:B------:R-:W-:Y:S08]  /*5ed0*/  MUFU.TANH R60, R60 ;  /* 0x0000003c003c7308 */ /* 0x000ff00000002400 */
[----:B------:R-:W1:Y:S01]  /*5ee0*/  MUFU.TANH R53, R53 ;  /* 0x0000003500357308 */ /* 0x000e620000002400 */
[----:B0-----:R-:W-:-:S07]  /*5ef0*/  FMNMX.FTZ R92, R50, R91, !PT ;  /* 0x0000005b325c7209 */ /* 0x001fce0007810000 */
[----:B------:R-:W-:Y:S08]  /*5f00*/  MUFU.TANH R63, R63 ;  /* 0x0000003f003f7308 */ /* 0x000ff00000002400 */
[----:B------:R-:W0:Y:S01]  /*5f10*/  MUFU.TANH R54, R54 ;  /* 0x0000003600367308 */ /* 0x000e220000002400 */
[----:B-1----:R-:W-:-:S07]  /*5f20*/  FMNMX.FTZ R91, R53, R92, !PT ;  /* 0x0000005c355b7209 */ /* 0x002fce0007810000 */
[----:B------:R-:W1:Y:S08]  /*5f30*/  MUFU.TANH R64, R64 ;  /* 0x0000004000407308 */ /* 0x000e700000002400 */
[----:B------:R-:W2:Y:S01]  /*5f40*/  MUFU.TANH R57, R57 ;  /* 0x0000003900397308 */ /* 0x000ea20000002400 */
[----:B------:R-:W-:Y:S02]  /*5f50*/  WARPGROUP.DEPBAR.LE gsb0, 0x0 ;  /* 0x00008000000079c5 */ /* 0x000fe40000010000 */
[----:B------:R-:W-:Y:S01]  /*5f60*/  WARPGROUP.ARRIVE ;  /* 0x00000000000079c5 */ /* 0x000fe20000000000 */
[----:B0-----:R-:W-:-:S04]  /*5f70*/  FMNMX.FTZ R92, R54, R91, !PT ;  /* 0x0000005b365c7209 */ /* 0x001fc80007810000 */
[----:B------:R-:W0:Y:S01]  /*5f80*/  MUFU.TANH R67, R67 ;  /* 0x0000004300437308 */ /* 0x000e220000002400 */
[----:B------:R-:W-:Y:S01]  /*5f90*/  HGMMA.64x64x16.F32.BF16 R120, gdesc[UR16].tnspB, R120, gsb0 ;  /* 0x40e00000107879f0 */ /* 0x000fe20008001878 */
[----:B------:R-:W-:-:S06]  /*5fa0*/  UIADD3 UR18, UR7, 0x300, URZ ;  /* 0x0000030007127890 */ /* 0x000fcc000fffe03f */
[----:B------:R-:W3:Y:S01]  /*5fb0*/  MUFU.TANH R58, R58 ;  /* 0x0000003a003a7308 */ /* 0x000ee20000002400 */
[----:B------:R-:W-:-:S07]  /*5fc0*/  UIADD3 UR16, UR6, 0x604, URZ ;  /* 0x0000060406107890 */ /* 0x000fce000fffe03f */
[----:B------:R-:W4:Y:S01]  /*5fd0*/  MUFU.TANH R68, R68 ;  /* 0x0000004400447308 */ /* 0x000f220000002400 */
[----:B------:R-:W-:Y:S01]  /*5fe0*/  UMOV UR19, 0x40000040 ;  /* 0x4000004000137882 */ /* 0x000fe20000000000 */
[----:B------:R-:W-:-:S06]  /*5ff0*/  UMOV UR17, 0x40000040 ;  /* 0x4000004000117882 */ /* 0x000fcc0000000000 */
[----:B------:R-:W5:Y:S08]  /*6000*/  MUFU.TANH R61, R61 ;  /* 0x0000003d003d7308 */ /* 0x000f700000002400 */
[----:B------:R-:W5:Y:S08]  /*6010*/  MUFU.TANH R73, R73 ;  /* 0x0000004900497308 */ /* 0x000f700000002400 */
[----:B------:R-:W5:Y:S08]  /*6020*/  MUFU.TANH R62, R62 ;  /* 0x0000003e003e7308 */ /* 0x000f700000002400 */
[----:B------:R-:W5:Y:S08]  /*6030*/  MUFU.TANH R74, R74 ;  /* 0x0000004a004a7308 */ /* 0x000f700000002400 */
[----:B------:R-:W5:Y:S08]  /*6040*/  MUFU.TANH R65, R65 ;  /* 0x0000004100417308 */ /* 0x000f700000002400 */
[----:B------:R-:W5:Y:S08]  /*6050*/  MUFU.TANH R77, R77 ;  /* 0x0000004d004d7308 */ /* 0x000f700000002400 */
[----:B------:R-:W5:Y:S08]  /*6060*/  MUFU.TANH R66, R66 ;  /* 0x0000004200427308 */ /* 0x000f700000002400 */
[----:B------:R-:W5:Y:S01]  /*6070*/  MUFU.TANH R78, R78 ;  /* 0x0000004e004e7308 */ /* 0x000f620000002400 */
[----:B------:R-:W-:-:S02]  /*6080*/  WARPGROUP.DEPBAR.LE gsb0, 0x0 ;  /* 0x00008000000079c5 */ /* 0x000fc40000010000 */
[----:B------:R-:W-:-:S05]  /*6090*/  WARPGROUP.ARRIVE ;  /* 0x00000000000079c5 */ /* 0x000fca0000000000 */
[----:B------:R-:W5:Y:S01]  /*60a0*/  MUFU.TANH R69, R69 ;  /* 0x0000004500457308 */ /* 0x000f620000002400 */
[----:B------:R-:W-:Y:S01]  /*60b0*/  HGMMA.64x64x16.F32.BF16 R120, gdesc[UR16].tnspB, R120, gsb0 ;  /* 0x40e00000107879f0 */ /* 0x000fe20008001878 */
[----:B------:R-:W-:-:S06]  /*60c0*/  UIADD3 UR18, UR7, 0x380, URZ ;  /* 0x0000038007127890 */ /* 0x000fcc000fffe03f */
[----:B------:R-:W5:Y:S01]  /*60d0*/  MUFU.TANH R81, R81 ;  /* 0x0000005100517308 */ /* 0x000f620000002400 */
[----:B------:R-:W-:-:S07]  /*60e0*/  UIADD3 UR16, UR6, 0x606, URZ ;  /* 0x0000060606107890 */ /* 0x000fce000fffe03f */
[----:B------:R-:W5:Y:S01]  /*60f0*/  MUFU.TANH R70, R70 ;  /* 0x0000004600467308 */ /* 0x000f620000002400 */
[----:B------:R-:W-:Y:S01]  /*6100*/  UMOV UR19, 0x40000040 ;  /* 0x4000004000137882 */ /* 0x000fe20000000000 */
[----:B------:R-:W-:-:S06]  /*6110*/  UMOV UR17, 0x40000040 ;  /* 0x4000004000117882 */ /* 0x000fcc0000000000 */
[----:B------:R-:W5:Y:S08]  /*6120*/  MUFU.TANH R82, R82 ;  /* 0x0000005200527308 */ /* 0x000f700000002400 */
[----:B------:R-:W5:Y:S08]  /*6130*/  MUFU.TANH R71, R71 ;  /* 0x0000004700477308 */ /* 0x000f700000002400 */
[----:B------:R-:W5:Y:S08]  /*6140*/  MUFU.TANH R85, R85 ;  /* 0x0000005500557308 */ /* 0x000f700000002400 */
[----:B------:R-:W5:Y:S08]  /*6150*/  MUFU.TANH R72, R72 ;  /* 0x0000004800487308 */ /* 0x000f700000002400 */
[----:B------:R-:W5:Y:S08]  /*6160*/  MUFU.TANH R86, R86 ;  /* 0x0000005600567308 */ /* 0x000f700000002400 */
[----:B------:R-:W-:Y:S01]  /*6170*/  MUFU.TANH R79, R79 ;  /* 0x0000004f004f7308 */ /* 0x000fe20000002400 */
[----:B------:R-:W-:Y:S01]  /*6180*/  FMUL.FTZ R102, R116, UR22 ;  /* 0x0000001674667c20 */ /* 0x000fe20008410000 */
[----:B------:R-:W-:-:S06]  /*6190*/  FMUL.FTZ R88, R107, UR22 ;  /* 0x000000166b587c20 */ /* 0x000fcc0008410000 */
[----:B------:R-:W-:Y:S01]  /*61a0*/  MUFU.TANH R80, R80 ;  /* 0x0000005000507308 */ /* 0x000fe20000002400 */
[----:B------:R-:W-:Y:S01]  /*61b0*/  FMUL.FTZ R104, R117, UR22 ;  /* 0x0000001675687c20 */ /* 0x000fe20008410000 */
[----:B------:R-:W-:-:S06]  /*61c0*/  FMUL.FTZ R91, R110, UR22 ;  /* 0x000000166e5b7c20 */ /* 0x000fcc0008410000 */
[----:B------:R-:W-:Y:S01]  /*61d0*/  MUFU.TANH R83, R83 ;  /* 0x0000005300537308 */ /* 0x000fe20000002400 */
[----:B------:R-:W-:Y:S02]  /*61e0*/  WARPGROUP.DEPBAR.LE gsb0, 0x0 ;  /* 0x00008000000079c5 */ /* 0x000fe40000010000 */
[----:B------:R-:W-:Y:S01]  /*61f0*/  WARPGROUP.ARRIVE ;  /* 0x00000000000079c5 */ /* 0x000fe20000000000 */
[----:B------:R-:W-:Y:S01]  /*6200*/  FMUL.FTZ R103, R119, UR22 ;  /* 0x0000001677677c20 */ /* 0x000fe20008410000 */
[----:B------:R-:W5:Y:S03]  /*6210*/  LDL R110, [R1] ;  /* 0x00000000016e7983 */ /* 0x000f660000100800 */
[----:B------:R-:W-:Y:S01]  /*6220*/  MUFU.TANH R89, R89 ;  /* 0x0000005900597308 */ /* 0x000fe20000002400 */
[----:B------:R-:W-:Y:S01]  /*6230*/  HGMMA.64x64x16.F32.BF16 R120, gdesc[UR16].tnspB, R120, gsb0 ;  /* 0x40e00000107879f0 */ /* 0x000fe20008001878 */
[----:B------:R-:W-:-:S02]  /*6240*/  UIADD3 UR18, UR7, 0x400, URZ ;  /* 0x0000040007127890 */ /* 0x000fc4000fffe03f */
[----:B------:R-:W-:Y:S01]  /*6250*/  UIADD3 UR16, UR6, 0xc00, URZ ;  /* 0x00000c0006107890 */ /* 0x000fe2000fffe03f */
[----:B------:R-:W-:Y:S01]  /*6260*/  UMOV UR19, 0x40000040 ;  /* 0x4000004000137882 */ /* 0x000fe20000000000 */
[----:B------:R-:W-:Y:S02]  /*6270*/  UMOV UR17, 0x40000040 ;  /* 0x4000004000117882 */ /* 0x000fe40000000000 */
[----:B------:R-:W-:Y:S08]  /*6280*/  MUFU.TANH R90, R90 ;  /* 0x0000005a005a7308 */ /* 0x000ff00000002400 */
[----:B------:R-:W-:Y:S08]  /*6290*/  MUFU.TANH R84, R84 ;  /* 0x0000005400547308 */ /* 0x000ff00000002400 */
[----:B------:R-:W-:Y:S08]  /*62a0*/  MUFU.TANH R87, R87 ;  /* 0x0000005700577308 */ /* 0x000ff00000002400 */
[----:B------:R-:W-:Y:S08]  /*62b0*/  MUFU.TANH R102, R102 ;  /* 0x0000006600667308 */ /* 0x000ff00000002400 */
[----:B------:R-:W-:Y:S01]  /*62c0*/  MUFU.TANH R88, R88 ;  /* 0x0000005800587308 */ /* 0x000fe20000002400 */
[----:B------:R-:W-:-:S02]  /*62d0*/  WARPGROUP.DEPBAR.LE gsb0, 0x0 ;  /* 0x00008000000079c5 */ /* 0x000fc40000010000 */
[----:B------:R-:W-:-:S06]  /*62e0*/  WARPGROUP.ARRIVE ;  /* 0x00000000000079c5 */ /* 0x000fcc0000000000 */
[----:B------:R-:W-:Y:S01]  /*62f0*/  HGMMA.64x64x16.F32.BF16 R120, gdesc[UR16].tnspB, R120, gsb0 ;  /* 0x40e00000107879f0 */ /* 0x000fe20008001878 */
[----:B------:R-:W-:Y:S02]  /*6300*/  UIADD3 UR18, UR7, 0x480, URZ ;  /* 0x0000048007127890 */ /* 0x000fe4000fffe03f */
[----:B------:R-:W-:Y:S01]  /*6310*/  UIADD3 UR16, UR6, 0xc02, URZ ;  /* 0x00000c0206107890 */ /* 0x000fe2000fffe03f */
[----:B------:R-:W-:Y:S01]  /*6320*/  UMOV UR19, 0x40000040 ;  /* 0x4000004000137882 */ /* 0x000fe20000000000 */
[----:B------:R-:W-:Y:S01]  /*6330*/  UMOV UR17, 0x40000040 ;  /* 0x4000004000117882 */ /* 0x000fe20000000000 */
[----:B------:R-:W-:Y:S02]  /*6340*/  WARPGROUP.DEPBAR.LE gsb0, 0x0 ;  /* 0x00008000000079c5 */ /* 0x000fe40000010000 */
        /* <DEDUP_REMOVED lines=15> */
[----:B------:R-:W-:Y:S03]  /*6440*/  HGMMA.64x64x16.F32.BF16 R120, gdesc[UR16].tnspB, R120, gsb0 ;  /* 0x40e00000107879f0 */ /* 0x000fe60008001878 */
[----:B------:R-:W-:Y:S02]  /*6450*/  WARPGROUP.DEPBAR.LE gsb0, 0x0 ;  /* 0x00008000000079c5 */ /* 0x000fe40000010000 */
[----:B------:R1:W-:Y:S06]  /*6460*/  BAR.ARV R75, 0x100 ;  /* 0x0004004b0000751d */ /* 0x0003ec0000002000 */
[----:B------:R2:W-:Y:S01]  /*6470*/  @!P1 SYNCS.ARRIVE.TRANS64.RED.A1T0 RZ, [R76+URZ], RZ ;  /* 0x000000ff4cff99a7 */ /* 0x0005e2000810043f */
[----:B-1----:R-:W-:Y:S01]  /*6480*/  FMUL.FTZ R75, R94, UR22 ;  /* 0x000000165e4b7c20 */ /* 0x002fe20008410000 */
[----:B------:R-:W-:-:S04]  /*6490*/  FMNMX.FTZ R94, R52, R93, !PT ;  /* 0x0000005d345e7209 */ /* 0x000fc80007810000 */
[----:B------:R-:W-:Y:S01]  /*64a0*/  FMNMX.FTZ R93, R55, R94, !PT ;  /* 0x0000005e375d7209 */ /* 0x000fe20007810000 */
[----:B--2---:R-:W-:Y:S01]  /*64b0*/  IMAD.U32 R76, RZ, RZ, UR23 ;  /* 0x00000017ff4c7e24 */ /* 0x004fe2000f8e00ff */
[----:B------:R-:W1:Y:S02]  /*64c0*/  MUFU.TANH R75, R75 ;  /* 0x0000004b004b7308 */ /* 0x000e640000002400 */
[----:B------:R-:W-:Y:S01]  /*64d0*/  FMNMX.FTZ R94, R56, R93, !PT ;  /* 0x0000005d385e7209 */ /* 0x000fe20007810000 */
[----:B------:R-:W-:Y:S01]  /*64e0*/  FMUL.FTZ R93, R108, UR22 ;  /* 0x000000166c5d7c20 */ /* 0x000fe20008410000 */
[----:B------:R-:W-:-:S04]  /*64f0*/  @!P1 LEA R76, R76, UR40, 0x3 ;  /* 0x000000284c4c9c11 */ /* 0x000fc8000f8e18ff */
[----:B------:R-:W-:Y:S01]  /*6500*/  @!P1 IADD3 R76, R76, 0x30860, RZ ;  /* 0x000308604c4c9810 */ /* 0x000fe20007ffe0ff */
[----:B------:R-:W-:Y:S03]  /*6510*/  MUFU.TANH R93, R93 ;  /* 0x0000005d005d7308 */ /* 0x000fe60000002400 */
[----:B------:R-:W-:-:S04]  /*6520*/  @!P1 PRMT R76, RZ, 0x654, R76 ;  /* 0x00000654ff4c9816 */ /* 0x000fc8000000004c */
[----:B------:R2:W-:Y:S02]  /*6530*/  @!P1 SYNCS.ARRIVE.TRANS64.RED.A1T0 RZ, [R76+URZ], RZ ;  /* 0x000000ff4cff99a7 */ /* 0x0005e4000810043f */
[----:B--2---:R-:W-:Y:S01]  /*6540*/  FMUL.FTZ R76, R95, UR22 ;  /* 0x000000165f4c7c20 */ /* 0x004fe20008410000 */
[----:B------:R-:W-:Y:S01]  /*6550*/  FMNMX.FTZ R95, R59, R94, !PT ;  /* 0x0000005e3b5f7209 */ /* 0x000fe20007810000 */
[----:B------:R-:W-:-:S03]  /*6560*/  FMUL.FTZ R94, R109, UR22 ;  /* 0x000000166d5e7c20 */ /* 0x000fc60008410000 */
[----:B------:R-:W-:Y:S01]  /*6570*/  FMNMX.FTZ R96, R60, R95, !PT ;  /* 0x0000005f3c607209 */ /* 0x000fe20007810000 */
[----:B------:R-:W2:Y:S03]  /*6580*/  MUFU.TANH R76, R76 ;  /* 0x0000004c004c7308 */ /* 0x000ea60000002400 */
[----:B------:R-:W-:-:S04]  /*6590*/  FMNMX.FTZ R95, R63, R96, !PT ;  /* 0x000000603f5f7209 */ /* 0x000fc80007810000 */
[----:B------:R-:W-:Y:S01]  /*65a0*/  FMNMX.FTZ R96, R64, R95, !PT ;  /* 0x0000005f40607209 */ /* 0x000fe20007810000 */
[----:B------:R-:W2:Y:S01]  /*65b0*/  MUFU.TANH R94, R94 ;  /* 0x0000005e005e7308 */ /* 0x000ea20000002400 */
[----:B------:R-:W-:Y:S02]  /*65c0*/  FMNMX.FTZ R95, R57, R92, !PT ;  /* 0x0000005c395f7209 */ /* 0x000fe40007810000 */
[----:B0-----:R-:W-:Y:S02]  /*65d0*/  FMNMX.FTZ R97, R67, R96, !PT ;  /* 0x0000006043617209 */ /* 0x001fe40007810000 */
[----:B---3--:R-:W-:Y:S02]  /*65e0*/  FMNMX.FTZ R96, R58, R95, !PT ;  /* 0x0000005f3a607209 */ /* 0x008fe40007810000 */
[----:B----4-:R-:W-:Y:S02]  /*65f0*/  FMNMX.FTZ R98, R68, R97, !PT ;  /* 0x0000006144627209 */ /* 0x010fe40007810000 */
[----:B-----5:R-:W-:-:S02]  /*6600*/  FMNMX.FTZ R95, R61, R96, !PT ;  /* 0x000000603d5f7209 */ /* 0x020fc40007810000 */
[----:B------:R-:W-:Y:S02]  /*6610*/  FMNMX.FTZ R97, R73, R98, !PT ;  /* 0x0000006249617209 */ /* 0x000fe40007810000 */
[----:B------:R-:W-:Y:S02]  /*6620*/  FMNMX.FTZ R96, R62, R95, !PT ;  /* 0x0000005f3e607209 */ /* 0x000fe40007810000 */
[----:B------:R-:W-:Y:S02]  /*6630*/  FMNMX.FTZ R98, R74, R97, !PT ;  /* 0x000000614a627209 */ /* 0x000fe40007810000 */
[----:B------:R-:W-:Y:S02]  /*6640*/  FMNMX.FTZ R95, R65, R96, !PT ;  /* 0x00000060415f7209 */ /* 0x000fe40007810000 */
[----:B------:R-:W-:Y:S02]  /*6650*/  FMNMX.FTZ R99, R77, R98, !PT ;  /* 0x000000624d637209 */ /* 0x000fe40007810000 */
[----:B------:R-:W-:-:S02]  /*6660*/  FMNMX.FTZ R96, R66, R95, !PT ;  /* 0x0000005f42607209 */ /* 0x000fc40007810000 */
[----:B------:R-:W-:Y:S02]  /*6670*/  FMNMX.FTZ R98, R78, R99, !PT ;  /* 0x000000634e627209 */ /* 0x000fe40007810000 */
[----:B------:R-:W-:Y:S02]  /*6680*/  FMNMX.FTZ R95, R69, R96, !PT ;  /* 0x00000060455f7209 */ /* 0x000fe40007810000 */
[----:B------:R-:W-:Y:S02]  /*6690*/  FMNMX.FTZ R101, R81, R98, !PT ;  /* 0x0000006251657209 */ /* 0x000fe40007810000 */
[----:B------:R-:W-:Y:S02]  /*66a0*/  FMNMX.FTZ R98, R70, R95, !PT ;  /* 0x0000005f46627209 */ /* 0x000fe40007810000 */
[----:B------:R-:W-:Y:S02]  /*66b0*/  FMNMX.FTZ R100, R82, R101, !PT ;  /* 0x0000006552647209 */ /* 0x000fe40007810000 */
[----:B------:R-:W-:Y:S01]  /*66c0*/  FMNMX.FTZ R95, R71, R98, !PT ;  /* 0x00000062475f7209 */ /* 0x000fe20007810000 */
[----:B------:R-:W-:Y:S01]  /*66d0*/  FMUL.FTZ R97, R112, UR22 ;  /* 0x0000001670617c20 */ /* 0x000fe20008410000 */
[----:B------:R-:W-:-:S02]  /*66e0*/  FMNMX.FTZ R101, R85, R100, !PT ;  /* 0x0000006455657209 */ /* 0x000fc40007810000 */
[----:B------:R-:W-:Y:S01]  /*66f0*/  FMNMX.FTZ R98, R72, R95, !PT ;  /* 0x0000005f48627209 */ /* 0x000fe20007810000 */
[----:B------:R-:W-:Y:S01]  /*6700*/  FMUL.FTZ R99, R113, UR22 ;  /* 0x0000001671637c20 */ /* 0x000fe20008410000 */
[----:B------:R-:W-:Y:S01]  /*6710*/  FMNMX.FTZ R100, R86, R101, !PT ;  /* 0x0000006556647209 */ /* 0x000fe20007810000 */
[----:B------:R-:W0:Y:S01]  /*6720*/  MUFU.TANH R97, R97 ;  /* 0x0000006100617308 */ /* 0x000e220000002400 */
[----:B-1----:R-:W-:Y:S02]  /*6730*/  FMNMX.FTZ R95, R75, R98, !PT ;  /* 0x000000624b5f7209 */ /* 0x002fe40007810000 */
[----:B------:R-:W-:Y:S02]  /*6740*/  FMNMX.FTZ R101, R89, R100, !PT ;  /* 0x0000006459657209 */ /* 0x000fe40007810000 */
[----:B--2---:R-:W-:Y:S02]  /*6750*/  FMNMX.FTZ R98, R76, R95, !PT ;  /* 0x0000005f4c627209 */ /* 0x004fe40007810000 */
[----:B------:R-:W-:Y:S01]  /*6760*/  FMNMX.FTZ R100, R90, R101, !PT ;  /* 0x000000655a647209 */ /* 0x000fe20007810000 */
[----:B------:R-:W1:Y:S01]  /*6770*/  MUFU.TANH R99, R99 ;  /* 0x0000006300637308 */ /* 0x000e620000002400 */
[----:B------:R-:W-:-:S02]  /*6780*/  FMNMX.FTZ R95, R79, R98, !PT ;  /* 0x000000624f5f7209 */ /* 0x000fc40007810000 */
[----:B------:R-:W-:Y:S02]  /*6790*/  FMNMX.FTZ R101, R93, R100, !PT ;  /* 0x000000645d657209 */ /* 0x000fe40007810000 */
[----:B------:R-:W-:Y:S02]  /*67a0*/  FMNMX.FTZ R100, R80, R95, !PT ;  /* 0x0000005f50647209 */ /* 0x000fe40007810000 */
[----:B------:R-:W-:Y:S01]  /*67b0*/  FMNMX.FTZ R106, R94, R101, !PT ;  /* 0x000000655e6a7209 */ /* 0x000fe20007810000 */
[----:B------:R-:W2:Y:S01]  /*67c0*/  MUFU.TANH R104, R104 ;  /* 0x0000006800687308 */ /* 0x000ea20000002400 */
[----:B------:R-:W-:Y:S01]  /*67d0*/  FMUL.FTZ R92, R111, UR22 ;  /* 0x000000166f5c7c20 */ /* 0x000fe20008410000 */
[----:B------:R-:W-:Y:S02]  /*67e0*/  FMNMX.FTZ R95, R83, R100, !PT ;  /* 0x00000064535f7209 */ /* 0x000fe40007810000 */
[----:B0-----:R-:W-:Y:S01]  /*67f0*/  FMNMX.FTZ R100, R97, R106, !PT ;  /* 0x0000006a61647209 */ /* 0x001fe20007810000 */
[----:B------:R-:W-:-:S03]  /*6800*/  FMUL.FTZ R96, R114, UR22 ;  /* 0x0000001672607c20 */ /* 0x000fc60008410000 */
[----:B------:R-:W0:Y:S01]  /*6810*/  MUFU.TANH R91, R91 ;  /* 0x0000005b005b7308 */ /* 0x000e220000002400 */
[----:B------:R-:W-:Y:S02]  /*6820*/  FMNMX.FTZ R106, R84, R95, !PT ;  /* 0x0000005f546a7209 */ /* 0x000fe40007810000 */
[----:B-1----:R-:W-:Y:S01]  /*6830*/  FMNMX.FTZ R101, R99, R100, !PT ;  /* 0x0000006463657209 */ /* 0x002fe20007810000 */
[----:B------:R-:W-:Y:S01]  /*6840*/  FMUL.FTZ R98, R115, UR22 ;  /* 0x0000001673627c20 */ /* 0x000fe20008410000 */
[----:B------:R-:W-:-:S03]  /*6850*/  FMNMX.FTZ R95, R87, R106, !PT ;  /* 0x0000006a575f7209 */ /* 0x000fc60007810000 */
[----:B------:R-:W1:Y:S01]  /*6860*/  MUFU.TANH R92, R92 ;  /* 0x0000005c005c7308 */ /* 0x000e620000002400 */
[----:B------:R-:W-:Y:S01]  /*6870*/  FMNMX.FTZ R101, R102, R101, !PT ;  /* 0x0000006566657209 */ /* 0x000fe20007810000 */
[----:B------:R-:W-:Y:S01]  /*6880*/  FMUL.FTZ R100, R118, UR22 ;  /* 0x0000001676647c20 */ /* 0x000fe20008410000 */
[----:B------:R-:W-:-:S05]  /*6890*/  FMNMX.FTZ R106, R88, R95, !PT ;  /* 0x0000005f586a7209 */ /* 0x000fca0007810000 */
[----:B------:R-:W3:Y:S01]  /*68a0*/  MUFU.TANH R96, R96 ;  /* 0x0000006000607308 */ /* 0x000ee20000002400 */
[----:B--2---:R-:W-:Y:S02]  /*68b0*/  FMNMX.FTZ R95, R104, R101, !PT ;  /* 0x00000065685f7209 */ /* 0x004fe40007810000 */
[----:B0-----:R-:W-:-:S05]  /*68c0*/  FMNMX.FTZ R101, R91, R106, !PT ;  /* 0x0000006a5b657209 */ /* 0x001fca0007810000 */
[----:B------:R-:W0:Y:S01]  /*68d0*/  MUFU.TANH R98, R98 ;  /* 0x0000006200627308 */ /* 0x000e220000002400 */
[----:B------:R-:W2:Y:S01]  /*68e0*/  SHFL.BFLY PT, R106, R95, 0x2, 0x1f ;  /* 0x0c401f005f6a7f89 */ /* 0x000ea200000e0000 */
[----:B-1----:R-:W-:-:S06]  /*68f0*/  FMNMX.FTZ R101, R92, R101, !PT ;  /* 0x000000655c657209 */ /* 0x002fcc0007810000 */
[----:B------:R-:W1:Y:S01]  /*6900*/  MUFU.TANH R100, R100 ;  /* 0x0000006400647308 */ /* 0x000e620000002400 */
[----:B---3--:R-:W-:-:S07]  /*6910*/  FMNMX.FTZ R101, R96, R101, !PT ;  /* 0x0000006560657209 */ /* 0x008fce0007810000 */
[----:B------:R-:W3:Y:S01]  /*6920*/  MUFU.TANH R103, R103 ;  /* 0x0000006700677308 */ /* 0x000ee20000002400 */
[----:B0-----:R-:W-:-:S04]  /*6930*/  FMNMX.FTZ R101, R98, R101, !PT ;  /* 0x0000006562657209 */ /* 0x001fc80007810000 */
[----:B-1----:R-:W-:Y:S02]  /*6940*/  FMNMX.FTZ R108, R100, R101, !PT ;  /* 0x00000065646c7209 */ /* 0x002fe40007810000 */
[----:B--2---:R-:W-:Y:S02]  /*6950*/  FMNMX.FTZ R105, R95, R106, !PT ;  /* 0x0000006a5f697209 */ /* 0x004fe40007810000 */
[----:B---3--:R-:W-:-:S03]  /*6960*/  FMNMX.FTZ R108, R103, R108, !PT ;  /* 0x0000006c676c7209 */ /* 0x008fc60007810000 */
[----:B------:R-:W0:Y:S04]  /*6970*/  SHFL.BFLY PT, R106, R105, 0x1, 0x1f ;  /* 0x0c201f00696a7f89 */ /* 0x000e2800000e0000 */
[----:B------:R-:W1:Y:S01]  /*6980*/  SHFL.BFLY PT, R101, R108, 0x2, 0x1f ;  /* 0x0c401f006c657f89 */ /* 0x000e6200000e0000 */
[----:B0-----:R-:W-:Y:S02]  /*6990*/  FMNMX.FTZ R95, R105, R106, !PT ;  /* 0x0000006a695f7209 */ /* 0x001fe40007810000 */
[----:B-1----:R-:W-:-:S05]  /*69a0*/  FMNMX.FTZ R107, R108, R101, !PT ;  /* 0x000000656c6b7209 */ /* 0x002fca0007810000 */
[----:B------:R-:W0:Y:S02]  /*69b0*/  SHFL.BFLY PT, R106, R107, 0x1, 0x1f ;  /* 0x0c201f006b6a7f89 */ /* 0x000e2400000e0000 */
[----:B0-----:R-:W-:Y:S01]  /*69c0*/  FMNMX.FTZ R101, R107, R106, !PT ;  /* 0x0000006a6b657209 */ /* 0x001fe20007810000 */
[C---:B------:R-:W-:Y:S01]  /*69d0*/  FADD.FTZ R106, -R95.reuse, R0 ;  /* 0x000000005f6a7221 */ /* 0x040fe20000010100 */
[----:B------:R-:W-:-:S03]  /*69e0*/  FMUL.FTZ R0, R95, UR21 ;  /* 0x000000155f007c20 */ /* 0x000fc60008410000 */
[C---:B------:R-:W-:Y:S01]  /*69f0*/  FMUL.FTZ R107, R101.reuse, UR21 ;  /* 0x00000015656b7c20 */ /* 0x040fe20008410000 */
[----:B------:R-:W-:Y:S01]  /*6a00*/  FMUL.FTZ R106, R106, UR21 ;  /* 0x000000156a6a7c20 */ /* 0x000fe20008410000 */
[----:B------:R-:W-:Y:S01]  /*6a10*/  FADD.FTZ R6, -R101, R6 ;  /* 0x0000000665067221 */ /* 0x000fe20000010100 */
[--C-:B------:R-:W-:Y:S01]  /*6a20*/  FFMA.FTZ R8, R8, UR21, -R0.reuse ;  /* 0x0000001508087c23 */ /* 0x100fe20008010800 */
[--C-:B------:R-:W-:Y:S01]  /*6a30*/  FFMA.FTZ R105, R32, UR21, -R0.reuse ;  /* 0x0000001520697c23 */ /* 0x100fe20008010800 */
[--C-:B------:R-:W-:Y:S01]  /*6a40*/  FFMA.FTZ R10, R10, UR21, -R107.reuse ;  /* 0x000000150a0a7c23 */ /* 0x100fe2000801086b */
[----:B------:R0:W-:Y:S01]  /*6a50*/  MUFU.EX2 R32, R106 ;  /* 0x0000006a00207308 */ /* 0x0001e20000000800 */
[--C-:B------:R-:W-:Y:S01]  /*6a60*/  FFMA.FTZ R9, R9, UR21, -R0.reuse ;  /* 0x0000001509097c23 */ /* 0x100fe20008010800 */
[--C-:B------:R-:W-:Y:S01]  /*6a70*/  FFMA.FTZ R11, R11, UR21, -R107.reuse ;  /* 0x000000150b0b7c23 */ /* 0x100fe2000801086b */
[--C-:B------:R-:W-:Y:S01]  /*6a80*/  FFMA.FTZ R12, R12, UR21, -R0.reuse ;  /* 0x000000150c0c7c23 */ /* 0x100fe20008010800 */
[--C-:B------:R-:W-:Y:S01]  /*6a90*/  FFMA.FTZ R13, R13, UR21, -R0.reuse ;  /* 0x000000150d0d7c23 */ /* 0x100fe20008010800 */
[--C-:B------:R-:W-:Y:S01]  /*6aa0*/  FFMA.FTZ R18, R18, UR21, -R0.reuse ;  /* 0x0000001512127c23 */ /* 0x100fe20008010800 */
[--C-:B------:R-:W-:Y:S01]  /*6ab0*/  FFMA.FTZ R19, R19, UR21, -R0.reuse ;  /* 0x0000001513137c23 */ /* 0x100fe20008010800 */
[----:B0-----:R-:W-:Y:S01]  /*6ac0*/  FMUL.FTZ R106, R6, UR21 ;  /* 0x00000015066a7c20 */ /* 0x001fe20008410000 */
[--C-:B------:R-:W-:Y:S01]  /*6ad0*/  FFMA.FTZ R6, R14, UR21, -R107.reuse ;  /* 0x000000150e067c23 */ /* 0x100fe2000801086b */
        /* <DEDUP_REMOVED lines=14> */
[----:B------:R-:W0:Y:S01]  /*6bc0*/  MUFU.EX2 R8, R8 ;  /* 0x0000000800087308 */ /* 0x000e220000000800 */
        /* <DEDUP_REMOVED lines=26> */
[----:B------:R-:W-:Y:S01]  /*6d70*/  FFMA.FTZ R104, R104, UR21, -R0 ;  /* 0x0000001568687c23 */ /* 0x000fe20008010800 */
[----:B------:R-:W-:Y:S01]  /*6d80*/  FFMA.FTZ R14, R15, UR21, -R107 ;  /* 0x000000150f0e7c23 */ /* 0x000fe2000801086b */
[----:B------:R-:W-:Y:S08]  /*6d90*/  MUFU.EX2 R0, R106 ;  /* 0x0000006a00007308 */ /* 0x000ff00000000800 */
[----:B------:R-:W1:Y:S08]  /*6da0*/  MUFU.EX2 R10, R10 ;  /* 0x0000000a000a7308 */ /* 0x000e700000000800 */
[----:B------:R-:W2:Y:S08]  /*6db0*/  MUFU.EX2 R9, R9 ;  /* 0x0000000900097308 */ /* 0x000eb00000000800 */
[----:B------:R-:W3:Y:S08]  /*6dc0*/  MUFU.EX2 R11, R11 ;  /* 0x0000000b000b7308 */ /* 0x000ef00000000800 */
[----:B------:R-:W-:Y:S08]  /*6dd0*/  MUFU.EX2 R12, R12 ;  /* 0x0000000c000c7308 */ /* 0x000ff00000000800 */
[----:B------:R-:W4:Y:S08]  /*6de0*/  MUFU.EX2 R13, R13 ;  /* 0x0000000d000d7308 */ /* 0x000f300000000800 */
[----:B------:R-:W-:Y:S08]  /*6df0*/  MUFU.EX2 R6, R6 ;  /* 0x0000000600067308 */ /* 0x000ff00000000800 */
[----:B------:R-:W5:Y:S01]  /*6e00*/  MUFU.EX2 R14, R14 ;  /* 0x0000000e000e7308 */ /* 0x000f620000000800 */
[----:B0-----:R-:W-:Y:S01]  /*6e10*/  FFMA.FTZ R108, R32, R3, R8 ;  /* 0x00000003206c7223 */ /* 0x001fe20000010008 */
[----:B-1----:R-:W-:Y:S01]  /*6e20*/  FFMA.FTZ R106, R0, R7, R10 ;  /* 0x00000007006a7223 */ /* 0x002fe2000001000a */
[----:B--2---:R-:W-:-:S02]  /*6e30*/  F2FP.BF16.F32.PACK_AB R8, R9, R8 ;  /* 0x000000080908723e */ /* 0x004fc400000010ff */
[----:B------:R-:W-:Y:S01]  /*6e40*/  FADD.FTZ R3, R9, R108 ;  /* 0x0000006c09037221 */ /* 0x000fe20000010000 */
[C---:B---3--:R-:W-:Y:S01]  /*6e50*/  FADD.FTZ R7, R11.reuse, R106 ;  /* 0x0000006a0b077221 */ /* 0x048fe20000010000 */
[----:B------:R-:W-:Y:S02]  /*6e60*/  F2FP.BF16.F32.PACK_AB R9, R11, R10 ;  /* 0x0000000a0b09723e */ /* 0x000fe400000010ff */
[----:B----4-:R-:W-:Y:S02]  /*6e70*/  F2FP.BF16.F32.PACK_AB R10, R13, R12 ;  /* 0x0000000c0d0a723e */ /* 0x010fe400000010ff */
[----:B-----5:R-:W-:-:S05]  /*6e80*/  F2FP.BF16.F32.PACK_AB R11, R14, R6 ;  /* 0x000000060e0b723e */ /* 0x020fca00000010ff */
[----:B------:R0:W-:Y:S01]  /*6e90*/  STSM.16.M88.4 [R2+0x1e800], R8 ;  /* 0x01e8000802007844 */ /* 0x0001e20000000200 */
[----:B------:R-:W1:Y:S01]  /*6ea0*/  MUFU.EX2 R18, R18 ;  /* 0x0000001200127308 */ /* 0x000e620000000800 */
[--C-:B------:R-:W-:Y:S01]  /*6eb0*/  FFMA.FTZ R108, R22, UR21, -R107.reuse ;  /* 0x00000015166c7c23 */ /* 0x100fe2000801086b */
[--C-:B0-----:R-:W-:Y:S01]  /*6ec0*/  FFMA.FTZ R9, R154, UR21, -R107.reuse ;  /* 0x000000159a097c23 */ /* 0x101fe2000801086b */
[--C-:B------:R-:W-:Y:S01]  /*6ed0*/  FFMA.FTZ R10, R153, UR21, -R107.reuse ;  /* 0x00000015990a7c23 */ /* 0x100fe2000801086b */
[----:B------:R-:W-:-:S04]  /*6ee0*/  FFMA.FTZ R11, R152, UR21, -R107 ;  /* 0x00000015980b7c23 */ /* 0x000fc8000801086b */
[----:B------:R-:W-:Y:S08]  /*6ef0*/  MUFU.EX2 R19, R19 ;  /* 0x0000001300137308 */ /* 0x000ff00000000800 */
[----:B------:R-:W0:Y:S01]  /*6f00*/  MUFU.EX2 R9, R9 ;  /* 0x0000000900097308 */ /* 0x000e220000000800 */
[----:B------:R-:W-:Y:S01]  /*6f10*/  FADD.FTZ R12, R12, R3 ;  /* 0x000000030c0c7221 */ /* 0x000fe20000010000 */
[----:B------:R-:W-:-:S06]  /*6f20*/  FADD.FTZ R8, R6, R7 ;  /* 0x0000000706087221 */ /* 0x000fcc0000010000 */
[----:B------:R-:W2:Y:S01]  /*6f30*/  MUFU.EX2 R10, R10 ;  /* 0x0000000a000a7308 */ /* 0x000ea20000000800 */
[----:B------:R-:W-:Y:S01]  /*6f40*/  FFMA.FTZ R25, R25, UR21, -R107 ;  /* 0x0000001519197c23 */ /* 0x000fe2000801086b */
[----:B------:R-:W-:-:S06]  /*6f50*/  FADD.FTZ R13, R13, R12 ;  /* 0x0000000c0d0d7221 */ /* 0x000fcc0000010000 */
[----:B------:R-:W3:Y:S01]  /*6f60*/  MUFU.EX2 R20, R20 ;  /* 0x0000001400147308 */ /* 0x000ee20000000800 */
[----:B------:R-:W-:Y:S01]  /*6f70*/  FADD.FTZ R8, R14, R8 ;  /* 0x000000080e087221 */ /* 0x000fe20000010000 */
[----:B------:R-:W-:-:S06]  /*6f80*/  FFMA.FTZ R26, R26, UR21, -R107 ;  /* 0x000000151a1a7c23 */ /* 0x000fcc000801086b */
[----:B------:R-:W4:Y:S01]  /*6f90*/  MUFU.EX2 R11, R11 ;  /* 0x0000000b000b7308 */ /* 0x000f220000000800 */
[----:B-1----:R-:W-:Y:S01]  /*6fa0*/  FADD.FTZ R12, R18, R13 ;  /* 0x0000000d120c7221 */ /* 0x002fe20000010000 */
[----:B0-----:R-:W-:-:S06]  /*6fb0*/  FADD.FTZ R13, R9, R8 ;  /* 0x00000008090d7221 */ /* 0x001fcc0000010000 */
[----:B------:R-:W0:Y:S01]  /*6fc0*/  MUFU.EX2 R21, R21 ;  /* 0x0000001500157308 */ /* 0x000e220000000800 */
[--C-:B------:R-:W-:Y:S01]  /*6fd0*/  FFMA.FTZ R106, R29, UR21, -R107.reuse ;  /* 0x000000151d6a7c23 */ /* 0x100fe2000801086b */
[----:B------:R-:W-:-:S06]  /*6fe0*/  FFMA.FTZ R22, R53, UR21, -R107 ;  /* 0x0000001535167c23 */ /* 0x000fcc000801086b */
[----:B------:R-:W1:Y:S01]  /*6ff0*/  MUFU.EX2 R108, R108 ;  /* 0x0000006c006c7308 */ /* 0x000e620000000800 */
[----:B------:R-:W-:Y:S01]  /*7000*/  FFMA.FTZ R53, R69, UR21, -R107 ;  /* 0x0000001545357c23 */ /* 0x000fe2000801086b */
[----:B------:R-:W-:-:S06]  /*7010*/  FADD.FTZ R69, R19, R12 ;  /* 0x0000000c13457221 */ /* 0x000fcc0000010000 */
[----:B------:R-:W5:Y:S01]  /*7020*/  MUFU.EX2 R23, R23 ;  /* 0x0000001700177308 */ /* 0x000f620000000800 */
[----:B--2---:R-:W-:Y:S01]  /*7030*/  FADD.FTZ R12, R10, R13 ;  /* 0x0000000d0a0c7221 */ /* 0x004fe20000010000 */
[----:B------:R-:W-:-:S06]  /*7040*/  FFMA.FTZ R109, R30, UR21, -R107 ;  /* 0x000000151e6d7c23 */ /* 0x000fcc000801086b */
[----:B------:R-:W2:Y:S01]  /*7050*/  MUFU.EX2 R25, R25 ;  /* 0x0000001900197308 */ /* 0x000ea20000000800 */
[----:B---3--:R-:W-:Y:S01]  /*7060*/  FADD.FTZ R14, R20, R69 ;  /* 0x00000045140e7221 */ /* 0x008fe20000010000 */
[----:B----4-:R-:W-:-:S06]  /*7070*/  FADD.FTZ R13, R11, R12 ;  /* 0x0000000c0b0d7221 */ /* 0x010fcc0000010000 */
[----:B------:R-:W3:Y:S01]  /*7080*/  MUFU.EX2 R24, R24 ;  /* 0x0000001800187308 */ /* 0x000ee20000000800 */
[----:B------:R-:W-:-:S07]  /*7090*/  FFMA.FTZ R30, R33, UR21, -R107 ;  /* 0x00000015211e7c23 */ /* 0x000fce000801086b */
[----:B------:R-:W4:Y:S01]  /*70a0*/  MUFU.EX2 R26, R26 ;  /* 0x0000001a001a7308 */ /* 0x000f220000000800 */
[----:B0-----:R-:W-:Y:S01]  /*70b0*/  FADD.FTZ R14, R21, R14 ;  /* 0x0000000e150e7221 */ /* 0x001fe20000010000 */
[----:B-1----:R-:W-:-:S06]  /*70c0*/  FADD.FTZ R12, R108, R13 ;  /* 0x0000000d6c0c7221 */ /* 0x002fcc0000010000 */
[----:B------:R-:W0:Y:S01]  /*70d0*/  MUFU.EX2 R27, R27 ;  /* 0x0000001b001b7308 */ /* 0x000e220000000800 */
[----:B------:R-:W-:-:S07]  /*70e0*/  FFMA.FTZ R33, R34, UR21, -R107 ;  /* 0x0000001522217c23 */ /* 0x000fce000801086b */
[----:B------:R-:W1:Y:S01]  /*70f0*/  MUFU.EX2 R106, R106 ;  /* 0x0000006a006a7308 */ /* 0x000e620000000800 */
[----:B------:R-:W-:Y:S01]  /*7100*/  F2FP.BF16.F32.PACK_AB R8, R19, R18 ;  /* 0x000000121308723e */ /* 0x000fe200000010ff */
[----:B-----5:R-:W-:-:S06]  /*7110*/  FADD.FTZ R13, R23, R14 ;  /* 0x0000000e170d7221 */ /* 0x020fcc0000010000 */
        /* <DEDUP_REMOVED lines=14> */
[----:B-----5:R-:W-:Y:S01]  /*7200*/  FADD.FTZ R14, R28, R13 ;  /* 0x0000000d1c0e7221 */ /* 0x020fe20000010000 */
[----:B--2---:R-:W-:-:S06]  /*7210*/  FADD.FTZ R13, R109, R12 ;  /* 0x0000000c6d0d7221 */ /* 0x004fcc0000010000 */
[----:B------:R-:W2:Y:S01]  /*7220*/  MUFU.EX2 R35, R35 ;  /* 0x0000002300237308 */ /* 0x000ea20000000800 */
[----:B------:R-:W-:-:S07]  /*7230*/  FFMA.FTZ R37, R42, UR21, -R107 ;  /* 0x000000152a257c23 */ /* 0x000fce000801086b */
[----:B------:R-:W5:Y:S01]  /*7240*/  MUFU.EX2 R15, R15 ;  /* 0x0000000f000f7308 */ /* 0x000f620000000800 */
        /* <DEDUP_REMOVED lines=10> */
[----:B--2---:R-:W-:Y:S01]  /*72f0*/  FADD.FTZ R13, R35, R14 ;  /* 0x0000000e230d7221 */ /* 0x004fe20000010000 */
[----:B-----5:R-:W-:-:S06]  /*7300*/  FADD.FTZ R69, R15, R12 ;  /* 0x0000000c0f457221 */ /* 0x020fcc0000010000 */
        /* <DEDUP_REMOVED lines=10> */
[----:B------:R-:W0:Y:S08]  /*73b0*/  MUFU.EX2 R44, R44 ;  /* 0x0000002c002c7308 */ /* 0x000e300000000800 */
[----:B------:R-:W1:Y:S01]  /*73c0*/  MUFU.EX2 R38, R38 ;  /* 0x0000002600267308 */ /* 0x000e620000000800 */
[----:B--2---:R-:W-:Y:S01]  /*73d0*/  FADD.FTZ R12, R40, R13 ;  /* 0x0000000d280c7221 */ /* 0x004fe20000010000 */
[----:B-----5:R-:W-:-:S06]  /*73e0*/  FADD.FTZ R14, R37, R14 ;  /* 0x0000000e250e7221 */ /* 0x020fcc0000010000 */
[----:B------:R-:W2:Y:S01]  /*73f0*/  MUFU.EX2 R47, R47 ;  /* 0x0000002f002f7308 */ /* 0x000ea20000000800 */
[----:B------:R-:W-:-:S07]  /*7400*/  FFMA.FTZ R46, R54, UR21, -R107 ;  /* 0x00000015362e7c23 */ /* 0x000fce000801086b */
[----:B------:R-:W5:Y:S01]  /*7410*/  MUFU.EX2 R49, R49 ;  /* 0x0000003100317308 */ /* 0x000f620000000800 */
[----:B------:R-:W-:Y:S01]  /*7420*/  F2FP.BF16.F32.PACK_AB R9, R10, R9 ;  /* 0x000000090a09723e */ /* 0x000fe200000010ff */
[----:B---3--:R-:W-:Y:S01]  /*7430*/  FADD.FTZ R13, R43, R12 ;  /* 0x0000000c2b0d7221 */ /* 0x008fe20000010000 */
[----:B------:R-:W-:-:S05]  /*7440*/  F2FP.BF16.F32.PACK_AB R10, R21, R20 ;  /* 0x00000014150a723e */ /* 0x000fca00000010ff */
[----:B------:R-:W3:Y:S01]  /*7450*/  MUFU.EX2 R48, R48 ;  /* 0x0000003000307308 */ /* 0x000ee20000000800 */
[----:B----4-:R-:W-:Y:S01]  /*7460*/  FADD.FTZ R21, R29, R14 ;  /* 0x0000000e1d157221 */ /* 0x010fe20000010000 */
[----:B------:R-:W-:-:S06]  /*7470*/  FFMA.FTZ R57, R57, UR21, -R107 ;  /* 0x0000001539397c23 */ /* 0x000fcc000801086b */
[----:B------:R-:W4:Y:S01]  /*7480*/  MUFU.EX2 R45, R45 ;  /* 0x0000002d002d7308 */ /* 0x000f220000000800 */
[----:B------:R-:W-:Y:S01]  /*7490*/  F2FP.BF16.F32.PACK_AB R25, R26, R25 ;  /* 0x000000191a19723e */ /* 0x000fe200000010ff */
[----:B0-----:R-:W-:Y:S01]  /*74a0*/  FADD.FTZ R14, R44, R13 ;  /* 0x0000000d2c0e7221 */ /* 0x001fe20000010000 */
[----:B------:R-:W-:-:S05]  /*74b0*/  F2FP.BF16.F32.PACK_AB R26, R28, R27 ;  /* 0x0000001b1c1a723e */ /* 0x000fca00000010ff */
[----:B------:R-:W0:Y:S01]  /*74c0*/  MUFU.EX2 R51, R51 ;  /* 0x0000003300337308 */ /* 0x000e220000000800 */
[----:B-1----:R-:W-:Y:S01]  /*74d0*/  FADD.FTZ R28, R38, R21 ;  /* 0x00000015261c7221 */ /* 0x002fe20000010000 */
[----:B------:R-:W-:-:S06]  /*74e0*/  FFMA.FTZ R3, R58, UR21, -R107 ;  /* 0x000000153a037c23 */ /* 0x000fcc000801086b */
[----:B------:R-:W1:Y:S01]  /*74f0*/  MUFU.EX2 R22, R22 ;  /* 0x0000001600167308 */ /* 0x000e620000000800 */
[----:B--2---:R-:W-:Y:S01]  /*7500*/  FADD.FTZ R21, R47, R14 ;  /* 0x0000000e2f157221 */ /* 0x004fe20000010000 */
[----:B-----5:R-:W-:-:S06]  /*7510*/  FADD.FTZ R28, R49, R28 ;  /* 0x0000001c311c7221 */ /* 0x020fcc0000010000 */
[----:B------:R-:W2:Y:S01]  /*7520*/  MUFU.EX2 R52, R52 ;  /* 0x0000003400347308 */ /* 0x000ea20000000800 */
[----:B------:R-:W-:-:S07]  /*7530*/  FFMA.FTZ R6, R61, UR21, -R107 ;  /* 0x000000153d067c23 */ /* 0x000fce000801086b */
[----:B------:R-:W5:Y:S01]  /*7540*/  MUFU.EX2 R46, R46 ;  /* 0x0000002e002e7308 */ /* 0x000f620000000800 */
[----:B------:R-:W-:Y:S01]  /*7550*/  F2FP.BF16.F32.PACK_AB R13, R33, R30 ;  /* 0x0000001e210d723e */ /* 0x000fe200000010ff */
[----:B---3--:R-:W-:-:S06]  /*7560*/  FADD.FTZ R30, R48, R21 ;  /* 0x00000015301e7221 */ /* 0x008fcc0000010000 */
[----:B------:R-:W3:Y:S01]  /*7570*/  MUFU.EX2 R55, R55 ;  /* 0x0000003700377308 */ /* 0x000ee20000000800 */
[----:B----4-:R-:W-:Y:S01]  /*7580*/  FADD.FTZ R21, R45, R28 ;  /* 0x0000001c2d157221 */ /* 0x010fe20000010000 */
[----:B------:R-:W-:-:S06]  /*7590*/  FFMA.FTZ R7, R62, UR21, -R107 ;  /* 0x000000153e077c23 */ /* 0x000fcc000801086b */
[----:B------:R-:W4:Y:S01]  /*75a0*/  MUFU.EX2 R57, R57 ;  /* 0x0000003900397308 */ /* 0x000f220000000800 */
[----:B------:R-:W-:Y:S01]  /*75b0*/  F2FP.BF16.F32.PACK_AB R24, R24, R23 ;  /* 0x000000171818723e */ /* 0x000fe200000010ff */
[----:B0-----:R-:W-:-:S06]  /*75c0*/  FADD.FTZ R23, R51, R30 ;  /* 0x0000001e33177221 */ /* 0x001fcc0000010000 */
[----:B------:R-:W0:Y:S01]  /*75d0*/  MUFU.EX2 R56, R56 ;  /* 0x0000003800387308 */ /* 0x000e220000000800 */
[----:B-1----:R-:W-:Y:S01]  /*75e0*/  FADD.FTZ R21, R22, R21 ;  /* 0x0000001516157221 */ /* 0x002fe20000010000 */
[----:B------:R-:W-:-:S06]  /*75f0*/  FFMA.FTZ R65, R65, UR21, -R107 ;  /* 0x0000001541417c23 */ /* 0x000fcc000801086b */
[----:B------:R-:W1:Y:S01]  /*7600*/  MUFU.EX2 R3, R3 ;  /* 0x0000000300037308 */ /* 0x000e620000000800 */
[----:B--2---:R-:W-:Y:S01]  /*7610*/  FADD.FTZ R28, R52, R23 ;  /* 0x00000017341c7221 */ /* 0x004fe20000010000 */
[----:B-----5:R-:W-:-:S06]  /*7620*/  FADD.FTZ R30, R46, R21 ;  /* 0x000000152e1e7221 */ /* 0x020fcc0000010000 */
[----:B------:R-:W2:Y:S01]  /*7630*/  MUFU.EX2 R59, R59 ;  /* 0x0000003b003b7308 */ /* 0x000ea20000000800 */
[----:B------:R-:W-:Y:S01]  /*7640*/  FFMA.FTZ R61, R66, UR21, -R107 ;  /* 0x00000015423d7c23 */ /* 0x000fe2000801086b */
[----:B------:R-:W-:-:S06]  /*7650*/  F2FP.BF16.F32.PACK_AB R11, R108, R11 ;  /* 0x0000000b6c0b723e */ /* 0x000fcc00000010ff */
[----:B------:R-:W5:Y:S01]  /*7660*/  MUFU.EX2 R6, R6 ;  /* 0x0000000600067308 */ /* 0x000f620000000800 */
[----:B---3--:R-:W-:Y:S01]  /*7670*/  FADD.FTZ R21, R55, R28 ;  /* 0x0000001c37157221 */ /* 0x008fe20000010000 */
[----:B----4-:R-:W-:-:S06]  /*7680*/  FADD.FTZ R30, R57, R30 ;  /* 0x0000001e391e7221 */ /* 0x010fcc0000010000 */
[----:B------:R-:W3:Y:S01]  /*7690*/  MUFU.EX2 R7, R7 ;  /* 0x0000000700077308 */ /* 0x000ee20000000800 */
[----:B------:R0:W-:Y:S07]  /*76a0*/  STSM.16.M88.4 [R156], R8 ;  /* 0x000000089c007844 */ /* 0x0001ee0000000200 */
[----:B------:R-:W4:Y:S01]  /*76b0*/  MUFU.EX2 R60, R60 ;  /* 0x0000003c003c7308 */ /* 0x000f220000000800 */
[----:B------:R-:W-:-:S07]  /*76c0*/  FFMA.FTZ R54, R70, UR21, -R107 ;  /* 0x0000001546367c23 */ /* 0x000fce000801086b */
[----:B------:R-:W4:Y:S01]  /*76d0*/  MUFU.EX2 R65, R65 ;  /* 0x0000004100417308 */ /* 0x000f220000000800 */
[----:B0-----:R-:W-:Y:S01]  /*76e0*/  FADD.FTZ R8, R56, R21 ;  /* 0x0000001538087221 */ /* 0x001fe20000010000 */
[----:B-1----:R-:W-:-:S06]  /*76f0*/  FADD.FTZ R9, R3, R30 ;  /* 0x0000001e03097221 */ /* 0x002fcc0000010000 */
[----:B------:R-:W0:Y:S01]  /*7700*/  MUFU.EX2 R63, R63 ;  /* 0x0000003f003f7308 */ /* 0x000e220000000800 */
[----:B--2---:R-:W-:Y:S01]  /*7710*/  FADD.FTZ R11, R59, R8 ;  /* 0x000000083b0b7221 */ /* 0x004fe20000010000 */
[----:B-----5:R-:W-:-:S06]  /*7720*/  FADD.FTZ R8, R6, R9 ;  /* 0x0000000906087221 */ /* 0x020fcc0000010000 */
[----:B------:R-:W1:Y:S01]  /*7730*/  MUFU.EX2 R61, R61 ;  /* 0x0000003d003d7308 */ /* 0x000e620000000800 */
[----:B------:R-:W-:Y:S01]  /*7740*/  FFMA.FTZ R71, R71, UR21, -R107 ;  /* 0x0000001547477c23 */ /* 0x000fe2000801086b */
[----:B---3--:R-:W-:-:S06]  /*7750*/  FADD.FTZ R8, R7, R8 ;  /* 0x0000000807087221 */ /* 0x008fcc0000010000 */
[----:B------:R-:W2:Y:S08]  /*7760*/  MUFU.EX2 R64, R64 ;  /* 0x0000004000407308 */ /* 0x000eb00000000800 */
[----:B------:R-:W3:Y:S01]  /*7770*/  MUFU.EX2 R53, R53 ;  /* 0x0000003500357308 */ /* 0x000ee20000000800 */
[----:B------:R-:W-:Y:S01]  /*7780*/  FFMA.FTZ R72, R72, UR21, -R107 ;  /* 0x0000001548487c23 */ /* 0x000fe2000801086b */
[----:B----4-:R-:W-:-:S06]  /*7790*/  FADD.FTZ R10, R60, R11 ;  /* 0x0000000b3c0a7221 */ /* 0x010fcc0000010000 */
[----:B------:R-:W4:Y:S01]  /*77a0*/  MUFU.EX2 R67, R67 ;  /* 0x0000004300437308 */ /* 0x000f220000000800 */
[----:B------:R-:W-:-:S07]  /*77b0*/  FADD.FTZ R8, R65, R8 ;  /* 0x0000000841087221 */ /* 0x000fce0000010000 */
[----:B------:R-:W5:Y:S01]  /*77c0*/  MUFU.EX2 R54, R54 ;  /* 0x0000003600367308 */ /* 0x000f620000000800 */
[----:B------:R-:W-:Y:S01]  /*77d0*/  FFMA.FTZ R75, R75, UR21, -R107 ;  /* 0x000000154b4b7c23 */ /* 0x000fe2000801086b */
[----:B0-----:R-:W-:-:S06]  /*77e0*/  FADD.FTZ R9, R63, R10 ;  /* 0x0000000a3f097221 */ /* 0x001fcc0000010000 */
[----:B------:R-:W0:Y:S01]  /*77f0*/  MUFU.EX2 R68, R68 ;  /* 0x0000004400447308 */ /* 0x000e220000000800 */
[----:B-1----:R-:W-:Y:S01]  /*7800*/  FADD.FTZ R8, R61, R8 ;  /* 0x000000083d087221 */ /* 0x002fe20000010000 */
[----:B------:R-:W-:-:S06]  /*7810*/  FFMA.FTZ R76, R76, UR21, -R107 ;  /* 0x000000154c4c7c23 */ /* 0x000fcc000801086b */
[----:B------:R-:W1:Y:S01]  /*7820*/  MUFU.EX2 R18, R71 ;  /* 0x0000004700127308 */ /* 0x000e620000000800 */
[----:B--2---:R-:W-:Y:S01]  /*7830*/  FADD.FTZ R10, R64, R9 ;  /* 0x00000009400a7221 */ /* 0x004fe20000010000 */
[----:B------:R-:W-:-:S06]  /*7840*/  F2FP.BF16.F32.PACK_AB R57, R3, R57 ;  /* 0x000000390339723e */ /* 0x000fcc00000010ff */
[----:B------:R-:W2:Y:S01]  /*7850*/  MUFU.EX2 R73, R73 ;  /* 0x0000004900497308 */ /* 0x000ea20000000800 */
[----:B---3--:R-:W-:Y:S01]  /*7860*/  FADD.FTZ R3, R53, R8 ;  /* 0x0000000835037221 */ /* 0x008fe20000010000 */
[----:B------:R-:W-:-:S06]  /*7870*/  FFMA.FTZ R79, R79, UR21, -R107 ;  /* 0x000000154f4f7c23 */ /* 0x000fcc000801086b */
[----:B------:R-:W3:Y:S01]  /*7880*/  MUFU.EX2 R19, R72 ;  /* 0x0000004800137308 */ /* 0x000ee20000000800 */
[----:B----4-:R-:W-:Y:S01]  /*7890*/  FADD.FTZ R9, R67, R10 ;  /* 0x0000000a43097221 */ /* 0x010fe20000010000 */
[----:B-----5:R-:W-:-:S06]  /*78a0*/  FADD.FTZ R3, R54, R3 ;  /* 0x0000000336037221 */ /* 0x020fcc0000010000 */
[----:B------:R-:W4:Y:S01]  /*78b0*/  MUFU.EX2 R74, R74 ;  /* 0x0000004a004a7308 */ /* 0x000f220000000800 */
[----:B------:R-:W-:-:S07]  /*78c0*/  FFMA.FTZ R80, R80, UR21, -R107 ;  /* 0x0000001550507c23 */ /* 0x000fce000801086b */
[----:B------:R-:W5:Y:S01]  /*78d0*/  MUFU.EX2 R20, R75 ;  /* 0x0000004b00147308 */ /* 0x000f620000000800 */
        /* <DEDUP_REMOVED lines=8> */
[----:B---3--:R-:W-:-:S06]  /*7960*/  FADD.FTZ R3, R19, R6 ;  /* 0x0000000613037221 */ /* 0x008fcc0000010000 */
[----:B------:R-:W2:Y:S01]  /*7970*/  MUFU.EX2 R78, R78 ;  /* 0x0000004e004e7308 */ /* 0x000ea20000000800 */
[----:B------:R-:W-:-:S07]  /*7980*/  FFMA.FTZ R84, R84, UR21, -R107 ;  /* 0x0000001554547c23 */ /* 0x000fce000801086b */
[----:B------:R-:W3:Y:S01]  /*7990*/  MUFU.EX2 R79, R79 ;  /* 0x0000004f004f7308 */ /* 0x000ee20000000800 */
[----:B----4-:R-:W-:Y:S01]  /*79a0*/  FADD.FTZ R8, R74, R7 ;  /* 0x000000074a087221 */ /* 0x010fe20000010000 */
[----:B-----5:R-:W-:-:S06]  /*79b0*/  FADD.FTZ R3, R20, R3 ;  /* 0x0000000314037221 */ /* 0x020fcc0000010000 */
[----:B------:R-:W4:Y:S01]  /*79c0*/  MUFU.EX2 R80, R80 ;  /* 0x0000005000507308 */ /* 0x000f220000000800 */
[----:B------:R-:W-:Y:S01]  /*79d0*/  FFMA.FTZ R87, R87, UR21, -R107 ;  /* 0x0000001557577c23 */ /* 0x000fe2000801086b */
[----:B0-----:R-:W-:Y:S01]  /*79e0*/  FADD.FTZ R7, R77, R8 ;  /* 0x000000084d077221 */ /* 0x001fe20000010000 */
[----:B-1----:R-:W-:-:S05]  /*79f0*/  FADD.FTZ R8, R76, R3 ;  /* 0x000000034c087221 */ /* 0x002fca0000010000 */
[----:B------:R-:W0:Y:S01]  /*7a00*/  MUFU.EX2 R83, R83 ;  /* 0x0000005300537308 */ /* 0x000e220000000800 */
[----:B------:R-:W-:Y:S01]  /*7a10*/  FFMA.FTZ R88, R88, UR21, -R107 ;  /* 0x0000001558587c23 */ /* 0x000fe2000801086b */
[----:B------:R-:W-:Y:S01]  /*7a20*/  F2FP.BF16.F32.PACK_AB R27, R109, R106 ;  /* 0x0000006a6d1b723e */ /* 0x000fe200000010ff */
[----:B--2---:R-:W-:Y:S01]  /*7a30*/  FADD.FTZ R6, R78, R7 ;  /* 0x000000074e067221 */ /* 0x004fe20000010000 */
[----:B------:R-:W-:-:S04]  /*7a40*/  F2FP.BF16.F32.PACK_AB R12, R105, R31 ;  /* 0x0000001f690c723e */ /* 0x000fc800000010ff */
[----:B------:R-:W1:Y:S01]  /*7a50*/  MUFU.EX2 R84, R84 ;  /* 0x0000005400547308 */ /* 0x000e620000000800 */
[----:B------:R-:W-:Y:S02]  /*7a60*/  F2FP.BF16.F32.PACK_AB R14, R36, R35 ;  /* 0x00000023240e723e */ /* 0x000fe400000010ff */
[----:B------:R-:W-:Y:S01]  /*7a70*/  F2FP.BF16.F32.PACK_AB R15, R34, R15 ;  /* 0x0000000f220f723e */ /* 0x000fe200000010ff */
[----:B---3--:R-:W-:Y:S01]  /*7a80*/  FADD.FTZ R7, R79, R8 ;  /* 0x000000084f077221 */ /* 0x008fe20000010000 */
[----:B------:R-:W-:Y:S03]  /*7a90*/  STSM.16.M88.4 [R17], R24 ;  /* 0x0000001811007844 */ /* 0x000fe60000000200 */
[----:B------:R-:W2:Y:S01]  /*7aa0*/  MUFU.EX2 R87, R87 ;  /* 0x0000005700577308 */ /* 0x000ea20000000800 */
[--C-:B------:R-:W-:Y:S01]  /*7ab0*/  FFMA.FTZ R91, R91, UR21, -R107.reuse ;  /* 0x000000155b5b7c23 */ /* 0x100fe2000801086b */
[----:B------:R4:W-:Y:S01]  /*7ac0*/  STSM.16.M88.4 [R16], R12 ;  /* 0x0000000c10007844 */ /* 0x0009e20000000200 */
[----:B------:R-:W-:Y:S01]  /*7ad0*/  FFMA.FTZ R92, R92, UR21, -R107 ;  /* 0x000000155c5c7c23 */ /* 0x000fe2000801086b */
[----:B------:R-:W-:-:S04]  /*7ae0*/  F2FP.BF16.F32.PACK_AB R50, R52, R51 ;  /* 0x000000333432723e */ /* 0x000fc800000010ff */
[----:B------:R-:W3:Y:S01]  /*7af0*/  MUFU.EX2 R88, R88 ;  /* 0x0000005800587308 */ /* 0x000ee20000000800 */
[----:B------:R-:W-:Y:S01]  /*7b00*/  F2FP.BF16.F32.PACK_AB R51, R46, R22 ;  /* 0x000000162e33723e */ /* 0x000fe200000010ff */
[----:B------:R-:W-:Y:S01]  /*7b10*/  FFMA.FTZ R96, R96, UR21, -R107 ;  /* 0x0000001560607c23 */ /* 0x000fe2000801086b */
[----:B----4-:R-:W-:-:S05]  /*7b20*/  FADD.FTZ R12, R80, R7 ;  /* 0x00000007500c7221 */ /* 0x010fca0000010000 */
[----:B------:R-:W4:Y:S01]  /*7b30*/  MUFU.EX2 R22, R91 ;  /* 0x0000005b00167308 */ /* 0x000f220000000800 */
[----:B0-----:R-:W-:-:S07]  /*7b40*/  FADD.FTZ R7, R83, R12 ;  /* 0x0000000c53077221 */ /* 0x001fce0000010000 */
[----:B------:R-:W0:Y:S01]  /*7b50*/  MUFU.EX2 R81, R81 ;  /* 0x0000005100517308 */ /* 0x000e220000000800 */
[----:B-1----:R-:W-:Y:S01]  /*7b60*/  FADD.FTZ R12, R84, R7 ;  /* 0x00000007540c7221 */ /* 0x002fe20000010000 */
[--C-:B------:R-:W-:Y:S01]  /*7b70*/  FFMA.FTZ R100, R100, UR21, -R107.reuse ;  /* 0x0000001564647c23 */ /* 0x100fe2000801086b */
[--C-:B------:R-:W-:Y:S01]  /*7b80*/  FFMA.FTZ R103, R103, UR21, -R107.reuse ;  /* 0x0000001567677c23 */ /* 0x100fe2000801086b */
[----:B------:R-:W-:-:S04]  /*7b90*/  FFMA.FTZ R98, R98, UR21, -R107 ;  /* 0x0000001562627c23 */ /* 0x000fc8000801086b */
[----:B------:R-:W1:Y:S01]  /*7ba0*/  MUFU.EX2 R92, R92 ;  /* 0x0000005c005c7308 */ /* 0x000e620000000800 */
[----:B--2---:R-:W-:-:S07]  /*7bb0*/  FADD.FTZ R7, R87, R12 ;  /* 0x0000000c57077221 */ /* 0x004fce0000010000 */
[----:B------:R-:W2:Y:S01]  /*7bc0*/  MUFU.EX2 R82, R82 ;  /* 0x0000005200527308 */ /* 0x000ea20000000800 */
[----:B---3--:R-:W-:-:S07]  /*7bd0*/  FADD.FTZ R7, R88, R7 ;  /* 0x0000000758077221 */ /* 0x008fce0000010000 */
[----:B------:R-:W3:Y:S01]  /*7be0*/  MUFU.EX2 R96, R96 ;  /* 0x0000006000607308 */ /* 0x000ee20000000800 */
[----:B----4-:R-:W-:-:S07]  /*7bf0*/  FADD.FTZ R7, R22, R7 ;  /* 0x0000000716077221 */ /* 0x010fce0000010000 */
[----:B------:R-:W4:Y:S01]  /*7c00*/  MUFU.EX2 R85, R85 ;  /* 0x0000005500557308 */ /* 0x000f220000000800 */
[----:B------:R-:W-:-:S07]  /*7c10*/  F2FP.BF16.F32.PACK_AB R42, R44, R43 ;  /* 0x0000002b2c2a723e */ /* 0x000fce00000010ff */
[----:B------:R-:W-:Y:S01]  /*7c20*/  MUFU.EX2 R86, R86 ;  /* 0x0000005600567308 */ /* 0x000fe20000000800 */
[----:B------:R-:W-:-:S07]  /*7c30*/  F2FP.BF16.F32.PACK_AB R40, R40, R39 ;  /* 0x000000272828723e */ /* 0x000fce00000010ff */
[----:B------:R-:W-:Y:S01]  /*7c40*/  MUFU.EX2 R89, R89 ;  /* 0x0000005900597308 */ /* 0x000fe20000000800 */
[----:B------:R-:W-:-:S07]  /*7c50*/  F2FP.BF16.F32.PACK_AB R41, R37, R41 ;  /* 0x000000292529723e */ /* 0x000fce00000010ff */
[----:B------:R-:W-:Y:S01]  /*7c60*/  MUFU.EX2 R90, R90 ;  /* 0x0000005a005a7308 */ /* 0x000fe20000000800 */
[----:B------:R-:W-:-:S07]  /*7c70*/  F2FP.BF16.F32.PACK_AB R43, R38, R29 ;  /* 0x0000001d262b723e */ /* 0x000fce00000010ff */
[----:B------:R-:W-:Y:S01]  /*7c80*/  MUFU.EX2 R93, R93 ;  /* 0x0000005d005d7308 */ /* 0x000fe20000000800 */
[----:B0-----:R-:W-:-:S07]  /*7c90*/  FADD.FTZ R3, R81, R6 ;  /* 0x0000000651037221 */ /* 0x001fce0000010000 */
[----:B------:R-:W-:Y:S08]  /*7ca0*/  MUFU.EX2 R94, R94 ;  /* 0x0000005e005e7308 */ /* 0x000ff00000000800 */
[----:B------:R-:W0:Y:S01]  /*7cb0*/  MUFU.EX2 R21, R98 ;  /* 0x0000006200157308 */ /* 0x000e220000000800 */
[----:B------:R-:W-:-:S07]  /*7cc0*/  F2FP.BF16.F32.PACK_AB R48, R48, R47 ;  /* 0x0000002f3030723e */ /* 0x000fce00000010ff */
[----:B------:R-:W-:Y:S01]  /*7cd0*/  MUFU.EX2 R97, R97 ;  /* 0x0000006100617308 */ /* 0x000fe20000000800 */
[----:B------:R-:W-:-:S07]  /*7ce0*/  F2FP.BF16.F32.PACK_AB R49, R45, R49 ;  /* 0x000000312d31723e */ /* 0x000fce00000010ff */
[----:B------:R-:W5:Y:S08]  /*7cf0*/  MUFU.EX2 R99, R99 ;  /* 0x0000006300637308 */ /* 0x000f700000000800 */
[----:B------:R-:W-:Y:S08]  /*7d00*/  MUFU.EX2 R102, R102 ;  /* 0x0000006600667308 */ /* 0x000ff00000000800 */
[----:B------:R-:W-:Y:S08]  /*7d10*/  MUFU.EX2 R104, R104 ;  /* 0x0000006800687308 */ /* 0x000ff00000000800 */
[----:B------:R-:W-:Y:S08]  /*7d20*/  MUFU.EX2 R100, R100 ;  /* 0x0000006400647308 */ /* 0x000ff00000000800 */
[----:B------:R-:W5:Y:S01]  /*7d30*/  MUFU.EX2 R103, R103 ;  /* 0x0000006700677308 */ /* 0x000f620000000800 */
[----:B------:R-:W-:Y:S01]  /*7d40*/  F2FP.BF16.F32.PACK_AB R56, R56, R55 ;  /* 0x000000373838723e */ /* 0x000fe200000010ff */
[----:B-1----:R-:W-:Y:S01]  /*7d50*/  FADD.FTZ R7, R92, R7 ;  /* 0x000000075c077221 */ /* 0x002fe20000010000 */
[----:B------:R-:W-:Y:S01]  /*7d60*/  F2FP.BF16.F32.PACK_AB R66, R68, R67 ;  /* 0x000000434442723e */ /* 0x000fe200000010ff */
[----:B--2---:R-:W-:Y:S01]  /*7d70*/  FADD.FTZ R6, R82, R3 ;  /* 0x0000000352067221 */ /* 0x004fe20000010000 */
[----:B------:R-:W-:-:S02]  /*7d80*/  F2FP.BF16.F32.PACK_AB R64, R64, R63 ;  /* 0x0000003f4040723e */ /* 0x000fc400000010ff */
[----:B------:R-:W-:Y:S02]  /*7d90*/  F2FP.BF16.F32.PACK_AB R65, R61, R65 ;  /* 0x000000413d41723e */ /* 0x000fe400000010ff */
[----:B------:R-:W-:Y:S01]  /*7da0*/  F2FP.BF16.F32.PACK_AB R67, R54, R53 ;  /* 0x000000353643723e */ /* 0x000fe200000010ff */
[----:B------:R-:W-:Y:S01]  /*7db0*/  STSM.16.M88.4 [R2+0x24800], R40 ;  /* 0x0248002802007844 */ /* 0x000fe20000000200 */
[----:B------:R-:W-:Y:S02]  /*7dc0*/  F2FP.BF16.F32.PACK_AB R8, R74, R73 ;  /* 0x000000494a08723e */ /* 0x000fe400000010ff */
[----:B------:R-:W-:Y:S02]  /*7dd0*/  F2FP.BF16.F32.PACK_AB R9, R19, R18 ;  /* 0x000000121309723e */ /* 0x000fe400000010ff */
[----:B------:R-:W-:Y:S02]  /*7de0*/  F2FP.BF16.F32.PACK_AB R10, R78, R77 ;  /* 0x0000004d4e0a723e */ /* 0x000fe400000010ff */
[----:B------:R-:W-:Y:S01]  /*7df0*/  F2FP.BF16.F32.PACK_AB R11, R76, R20 ;  /* 0x000000144c0b723e */ /* 0x000fe200000010ff */
[----:B------:R-:W-:Y:S01]  /*7e00*/  STSM.16.M88.4 [R110], R48 ;  /* 0x000000306e007844 */ /* 0x000fe20000000200 */
[----:B---3--:R-:W-:Y:S01]  /*7e10*/  FADD.FTZ R7, R96, R7 ;  /* 0x0000000760077221 */ /* 0x008fe20000010000 */
[----:B----4-:R-:W-:-:S02]  /*7e20*/  FADD.FTZ R3, R85, R6 ;  /* 0x0000000655037221 */ /* 0x010fc40000010000 */
[----:B------:R-:W-:Y:S01]  /*7e30*/  STSM.16.M88.4 [R17+0x6000], R56 ;  /* 0x0060003811007844 */ /* 0x000fe20000000200 */
[----:B------:R-:W-:Y:S01]  /*7e40*/  F2FP.BF16.F32.PACK_AB R12, R82, R81 ;  /* 0x00000051520c723e */ /* 0x000fe200000010ff */
[----:B0-----:R-:W-:Y:S01]  /*7e50*/  FADD.FTZ R7, R21, R7 ;  /* 0x0000000715077221 */ /* 0x001fe20000010000 */
[----:B------:R-:W-:Y:S01]  /*7e60*/  F2FP.BF16.F32.PACK_AB R13, R80, R79 ;  /* 0x0000004f500d723e */ /* 0x000fe200000010ff */
[----:B------:R-:W-:Y:S01]  /*7e70*/  STSM.16.M88.4 [R16+0x6000], R64 ;  /* 0x0060004010007844 */ /* 0x000fe20000000200 */
[----:B------:R-:W-:Y:S02]  /*7e80*/  F2FP.BF16.F32.PACK_AB R14, R86, R85 ;  /* 0x00000055560e723e */ /* 0x000fe400000010ff */
[----:B------:R-:W-:Y:S01]  /*7e90*/  F2FP.BF16.F32.PACK_AB R15, R84, R83 ;  /* 0x00000053540f723e */ /* 0x000fe200000010ff */
[----:B------:R0:W-:Y:S01]  /*7ea0*/  STSM.16.M88.4 [R2+0x2a800], R8 ;  /* 0x02a8000802007844 */ /* 0x0001e20000000200 */
[----:B-----5:R-:W-:Y:S01]  /*7eb0*/  F2FP.BF16.F32.PACK_AB R20, R99, R97 ;  /* 0x000000616314723e */ /* 0x020fe200000010ff */
[----:B------:R-:W-:Y:S01]  /*7ec0*/  FADD.FTZ R6, R86, R3 ;  /* 0x0000000356067221 */ /* 0x000fe20000010000 */
[----:B------:R-:W-:-:S02]  /*7ed0*/  F2FP.BF16.F32.PACK_AB R21, R21, R96 ;  /* 0x000000601515723e */ /* 0x000fc400000010ff */
[----:B------:R-:W-:Y:S01]  /*7ee0*/  F2FP.BF16.F32.PACK_AB R23, R103, R100 ;  /* 0x000000646717723e */ /* 0x000fe200000010ff */
[----:B------:R1:W-:Y:S01]  /*7ef0*/  STSM.16.M88.4 [R157], R12 ;  /* 0x0000000c9d007844 */ /* 0x0003e20000000200 */
[----:B------:R-:W-:Y:S01]  /*7f00*/  FADD.FTZ R3, R89, R6 ;  /* 0x0000000659037221 */ /* 0x000fe20000010000 */
[----:B0-----:R-:W-:Y:S02]  /*7f10*/  F2FP.BF16.F32.PACK_AB R8, R90, R89 ;  /* 0x000000595a08723e */ /* 0x001fe400000010ff */
[----:B------:R-:W-:Y:S02]  /*7f20*/  F2FP.BF16.F32.PACK_AB R9, R88, R87 ;  /* 0x000000575809723e */ /* 0x000fe400000010ff */
[----:B------:R-:W-:Y:S02]  /*7f30*/  F2FP.BF16.F32.PACK_AB R10, R94, R93 ;  /* 0x0000005d5e0a723e */ /* 0x000fe400000010ff */
[----:B------:R-:W-:Y:S02]  /*7f40*/  F2FP.BF16.F32.PACK_AB R11, R92, R22 ;  /* 0x000000165c0b723e */ /* 0x000fe400000010ff */
[----:B------:R-:W-:-:S03]  /*7f50*/  F2FP.BF16.F32.PACK_AB R22, R104, R102 ;  /* 0x000000666816723e */ /* 0x000fc600000010ff */
[----:B------:R1:W-:Y:S04]  /*7f60*/  STSM.16.M88.4 [R17+0xc000], R8 ;  /* 0x00c0000811007844 */ /* 0x0003e80000000200 */
[----:B------:R1:W-:Y:S01]  /*7f70*/  STSM.16.M88.4 [R16+0xc000], R20 ;  /* 0x00c0001410007844 */ /* 0x0003e20000000200 */
[----:B------:R-:W-:Y:S01]  /*7f80*/  FADD.FTZ R6, R90, R3 ;  /* 0x000000035a067221 */ /* 0x000fe20000010000 */
[----:B------:R0:W-:Y:S06]  /*7f90*/  MEMBAR.ALL.CTA ;  /* 0x0000000000007992 */ /* 0x0001ec0000008000 */
[----:B0-----:R-:W0:Y:S01]  /*7fa0*/  FENCE.VIEW.ASYNC.S ;  /* 0x00000000000073c6 */ /* 0x001e220000000000 */
[----:B------:R-:W-:Y:S01]  /*7fb0*/  FADD.FTZ R3, R93, R6 ;  /* 0x000000065d037221 */ /* 0x000fe20000010000 */
[----:B------:R-:W-:-:S03]  /*7fc0*/  ISETP.LT.AND P2, PT, RZ, UR24, PT ;  /* 0x00000018ff007c0c */ /* 0x000fc6000bf41270 */
[----:B------:R-:W-:Y:S01]  /*7fd0*/  FADD.FTZ R6, R94, R3 ;  /* 0x000000035e067221 */ /* 0x000fe20000010000 */
[----:B------:R-:W-:-:S03]  /*7fe0*/  UIADD3 UR6, UR24, -0x1, URZ ;  /* 0xffffffff18067890 */ /* 0x000fc6000fffe03f */
[----:B------:R-:W-:-:S04]  /*7ff0*/  FADD.FTZ R6, R97, R6 ;  /* 0x0000000661067221 */ /* 0x000fc80000010000 */
[----:B------:R-:W-:Y:S01]  /*8000*/  FADD.FTZ R3, R99, R6 ;  /* 0x0000000663037221 */ /* 0x000fe20000010000 */
[----:B------:R-:W-:Y:S01]  /*8010*/  FADD.FTZ R7, R100, R7 ;  /* 0x0000000764077221 */ /* 0x000fe20000010000 */
[----:B------:R-:W-:Y:S01]  /*8020*/  UMOV UR25, UR38 ;  /* 0x0000002600197c82 */ /* 0x000fe20008000000 */
[----:B------:R-:W-:Y:S01]  /*8030*/  UMOV UR24, UR6 ;  /* 0x0000000600187c82 */ /* 0x000fe20008000000 */
[----:B------:R-:W-:Y:S01]  /*8040*/  FADD.FTZ R3, R102, R3 ;  /* 0x0000000366037221 */ /* 0x000fe20000010000 */
[----:B------:R-:W-:Y:S01]  /*8050*/  UMOV UR23, UR39 ;  /* 0x0000002700177c82 */ /* 0x000fe20008000000 */
[-C--:B------:R-:W-:Y:S01]  /*8060*/  FMUL.FTZ R122, R122, R0.reuse ;  /* 0x000000007a7a7220 */ /* 0x080fe20000410000 */
        /* <DEDUP_REMOVED lines=14> */
[----:B------:R-:W-:Y:S01]  /*8150*/  FMUL.FTZ R151, R151, R0 ;  /* 0x0000000097977220 */ /* 0x000fe20000410000 */
[----:B------:R-:W-:Y:S01]  /*8160*/  FADD.FTZ R3, R104, R3 ;  /* 0x0000000368037221 */ /* 0x000fe20000010000 */
[----:B------:R-:W-:Y:S01]  /*8170*/  FADD.FTZ R7, R103, R7 ;  /* 0x0000000767077221 */ /* 0x000fe20000010000 */
        /* <DEDUP_REMOVED lines=16> */
[----:B------:R-:W-:-:S02]  /*8280*/  IMAD.MOV.U32 R6, RZ, RZ, R101 ;  /* 0x000000ffff067224 */ /* 0x000fc400078e0065 */
[----:B------:R-:W-:Y:S01]  /*8290*/  IMAD.MOV.U32 R0, RZ, RZ, R95 ;  /* 0x000000ffff007224 */ /* 0x000fe200078e005f */
[----:B0-----:R-:W-:Y:S01]  /*82a0*/  NOP ;  /* 0x0000000000007918 */ /* 0x001fe20000000000 */
[----:B-1----:R-:W-:Y:S05]  /*82b0*/  @P2 BRA `(.L_x_24) ;  /* 0xffffffc8008c2947 */ /* 0x002fea000383ffff */
.L_x_15:
[----:B------:R-:W-:Y:S06]  /*82c0*/  BAR.ARV 0x8, 0x200 ;  /* 0x0208000000007b1d */ /* 0x000fec0000002000 */
[----:B------:R-:W-:Y:S05]  /*82d0*/  @!P0 BRA `(.L_x_25) ;  /* 0x0000000000048947 */ /* 0x000fea0003800000 */
[----:B------:R-:W-:Y:S01]  /*82e0*/  BPT.TRAP 0x1 ;  /* 0x000000040000795c */ /* 0x000fe20000300000 */
.L_x_25:
[----:B------:R-:W-:Y:S01]  /*82f0*/  ULEA UR12, UR39, UR40, 0x3 ;  /* 0x00000028270c7291 */ /* 0x000fe2000f8e183f */
[----:B------:R-:W-:-:S05]  /*8300*/  IMAD.U32 R0, RZ, RZ, UR38 ;  /* 0x00000026ff007e24 */ /* 0x000fca000f8e00ff */
[----:B------:R-:W-:-:S04]  /*8310*/  SHF.L.U32 R0, R0, 0x1f, RZ ;  /* 0x0000001f00007819 */ /* 0x000fc800000006ff */
[----:B------:R0:W1:Y:S01]  /*8320*/  SYNCS.PHASECHK.TRANS64.TRYWAIT P2, [UR12+0x30850], R0 ;  /* 0x03085000ff0075a7 */ /* 0x000062000804014c */
[----:B------:R-:W-:Y:S05]  /*8330*/  @!P0 BRA `(.L_x_26) ;  /* 0x0000000000048947 */ /* 0x000fea0003800000 */
[----:B------:R-:W-:Y:S01]  /*8340*/  BPT.TRAP 0x1 ;  /* 0x000000040000795c */ /* 0x000fe20000300000 */
.L_x_26:
[----:B-1----:R-:W-:Y:S05]  /*8350*/  @P2 BRA `(.L_x_27) ;  /* 0x0000000000082947 */ /* 0x002fea0003800000 */
[----:B------:R-:W1:Y:S02]  /*8360*/  SYNCS.PHASECHK.TRANS64.TRYWAIT P0, [UR12+0x30850], R0 ;  /* 0x03085000ff0075a7 */ /* 0x000e64000800014c */
[----:B-1----:R-:W-:Y:S05]  /*8370*/  @!P0 BRA `(.L_x_28) ;  /* 0x0000005000008947 */ /* 0x002fea0003800000 */
.L_x_27:
[----:B------:R-:W-:Y:S01]  /*8380*/  R2UR UR4, R155 ;  /* 0x000000009b0472ca */ /* 0x000fe200000e0000 */
[----:B------:R-:W-:Y:S01]  /*8390*/  UIADD3 UR5, UR40, 0x400, URZ ;  /* 0x0000040028057890 */ /* 0x000fe2000fffe03f */
[----:B------:R-:W-:Y:S01]  /*83a0*/  WARPGROUP.ARRIVE ;  /* 0x00000000000079c5 */ /* 0x000fe20000000000 */
[----:B------:R-:W-:Y:S01]  /*83b0*/  UMOV UR7, 0x40000040 ;  /* 0x4000004000077882 */ /* 0x000fe20000000000 */
[----:B------:R-:W-:Y:S01]  /*83c0*/  UMOV UR11, 0x40000040 ;  /* 0x40000040000b7882 */ /* 0x000fe20000000000 */
[----:B------:R-:W-:Y:S01]  /*83d0*/  USHF.R.U32.HI UR5, URZ, 0x4, UR5 ;  /* 0x000000043f057899 */ /* 0x000fe20008011605 */
[----:B------:R-:W2:Y:S01]  /*83e0*/  LDL R62, [R1+0x4] ;  /* 0x00000400013e7983 */ /* 0x000ea20000100800 */
[----:B------:R-:W-:Y:S01]  /*83f0*/  UMOV UR9, 0x40000040 ;  /* 0x4000004000097882 */ /* 0x000fe20000000000 */
[----:B------:R-:W3:Y:S02]  /*8400*/  LDC R18, c[0x0][0xbe8] ;  /* 0x0002fa00ff127b82 */ /* 0x000ee40000000800 */
[----:B------:R-:W4:Y:S03]  /*8410*/  LDL R6, [R1+0x20] ;  /* 0x0000200001067983 */ /* 0x000f260000100800 */
[----:B------:R-:W-:Y:S01]  /*8420*/  UIADD3 UR4, UR4, 0x1e800, URZ ;  /* 0x0001e80004047890 */ /* 0x000fe2000fffe03f */
[----:B------:R-:W5:Y:S04]  /*8430*/  LDL R29, [R1+0x1c] ;  /* 0x00001c00011d7983 */ /* 0x000f680000100800 */
[----:B01----:R-:W0:Y:S01]  /*8440*/  SHFL.BFLY PT, R0, R3, 0x2, 0x1f ;  /* 0x0c401f0003007f89 */ /* 0x003e2200000e0000 */
[----:B------:R-:W-:-:S03]  /*8450*/  USHF.R.U32.HI UR4, URZ, 0x4, UR4 ;  /* 0x000000043f047899 */ /* 0x000fc60008011604 */
[----:B------:R-:W1:Y:S01]  /*8460*/  SHFL.BFLY PT, R4, R7, 0x2, 0x1f ;  /* 0x0c401f0007047f89 */ /* 0x000e6200000e0000 */
[----:B------:R-:W-:Y:S01]  /*8470*/  ULOP3.LUT UR5, UR5, 0x3fff, URZ, 0xc0, !UPT ;  /* 0x00003fff05057892 */ /* 0x000fe2000f8ec03f */
[----:B------:R-:W3:Y:S01]  /*8480*/  S2R R8, SR_TID.X ;  /* 0x0000000000087919 */ /* 0x000ee20000002100 */
[----:B------:R-:W-:Y:S01]  /*8490*/  ULOP3.LUT UR4, UR4, 0x3fff, URZ, 0xc0, !UPT ;  /* 0x00003fff04047892 */ /* 0x000fe2000f8ec03f */
[----:B------:R-:W-:Y:S01]  /*84a0*/  IMAD.MOV.U32 R19, RZ, RZ, -0x800000 ;  /* 0xff800000ff137424 */ /* 0x000fe200078e00ff */
[----:B------:R-:W-:Y:S01]  /*84b0*/  UIMAD UR6, UR39, 0x600, UR5 ;  /* 0x00000600270678a4 */ /* 0x000fe2000f8e0205 */
[----:B------:R-:W5:Y:S01]  /*84c0*/  LDL R32, [R1+0xc] ;  /* 0x00000c0001207983 */ /* 0x000f620000100800 */
[----:B------:R-:W-:Y:S01]  /*84d0*/  ULOP3.LUT UR4, UR4, 0x10000, URZ, 0xfc, !UPT ;  /* 0x0001000004047892 */ /* 0x000fe2000f8efc3f */
[----:B------:R-:W-:Y:S01]  /*84e0*/  CS2R R10, SRZ ;  /* 0x00000000000a7805 */ /* 0x000fe2000001ff00 */
[----:B------:R-:W-:Y:S01]  /*84f0*/  UMOV UR5, 0x40000040 ;  /* 0x4000004000057882 */ /* 0x000fe20000000000 */
[----:B------:R-:W5:Y:S01]  /*8500*/  LDL R36, [R1+0x18] ;  /* 0x0000180001247983 */ /* 0x000f620000100800 */
[----:B------:R-:W-:Y:S01]  /*8510*/  IMAD.MOV.U32 R48, RZ, RZ, -0x800000 ;  /* 0xff800000ff307424 */ /* 0x000fe200078e00ff */
[----:B------:R-:W4:Y:S04]  /*8520*/  LDC R12, c[0x0][0xc38] ;  /* 0x00030e00ff0c7b82 */ /* 0x000f280000000800 */
[----:B------:R-:W-:Y:S01]  /*8530*/  HGMMA.64x64x16.F32.BF16 R120, gdesc[UR4].tnspB, R120, gsb0 ;  /* 0x40e00000047879f0 */ /* 0x000fe20008001878 */
[----:B------:R-:W-:-:S02]  /*8540*/  UIADD3 UR10, UR6, 0x80, URZ ;  /* 0x00000080060a7890 */ /* 0x000fc4000fffe03f */
[----:B------:R-:W-:Y:S01]  /*8550*/  UIADD3 UR8, UR4, 0x2, URZ ;  /* 0x0000000204087890 */ /* 0x000fe2000fffe03f */
[----:B------:R-:W5:Y:S01]  /*8560*/  LDC.64 R34, c[0x0][0xb98] ;  /* 0x0002e600ff227b82 */ /* 0x000f620000000a00 */
        /* <DEDUP_REMOVED lines=63> */
[----:B0-----:R-:W-:-:S05]  /*8960*/  FADD.FTZ R0, R0, R3 ;  /* 0x0000000300007221 */ /* 0x001fca0000010000 */
[----:B------:R-:W0:Y:S01]  /*8970*/  SHFL.BFLY PT, R5, R0, 0x1, 0x1f ;  /* 0x0c201f0000057f89 */ /* 0x000e2200000e0000 */
[----:B-1----:R-:W-:-:S05]  /*8980*/  FADD.FTZ R4, R4, R7 ;  /* 0x0000000704047221 */ /* 0x002fca0000010000 */
[----:B------:R-:W1:Y:S01]  /*8990*/  SHFL.BFLY PT, R9, R4, 0x1, 0x1f ;  /* 0x0c201f0004097f89 */ /* 0x000e6200000e0000 */
[----:B------:R-:W-:Y:S02]  /*89a0*/  WARPGROUP.DEPBAR.LE gsb0, 0x0 ;  /* 0x00008000000079c5 */ /* 0x000fe40000010000 */
[----:B------:R-:W-:-:S06]  /*89b0*/  WARPGROUP.ARRIVE ;  /* 0x00000000000079c5 */ /* 0x000fcc0000000000 */
[----:B------:R-:W-:Y:S01]  /*89c0*/  HGMMA.64x64x16.F32.BF16 R120, gdesc[UR8].tnspB, R120, gsb0 ;  /* 0x40e00000087879f0 */ /* 0x000fe20008001878 */
[----:B0-----:R-:W-:Y:S02]  /*89d0*/  FADD.FTZ R5, R0, R5 ;  /* 0x0000000500057221 */ /* 0x001fe40000010000 */
[----:B------:R-:W0:Y:S01]  /*89e0*/  S2UR UR5, SR_SWINHI ;  /* 0x00000000000579c3 */ /* 0x000e220000002f00 */
[----:B-1----:R-:W-:Y:S01]  /*89f0*/  FADD.FTZ R9, R4, R9 ;  /* 0x0000000904097221 */ /* 0x002fe20000010000 */
[C---:B---3--:R-:W-:Y:S01]  /*8a00*/  VIADD R60, R8.reuse, 0xffffff80 ;  /* 0xffffff80083c7836 */ /* 0x048fe20000000000 */
[----:B------:R-:W-:Y:S01]  /*8a10*/  UIADD3 UR7, -UR45, URZ, URZ ;  /* 0x0000003f2d077290 */ /* 0x000fe2000fffe13f */
[----:B------:R-:W-:Y:S01]  /*8a20*/  FSETP.NE.FTZ.AND P0, PT, R5, RZ, PT ;  /* 0x000000ff0500720b */ /* 0x000fe20003f15000 */
[----:B------:R-:W-:Y:S01]  /*8a30*/  UIADD3 UR6, UR6, 0x580, URZ ;  /* 0x0000058006067890 */ /* 0x000fe2000fffe03f */
[----:B------:R-:W-:Y:S01]  /*8a40*/  FSETP.NE.FTZ.AND P2, PT, R9, RZ, PT ;  /* 0x000000ff0900720b */ /* 0x000fe20003f55000 */
[----:B------:R-:W-:Y:S01]  /*8a50*/  UIADD3 UR4, UR4, 0xc06, URZ ;  /* 0x00000c0604047890 */ /* 0x000fe2000fffe03f */
[----:B------:R-:W-:Y:S01]  /*8a60*/  IADD3 R61, R8, -0x80, RZ ;  /* 0xffffff80083d7810 */ /* 0x000fe20007ffe0ff */
[----:B------:R-:W-:-:S08]  /*8a70*/  ULDC UR10, c[0x0][0xc44] ;  /* 0x00031100000a7ab9 */ /* 0x000fd00000000800 */
[----:B------:R-:W1:Y:S01]  /*8a80*/  @P0 MUFU.LG2 R3, R5 ;  /* 0x0000000500030308 */ /* 0x000e620000000c00 */
[----:B------:R-:W-:Y:S02]  /*8a90*/  MOV R0, UR21 ;  /* 0x0000001500007c02 */ /* 0x000fe40008000f00 */
[----:B------:R-:W-:Y:S01]  /*8aa0*/  SHF.R.S32.HI R60, RZ, 0x1f, R60 ;  /* 0x0000001fff3c7819 */ /* 0x000fe2000001143c */
[----:B------:R-:W-:-:S04]  /*8ab0*/  UIMAD UR10, UR10, UR7, UR43 ;  /* 0x000000070a0a72a4 */ /* 0x000fc8000f8e022b */
[----:B------:R-:W3:Y:S01]  /*8ac0*/  @P2 MUFU.LG2 R4, R9 ;  /* 0x0000000900042308 */ /* 0x000ee20000000c00 */
[----:B------:R-:W-:Y:S01]  /*8ad0*/  UMOV UR8, UR40 ;  /* 0x0000002800087c82 */ /* 0x000fe20008000000 */
[----:B0-----:R-:W-:Y:S01]  /*8ae0*/  UMOV UR9, UR5 ;  /* 0x0000000500097c82 */ /* 0x001fe20008000000 */
[----:B------:R-:W-:Y:S01]  /*8af0*/  UMOV UR7, 0x40000040 ;  /* 0x4000004000077882 */ /* 0x000fe20000000000 */
[----:B------:R-:W-:Y:S01]  /*8b00*/  UMOV UR5, 0x40000040 ;  /* 0x4000004000057882 */ /* 0x000fe20000000000 */
[----:B------:R-:W-:Y:S01]  /*8b10*/  @P0 FMUL.FTZ R0, R0, 0.69314718246459960938 ;  /* 0x3f31721800000820 */ /* 0x000fe20000410000 */
[----:B------:R-:W-:Y:S01]  /*8b20*/  LEA.HI R60, R60, R61, RZ, 0x3 ;  /* 0x0000003d3c3c7211 */ /* 0x000fe200078f18ff */
[----:B-1----:R-:W-:-:S03]  /*8b30*/  @P0 FMUL.FTZ R3, R3, 0.69314718246459960938 ;  /* 0x3f31721803030820 */ /* 0x002fc60000410000 */
[----:B------:R-:W-:Y:S01]  /*8b40*/  SHF.R.S32.HI R60, RZ, 0x3, R60 ;  /* 0x00000003ff3c7819 */ /* 0x000fe2000001143c */
[----:B------:R-:W-:Y:S01]  /*8b50*/  @P0 FFMA.FTZ R19, R0, R95, R3 ;  /* 0x0000005f00130223 */ /* 0x000fe20000010003 */
[----:B--2---:R-:W-:Y:S01]  /*8b60*/  IMAD.SHL.U32 R0, R62, 0x8, RZ ;  /* 0x000000083e007824 */ /* 0x004fe200078e00ff */
[----:B------:R-:W-:Y:S01]  /*8b70*/  MOV R24, UR8 ;  /* 0x0000000800187c02 */ /* 0x000fe20008000f00 */
[----:B------:R-:W-:Y:S02]  /*8b80*/  IMAD.U32 R3, RZ, RZ, UR21 ;  /* 0x00000015ff037e24 */ /* 0x000fe4000f8e00ff */
[----:B------:R-:W-:Y:S02]  /*8b90*/  IMAD R15, R60, 0x40, R0 ;  /* 0x000000403c0f7824 */ /* 0x000fe400078e0200 */
[----:B------:R-:W-:Y:S02]  /*8ba0*/  IMAD.U32 R25, RZ, RZ, UR9 ;  /* 0x00000009ff197e24 */ /* 0x000fe4000f8e00ff */
[----:B------:R-:W-:Y:S01]  /*8bb0*/  @P2 FMUL.FTZ R3, R3, 0.69314718246459960938 ;  /* 0x3f31721803032820 */ /* 0x000fe20000410000 */
[----:B---3--:R-:W-:Y:S01]  /*8bc0*/  @P2 FMUL.FTZ R4, R4, 0.69314718246459960938 ;  /* 0x3f31721804042820 */ /* 0x008fe20000410000 */
[----:B------:R0:W-:Y:S01]  /*8bd0*/  @P2 MUFU.RCP R10, R9 ;  /* 0x00000009000a2308 */ /* 0x0001e20000001000 */
[----:B------:R-:W-:Y:S01]  /*8be0*/  IMAD.WIDE R14, R15, 0x2, R24 ;  /* 0x000000020f0e7825 */ /* 0x000fe200078e0218 */
[----:B------:R-:W-:-:S02]  /*8bf0*/  WARPGROUP.DEPBAR.LE gsb0, 0x0 ;  /* 0x00008000000079c5 */ /* 0x000fc40000010000 */
[----:B------:R-:W-:-:S04]  /*8c00*/  WARPGROUP.ARRIVE ;  /* 0x00000000000079c5 */ /* 0x000fc80000000000 */
[----:B------:R1:W2:Y:S01]  /*8c10*/  @P0 MUFU.RCP R11, R5 ;  /* 0x00000005000b0308 */ /* 0x0002a20000001000 */
[----:B------:R-:W-:Y:S01]  /*8c20*/  IMAD R7, RZ, RZ, -UR43 ;  /* 0x8000002bff077e24 */ /* 0x000fe2000f8e02ff */
[----:B------:R-:W-:Y:S01]  /*8c30*/  USHF.R.S32.HI UR11, URZ, 0x1f, UR10 ;  /* 0x0000001f3f0b7899 */ /* 0x000fe2000801140a */
[----:B------:R-:W-:Y:S01]  /*8c40*/  ULDC.64 UR8, c[0x0][0xb90] ;  /* 0x0002e40000087ab9 */ /* 0x000fe20000000a00 */
[----:B------:R-:W-:Y:S01]  /*8c50*/  HGMMA.64x64x16.F32.BF16 R120, gdesc[UR4].tnspB, R120, gsb0 ;  /* 0x40e00000047879f0 */ /* 0x000fe20008001878 */
[----:B----4-:R-:W-:-:S04]  /*8c60*/  IMAD.WIDE R24, R6, 0x2, R24 ;  /* 0x0000000206187825 */ /* 0x010fc800078e0218 */
[----:B------:R-:W-:Y:S01]  /*8c70*/  @P2 FFMA.FTZ R48, R3, R101, R4 ;  /* 0x0000006503302223 */ /* 0x000fe20000010004 */
[----:B------:R-:W-:Y:S02]  /*8c80*/  ISETP.NE.AND P2, PT, R18, 0x1, PT ;  /* 0x000000011200780c */ /* 0x000fe40003f45270 */
[C---:B------:R-:W-:Y:S02]  /*8c90*/  LOP3.LUT R3, R24.reuse, 0x380, RZ, 0xc0, !PT ;  /* 0x0000038018037812 */ /* 0x040fe400078ec0ff */
[C---:B------:R-:W-:Y:S02]  /*8ca0*/  IADD3 R8, P0, R24.reuse, 0x60, RZ ;  /* 0x0000006018087810 */ /* 0x040fe40007f1e0ff */
[----:B------:R-:W-:Y:S02]  /*8cb0*/  SHF.R.U64 R3, R3, 0x3, RZ ;  /* 0x0000000303037819 */ /* 0x000fe400000012ff */
[C---:B------:R-:W-:Y:S02]  /*8cc0*/  IADD3 R6, P3, R24.reuse, 0x40, RZ ;  /* 0x0000004018067810 */ /* 0x040fe40007f7e0ff */
[----:B------:R-:W-:-:S02]  /*8cd0*/  IADD3 R4, P4, R24, 0x20, RZ ;  /* 0x0000002018047810 */ /* 0x000fc40007f9e0ff */
[----:B------:R-:W-:Y:S01]  /*8ce0*/  LOP3.LUT R24, R3, R24, RZ, 0x3c, !PT ;  /* 0x0000001803187212 */ /* 0x000fe200078e3cff */
[----:B------:R-:W3:Y:S01]  /*8cf0*/  @P2 LDC R28, c[0x0][0xbec] ;  /* 0x0002fb00ff1c2b82 */ /* 0x000ee20000000800 */
[----:B------:R-:W-:-:S04]  /*8d00*/  LOP3.LUT R3, R8, 0x380, RZ, 0xc0, !PT ;  /* 0x0000038008037812 */ /* 0x000fc800078ec0ff */
[----:B------:R-:W-:-:S03]  /*8d10*/  SHF.R.U64 R3, R3, 0x3, RZ ;  /* 0x0000000303037819 */ /* 0x000fc600000012ff */
[----:B------:R-:W4:Y:S01]  /*8d20*/  @P2 LDC R33, c[0x0][0xbf0] ;  /* 0x0002fc00ff212b82 */ /* 0x000f220000000800 */
[----:B------:R-:W-:Y:S02]  /*8d30*/  LOP3.LUT R22, R3, R8, RZ, 0x3c, !PT ;  /* 0x0000000803167212 */ /* 0x000fe400078e3cff */
[----:B------:R-:W-:-:S04]  /*8d40*/  LOP3.LUT R3, R4, 0x380, RZ, 0xc0, !PT ;  /* 0x0000038004037812 */ /* 0x000fc800078ec0ff */
[----:B------:R-:W-:Y:S01]  /*8d50*/  SHF.R.U64 R3, R3, 0x3, RZ ;  /* 0x0000000303037819 */ /* 0x000fe200000012ff */
[----:B------:R-:W-:-:S03]  /*8d60*/  UIMAD UR4, UR11, UR8, URZ ;  /* 0x000000080b0472a4 */ /* 0x000fc6000f8e023f */
[----:B------:R-:W-:Y:S01]  /*8d70*/  LOP3.LUT R8, R3, R4, RZ, 0x3c, !PT ;  /* 0x0000000403087212 */ /* 0x000fe200078e3cff */
[----:B------:R-:W-:Y:S01]  /*8d80*/  IMAD R3, R12, R7, UR41 ;  /* 0x000000290c037e24 */ /* 0x000fe2000f8e0207 */
[----:B------:R-:W-:-:S03]  /*8d90*/  UIMAD.WIDE.U32 UR6, UR10, UR8, URZ ;  /* 0x000000080a0672a5 */ /* 0x000fc6000f8e003f */
[----:B-----5:R-:W-:Y:S01]  /*8da0*/  IMAD R37, R3, 0xc0, R29 ;  /* 0x000000c003257824 */ /* 0x020fe200078e021d */
[----:B------:R-:W-:-:S03]  /*8db0*/  UIMAD UR4, UR10, UR9, UR4 ;  /* 0x000000090a0472a4 */ /* 0x000fc6000f8e0204 */
[----:B---3--:R-:W-:Y:S01]  /*8dc0*/  @P2 IMAD.HI.U32 R4, R37, R28, RZ ;  /* 0x0000001c25042227 */ /* 0x008fe200078e00ff */
[----:B------:R-:W-:Y:S01]  /*8dd0*/  UIADD3 UR4, UR7, UR4, URZ ;  /* 0x0000000407047290 */ /* 0x000fe2000fffe03f */
[----:B0-----:R-:W-:Y:S01]  /*8de0*/  IADD3.X R9, RZ, R25, RZ, P4, !PT ;  /* 0x00000019ff097210 */ /* 0x001fe200027fe4ff */
[----:B------:R-:W-:Y:S01]  /*8df0*/  ULDC.64 UR8, c[0x0][0xae8] ;  /* 0x0002ba0000087ab9 */ /* 0x000fe20000000a00 */
[----:B------:R-:W-:Y:S01]  /*8e00*/  IMAD.X R23, RZ, RZ, R25, P0 ;  /* 0x000000ffff177224 */ /* 0x000fe200000e0619 */
[C---:B------:R-:W-:Y:S01]  /*8e10*/  IADD3 R13, P0, R14.reuse, 0x1800, RZ ;  /* 0x000018000e0d7810 */ /* 0x040fe20007f1e0ff */
[----:B------:R-:W-:Y:S01]  /*8e20*/  IMAD.MOV.U32 R29, RZ, RZ, R37 ;  /* 0x000000ffff1d7224 */ /* 0x000fe200078e0025 */
[----:B----4-:R-:W-:Y:S01]  /*8e30*/  @P2 SHF.R.U32.HI R29, RZ, R33, R4 ;  /* 0x00000021ff1d2219 */ /* 0x010fe20000011604 */
[----:B------:R-:W-:Y:S01]  /*8e40*/  IMAD.U32 R27, RZ, RZ, UR7 ;  /* 0x00000007ff1b7e24 */ /* 0x000fe2000f8e00ff */
[----:B------:R-:W-:Y:S01]  /*8e50*/  IADD3 R31, P4, R14, 0x4800, RZ ;  /* 0x000048000e1f7810 */ /* 0x000fe20007f9e0ff */
[----:B------:R-:W-:Y:S01]  /*8e60*/  USHF.R.S32.HI UR7, URZ, 0x1f, UR45 ;  /* 0x0000001f3f077899 */ /* 0x000fe2000801142d */
[----:B------:R-:W-:Y:S01]  /*8e70*/  MOV R27, UR4 ;  /* 0x00000004001b7c02 */ /* 0x000fe20008000f00 */
[----:B------:R-:W-:Y:S01]  /*8e80*/  IMAD.U32 R26, RZ, RZ, UR6 ;  /* 0x00000006ff1a7e24 */ /* 0x000fe2000f8e00ff */
[----:B------:R-:W-:Y:S01]  /*8e90*/  LOP3.LUT R12, R13, 0x380, RZ, 0xc0, !PT ;  /* 0x000003800d0c7812 */ /* 0x000fe200078ec0ff */
[----:B------:R-:W-:Y:S01]  /*8ea0*/  IMAD.MOV R33, RZ, RZ, -R29 ;  /* 0x000000ffff217224 */ /* 0x000fe200078e0a1d */
[----:B------:R-:W-:Y:S01]  /*8eb0*/  LOP3.LUT R4, R31, 0x380, RZ, 0xc0, !PT ;  /* 0x000003801f047812 */ /* 0x000fe200078ec0ff */
[----:B------:R-:W-:Y:S01]  /*8ec0*/  IMAD.U32 R30, RZ, RZ, UR12 ;  /* 0x0000000cff1e7e24 */ /* 0x000fe2000f8e00ff */
[----:B------:R-:W-:Y:S01]  /*8ed0*/  MOV R57, R24 ;  /* 0x0000001800397202 */ /* 0x000fe20000000f00 */
[----:B------:R-:W-:Y:S01]  /*8ee0*/  IMAD.X R21, RZ, RZ, R25, P3 ;  /* 0x000000ffff157224 */ /* 0x000fe200018e0619 */
[----:B------:R-:W-:Y:S01]  /*8ef0*/  SHF.R.U64 R12, R12, 0x3, RZ ;  /* 0x000000030c0c7819 */ /* 0x000fe200000012ff */
[----:B------:R-:W-:Y:S01]  /*8f00*/  IMAD.WIDE.U32 R24, R34, UR45, R26 ;  /* 0x0000002d22187c25 */ /* 0x000fe2000f8e001a */
[----:B------:R-:W-:Y:S01]  /*8f10*/  SHF.R.U64 R4, R4, 0x3, RZ ;  /* 0x0000000304047819 */ /* 0x000fe200000012ff */
[----:B------:R-:W-:Y:S01]  /*8f20*/  ULDC.64 UR4, c[0x0][0xb88] ;  /* 0x0002e20000047ab9 */ /* 0x000fe20000000a00 */
[----:B------:R-:W-:Y:S01]  /*8f30*/  MOV R54, R22 ;  /* 0x0000001600367202 */ /* 0x000fe20000000f00 */
[----:B------:R-:W-:Y:S01]  /*8f40*/  IMAD R28, R34, UR7, RZ ;  /* 0x00000007221c7c24 */ /* 0x000fe2000f8e02ff */
[----:B-1----:R-:W-:Y:S01]  /*8f50*/  LOP3.LUT R5, R6, 0x380, RZ, 0xc0, !PT ;  /* 0x0000038006057812 */ /* 0x002fe200078ec0ff */
[----:B------:R-:W-:-:S02]  /*8f60*/  IMAD R27, R18, R33, R37 ;  /* 0x00000021121b7224 */ /* 0x000fc400078e0225 */
[----:B------:R-:W-:Y:S01]  /*8f70*/  @!P1 VIADD R22, R30, 0x30860 ;  /* 0x000308601e169836 */ /* 0x000fe20000000000 */
[----:B------:R-:W-:Y:S01]  /*8f80*/  LOP3.LUT R12, R12, R13, RZ, 0x3c, !PT ;  /* 0x0000000d0c0c7212 */ /* 0x000fe200078e3cff */
[----:B------:R-:W-:Y:S01]  /*8f90*/  IMAD.X R13, RZ, RZ, R15, P0 ;  /* 0x000000ffff0d7224 */ /* 0x000fe200000e060f */
[----:B------:R-:W-:Y:S01]  /*8fa0*/  LOP3.LUT R4, R4, R31, RZ, 0x3c, !PT ;  /* 0x0000001f04047212 */ /* 0x000fe200078e3cff */
[----:B------:R-:W-:Y:S01]  /*8fb0*/  IMAD R28, R35, UR45, R28 ;  /* 0x0000002d231c7c24 */ /* 0x000fe2000f8e021c */
[----:B------:R-:W-:Y:S02]  /*8fc0*/  SHF.R.U64 R5, R5, 0x3, RZ ;  /* 0x0000000305057819 */ /* 0x000fe400000012ff */
[----:B------:R-:W-:Y:S02]  /*8fd0*/  SHF.R.S32.HI R31, RZ, 0x1f, R29 ;  /* 0x0000001fff1f7819 */ /* 0x000fe4000001141d */
[----:B------:R-:W-:Y:S02]  /*8fe0*/  IADD3 R24, P0, R29, R24, RZ ;  /* 0x000000181d187210 */ /* 0x000fe40007f1e0ff */
[----:B------:R-:W-:-:S02]  /*8ff0*/  SHF.R.S32.HI R26, RZ, 0x1f, R27 ;  /* 0x0000001fff1a7819 */ /* 0x000fc4000001141b */
[----:B------:R-:W-:Y:S01]  /*9000*/  @!P1 PRMT R22, RZ, 0x654, R22 ;  /* 0x00000654ff169816 */ /* 0x000fe20000000016 */
[----:B------:R-:W-:Y:S02]  /*9010*/  WARPGROUP.DEPBAR.LE gsb0, 0x0 ;  /* 0x00008000000079c5 */ /* 0x000fe40000010000 */
[----:B------:R-:W-:Y:S01]  /*9020*/  LOP3.LUT R20, R5, R6, RZ, 0x3c, !PT ;  /* 0x0000000605147212 */ /* 0x000fe200078e3cff */
[----:B------:R-:W-:Y:S01]  /*9030*/  IMAD R26, R26, UR4, RZ ;  /* 0x000000041a1a7c24 */ /* 0x000fe2000f8e02ff */
[----:B------:R-:W-:Y:S01]  /*9040*/  IADD3.X R25, R31, R25, R28, P0, !PT ;  /* 0x000000191f197210 */ /* 0x000fe200007fe41c */
[----:B------:R0:W-:Y:S01]  /*9050*/  @!P1 SYNCS.ARRIVE.TRANS64.RED.A1T0 RZ, [R22+URZ], RZ ;  /* 0x000000ff16ff99a7 */ /* 0x0001e2000810043f */
[----:B------:R-:W-:Y:S01]  /*9060*/  MOV R55, R20 ;  /* 0x0000001400377202 */ /* 0x000fe20000000f00 */
[C---:B------:R-:W-:Y:S02]  /*9070*/  IMAD R23, R27.reuse, UR5, R26 ;  /* 0x000000051b177c24 */ /* 0x040fe4000f8e021a */
[----:B------:R-:W-:Y:S01]  /*9080*/  IMAD.WIDE.U32 R20, R27, UR4, R24 ;  /* 0x000000041b147c25 */ /* 0x000fe2000f8e0018 */
[----:B------:R-:W-:Y:S01]  /*9090*/  ULDC.64 UR4, c[0x0][0xb50] ;  /* 0x0002d40000047ab9 */ /* 0x000fe20000000a00 */
[----:B------:R-:W-:-:S03]  /*90a0*/  MOV R56, R8 ;  /* 0x0000000800387202 */ /* 0x000fc60000000f00 */
[----:B------:R-:W-:Y:S02]  /*90b0*/  IADD3 R23, R21, R23, RZ ;  /* 0x0000001715177210 */ /* 0x000fe40007ffe0ff */
[----:B------:R-:W-:Y:S01]  /*90c0*/  LEA R58, P0, R20, UR4, 0x2 ;  /* 0x00000004143a7c11 */ /* 0x000fe2000f8010ff */
[-C--:B--2---:R-:W-:Y:S01]  /*90d0*/  FMUL.FTZ R8, R121, R11.reuse ;  /* 0x0000000b79087220 */ /* 0x084fe20000410000 */
[-C--:B------:R-:W-:Y:S01]  /*90e0*/  FMUL.FTZ R9, R120, R11.reuse ;  /* 0x0000000b78097220 */ /* 0x080fe20000410000 */
[-C--:B------:R-:W-:Y:S01]  /*90f0*/  FMUL.FTZ R21, R125, R11.reuse ;  /* 0x0000000b7d157220 */ /* 0x080fe20000410000 */
[-C--:B0-----:R-:W-:Y:S01]  /*9100*/  FMUL.FTZ R22, R124, R11.reuse ;  /* 0x0000000b7c167220 */ /* 0x081fe20000410000 */
        /* <DEDUP_REMOVED lines=12> */
[----:B------:R-:W-:Y:S01]  /*91d0*/  LEA.HI.X R59, R20, UR5, R23, 0x2, P0 ;  /* 0x00000005143b7c11 */ /* 0x000fe200080f1417 */
[-C--:B------:R-:W-:Y:S01]  /*91e0*/  FMUL.FTZ R11, R123, R10.reuse ;  /* 0x0000000a7b0b7220 */ /* 0x080fe20000410000 */
[-C--:B------:R-:W-:Y:S01]  /*91f0*/  FMUL.FTZ R20, R122, R10.reuse ;  /* 0x0000000a7a147220 */ /* 0x080fe20000410000 */
[----:B------:R-:W-:Y:S01]  /*9200*/  LOP3.LUT P0, RZ, R32, 0x3, RZ, 0xc0, !PT ;  /* 0x0000000320ff7812 */ /* 0x000fe2000780c0ff */
[-C--:B------:R-:W-:Y:S01]  /*9210*/  FMUL.FTZ R23, R127, R10.reuse ;  /* 0x0000000a7f177220 */ /* 0x080fe20000410000 */
[----:B------:R-:W-:Y:S01]  /*9220*/  FMUL.FTZ R24, R126, R10 ;  /* 0x0000000a7e187220 */ /* 0x000fe20000410000 */
[----:B------:R-:W-:-:S02]  /*9230*/  IMAD R52, R3, 0xc0, R36 ;  /* 0x000000c003347824 */ /* 0x000fc400078e0224 */
        /* <DEDUP_REMOVED lines=12> */
[----:B------:R-:W-:Y:S01]  /*9300*/  F2FP.BF16.F32.PACK_AB R8, R8, R9 ;  /* 0x000000090808723e */ /* 0x000fe200000010ff */
[----:B------:R-:W-:Y:S01]  /*9310*/  ULDC UR4, c[0x0][0xa88] ;  /* 0x0002a20000047ab9 */ /* 0x000fe20000000800 */
[----:B------:R-:W-:-:S02]  /*9320*/  F2FP.BF16.F32.PACK_AB R9, R11, R20 ;  /* 0x000000140b09723e */ /* 0x000fc400000010ff */
[----:B------:R-:W-:Y:S02]  /*9330*/  F2FP.BF16.F32.PACK_AB R10, R21, R22 ;  /* 0x00000016150a723e */ /* 0x000fe400000010ff */
[----:B------:R-:W-:Y:S01]  /*9340*/  F2FP.BF16.F32.PACK_AB R11, R23, R24 ;  /* 0x00000018170b723e */ /* 0x000fe200000010ff */
[----:B------:R-:W-:Y:S01]  /*9350*/  BAR.SYNC.DEFER_BLOCKING 0x1, 0x180 ;  /* 0x0046000000007b1d */ /* 0x000fe20000010000 */
[----:B------:R-:W-:Y:S01]  /*9360*/  F2FP.BF16.F32.PACK_AB R20, R25, R26 ;  /* 0x0000001a1914723e */ /* 0x000fe200000010ff */
[----:B------:R-:W-:Y:S01]  /*9370*/  IMAD R49, R18, UR4, RZ ;  /* 0x0000000412317c24 */ /* 0x000fe2000f8e02ff */
[----:B------:R-:W-:Y:S02]  /*9380*/  F2FP.BF16.F32.PACK_AB R21, R27, R28 ;  /* 0x0000001c1b15723e */ /* 0x000fe400000010ff */
[----:B------:R-:W-:Y:S02]  /*9390*/  F2FP.BF16.F32.PACK_AB R22, R29, R30 ;  /* 0x0000001e1d16723e */ /* 0x000fe400000010ff */
[----:B------:R-:W-:Y:S01]  /*93a0*/  F2FP.BF16.F32.PACK_AB R23, R31, R32 ;  /* 0x000000201f17723e */ /* 0x000fe200000010ff */
[----:B------:R-:W-:Y:S01]  /*93b0*/  VIADD R50, R52, 0x8 ;  /* 0x0000000834327836 */ /* 0x000fe20000000000 */
        /* <DEDUP_REMOVED lines=9> */
[----:B------:R-:W-:-:S03]  /*9450*/  ISETP.GE.OR P1, PT, R52, R49, P0 ;  /* 0x000000313400720c */ /* 0x000fc60000726670 */
[----:B------:R1:W-:Y:S01]  /*9460*/  STSM.16.M88.4 [R56], R20 ;  /* 0x0000001438007844 */ /* 0x0003e20000000200 */
[----:B------:R-:W-:-:S03]  /*9470*/  ISETP.GE.OR P0, PT, R50, R49, P0 ;  /* 0x000000313200720c */ /* 0x000fc60000706670 */
[----:B------:R-:W-:Y:S04]  /*9480*/  STSM.16.M88.4 [R55], R24 ;  /* 0x0000001837007844 */ /* 0x000fe80000000200 */
[----:B------:R-:W-:Y:S04]  /*9490*/  STSM.16.M88.4 [R54], R44 ;  /* 0x0000002c36007844 */ /* 0x000fe80000000200 */
[----:B------:R-:W-:Y:S01]  /*94a0*/  SHFL.IDX PT, R50, R58, RZ, 0x1c1f ;  /* 0x001c1fff3a327589 */ /* 0x000fe200000e0000 */
[C---:B------:R-:W-:Y:S01]  /*94b0*/  IADD3 R7, P3, R14.reuse, 0x3000, RZ ;  /* 0x000030000e077810 */ /* 0x040fe20007f7e0ff */
[----:B0-----:R-:W0:Y:S02]  /*94c0*/  @P2 LDC R9, c[0x0][0xbec] ;  /* 0x0002fb00ff092b82 */ /* 0x001e240000000800 */
[----:B------:R-:W2:Y:S06]  /*94d0*/  SHFL.IDX PT, R51, R59, RZ, 0x1c1f ;  /* 0x001c1fff3b337589 */ /* 0x000eac00000e0000 */
[----:B------:R-:W-:Y:S06]  /*94e0*/  BAR.SYNC.DEFER_BLOCKING 0x1, 0x180 ;  /* 0x0046000000007b1d */ /* 0x000fec0000010000 */
[----:B------:R-:W-:Y:S01]  /*94f0*/  SHFL.IDX PT, R53, R59, 0x1, 0x1c1f ;  /* 0x003c1f003b357f89 */ /* 0x000fe200000e0000 */
[----:B------:R-:W-:Y:S01]  /*9500*/  LOP3.LUT R5, R14, 0x380, RZ, 0xc0, !PT ;  /* 0x000003800e057812 */ /* 0x000fe200078ec0ff */
[----:B-1----:R-:W1:Y:S02]  /*9510*/  @P2 LDC R20, c[0x0][0xbf0] ;  /* 0x0002fc00ff142b82 */ /* 0x002e640000000800 */
[----:B------:R-:W3:Y:S01]  /*9520*/  SHFL.IDX PT, R52, R58, 0x1, 0x1c1f ;  /* 0x003c1f003a347f89 */ /* 0x000ee200000e0000 */
[----:B------:R-:W-:-:S02]  /*9530*/  LOP3.LUT R6, R7, 0x380, RZ, 0xc0, !PT ;  /* 0x0000038007067812 */ /* 0x000fc400078ec0ff */
[----:B------:R-:W-:Y:S02]  /*9540*/  SHF.R.U64 R5, R5, 0x3, RZ ;  /* 0x0000000305057819 */ /* 0x000fe400000012ff */
[----:B------:R-:W-:Y:S01]  /*9550*/  SHF.R.U64 R6, R6, 0x3, RZ ;  /* 0x0000000306067819 */ /* 0x000fe200000012ff */
[----:B------:R-:W4:Y:S01]  /*9560*/  LDC.64 R10, c[0x0][0xae0] ;  /* 0x0002b800ff0a7b82 */ /* 0x000f220000000a00 */
[----:B------:R-:W-:Y:S02]  /*9570*/  LOP3.LUT R14, R5, R14, RZ, 0x3c, !PT ;  /* 0x0000000e050e7212 */ /* 0x000fe400078e3cff */
[----:B------:R-:W-:Y:S01]  /*9580*/  LOP3.LUT R6, R6, R7, RZ, 0x3c, !PT ;  /* 0x0000000706067212 */ /* 0x000fe200078e3cff */
[----:B------:R-:W-:Y:S01]  /*9590*/  IMAD.X R7, RZ, RZ, R15, P3 ;  /* 0x000000ffff077224 */ /* 0x000fe200018e060f */
[----:B------:R-:W-:Y:S01]  /*95a0*/  IADD3.X R5, RZ, R15, RZ, P4, !PT ;  /* 0x0000000fff057210 */ /* 0x000fe200027fe4ff */
[----:B--2---:R-:W-:Y:S04]  /*95b0*/  @!P1 ST.E desc[UR46][R50.64], R19 ;  /* 0x0000001332009985 */ /* 0x004fe8000c10192e */
[----:B---3--:R-:W-:Y:S04]  /*95c0*/  @!P0 ST.E desc[UR46][R52.64], R48 ;  /* 0x0000003034008985 */ /* 0x008fe8000c10192e */
[----:B------:R-:W2:Y:S04]  /*95d0*/  LD.E.128 R28, desc[UR46][R14.64] ;  /* 0x0000002e0e1c7980 */ /* 0x000ea8000c101d00 */
[----:B------:R-:W3:Y:S04]  /*95e0*/  LD.E.128 R32, desc[UR46][R12.64] ;  /* 0x0000002e0c207980 */ /* 0x000ee8000c101d00 */
[----:B------:R-:W5:Y:S04]  /*95f0*/  LD.E.128 R36, desc[UR46][R6.64] ;  /* 0x0000002e06247980 */ /* 0x000f68000c101d00 */
[----:B------:R0:W5:Y:S01]  /*9600*/  LD.E.128 R40, desc[UR46][R4.64] ;  /* 0x0000002e04287980 */ /* 0x000162000c101d00 */
[----:B------:R-:W-:Y:S01]  /*9610*/  IMAD R8, R62, 0x30, R60 ;  /* 0x000000303e087824 */ /* 0x000fe200078e023c */
[----:B------:R-:W-:-:S02]  /*9620*/  UIMAD UR6, UR11, UR8, URZ ;  /* 0x000000080b0672a4 */ /* 0x000fc4000f8e023f */
[----:B------:R-:W-:Y:S01]  /*9630*/  UIMAD.WIDE.U32 UR4, UR10, UR8, URZ ;  /* 0x000000080a0472a5 */ /* 0x000fe2000f8e003f */
[----:B------:R-:W-:Y:S01]  /*9640*/  IMAD R8, R3, 0xc0, R8 ;  /* 0x000000c003087824 */ /* 0x000fe200078e0208 */
[----:B------:R-:W-:Y:S01]  /*9650*/  UIMAD UR6, UR10, UR9, UR6 ;  /* 0x000000090a0672a4 */ /* 0x000fe2000f8e0206 */
[----:B------:R-:W-:Y:S01]  /*9660*/  @!PT LDS RZ, [RZ] ;  /* 0x00000000fffff984 */ /* 0x000fe20000000800 */
[----:B------:R-:W-:Y:S01]  /*9670*/  @!PT LDS RZ, [RZ] ;  /* 0x00000000fffff984 */ /* 0x000fe20000000800 */
[----:B------:R-:W-:Y:S01]  /*9680*/  @!PT LDS RZ, [RZ] ;  /* 0x00000000fffff984 */ /* 0x000fe20000000800 */
[----:B------:R-:W-:Y:S01]  /*9690*/  @!PT LDS RZ, [RZ] ;  /* 0x00000000fffff984 */ /* 0x000fe20000000800 */
[----:B------:R1:W-:Y:S06]  /*96a0*/  MEMBAR.ALL.CTA ;  /* 0x0000000000007992 */ /* 0x0003ec0000008000 */
[----:B-1----:R-:W1:Y:S01]  /*96b0*/  FENCE.VIEW.ASYNC.S ;  /* 0x00000000000073c6 */ /* 0x002e620000000000 */
[----:B------:R-:W-:Y:S01]  /*96c0*/  ULDC.64 UR8, c[0x0][0xaf0] ;  /* 0x0002bc0000087ab9 */ /* 0x000fe20000000a00 */
[----:B0-----:R-:W-:Y:S01]  /*96d0*/  @P2 IMAD.HI.U32 R5, R8, R9, RZ ;  /* 0x0000000908052227 */ /* 0x001fe200078e00ff */
[----:B------:R-:W-:-:S02]  /*96e0*/  UIADD3 UR5, UR5, UR6, URZ ;  /* 0x0000000605057290 */ /* 0x000fc4000fffe03f */
[----:B------:R-:W-:Y:S01]  /*96f0*/  UIMAD UR6, UR7, UR8, URZ ;  /* 0x00000008070672a4 */ /* 0x000fe2000f8e023f */
[----:B------:R-:W-:Y:S01]  /*9700*/  IMAD.MOV.U32 R4, RZ, RZ, R8 ;  /* 0x000000ffff047224 */ /* 0x000fe200078e0008 */
[----:B------:R-:W-:Y:S01]  /*9710*/  @P2 SHF.R.U32.HI R4, RZ, R20, R5 ;  /* 0x00000014ff042219 */ /* 0x000fe20000011605 */
[----:B------:R-:W-:Y:S02]  /*9720*/  UIMAD.WIDE.U32 UR4, UR45, UR8, UR4 ;  /* 0x000000082d0472a5 */ /* 0x000fe4000f8e0004 */
[----:B------:R-:W-:Y:S01]  /*9730*/  UIMAD UR6, UR45, UR9, UR6 ;  /* 0x000000092d0672a4 */ /* 0x000fe2000f8e0206 */
[--C-:B------:R-:W-:Y:S01]  /*9740*/  SHF.R.S32.HI R5, RZ, 0x1f, R4.reuse ;  /* 0x0000001fff057819 */ /* 0x100fe20000011404 */
[----:B------:R-:W-:Y:S02]  /*9750*/  IMAD.MOV R7, RZ, RZ, -R4 ;  /* 0x000000ffff077224 */ /* 0x000fe400078e0a04 */
[----:B------:R-:W-:Y:S02]  /*9760*/  UIADD3 UR5, UR5, UR6, URZ ;  /* 0x0000000605057290 */ /* 0x000fe4000fffe03f */
[----:B----4-:R-:W-:-:S02]  /*9770*/  IMAD R5, R5, R10, RZ ;  /* 0x0000000a05057224 */ /* 0x010fc400078e02ff */
[----:B------:R-:W-:Y:S02]  /*9780*/  IMAD R7, R18, R7, R8 ;  /* 0x0000000712077224 */ /* 0x000fe400078e0208 */
[C---:B------:R-:W-:Y:S02]  /*9790*/  IMAD R9, R4.reuse, R11, R5 ;  /* 0x0000000b04097224 */ /* 0x040fe400078e0205 */
[----:B------:R-:W-:Y:S01]  /*97a0*/  IMAD.WIDE.U32 R4, R4, R10, UR4 ;  /* 0x0000000404047e25 */ /* 0x000fe2000f8e000a */
[----:B------:R-:W-:Y:S01]  /*97b0*/  SHF.R.S32.HI R6, RZ, 0x1f, R7 ;  /* 0x0000001fff067819 */ /* 0x000fe20000011407 */
[----:B------:R-:W-:-:S03]  /*97c0*/  ULDC.64 UR4, c[0x0][0xad8] ;  /* 0x0002b60000047ab9 */ /* 0x000fc60000000a00 */
[----:B------:R-:W-:Y:S01]  /*97d0*/  IADD3 R5, R5, R9, RZ ;  /* 0x0000000905057210 */ /* 0x000fe20007ffe0ff */
[----:B------:R-:W-:-:S04]  /*97e0*/  IMAD R6, R6, UR4, RZ ;  /* 0x0000000406067c24 */ /* 0x000fc8000f8e02ff */
[C---:B------:R-:W-:Y:S02]  /*97f0*/  IMAD R9, R7.reuse, UR5, R6 ;  /* 0x0000000507097c24 */ /* 0x040fe4000f8e0206 */
[----:B------:R-:W-:Y:S01]  /*9800*/  IMAD.WIDE.U32 R4, R7, UR4, R4 ;  /* 0x0000000407047c25 */ /* 0x000fe2000f8e0004 */
[----:B------:R-:W-:-:S03]  /*9810*/  ULDC.64 UR4, c[0x0][0xa80] ;  /* 0x0002a00000047ab9 */ /* 0x000fc60000000a00 */
[----:B------:R-:W-:Y:S01]  /*9820*/  IMAD.IADD R5, R5, 0x1, R9 ;  /* 0x0000000105057824 */ /* 0x000fe200078e0209 */
[C---:B------:R-:W-:Y:S01]  /*9830*/  LEA R13, P0, R4.reuse, UR4, 0x1 ;  /* 0x00000004040d7c11 */ /* 0x040fe2000f8008ff */
[----:B------:R-:W-:Y:S01]  /*9840*/  IMAD R20, R3, 0xc0, R60 ;  /* 0x000000c003147824 */ /* 0x000fe200078e023c */
[----:B------:R-:W-:Y:S01]  /*9850*/  ULDC UR4, c[0x0][0xac8] ;  /* 0x0002b20000047ab9 */ /* 0x000fe20000000800 */
[----:B------:R-:W0:Y:S01]  /*9860*/  LDC R3, c[0x0][0xc34] ;  /* 0x00030d00ff037b82 */ /* 0x000e220000000800 */
[----:B------:R-:W-:Y:S01]  /*9870*/  LEA.HI.X R15, R4, UR5, R5, 0x1, P0 ;  /* 0x00000005040f7c11 */ /* 0x000fe200080f0c05 */
[----:B-1----:R-:W-:Y:S04]  /*9880*/  SHFL.IDX PT, R6, R13, 0x1, 0x181f ;  /* 0x00381f000d067f89 */ /* 0x002fe800000e0000 */
[----:B------:R-:W-:Y:S04]  /*9890*/  SHFL.IDX PT, R4, R13, RZ, 0x181f ;  /* 0x00181fff0d047589 */ /* 0x000fe800000e0000 */
[----:B------:R-:W1:Y:S04]  /*98a0*/  SHFL.IDX PT, R5, R15, RZ, 0x181f ;  /* 0x00181fff0f057589 */ /* 0x000e6800000e0000 */
[----:B------:R-:W4:Y:S04]  /*98b0*/  SHFL.IDX PT, R7, R15, 0x1, 0x181f ;  /* 0x00381f000f077f89 */ /* 0x000f2800000e0000 */
[----:B------:R-:W-:Y:S04]  /*98c0*/  SHFL.IDX PT, R8, R13, 0x2, 0x181f ;  /* 0x00581f000d087f89 */ /* 0x000fe800000e0000 */
[----:B------:R-:W0:Y:S04]  /*98d0*/  SHFL.IDX PT, R9, R15, 0x2, 0x181f ;  /* 0x00581f000f097f89 */ /* 0x000e2800000e0000 */
[----:B------:R-:W-:Y:S04]  /*98e0*/  SHFL.IDX PT, R10, R13, 0x3, 0x181f ;  /* 0x00781f000d0a7f89 */ /* 0x000fe800000e0000 */
[----:B------:R-:W0:Y:S01]  /*98f0*/  SHFL.IDX PT, R11, R15, 0x3, 0x181f ;  /* 0x00781f000f0b7f89 */ /* 0x000e2200000e0000 */
[----:B------:R-:W-:Y:S01]  /*9900*/  ISETP.GE.AND P0, PT, R0, UR4, PT ;  /* 0x0000000400007c0c */ /* 0x000fe2000bf06270 */
[----:B------:R-:W-:-:S02]  /*9910*/  VIADD R12, R20, 0x30 ;  /* 0x00000030140c7836 */ /* 0x000fc40000000000 */
[C---:B------:R-:W-:Y:S01]  /*9920*/  VIADD R14, R20.reuse, 0x60 ;  /* 0x00000060140e7836 */ /* 0x040fe20000000000 */
[C---:B------:R-:W-:Y:S01]  /*9930*/  IADD3 R18, R20.reuse, 0x90, RZ ;  /* 0x0000009014127810 */ /* 0x040fe20007ffe0ff */
[----:B------:R-:W-:Y:S01]  /*9940*/  UIADD3 UR4, UR40, 0x30820, URZ ;  /* 0x0003082028047890 */ /* 0x000fe2000fffe03f */
[-C--:B------:R-:W-:Y:S02]  /*9950*/  ISETP.GE.OR P1, PT, R20, R49.reuse, P0 ;  /* 0x000000311400720c */ /* 0x080fe40000726670 */
[-C--:B------:R-:W-:Y:S02]  /*9960*/  ISETP.GE.OR P2, PT, R12, R49.reuse, P0 ;  /* 0x000000310c00720c */ /* 0x080fe40000746670 */
[-C--:B------:R-:W-:Y:S01]  /*9970*/  ISETP.GE.OR P3, PT, R14, R49.reuse, P0 ;  /* 0x000000310e00720c */ /* 0x080fe20000766670 */
[----:B------:R-:W-:Y:S01]  /*9980*/  UPRMT UR4, URZ, 0x654, UR4 ;  /* 0x000006543f047896 */ /* 0x000fe20008000004 */
[----:B------:R-:W-:-:S07]  /*9990*/  ISETP.GE.OR P0, PT, R18, R49, P0 ;  /* 0x000000311200720c */ /* 0x000fce0000706670 */
[C---:B-1----:R-:W-:Y:S01]  /*99a0*/  @!P1 IMAD.WIDE R4, R0.reuse, 0x2, R4 ;  /* 0x0000000200049825 */ /* 0x042fe200078e0204 */
[----:B------:R-:W-:Y:S01]  /*99b0*/  SYNCS.ARRIVE.TRANS64.RED.A1T0 RZ, [UR4], RZ ;  /* 0x000000ffffff79a7 */ /* 0x000fe20008100404 */
[----:B------:R-:W-:Y:S02]  /*99c0*/  ULDC UR4, c[0x0][0xc] ;  /* 0x0000030000047ab9 */ /* 0x000fe40000000800 */
[----:B----4-:R-:W-:Y:S01]  /*99d0*/  @!P2 IMAD.WIDE R6, R0, 0x2, R6 ;  /* 0x000000020006a825 */ /* 0x010fe200078e0206 */
[----:B------:R-:W-:-:S03]  /*99e0*/  UIADD3 UR41, UR4, UR41, URZ ;  /* 0x0000002904297290 */ /* 0x000fc6000fffe03f */
[----:B0-----:R-:W-:-:S04]  /*99f0*/  @!P3 IMAD.WIDE R8, R0, 0x2, R8 ;  /* 0x000000020008b825 */ /* 0x001fc800078e0208 */
[----:B------:R-:W-:Y:S01]  /*9a00*/  @!P0 IMAD.WIDE R10, R0, 0x2, R10 ;  /* 0x00000002000a8825 */ /* 0x000fe200078e020a */
[----:B------:R-:W-:-:S04]  /*9a10*/  UIADD3 UR39, UR39, 0x1, URZ ;  /* 0x0000000127277890 */ /* 0x000fc8000fffe03f */
[----:B------:R-:W-:-:S04]  /*9a20*/  UISETP.NE.AND UP0, UPT, UR39, 0x2, UPT ;  /* 0x000000022700788c */ /* 0x000fc8000bf05270 */
[----:B------:R-:W-:Y:S02]  /*9a30*/  USEL UR4, URZ, 0x1, UP0 ;  /* 0x000000013f047887 */ /* 0x000fe40008000000 */
[----:B------:R-:W-:Y:S02]  /*9a40*/  UIADD3 UR37, UR37, 0x1, URZ ;  /* 0x0000000125257890 */ /* 0x000fe4000fffe03f */
[----:B------:R-:W-:Y:S02]  /*9a50*/  ULOP3.LUT UR38, UR38, UR4, URZ, 0x3c, !UPT ;  /* 0x0000000426267292 */ /* 0x000fe4000f8e3c3f */
[----:B------:R-:W-:Y:S01]  /*9a60*/  USEL UR39, UR39, URZ, UP0 ;  /* 0x0000003f27277287 */ /* 0x000fe20008000000 */
[----:B--2---:R1:W-:Y:S04]  /*9a70*/  @!P1 ST.E.128 desc[UR46][R4.64], R28 ;  /* 0x0000001c04009985 */ /* 0x0043e8000c101d2e */
[----:B---3--:R1:W-:Y:S04]  /*9a80*/  @!P2 ST.E.128 desc[UR46][R6.64], R32 ;  /* 0x000000200600a985 */ /* 0x0083e8000c101d2e */
[----:B-----5:R1:W-:Y:S04]  /*9a90*/  @!P3 ST.E.128 desc[UR46][R8.64], R36 ;  /* 0x000000240800b985 */ /* 0x0203e8000c101d2e */
[----:B------:R1:W-:Y:S01]  /*9aa0*/  @!P0 ST.E.128 desc[UR46][R10.64], R40 ;  /* 0x000000280a008985 */ /* 0x0003e2000c101d2e */
[----:B------:R-:W-:-:S13]  /*9ab0*/  ISETP.LE.AND P0, PT, R3, UR41, PT ;  /* 0x0000002903007c0c */ /* 0x000fda000bf03270 */
[----:B------:R-:W-:Y:S05]  /*9ac0*/  @!P0 BRA `(.L_x_29) ;  /* 0xffffff7400308947 */ /* 0x000fea000383ffff */
[----:B------:R-:W-:Y:S05]  /*9ad0*/  EXIT ;  /* 0x000000000000794d */ /* 0x000fea0003800000 */
.L_x_7:
[----:B------:R-:W-:-:S08]  /*9ae0*/  NOP ;  /* 0x0000000000007918 */ /* 0x000fd00000000000 */
[----:B------:R-:W0:-:S00]  /*9af0*/  USETMAXREG.DEALLOC.CTAPOOL 0x20 ;  /* 0x00000020000079c8 */ /* 0x000e0000080e0500 */
[----:B------:R-:W1:Y:S01]  /*9b00*/  S2UR UR5, SR_CTAID.X ;  /* 0x00000000000579c3 */ /* 0x000e620000002500 */
[----:B0-----:R-:W-:Y:S02]  /*9b10*/  IMAD.MOV.U32 R0, RZ, RZ, 0x1 ;  /* 0x00000001ff007424 */ /* 0x001fe400078e00ff */
[----:B------:R-:W-:Y:S02]  /*9b20*/  IMAD.MOV.U32 R16, RZ, RZ, RZ ;  /* 0x000000ffff107224 */ /* 0x000fe400078e00ff */
[----:B------:R-:W-:-:S03]  /*9b30*/  IMAD.MOV.U32 R22, RZ, RZ, 0x1 ;  /* 0x00000001ff167424 */ /* 0x000fc600078e00ff */
[----:B------:R-:W1:Y:S02]  /*9b40*/  LDC R2, c[0x0][0xc34] ;  /* 0x00030d00ff027b82 */ /* 0x000e640000000800 */
[----:B-1----:R-:W-:-:S13]  /*9b50*/  ISETP.LE.AND P0, PT, R2, UR5, PT ;  /* 0x0000000502007c0c */ /* 0x002fda000bf03270 */
[----:B------:R-:W-:Y:S05]  /*9b60*/  @P0 BRA `(.L_x_30) ;  /* 0x0000003000d40947 */ /* 0x000fea0003800000 */
[----:B------:R-:W0:Y:S01]  /*9b70*/  S2R R5, SR_TID.X ;  /* 0x0000000000057919 */ /* 0x000e220000002100 */
[----:B------:R-:W1:Y:S01]  /*9b80*/  S2UR UR4, SR_CgaCtaId ;  /* 0x00000000000479c3 */ /* 0x000e620000008800 */
[----:B------:R-:W-:Y:S01]  /*9b90*/  UMOV UR37, 0x400 ;  /* 0x0000040000257882 */ /* 0x000fe20000000000 */
[----:B------:R-:W-:Y:S01]  /*9ba0*/  MOV R22, 0x1 ;  /* 0x0000000100167802 */ /* 0x000fe20000000f00 */
[----:B------:R-:W-:Y:S01]  /*9bb0*/  IMAD.MOV.U32 R16, RZ, RZ, RZ ;  /* 0x000000ffff107224 */ /* 0x000fe200078e00ff */
[----:B------:R-:W-:Y:S01]  /*9bc0*/  ULDC.64 UR40, c[0x0][0x198] ;  /* 0x0000660000287ab9 */ /* 0x000fe20000000a00 */
[----:B------:R-:W-:Y:S01]  /*9bd0*/  ULDC UR38, c[0x0][0xc] ;  /* 0x0000030000267ab9 */ /* 0x000fe20000000800 */
[----:B-1----:R-:W-:Y:S01]  /*9be0*/  ULEA UR37, UR4, UR37, 0x18 ;  /* 0x0000002504257291 */ /* 0x002fe2000f8ec03f */
[C---:B0-----:R-:W-:Y:S02]  /*9bf0*/  SHF.L.U32 R0, R5.reuse, 0x3, RZ ;  /* 0x0000000305007819 */ /* 0x041fe400000006ff */
[----:B------:R-:W-:-:S02]  /*9c00*/  LOP3.LUT R4, R5, 0x7f, RZ, 0xc0, !PT ;  /* 0x0000007f05047812 */ /* 0x000fc400078ec0ff */
[----:B------:R-:W-:Y:S01]  /*9c10*/  LOP3.LUT R2, R0, 0x1f8, RZ, 0xc0, !PT ;  /* 0x000001f800027812 */ /* 0x000fe200078ec0ff */
[----:B------:R-:W-:Y:S02]  /*9c20*/  IMAD.U32 R0, RZ, RZ, UR5 ;  /* 0x00000005ff007e24 */ /* 0x000fe4000f8e00ff */
[----:B------:R-:W-:Y:S01]  /*9c30*/  IMAD.SHL.U32 R3, R4, 0x8, RZ ;  /* 0x0000000804037824 */ /* 0x000fe200078e00ff */
[----:B------:R-:W-:Y:S02]  /*9c40*/  LOP3.LUT R2, R2, 0x38, R5, 0x78, !PT ;  /* 0x0000003802027812 */ /* 0x000fe400078e7805 */
[----:B------:R0:W-:Y:S01]  /*9c50*/  STL [R1+0x8], R0 ;  /* 0x0000080001007387 */ /* 0x0001e20000100800 */
[----:B------:R-:W-:Y:S02]  /*9c60*/  SHF.R.U32.HI R4, RZ, 0x3, R4 ;  /* 0x00000003ff047819 */ /* 0x000fe40000011604 */
[----:B------:R-:W-:Y:S01]  /*9c70*/  LOP3.LUT R2, R2, 0x200, R3, 0xf8, !PT ;  /* 0x0000020002027812 */ /* 0x000fe200078ef803 */
[----:B------:R1:W-:Y:S01]  /*9c80*/  STL [R1+0x20], RZ ;  /* 0x000020ff01007387 */ /* 0x0003e20000100800 */
[----:B------:R-:W-:-:S02]  /*9c90*/  IMAD.SHL.U32 R3, R5, 0x10, RZ ;  /* 0x0000001005037824 */ /* 0x000fc400078e00ff */
[----:B------:R-:W-:-:S03]  /*9ca0*/  LEA R27, R2, UR37, 0x1 ;  /* 0x00000025021b7c11 */ /* 0x000fc6000f8e08ff */
[----:B0-----:R-:W-:-:S07]  /*9cb0*/  LOP3.LUT R0, R4, 0x70, R3, 0xf8, !PT ;  /* 0x0000007004007812 */ /* 0x001fce00078ef803 */
.L_x_94:
[----:B------:R-:W2:Y:S01]  /*9cc0*/  LDL R6, [R1+0x8] ;  /* 0x0000080001067983 */ /* 0x000ea20000100800 */
[----:B0-----:R-:W0:Y:S01]  /*9cd0*/  LDC R0, c[0x0][0xc38] ;  /* 0x00030e00ff007b82 */ /* 0x001e220000000800 */
[----:B------:R-:W-:Y:S05]  /*9ce0*/  YIELD ;  /* 0x0000000000007946 */ /* 0x000fea0003800000 */
[----:B------:R-:W-:Y:S02]  /*9cf0*/  ULDC.64 UR4, c[0x0][0x418] ;  /* 0x0001060000047ab9 */ /* 0x000fe40000000a00 */
[----:B------:R-:W3:Y:S01]  /*9d00*/  LDC R4, c[0x0][0xc44] ;  /* 0x00031100ff047b82 */ /* 0x000ee20000000800 */
[----:B------:R-:W-:-:S03]  /*9d10*/  UISETP.NE.U32.AND UP0, UPT, UR4, URZ, UPT ;  /* 0x0000003f0400728c */ /* 0x000fc6000bf05070 */
[----:B------:R-:W-:Y:S01]  /*9d20*/  ULDC UR4, c[0x0][0x424] ;  /* 0x0001090000047ab9 */ /* 0x000fe20000000800 */
[----:B------:R-:W-:-:S04]  /*9d30*/  UISETP.NE.AND.EX UP0, UPT, UR5, URZ, UPT, UP0 ;  /* 0x0000003f0500728c */ /* 0x000fc8000bf05300 */
[----:B------:R-:W-:Y:S01]  /*9d40*/  USEL UR4, UR4, 0x1, UP0 ;  /* 0x0000000104047887 */ /* 0x000fe20008000000 */
[----:B0-----:R-:W-:Y:S02]  /*9d50*/  ISETP.NE.AND P0, PT, R0, 0x1, PT ;  /* 0x000000010000780c */ /* 0x001fe40003f05270 */
[----:B---3--:R-:W-:-:S11]  /*9d60*/  ISETP.NE.AND P1, PT, R4, 0x1, PT ;  /* 0x000000010400780c */ /* 0x008fd60003f25270 */
[----:B------:R-:W2:Y:S08]  /*9d70*/  @P0 LDC R0, c[0x0][0xc3c] ;  /* 0x00030f00ff000b82 */ /* 0x000eb00000000800 */
[----:B------:R-:W0:Y:S08]  /*9d80*/  @P0 LDC R5, c[0x0][0xc40] ;  /* 0x00031000ff050b82 */ /* 0x000e300000000800 */
[----:B------:R-:W3:Y:S01]  /*9d90*/  @P1 LDC.64 R2, c[0x0][0xc48] ;  /* 0x00031200ff021b82 */ /* 0x000ee20000000a00 */
[----:B--2---:R-:W-:-:S05]  /*9da0*/  @P0 IMAD.HI.U32 R0, R6, R0, RZ ;  /* 0x0000000006000227 */ /* 0x004fca00078e00ff */
[----:B0-----:R-:W-:Y:S02]  /*9db0*/  @P0 SHF.R.U32.HI R6, RZ, R5, R0 ;  /* 0x00000005ff060219 */ /* 0x001fe40000011600 */
[----:B------:R-:W0:Y:S03]  /*9dc0*/  LDC R0, c[0x0][0x2f0] ;  /* 0x0000bc00ff007b82 */ /* 0x000e260000000800 */
[----:B---3--:R-:W-:Y:S01]  /*9dd0*/  @P1 IMAD.HI.U32 R2, R6, R2, RZ ;  /* 0x0000000206021227 */ /* 0x008fe200078e00ff */
[----:B------:R2:W-:Y:S03]  /*9de0*/  STL [R1], R6 ;  /* 0x0000000601007387 */ /* 0x0005e60000100800 */
[----:B------:R-:W-:Y:S01]  /*9df0*/  IMAD.MOV.U32 R28, RZ, RZ, R6 ;  /* 0x000000ffff1c7224 */ /* 0x000fe200078e0006 */
[----:B------:R-:W-:-:S04]  /*9e00*/  @P1 SHF.R.U32.HI R28, RZ, R3, R2 ;  /* 0x00000003ff1c1219 */ /* 0x000fc80000011602 */
[----:B------:R-:W-:-:S05]  /*9e10*/  IADD3 R17, -R28, RZ, RZ ;  /* 0x000000ff1c117210 */ /* 0x000fca0007ffe1ff */
[----:B------:R-:W-:Y:S02]  /*9e20*/  IMAD R17, R4, R17, R6 ;  /* 0x0000001104117224 */ /* 0x000fe400078e0206 */
[----:B0-----:R-:W-:Y:S01]  /*9e30*/  IMAD R7, R0, UR4, RZ ;  /* 0x0000000400077c24 */ /* 0x001fe2000f8e02ff */
[----:B------:R-:W-:-:S03]  /*9e40*/  UIADD3 UR4, UR37, 0x12400, URZ ;  /* 0x0001240025047890 */ /* 0x000fc6000fffe03f */
[----:B------:R-:W-:Y:S01]  /*9e50*/  VIADD R0, R7, 0xbf ;  /* 0x000000bf07007836 */ /* 0x000fe20000000000 */
[----:B------:R2:W-:Y:S01]  /*9e60*/  STL [R1+0x18], R7 ;  /* 0x0000180701007387 */ /* 0x0005e20000100800 */
[----:B------:R-:W-:Y:S02]  /*9e70*/  ULOP3.LUT UP0, URZ, UR4, 0x3ff, URZ, 0xc0, !UPT ;  /* 0x000003ff043f7892 */ /* 0x000fe4000f80c03f */
[----:B------:R-:W-:-:S04]  /*9e80*/  IMAD.HI R0, R0, 0x2aaaaaab, RZ ;  /* 0x2aaaaaab00007827 */ /* 0x000fc800078e02ff */
[----:B------:R-:W-:Y:S02]  /*9e90*/  PLOP3.LUT P0, PT, PT, PT, UP0, 0x80, 0x0 ;  /* 0x000000000000781c */ /* 0x000fe40003f0f008 */
[----:B------:R-:W-:-:S04]  /*9ea0*/  SHF.R.U32.HI R3, RZ, 0x1f, R0 ;  /* 0x0000001fff037819 */ /* 0x000fc80000011600 */
[----:B------:R-:W-:-:S05]  /*9eb0*/  LEA.HI.SX32 R24, R0, R3, 0x1b ;  /* 0x0000000300187211 */ /* 0x000fca00078fdaff */
[----:B------:R2:W-:Y:S02]  /*9ec0*/  STL [R1+0x4], R24 ;  /* 0x0000041801007387 */ /* 0x0005e40000100800 */
[----:B------:R-:W-:Y:S05]  /*9ed0*/  @!P0 BRA `(.L_x_31) ;  /* 0x0000000000408947 */ /* 0x000fea0003800000 */
[----:B------:R-:W-:Y:S01]  /*9ee0*/  MOV R2, 0x0 ;  /* 0x0000000000027802 */ /* 0x000fe20000000f00 */
[----:B------:R-:W-:Y:S01]  /*9ef0*/  ULDC.64 UR6, c[0x4][0xa8] ;  /* 0x01002a0000067ab9 */ /* 0x000fe20000000a00 */
[----:B------:R-:W-:Y:S01]  /*9f00*/  ULDC.64 UR8, c[0x4][0xb0] ;  /* 0x01002c0000087ab9 */ /* 0x000fe20000000a00 */
[----:B------:R-:W-:Y:S01]  /*9f10*/  ULDC.64 UR4, c[0x4][0x30] ;  /* 0x01000c0000047ab9 */ /* 0x000fe20000000a00 */
[----:B------:R-:W-:Y:S01]  /*9f20*/  IMAD.U32 R4, RZ, RZ, UR6 ;  /* 0x00000006ff047e24 */ /* 0x000fe2000f8e00ff */
[----:B--2---:R-:W-:Y:S01]  /*9f30*/  MOV R7, UR9 ;  /* 0x0000000900077c02 */ /* 0x004fe20008000f00 */
[----:B------:R-:W0:Y:S01]  /*9f40*/  LDC.64 R2, c[0x4][R2] ;  /* 0x0100000002027b82 */ /* 0x000e220000000a00 */
[----:B------:R-:W-:Y:S01]  /*9f50*/  IMAD.U32 R5, RZ, RZ, UR7 ;  /* 0x00000007ff057e24 */ /* 0x000fe2000f8e00ff */
[----:B------:R-:W-:Y:S01]  /*9f60*/  MOV R12, 0x1 ;  /* 0x00000001000c7802 */ /* 0x000fe20000000f00 */
[----:B------:R-:W-:Y:S02]  /*9f70*/  IMAD.U32 R6, RZ, RZ, UR8 ;  /* 0x00000008ff067e24 */ /* 0x000fe4000f8e00ff */
[----:B------:R-:W-:-:S02]  /*9f80*/  IMAD.U32 R10, RZ, RZ, UR4 ;  /* 0x00000004ff0a7e24 */ /* 0x000fc4000f8e00ff */
[----:B------:R-:W-:Y:S02]  /*9f90*/  IMAD.U32 R11, RZ, RZ, UR5 ;  /* 0x00000005ff0b7e24 */ /* 0x000fe4000f8e00ff */
[----:B------:R-:W-:Y:S02]  /*9fa0*/  IMAD.MOV.U32 R8, RZ, RZ, 0x70 ;  /* 0x00000070ff087424 */ /* 0x000fe400078e00ff */
[----:B------:R-:W-:-:S07]  /*9fb0*/  IMAD.MOV.U32 R13, RZ, RZ, RZ ;  /* 0x000000ffff0d7224 */ /* 0x000fce00078e00ff */
[----:B------:R-:W-:-:S07]  /*9fc0*/  LEPC R20, `(.L_x_31) ;  /* 0x000000001014794e */ /* 0x000fce0000000000 */
[----:B01----:R-:W-:Y:S05]  /*9fd0*/  CALL.ABS.NOINC R2 ;  /* 0x0000000002007343 */ /* 0x003fea0003c00000 */
.L_x_31:
[----:B------:R-:W-:-:S04]  /*9fe0*/  UIADD3 UR4, UR37, 0x400, URZ ;  /* 0x0000040025047890 */ /* 0x000fc8000fffe03f */
[----:B------:R-:W-:-:S06]  /*9ff0*/  ULOP3.LUT UP0, URZ, UR4, 0x3ff, URZ, 0xc0, !UPT ;  /* 0x000003ff043f7892 */ /* 0x000fcc000f80c03f */
[----:B------:R-:W-:-:S13]  /*a000*/  PLOP3.LUT P0, PT, PT, PT, UP0, 0x80, 0x0 ;  /* 0x000000000000781c */ /* 0x000fda0003f0f008 */
[----:B------:R-:W-:Y:S05]  /*a010*/  @!P0 BRA `(.L_x_32) ;  /* 0x00000000007c8947 */ /* 0x000fea0003800000 */
[----:B------:R-:W-:Y:S01]  /*a020*/  MOV R18, 0x0 ;  /* 0x0000000000127802 */ /* 0x000fe20000000f00 */
[----:B------:R-:W-:Y:S01]  /*a030*/  ULDC.64 UR6, c[0x4][0xa8] ;  /* 0x01002a0000067ab9 */ /* 0x000fe20000000a00 */
[----:B------:R-:W-:Y:S01]  /*a040*/  ULDC.64 UR8, c[0x4][0xb0] ;  /* 0x01002c0000087ab9 */ /* 0x000fe20000000a00 */
[----:B------:R-:W-:Y:S01]  /*a050*/  ULDC.64 UR4, c[0x4][0x38] ;  /* 0x01000e0000047ab9 */ /* 0x000fe20000000a00 */
[----:B------:R0:W3:Y:S01]  /*a060*/  LDC.64 R2, c[0x4][R18] ;  /* 0x0100000012027b82 */ /* 0x0000e20000000a00 */
[----:B------:R-:W-:Y:S01]  /*a070*/  IMAD.U32 R4, RZ, RZ, UR6 ;  /* 0x00000006ff047e24 */ /* 0x000fe2000f8e00ff */
[----:B--2---:R-:W-:Y:S01]  /*a080*/  MOV R6, UR8 ;  /* 0x0000000800067c02 */ /* 0x004fe20008000f00 */
[----:B------:R-:W-:Y:S01]  /*a090*/  IMAD.U32 R5, RZ, RZ, UR7 ;  /* 0x00000007ff057e24 */ /* 0x000fe2000f8e00ff */
[----:B------:R-:W-:Y:S01]  /*a0a0*/  MOV R8, 0x70 ;  /* 0x0000007000087802 */ /* 0x000fe20000000f00 */
[----:B------:R-:W-:Y:S02]  /*a0b0*/  IMAD.U32 R7, RZ, RZ, UR9 ;  /* 0x00000009ff077e24 */ /* 0x000fe4000f8e00ff */
[----:B------:R-:W-:-:S02]  /*a0c0*/  IMAD.U32 R10, RZ, RZ, UR4 ;  /* 0x00000004ff0a7e24 */ /* 0x000fc4000f8e00ff */
[----:B------:R-:W-:Y:S02]  /*a0d0*/  IMAD.U32 R11, RZ, RZ, UR5 ;  /* 0x00000005ff0b7e24 */ /* 0x000fe4000f8e00ff */
[----:B------:R-:W-:Y:S02]  /*a0e0*/  IMAD.MOV.U32 R12, RZ, RZ, 0x1 ;  /* 0x00000001ff0c7424 */ /* 0x000fe400078e00ff */
[----:B0-----:R-:W-:-:S07]  /*a0f0*/  IMAD.MOV.U32 R13, RZ, RZ, RZ ;  /* 0x000000ffff0d7224 */ /* 0x001fce00078e00ff */
[----:B------:R-:W-:-:S07]  /*a100*/  LEPC R20, `(.L_x_33) ;  /* 0x000000001014794e */ /* 0x000fce0000000000 */
[----:B-1-3--:R-:W-:Y:S05]  /*a110*/  CALL.ABS.NOINC R2 ;  /* 0x0000000002007343 */ /* 0x00afea0003c00000 */
.L_x_33:
[----:B------:R0:W1:Y:S01]  /*a120*/  LDC.64 R2, c[0x4][R18] ;  /* 0x0100000012027b82 */ /* 0x0000620000000a00 */
[----:B------:R-:W-:Y:S01]  /*a130*/  ULDC.64 UR6, c[0x4][0xa8] ;  /* 0x01002a0000067ab9 */ /* 0x000fe20000000a00 */
[----:B------:R-:W-:Y:S01]  /*a140*/  ULDC.64 UR8, c[0x4][0xb0] ;  /* 0x01002c0000087ab9 */ /* 0x000fe20000000a00 */
[----:B------:R-:W-:Y:S01]  /*a150*/  ULDC.64 UR4, c[0x4][0x40] ;  /* 0x0100100000047ab9 */ /* 0x000fe20000000a00 */
[----:B------:R-:W-:Y:S01]  /*a160*/  IMAD.U32 R4, RZ, RZ, UR6 ;  /* 0x00000006ff047e24 */ /* 0x000fe2000f8e00ff */
[----:B------:R-:W-:Y:S01]  /*a170*/  MOV R5, UR7 ;  /* 0x0000000700057c02 */ /* 0x000fe20008000f00 */
[----:B------:R-:W-:Y:S01]  /*a180*/  IMAD.U32 R6, RZ, RZ, UR8 ;  /* 0x00000008ff067e24 */ /* 0x000fe2000f8e00ff */
[----:B------:R-:W-:Y:S01]  /*a190*/  MOV R11, UR5 ;  /* 0x00000005000b7c02 */ /* 0x000fe20008000f00 */
[----:B------:R-:W-:Y:S02]  /*a1a0*/  IMAD.U32 R7, RZ, RZ, UR9 ;  /* 0x00000009ff077e24 */ /* 0x000fe4000f8e00ff */
[----:B------:R-:W-:-:S02]  /*a1b0*/  IMAD.U32 R10, RZ, RZ, UR4 ;  /* 0x00000004ff0a7e24 */ /* 0x000fc4000f8e00ff */
[----:B------:R-:W-:Y:S02]  /*a1c0*/  IMAD.MOV.U32 R8, RZ, RZ, 0x70 ;  /* 0x00000070ff087424 */ /* 0x000fe400078e00ff */
[----:B------:R-:W-:Y:S02]  /*a1d0*/  IMAD.MOV.U32 R12, RZ, RZ, 0x1 ;  /* 0x00000001ff0c7424 */ /* 0x000fe400078e00ff */
[----:B0-----:R-:W-:-:S07]  /*a1e0*/  IMAD.MOV.U32 R13, RZ, RZ, RZ ;  /* 0x000000ffff0d7224 */ /* 0x001fce00078e00ff */
[----:B------:R-:W-:-:S07]  /*a1f0*/  LEPC R20, `(.L_x_32) ;  /* 0x000000001014794e */ /* 0x000fce0000000000 */
[----:B-1----:R-:W-:Y:S05]  /*a200*/  CALL.ABS.NOINC R2 ;  /* 0x0000000002007343 */ /* 0x002fea0003c00000 */
.L_x_32:
[----:B------:R-:W-:Y:S01]  /*a210*/  ULDC.64 UR4, c[0x0][0x9f8] ;  /* 0x00027e0000047ab9 */ /* 0x000fe20000000a00 */
[----:B------:R-:W-:Y:S02]  /*a220*/  MOV R19, R28 ;  /* 0x0000001c00137202 */ /* 0x000fe40000000f00 */
[----:B------:R-:W-:-:S04]  /*a230*/  ISETP.NE.U32.AND P0, PT, RZ, UR4, PT ;  /* 0x00000004ff007c0c */ /* 0x000fc8000bf05070 */
[----:B------:R-:W-:-:S13]  /*a240*/  ISETP.NE.AND.EX P0, PT, RZ, UR5, PT, P0 ;  /* 0x00000005ff007c0c */ /* 0x000fda000bf05300 */
[----:B------:R-:W0:Y:S02]  /*a250*/  @P0 LDC.64 R2, c[0x0][0x9f8] ;  /* 0x00027e00ff020b82 */ /* 0x000e240000000a00 */
[----:B0-----:R-:W-:-:S05]  /*a260*/  @P0 IMAD.WIDE R2, R28, 0x4, R2 ;  /* 0x000000041c020825 */ /* 0x001fca00078e0202 */
[----:B------:R0:W2:Y:S01]  /*a270*/  @P0 LDG.E R19, desc[UR46][R2.64] ;  /* 0x0000002e02130981 */ /* 0x0000a2000c1e1900 */
[----:B------:R-:W-:Y:S01]  /*a280*/  UMOV UR4, 0xffffffff ;  /* 0xffffffff00047882 */ /* 0x000fe20000000000 */
[----:B------:R-:W-:Y:S01]  /*a290*/  VIADD R29, R24, 0xffffffff ;  /* 0xffffffff181d7836 */ /* 0x000fe20000000000 */
[----:B0-----:R-:W0:Y:S02]  /*a2a0*/  LDC.64 R2, c[0x0][0x418] ;  /* 0x00010600ff027b82 */ /* 0x001e240000000a00 */
[----:B0-----:R-:W-:-:S04]  /*a2b0*/  ISETP.NE.U32.AND P0, PT, R2, RZ, PT ;  /* 0x000000ff0200720c */ /* 0x001fc80003f05070 */
[----:B------:R-:W-:-:S04]  /*a2c0*/  ISETP.NE.AND.EX P1, PT, R3, RZ, PT, P0 ;  /* 0x000000ff0300720c */ /* 0x000fc80003f25300 */
[----:B------:R-:W-:Y:S02]  /*a2d0*/  P2R R26, PR, RZ, 0x2 ;  /* 0x00000002ff1a7803 */ /* 0x000fe40000000000 */
[----:B--2---:R-:W-:Y:S02]  /*a2e0*/  SHF.R.S32.HI R24, RZ, 0x1f, R19 ;  /* 0x0000001fff187819 */ /* 0x004fe40000011413 */
[----:B------:R-:W-:Y:S01]  /*a2f0*/  SEL R18, R19, RZ, !P1 ;  /* 0x000000ff13127207 */ /* 0x000fe20004800000 */
[----:B------:R-:W-:Y:S06]  /*a300*/  BRA.DIV UR4, `(.L_x_34) ;  /* 0x0000003204347947 */ /* 0x000fec000b800000 */
[----:B------:R-:W0:Y:S02]  /*a310*/  S2R R0, SR_TID.X ;  /* 0x0000000000007919 */ /* 0x000e240000002100 */
[----:B0-----:R-:W-:-:S04]  /*a320*/  SHF.R.U32.HI R0, RZ, 0x5, R0 ;  /* 0x00000005ff007819 */ /* 0x001fc80000011600 */
[----:B------:R-:W-:-:S05]  /*a330*/  LOP3.LUT R0, R0, 0x3, RZ, 0xc0, !PT ;  /* 0x0000000300007812 */ /* 0x000fca00078ec0ff */
[----:B------:R0:W2:Y:S02]  /*a340*/  SHFL.IDX PT, R14, R0, RZ, 0x1f ;  /* 0x00001fff000e7589 */ /* 0x0000a400000e0000 */
.L_x_110:
[----:B--2---:R-:W-:Y:S02]  /*a350*/  ISETP.NE.AND P0, PT, R14, RZ, PT ;  /* 0x000000ff0e00720c */ /* 0x004fe40003f05270 */
[----:B------:R-:W-:-:S04]  /*a360*/  PLOP3.LUT P2, PT, PT, PT, PT, 0x8, 0x0 ;  /* 0x000000000000781c */ /* 0x000fc80003f4e170 */
[----:B------:R-:W-:-:S07]  /*a370*/  P2R R25, PR, RZ, 0x4 ;  /* 0x00000004ff197803 */ /* 0x000fce0000000000 */
[----:B------:R-:W-:Y:S05]  /*a380*/  @P0 BRA `(.L_x_35) ;  /* 0x0000000000e80947 */ /* 0x000fea0003800000 */
[----:B------:R-:W-:-:S03]  /*a390*/  UMOV UR4, 0xffffffff ;  /* 0xffffffff00047882 */ /* 0x000fc60000000000 */
[----:B------:R-:W-:Y:S05]  /*a3a0*/  BRA.DIV UR4, `(.L_x_36) ;  /* 0x0000003204407947 */ /* 0x000fea000b800000 */
[----:B------:R-:W-:-:S13]  /*a3b0*/  ELECT P6, URZ, PT ;  /* 0x00000000003f782f */ /* 0x000fda00038c0000 */
.L_x_113:
[----:B------:R-:W-:Y:S05]  /*a3c0*/  @!P6 BRA `(.L_x_35) ;  /* 0x0000000000d8e947 */ /* 0x000fea0003800000 */
[----:B------:R-:W-:Y:S02]  /*a3d0*/  IMAD.MOV.U32 R23, RZ, RZ, R29 ;  /* 0x000000ffff177224 */ /* 0x000fe400078e001d */
[----:B------:R-:W-:Y:S01]  /*a3e0*/  IMAD.MOV.U32 R18, RZ, RZ, R19 ;  /* 0x000000ffff127224 */ /* 0x000fe200078e0013 */
[----:B------:R-:W-:Y:S06]  /*a3f0*/  @!P1 BRA `(.L_x_37) ;  /* 0x0000000000489947 */ /* 0x000fec0003800000 */
[----:B------:R-:W2:Y:S01]  /*a400*/  LDC R23, c[0x0][0x43c] ;  /* 0x00010f00ff177b82 */ /* 0x000ea20000000800 */
[----:B0-----:R-:W-:Y:S01]  /*a410*/  MOV R0, R29 ;  /* 0x0000001d00007202 */ /* 0x001fe20000000f00 */
[----:B------:R-:W-:Y:S02]  /*a420*/  ULDC.64 UR4, c[0x0][0x428] ;  /* 0x00010a0000047ab9 */ /* 0x000fe40000000a00 */
[----:B------:R-:W-:-:S04]  /*a430*/  IMAD R6, R24, UR4, RZ ;  /* 0x0000000418067c24 */ /* 0x000fc8000f8e02ff */
[----:B------:R-:W-:Y:S01]  /*a440*/  IMAD R7, R19, UR5, R6 ;  /* 0x0000000513077c24 */ /* 0x000fe2000f8e0206 */
[----:B--2---:R-:W-:-:S13]  /*a450*/  ISETP.NE.AND P0, PT, R23, 0x1, PT ;  /* 0x000000011700780c */ /* 0x004fda0003f05270 */
[----:B------:R-:W0:Y:S02]  /*a460*/  @P0 LDC.64 R4, c[0x0][0x440] ;  /* 0x00011000ff040b82 */ /* 0x000e240000000a00 */
[----:B0-----:R-:W-:-:S05]  /*a470*/  @P0 IMAD.HI.U32 R4, R29, R4, RZ ;  /* 0x000000041d040227 */ /* 0x001fca00078e00ff */
[----:B------:R-:W-:-:S04]  /*a480*/  @P0 SHF.R.U32.HI R0, RZ, R5, R4 ;  /* 0x00000005ff000219 */ /* 0x000fc80000011604 */
[--C-:B------:R-:W-:Y:S01]  /*a490*/  SHF.R.S32.HI R5, RZ, 0x1f, R0.reuse ;  /* 0x0000001fff057819 */ /* 0x100fe20000011400 */
[----:B------:R-:W-:-:S04]  /*a4a0*/  IMAD.MOV.U32 R4, RZ, RZ, R0 ;  /* 0x000000ffff047224 */ /* 0x000fc800078e0000 */
[----:B------:R-:W-:-:S04]  /*a4b0*/  IMAD.WIDE.U32 R4, R19, UR4, R4 ;  /* 0x0000000413047c25 */ /* 0x000fc8000f8e0004 */
[----:B------:R-:W-:Y:S01]  /*a4c0*/  IMAD.IADD R5, R5, 0x1, R7 ;  /* 0x0000000105057824 */ /* 0x000fe200078e0207 */
[----:B------:R-:W-:-:S04]  /*a4d0*/  LEA R2, P0, R4, R2, 0x2 ;  /* 0x0000000204027211 */ /* 0x000fc800078010ff */
[----:B------:R-:W-:-:S05]  /*a4e0*/  LEA.HI.X R3, R4, R3, R5, 0x2, P0 ;  /* 0x0000000304037211 */ /* 0x000fca00000f1405 */
[----:B------:R2:W5:Y:S01]  /*a4f0*/  LDG.E R18, desc[UR46][R2.64] ;  /* 0x0000002e02127981 */ /* 0x000562000c1e1900 */
[----:B------:R-:W-:-:S04]  /*a500*/  IMAD.MOV R0, RZ, RZ, -R0 ;  /* 0x000000ffff007224 */ /* 0x000fc800078e0a00 */
[----:B------:R-:W-:-:S07]  /*a510*/  IMAD R23, R23, R0, R29 ;  /* 0x0000000017177224 */ /* 0x000fce00078e021d */
.L_x_37:
[----:B0-----:R-:W0:Y:S01]  /*a520*/  S2R R0, SR_TID.X ;  /* 0x0000000000007919 */ /* 0x001e220000002100 */
[----:B--2---:R-:W-:Y:S02]  /*a530*/  LEA R3, R16, UR37, 0x3 ;  /* 0x0000002510037c11 */ /* 0x004fe4000f8e18ff */
[----:B0-----:R-:W-:Y:S02]  /*a540*/  LOP3.LUT R2, R0, 0x7f, RZ, 0xc0, !PT ;  /* 0x0000007f00027812 */ /* 0x001fe400078ec0ff */
[----:B------:R-:W-:Y:S02]  /*a550*/  SHF.L.U32 R0, R22, 0x1f, RZ ;  /* 0x0000001f16007819 */ /* 0x000fe400000006ff */
[----:B------:R-:W-:Y:S02]  /*a560*/  ISETP.NE.AND P1, PT, R2, RZ, PT ;  /* 0x000000ff0200720c */ /* 0x000fe40003f25270 */
[----:B------:R-:W0:Y:S02]  /*a570*/  SYNCS.PHASECHK.TRANS64.TRYWAIT P0, [R3+URZ+0x30840], R0 ;  /* 0x03084000030075a7 */ /* 0x000e24000800017f */
[----:B0-----:R-:W-:Y:S09]  /*a580*/  @!P0 BRA `(.L_x_38) ;  /* 0x0000002c00e88947 */ /* 0x001ff20003800000 */
.L_x_114:
[----:B------:R-:W-:Y:S05]  /*a590*/  @P1 BRA `(.L_x_39) ;  /* 0x00000000001c1947 */ /* 0x000fea0003800000 */
[----:B------:R-:W2:Y:S01]  /*a5a0*/  S2R R2, SR_TID.X ;  /* 0x0000000000027919 */ /* 0x000ea20000002100 */
[----:B0-----:R-:W-:-:S04]  /*a5b0*/  MOV R0, 0x6000 ;  /* 0x0000600000007802 */ /* 0x001fc80000000f00 */
[----:B------:R3:W-:Y:S01]  /*a5c0*/  SYNCS.ARRIVE.TRANS64 RZ, [R3+URZ+0x30830], R0 ;  /* 0x0308300003ff79a7 */ /* 0x0007e2000800003f */
[----:B--2---:R-:W-:-:S04]  /*a5d0*/  LOP3.LUT R2, R2, 0x1f, RZ, 0xc0, !PT ;  /* 0x0000001f02027812 */ /* 0x004fc800078ec0ff */
[----:B------:R-:W-:-:S13]  /*a5e0*/  ISETP.NE.AND P0, PT, R2, RZ, PT ;  /* 0x000000ff0200720c */ /* 0x000fda0003f05270 */
[----:B---3--:R-:W-:Y:S05]  /*a5f0*/  @!P0 BRA `(.L_x_39) ;  /* 0x0000000000048947 */ /* 0x008fea0003800000 */
[----:B------:R-:W-:Y:S01]  /*a600*/  BPT.TRAP 0x1 ;  /* 0x000000040000795c */ /* 0x000fe20000300000 */
.L_x_39:
[----:B------:R-:W-:Y:S01]  /*a610*/  R2UR UR8, R16 ;  /* 0x00000000100872ca */ /* 0x000fe200000e0000 */
[----:B------:R-:W-:Y:S01]  /*a620*/  UIADD3 UR4, UP0, UR40, 0x370, URZ ;  /* 0x0000037028047890 */ /* 0x000fe2000ff1e03f */
[----:B------:R-:W-:Y:S01]  /*a630*/  R2UR UR9, R3 ;  /* 0x00000000030972ca */ /* 0x000fe200000e0000 */
[----:B------:R-:W-:Y:S01]  /*a640*/  UMOV UR6, 0x0 ;  /* 0x0000000000067882 */ /* 0x000fe20000000000 */
[----:B------:R-:W-:Y:S01]  /*a650*/  R2UR UR11, R23 ;  /* 0x00000000170b72ca */ /* 0x000fe200000e0000 */
[----:B------:R-:W-:Y:S01]  /*a660*/  UIADD3.X UR5, URZ, UR41, URZ, UP0, !UPT ;  /* 0x000000293f057290 */ /* 0x000fe200087fe43f */
[----:B------:R-:W-:Y:S01]  /*a670*/  R2UR UR12, R17 ;  /* 0x00000000110c72ca */ /* 0x000fe200000e0000 */
[----:B------:R-:W-:Y:S01]  /*a680*/  UMOV UR7, 0x14f00000 ;  /* 0x14f0000000077882 */ /* 0x000fe20000000000 */
[----:B-----5:R-:W-:Y:S01]  /*a690*/  R2UR UR13, R18 ;  /* 0x00000000120d72ca */ /* 0x020fe200000e0000 */
[----:B------:R-:W-:Y:S01]  /*a6a0*/  UMOV UR10, URZ ;  /* 0x0000003f000a7c82 */ /* 0x000fe20008000000 */
[----:B------:R-:W-:-:S03]  /*a6b0*/  PLOP3.LUT P0, PT, PT, PT, PT, 0x80, 0x0 ;  /* 0x000000000000781c */ /* 0x000fc60003f0f070 */
[----:B------:R-:W-:Y:S01]  /*a6c0*/  UIMAD UR8, UR8, 0x6000, UR37 ;  /* 0x00006000080878a4 */ /* 0x000fe2000f8e0225 */
[----:B------:R-:W-:Y:S01]  /*a6d0*/  P2R R25, PR, RZ, 0x1 ;  /* 0x00000001ff197803 */ /* 0x000fe20000000000 */
[----:B------:R-:W-:Y:S02]  /*a6e0*/  UIADD3 UR9, UR9, 0x30830, URZ ;  /* 0x0003083009097890 */ /* 0x000fe4000fffe03f */
[----:B------:R-:W-:Y:S02]  /*a6f0*/  UIMAD UR11, UR11, 0xc0, URZ ;  /* 0x000000c00b0b78a4 */ /* 0x000fe4000f8e023f */
[----:B------:R-:W-:-:S09]  /*a700*/  UIADD3 UR8, UR8, 0x12400, URZ ;  /* 0x0001240008087890 */ /* 0x000fd2000fffe03f */
[----:B------:R2:W-:Y:S02]  /*a710*/  UTMALDG.4D [UR8], [UR4], desc[UR6] ;  /* 0x00000608040075b4 */ /* 0x0005e40008019000 */
[----:B--2---:R-:W-:Y:S01]  /*a720*/  NOP ;  /* 0x0000000000007918 */ /* 0x004fe20000000000 */
.L_x_35:
[----:B------:R-:W-:Y:S05]  /*a730*/  WARPSYNC.ALL ;  /* 0x0000000000007948 */ /* 0x000fea0003800000 */
[----:B------:R-:W-:Y:S01]  /*a740*/  UIADD3 UR4, UR37, 0xc400, URZ ;  /* 0x0000c40025047890 */ /* 0x000fe2000fffe03f */
[----:B0-----:R-:W-:Y:S01]  /*a750*/  SHF.R.S32.HI R0, RZ, 0x1f, R17 ;  /* 0x0000001fff007819 */ /* 0x001fe20000011411 */
[----:B------:R-:W-:Y:S02]  /*a760*/  BAR.SYNC.DEFER_BLOCKING 0x8, 0x200 ;  /* 0x0208000000007b1d */ /* 0x000fe40000010000 */
[----:B------:R-:W-:-:S04]  /*a770*/  ULOP3.LUT UP0, URZ, UR4, 0x3ff, URZ, 0xc0, !UPT ;  /* 0x000003ff043f7892 */ /* 0x000fc8000f80c03f */
[----:B------:R-:W-:Y:S02]  /*a780*/  ULDC.64 UR4, c[0x0][0x2d8] ;  /* 0x0000b60000047ab9 */ /* 0x000fe40000000a00 */
[----:B------:R-:W-:Y:S01]  /*a790*/  IMAD R0, R0, UR4, RZ ;  /* 0x0000000400007c24 */ /* 0x000fe2000f8e02ff */
[----:B------:R-:W-:Y:S01]  /*a7a0*/  PLOP3.LUT P0, PT, PT, PT, UP0, 0x80, 0x0 ;  /* 0x000000000000781c */ /* 0x000fe20003f0f008 */
[----:B------:R-:W-:-:S04]  /*a7b0*/  IMAD.WIDE.U32 R2, R17, UR4, RZ ;  /* 0x0000000411027c25 */ /* 0x000fc8000f8e00ff */
[----:B------:R-:W-:Y:S01]  /*a7c0*/  IMAD R0, R17, UR5, R0 ;  /* 0x0000000511007c24 */ /* 0x000fe2000f8e0200 */
[----:B------:R0:W-:Y:S03]  /*a7d0*/  STL.64 [R1+0x10], R2 ;  /* 0x0000100201007387 */ /* 0x0001e60000100a00 */
[----:B0-----:R-:W-:Y:S01]  /*a7e0*/  IMAD.IADD R2, R3, 0x1, R0 ;  /* 0x0000000103027824 */ /* 0x001fe200078e0200 */
[----:B------:R-:W-:-:S05]  /*a7f0*/  SHF.R.S32.HI R0, RZ, 0x1f, R28 ;  /* 0x0000001fff007819 */ /* 0x000fca000001141c */
[----:B------:R0:W-:Y:S04]  /*a800*/  STL [R1+0x28], R0 ;  /* 0x0000280001007387 */ /* 0x0001e80000100800 */
[----:B------:R0:W-:Y:S01]  /*a810*/  STL [R1+0x24], R2 ;  /* 0x0000240201007387 */ /* 0x0001e20000100800 */
[----:B------:R-:W-:Y:S05]  /*a820*/  @!P0 BRA `(.L_x_40) ;  /* 0x0000000000408947 */ /* 0x000fea0003800000 */
[----:B0-----:R-:W-:Y:S01]  /*a830*/  MOV R2, 0x0 ;  /* 0x0000000000027802 */ /* 0x001fe20000000f00 */
[----:B------:R-:W-:Y:S01]  /*a840*/  ULDC.64 UR6, c[0x4][0xa8] ;  /* 0x01002a0000067ab9 */ /* 0x000fe20000000a00 */
[----:B------:R-:W-:Y:S01]  /*a850*/  ULDC.64 UR8, c[0x4][0xb0] ;  /* 0x01002c0000087ab9 */ /* 0x000fe20000000a00 */
[----:B------:R-:W-:Y:S01]  /*a860*/  ULDC.64 UR4, c[0x4][0x20] ;  /* 0x0100080000047ab9 */ /* 0x000fe20000000a00 */
[----:B------:R-:W-:Y:S01]  /*a870*/  IMAD.U32 R4, RZ, RZ, UR6 ;  /* 0x00000006ff047e24 */ /* 0x000fe2000f8e00ff */
[----:B------:R-:W-:Y:S01]  /*a880*/  MOV R6, UR8 ;  /* 0x0000000800067c02 */ /* 0x000fe20008000f00 */
        /* <DEDUP_REMOVED lines=10> */
.L_x_40:
[----:B------:R-:W2:Y:S01]  /*a930*/  LDL.LU R20, [R1+0x24] ;  /* 0x0000240001147983 */ /* 0x000ea20000300800 */
[----:B------:R-:W3:Y:S01]  /*a940*/  LDC R9, c[0x0][0x448] ;  /* 0x00011200ff097b82 */ /* 0x000ee20000000800 */
[----:B------:R-:W-:Y:S01]  /*a950*/  ULDC.64 UR4, c[0x0][0x2e0] ;  /* 0x0000b80000047ab9 */ /* 0x000fe20000000a00 */
[----:B------:R-:W-:Y:S01]  /*a960*/  ULDC.64 UR6, c[0x0][0x2c8] ;  /* 0x0000b20000067ab9 */ /* 0x000fe20000000a00 */
[----:B0-----:R-:W2:Y:S01]  /*a970*/  LDL.LU.64 R2, [R1+0x10] ;  /* 0x0000100001027983 */ /* 0x001ea20000300a00 */
[----:B------:R-:W-:-:S03]  /*a980*/  ULDC.64 UR8, c[0x0][0x280] ;  /* 0x0000a00000087ab9 */ /* 0x000fc60000000a00 */
[----:B------:R-:W4:Y:S04]  /*a990*/  LDL.LU R0, [R1+0x28] ;  /* 0x0000280001007983 */ /* 0x000f280000300800 */
[----:B------:R-:W5:Y:S04]  /*a9a0*/  LDL.LU R6, [R1] ;  /* 0x0000000001067983 */ /* 0x000f680000300800 */
[----:B------:R-:W5:Y:S01]  /*a9b0*/  LDL R21, [R1+0x8] ;  /* 0x0000080001157983 */ /* 0x000f620000100800 */
[----:B------:R-:W0:Y:S01]  /*a9c0*/  S2R R12, SR_TID.X ;  /* 0x00000000000c7919 */ /* 0x000e220000002100 */
[----:B---3--:R-:W-:-:S13]  /*a9d0*/  ISETP.NE.AND P0, PT, R9, 0x1, PT ;  /* 0x000000010900780c */ /* 0x008fda0003f05270 */
[----:B------:R-:W3:Y:S08]  /*a9e0*/  @P0 LDC R4, c[0x0][0x450] ;  /* 0x00011400ff040b82 */ /* 0x000ef00000000800 */
[----:B------:R-:W1:Y:S01]  /*a9f0*/  @P0 LDC R10, c[0x0][0x44c] ;  /* 0x00011300ff0a0b82 */ /* 0x000e620000000800 */
[----:B--2---:R-:W-:Y:S02]  /*aa00*/  IMAD.MOV.U32 R3, RZ, RZ, R20 ;  /* 0x000000ffff037224 */ /* 0x004fe400078e0014 */
[----:B------:R-:W2:Y:S01]  /*aa10*/  S2R R20, SR_TID.X ;  /* 0x0000000000147919 */ /* 0x000ea20000002100 */
[----:B----4-:R-:W-:-:S04]  /*aa20*/  IMAD R5, R0, UR4, RZ ;  /* 0x0000000400057c24 */ /* 0x010fc8000f8e02ff */
[----:B------:R-:W4:Y:S01]  /*aa30*/  @P0 LDC R0, c[0x0][0x44c] ;  /* 0x00011300ff000b82 */ /* 0x000f220000000800 */
[----:B------:R-:W-:Y:S01]  /*aa40*/  IMAD.WIDE.U32 R2, R28, UR4, R2 ;  /* 0x000000041c027c25 */ /* 0x000fe2000f8e0002 */
[----:B-----5:R-:W-:Y:S01]  /*aa50*/  IADD3 R6, -R6, RZ, RZ ;  /* 0x000000ff06067210 */ /* 0x020fe20007ffe1ff */
[----:B------:R-:W-:Y:S02]  /*aa60*/  ULDC UR4, c[0x0][0xc38] ;  /* 0x00030e0000047ab9 */ /* 0x000fe40000000800 */
[----:B------:R-:W-:Y:S02]  /*aa70*/  IMAD R5, R28, UR5, R5 ;  /* 0x000000051c057c24 */ /* 0x000fe4000f8e0205 */
[----:B------:R-:W-:Y:S01]  /*aa80*/  IMAD R6, R6, UR4, R21 ;  /* 0x0000000406067c24 */ /* 0x000fe2000f8e0215 */
[----:B------:R-:W-:Y:S01]  /*aa90*/  ULDC.64 UR4, c[0x0][0x2d0] ;  /* 0x0000b40000047ab9 */ /* 0x000fe20000000a00 */
[----:B------:R-:W-:Y:S01]  /*aaa0*/  IMAD.IADD R3, R3, 0x1, R5 ;  /* 0x0000000103037824 */ /* 0x000fe200078e0205 */
[----:B0-----:R-:W-:-:S04]  /*aab0*/  LOP3.LUT R21, R12, 0x7f, RZ, 0xc0, !PT ;  /* 0x0000007f0c157812 */ /* 0x001fc800078ec0ff */
[----:B------:R-:W-:Y:S02]  /*aac0*/  SHF.R.U32.HI R21, RZ, 0x3, R21 ;  /* 0x00000003ff157819 */ /* 0x000fe40000011615 */
[C---:B--2---:R-:W-:Y:S01]  /*aad0*/  LOP3.LUT R7, R20.reuse, 0x7f, RZ, 0xc0, !PT ;  /* 0x0000007f14077812 */ /* 0x044fe200078ec0ff */
[----:B------:R-:W-:-:S03]  /*aae0*/  IMAD.SHL.U32 R20, R20, 0x10, RZ ;  /* 0x0000001014147824 */ /* 0x000fc600078e00ff */
[----:B------:R-:W-:-:S04]  /*aaf0*/  SHF.R.U32.HI R7, RZ, 0x3, R7 ;  /* 0x00000003ff077819 */ /* 0x000fc80000011607 */
[----:B------:R-:W-:-:S05]  /*ab00*/  LOP3.LUT R20, R7, 0x70, R20, 0xf8, !PT ;  /* 0x0000007007147812 */ /* 0x000fca00078ef814 */
[----:B------:R-:W-:Y:S02]  /*ab10*/  IMAD R7, R6, 0xc0, R20 ;  /* 0x000000c006077824 */ /* 0x000fe400078e0214 */
[----:B------:R-:W-:Y:S02]  /*ab20*/  IMAD.SHL.U32 R20, R12, 0x8, RZ ;  /* 0x000000080c147824 */ /* 0x000fe400078e00ff */
[----:B----4-:R-:W-:-:S03]  /*ab30*/  @P0 IMAD.HI.U32 R11, R7, R0, RZ ;  /* 0x00000000070b0227 */ /* 0x010fc600078e00ff */
[----:B------:R-:W-:Y:S01]  /*ab40*/  LOP3.LUT R20, R20, 0x38, RZ, 0xc0, !PT ;  /* 0x0000003814147812 */ /* 0x000fe200078ec0ff */
[----:B------:R-:W-:Y:S01]  /*ab50*/  IMAD.MOV.U32 R5, RZ, RZ, R7 ;  /* 0x000000ffff057224 */ /* 0x000fe200078e0007 */
[----:B---3--:R-:W-:-:S04]  /*ab60*/  @P0 SHF.R.U32.HI R5, RZ, R4, R11 ;  /* 0x00000004ff050219 */ /* 0x008fc8000001160b */
[----:B------:R-:W-:-:S05]  /*ab70*/  SHF.R.S32.HI R0, RZ, 0x1f, R5 ;  /* 0x0000001fff007819 */ /* 0x000fca0000011405 */
[----:B------:R-:W-:-:S04]  /*ab80*/  IMAD R0, R0, UR4, RZ ;  /* 0x0000000400007c24 */ /* 0x000fc8000f8e02ff */
[C---:B------:R-:W-:Y:S01]  /*ab90*/  IMAD R8, R5.reuse, UR5, R0 ;  /* 0x0000000505087c24 */ /* 0x040fe2000f8e0200 */
[C---:B------:R-:W-:Y:S01]  /*aba0*/  IADD3 R0, -R5.reuse, RZ, RZ ;  /* 0x000000ff05007210 */ /* 0x040fe20007ffe1ff */
[----:B------:R-:W-:-:S04]  /*abb0*/  IMAD.WIDE.U32 R4, R5, UR4, R2 ;  /* 0x0000000405047c25 */ /* 0x000fc8000f8e0002 */
[----:B------:R-:W-:Y:S02]  /*abc0*/  IMAD R0, R9, R0, R7 ;  /* 0x0000000009007224 */ /* 0x000fe400078e0207 */
[----:B------:R-:W-:-:S03]  /*abd0*/  IMAD.IADD R5, R5, 0x1, R8 ;  /* 0x0000000105057824 */ /* 0x000fc600078e0208 */
[----:B------:R-:W-:Y:S01]  /*abe0*/  SHF.R.S32.HI R8, RZ, 0x1f, R0 ;  /* 0x0000001fff087819 */ /* 0x000fe20000011400 */
[----:B------:R-:W-:-:S04]  /*abf0*/  IMAD.WIDE.U32 R4, R0, UR6, R4 ;  /* 0x0000000600047c25 */ /* 0x000fc8000f8e0004 */
[----:B------:R-:W-:-:S04]  /*ac00*/  IMAD R8, R8, UR6, RZ ;  /* 0x0000000608087c24 */ /* 0x000fc8000f8e02ff */
[----:B------:R-:W-:Y:S01]  /*ac10*/  IMAD R11, R0, UR7, R8 ;  /* 0x00000007000b7c24 */ /* 0x000fe2000f8e0208 */
[----:B------:R-:W-:Y:S01]  /*ac20*/  LEA R0, P1, R4, UR8, 0x1 ;  /* 0x0000000804007c11 */ /* 0x000fe2000f8208ff */
[----:B------:R-:W-:Y:S02]  /*ac30*/  VIADD R8, R7, 0x80 ;  /* 0x0000008007087836 */ /* 0x000fe40000000000 */
[----:B------:R-:W-:Y:S02]  /*ac40*/  IMAD.IADD R5, R5, 0x1, R11 ;  /* 0x0000000105057824 */ /* 0x000fe400078e020b */
[----:B-1----:R-:W-:Y:S01]  /*ac50*/  @P0 IMAD.HI.U32 R10, R8, R10, RZ ;  /* 0x0000000a080a0227 */ /* 0x002fe200078e00ff */
[----:B------:R-:W-:Y:S02]  /*ac60*/  MOV R7, R8 ;  /* 0x0000000800077202 */ /* 0x000fe40000000f00 */
[----:B------:R-:W-:Y:S02]  /*ac70*/  LEA.HI.X R4, R4, UR9, R5, 0x1, P1 ;  /* 0x0000000904047c11 */ /* 0x000fe400088f0c05 */
[----:B------:R-:W0:Y:S02]  /*ac80*/  @P0 LDC R5, c[0x0][0x450] ;  /* 0x00011400ff050b82 */ /* 0x000e240000000800 */
[----:B0-----:R-:W-:-:S05]  /*ac90*/  @P0 SHF.R.U32.HI R7, RZ, R5, R10 ;  /* 0x00000005ff070219 */ /* 0x001fca000001160a */
[----:B------:R-:W-:Y:S02]  /*aca0*/  IMAD.MOV R5, RZ, RZ, -R7 ;  /* 0x000000ffff057224 */ /* 0x000fe400078e0a07 */
[----:B------:R-:W-:-:S04]  /*acb0*/  IMAD.WIDE.U32 R2, R7, UR4, R2 ;  /* 0x0000000407027c25 */ /* 0x000fc8000f8e0002 */
[----:B------:R-:W-:Y:S01]  /*acc0*/  IMAD R5, R9, R5, R8 ;  /* 0x0000000509057224 */ /* 0x000fe200078e0208 */
[----:B------:R-:W-:-:S05]  /*acd0*/  SHF.R.S32.HI R8, RZ, 0x1f, R7 ;  /* 0x0000001fff087819 */ /* 0x000fca0000011407 */
[----:B------:R-:W-:Y:S01]  /*ace0*/  IMAD R8, R8, UR4, RZ ;  /* 0x0000000408087c24 */ /* 0x000fe2000f8e02ff */
[----:B------:R-:W-:Y:S02]  /*acf0*/  ULDC UR4, c[0x0][0x2b8] ;  /* 0x0000ae0000047ab9 */ /* 0x000fe40000000800 */
[----:B------:R-:W-:Y:S01]  /*ad00*/  ISETP.GE.AND P0, PT, R20, UR4, PT ;  /* 0x0000000414007c0c */ /* 0x000fe2000bf06270 */
[----:B------:R-:W-:Y:S01]  /*ad10*/  IMAD R7, R7, UR5, R8 ;  /* 0x0000000507077c24 */ /* 0x000fe2000f8e0208 */
[----:B------:R-:W-:-:S03]  /*ad20*/  UMOV UR4, 0xffffffff ;  /* 0xffffffff00047882 */ /* 0x000fc60000000000 */
[----:B------:R-:W-:Y:S01]  /*ad30*/  IMAD.IADD R3, R3, 0x1, R7 ;  /* 0x0000000103037824 */ /* 0x000fe200078e0207 */
[----:B------:R-:W-:Y:S01]  /*ad40*/  SHF.R.S32.HI R7, RZ, 0x1f, R5 ;  /* 0x0000001fff077819 */ /* 0x000fe20000011405 */
[----:B------:R-:W-:-:S04]  /*ad50*/  IMAD.WIDE.U32 R2, R5, UR6, R2 ;  /* 0x0000000605027c25 */ /* 0x000fc8000f8e0002 */
[----:B------:R-:W-:-:S04]  /*ad60*/  IMAD R7, R7, UR6, RZ ;  /* 0x0000000607077c24 */ /* 0x000fc8000f8e02ff */
[----:B------:R-:W-:Y:S01]  /*ad70*/  IMAD R7, R5, UR7, R7 ;  /* 0x0000000705077c24 */ /* 0x000fe2000f8e0207 */
[----:B------:R-:W-:-:S04]  /*ad80*/  LEA R5, P1, R2, UR8, 0x1 ;  /* 0x0000000802057c11 */ /* 0x000fc8000f8208ff */
[----:B------:R-:W-:-:S04]  /*ad90*/  IADD3 R7, R3, R7, RZ ;  /* 0x0000000703077210 */ /* 0x000fc80007ffe0ff */
[----:B------:R-:W-:Y:S01]  /*ada0*/  LEA.HI.X R7, R2, UR9, R7, 0x1, P1 ;  /* 0x0000000902077c11 */ /* 0x000fe200088f0c07 */
[----:B------:R-:W-:Y:S06]  /*adb0*/  BRA.DIV UR4, `(.L_x_41) ;  /* 0x0000002604f07947 */ /* 0x000fec000b800000 */
[----:B------:R-:W0:Y:S01]  /*adc0*/  SHFL.IDX PT, R3, R0, RZ, 0x181f ;  /* 0x00181fff00037589 */ /* 0x000e2200000e0000 */
[----:B------:R-:W-:Y:S01]  /*add0*/  ULDC UR4, c[0x0][0x288] ;  /* 0x0000a20000047ab9 */ /* 0x000fe20000000800 */
[----:B------:R-:W-:Y:S02]  /*ade0*/  IMAD R8, R6, 0xc0, R21 ;  /* 0x000000c006087824 */ /* 0x000fe400078e0215 */
[----:B------:R-:W1:Y:S01]  /*adf0*/  SHFL.IDX PT, R2, R4, RZ, 0x181f ;  /* 0x00181fff04027589 */ /* 0x000e6200000e0000 */
[----:B------:R-:W-:-:S03]  /*ae00*/  IMAD R6, R9, UR4, RZ ;  /* 0x0000000409067c24 */ /* 0x000fc6000f8e02ff */
[----:B------:R-:W2:Y:S02]  /*ae10*/  SHFL.IDX PT, R14, R0, 0x1, 0x181f ;  /* 0x00381f00000e7f89 */ /* 0x000ea400000e0000 */
[----:B------:R-:W-:-:S13]  /*ae20*/  ISETP.GE.AND P1, PT, R8, R6, PT ;  /* 0x000000060800720c */ /* 0x000fda0003f26270 */
[----:B0-----:R-:W-:-:S05]  /*ae30*/  @!P1 LEA R9, P2, R20, R3, 0x1 ;  /* 0x0000000314099211 */ /* 0x001fca00078408ff */
[----:B-1----:R-:W-:Y:S02]  /*ae40*/  @!P1 IMAD.X R3, RZ, RZ, R2, P2 ;  /* 0x000000ffff039224 */ /* 0x002fe400010e0602 */
[----:B------:R-:W-:Y:S02]  /*ae50*/  @!P1 IMAD.MOV.U32 R2, RZ, RZ, R9 ;  /* 0x000000ffff029224 */ /* 0x000fe400078e0009 */
[----:B------:R-:W-:-:S03]  /*ae60*/  VIADD R9, R8, 0x10 ;  /* 0x0000001008097836 */ /* 0x000fc60000000000 */
[----:B------:R0:W-:Y:S02]  /*ae70*/  @!P1 LDGSTS.E.BYPASS.LTC128B.128 [R27+0xc400], desc[UR46][R2.64], !P0 ;  /* 0x0c400000021b9fae */ /* 0x0001e4000c101d6e */
[----:B------:R-:W-:Y:S02]  /*ae80*/  ISETP.GE.AND P1, PT, R9, R6, PT ;  /* 0x000000060900720c */ /* 0x000fe40003f26270 */
[----:B0-----:R-:W0:Y:S11]  /*ae90*/  SHFL.IDX PT, R2, R4, 0x1, 0x181f ;  /* 0x00381f0004027f89 */ /* 0x001e3600000e0000 */
[----:B--2---:R-:W-:-:S02]  /*aea0*/  @!P1 LEA R9, P2, R20, R14, 0x1 ;  /* 0x0000000e14099211 */ /* 0x004fc400078408ff */
[----:B------:R-:W1:Y:S02]  /*aeb0*/  SHFL.IDX PT, R14, R0, 0x2, 0x181f ;  /* 0x00581f00000e7f89 */ /* 0x000e6400000e0000 */
[----:B0-----:R-:W-:Y:S01]  /*aec0*/  @!P1 IADD3.X R3, RZ, R2, RZ, P2, !PT ;  /* 0x00000002ff039210 */ /* 0x001fe200017fe4ff */
[----:B------:R-:W-:Y:S02]  /*aed0*/  @!P1 IMAD.MOV.U32 R2, RZ, RZ, R9 ;  /* 0x000000ffff029224 */ /* 0x000fe400078e0009 */
[----:B------:R-:W-:-:S03]  /*aee0*/  VIADD R9, R8, 0x20 ;  /* 0x0000002008097836 */ /* 0x000fc60000000000 */
[----:B------:R0:W-:Y:S02]  /*aef0*/  @!P1 LDGSTS.E.BYPASS.LTC128B.128 [R27+0xcc00], desc[UR46][R2.64], !P0 ;  /* 0x0cc00000021b9fae */ /* 0x0001e4000c101d6e */
[----:B------:R-:W-:Y:S02]  /*af00*/  ISETP.GE.AND P1, PT, R9, R6, PT ;  /* 0x000000060900720c */ /* 0x000fe40003f26270 */
[----:B0-----:R-:W0:Y:S11]  /*af10*/  SHFL.IDX PT, R2, R4, 0x2, 0x181f ;  /* 0x00581f0004027f89 */ /* 0x001e3600000e0000 */
[----:B-1----:R-:W-:-:S02]  /*af20*/  @!P1 LEA R9, P2, R20, R14, 0x1 ;  /* 0x0000000e14099211 */ /* 0x002fc400078408ff */
[----:B------:R-:W1:Y:S03]  /*af30*/  SHFL.IDX PT, R14, R0, 0x3, 0x181f ;  /* 0x00781f00000e7f89 */ /* 0x000e6600000e0000 */
[----:B0-----:R-:W-:Y:S01]  /*af40*/  @!P1 IMAD.X R3, RZ, RZ, R2, P2 ;  /* 0x000000ffff039224 */ /* 0x001fe200010e0602 */
[----:B------:R-:W-:Y:S01]  /*af50*/  @!P1 MOV R2, R9 ;  /* 0x0000000900029202 */ /* 0x000fe20000000f00 */
[----:B------:R-:W-:-:S04]  /*af60*/  VIADD R9, R8, 0x30 ;  /* 0x0000003008097836 */ /* 0x000fc80000000000 */
[----:B------:R0:W-:Y:S01]  /*af70*/  @!P1 LDGSTS.E.BYPASS.LTC128B.128 [R27+0xd400], desc[UR46][R2.64], !P0 ;  /* 0x0d400000021b9fae */ /* 0x0001e2000c101d6e */
[----:B------:R-:W-:-:S03]  /*af80*/  ISETP.GE.AND P1, PT, R9, R6, PT ;  /* 0x000000060900720c */ /* 0x000fc60003f26270 */
[----:B0-----:R-:W0:Y:S10]  /*af90*/  SHFL.IDX PT, R2, R4, 0x3, 0x181f ;  /* 0x00781f0004027f89 */ /* 0x001e3400000e0000 */
[----:B-1----:R-:W-:-:S02]  /*afa0*/  @!P1 LEA R9, P2, R20, R14, 0x1 ;  /* 0x0000000e14099211 */ /* 0x002fc400078408ff */
[----:B------:R-:W1:Y:S03]  /*afb0*/  SHFL.IDX PT, R14, R0, 0x4, 0x181f ;  /* 0x00981f00000e7f89 */ /* 0x000e6600000e0000 */
[----:B0-----:R-:W-:Y:S02]  /*afc0*/  @!P1 IMAD.X R3, RZ, RZ, R2, P2 ;  /* 0x000000ffff039224 */ /* 0x001fe400010e0602 */
[----:B------:R-:W-:Y:S01]  /*afd0*/  @!P1 IMAD.MOV.U32 R2, RZ, RZ, R9 ;  /* 0x000000ffff029224 */ /* 0x000fe200078e0009 */
[----:B------:R-:W-:-:S04]  /*afe0*/  IADD3 R9, R8, 0x40, RZ ;  /* 0x0000004008097810 */ /* 0x000fc80007ffe0ff */
[----:B------:R0:W-:Y:S01]  /*aff0*/  @!P1 LDGSTS.E.BYPASS.LTC128B.128 [R27+0xdc00], desc[UR46][R2.64], !P0 ;  /* 0x0dc00000021b9fae */ /* 0x0001e2000c101d6e */
[----:B------:R-:W-:-:S03]  /*b000*/  ISETP.GE.AND P1, PT, R9, R6, PT ;  /* 0x000000060900720c */ /* 0x000fc60003f26270 */
[----:B0-----:R-:W0:Y:S10]  /*b010*/  SHFL.IDX PT, R2, R4, 0x4, 0x181f ;  /* 0x00981f0004027f89 */ /* 0x001e3400000e0000 */
[----:B-1----:R-:W-:-:S02]  /*b020*/  @!P1 LEA R9, P2, R20, R14, 0x1 ;  /* 0x0000000e14099211 */ /* 0x002fc400078408ff */
[----:B------:R-:W1:Y:S03]  /*b030*/  SHFL.IDX PT, R14, R0, 0x5, 0x181f ;  /* 0x00b81f00000e7f89 */ /* 0x000e6600000e0000 */
[----:B0-----:R-:W-:Y:S02]  /*b040*/  @!P1 IMAD.X R3, RZ, RZ, R2, P2 ;  /* 0x000000ffff039224 */ /* 0x001fe400010e0602 */
[----:B------:R-:W-:Y:S02]  /*b050*/  @!P1 IMAD.MOV.U32 R2, RZ, RZ, R9 ;  /* 0x000000ffff029224 */ /* 0x000fe400078e0009 */
[----:B------:R-:W-:-:S03]  /*b060*/  VIADD R9, R8, 0x50 ;  /* 0x0000005008097836 */ /* 0x000fc60000000000 */
[----:B------:R0:W-:Y:S02]  /*b070*/  @!P1 LDGSTS.E.BYPASS.LTC128B.128 [R27+0xe400], desc[UR46][R2.64], !P0 ;  /* 0x0e400000021b9fae */ /* 0x0001e4000c101d6e */
[----:B------:R-:W-:Y:S02]  /*b080*/  ISETP.GE.AND P1, PT, R9, R6, PT ;  /* 0x000000060900720c */ /* 0x000fe40003f26270 */
[----:B0-----:R-:W0:Y:S11]  /*b090*/  SHFL.IDX PT, R2, R4, 0x5, 0x181f ;  /* 0x00b81f0004027f89 */ /* 0x001e3600000e0000 */
[----:B-1----:R-:W-:-:S02]  /*b0a0*/  @!P1 LEA R9, P2, R20, R14, 0x1 ;  /* 0x0000000e14099211 */ /* 0x002fc400078408ff */
[----:B------:R-:W1:Y:S02]  /*b0b0*/  SHFL.IDX PT, R14, R0, 0x6, 0x181f ;  /* 0x00d81f00000e7f89 */ /* 0x000e6400000e0000 */
[----:B0-----:R-:W-:Y:S01]  /*b0c0*/  @!P1 IADD3.X R3, RZ, R2, RZ, P2, !PT ;  /* 0x00000002ff039210 */ /* 0x001fe200017fe4ff */
[----:B------:R-:W-:Y:S02]  /*b0d0*/  @!P1 IMAD.MOV.U32 R2, RZ, RZ, R9 ;  /* 0x000000ffff029224 */ /* 0x000fe400078e0009 */
[----:B------:R-:W-:-:S03]  /*b0e0*/  VIADD R9, R8, 0x60 ;  /* 0x0000006008097836 */ /* 0x000fc60000000000 */
[----:B------:R0:W-:Y:S02]  /*b0f0*/  @!P1 LDGSTS.E.BYPASS.LTC128B.128 [R27+0xec00], desc[UR46][R2.64], !P0 ;  /* 0x0ec00000021b9fae */ /* 0x0001e4000c101d6e */
[----:B------:R-:W-:Y:S02]  /*b100*/  ISETP.GE.AND P1, PT, R9, R6, PT ;  /* 0x000000060900720c */ /* 0x000fe40003f26270 */
[----:B0-----:R-:W0:Y:S11]  /*b110*/  SHFL.IDX PT, R2, R4, 0x6, 0x181f ;  /* 0x00d81f0004027f89 */ /* 0x001e3600000e0000 */
[----:B-1----:R-:W-:Y:S01]  /*b120*/  @!P1 LEA R9, P2, R20, R14, 0x1 ;  /* 0x0000000e14099211 */ /* 0x002fe200078408ff */
[----:B------:R-:W-:Y:S04]  /*b130*/  SHFL.IDX PT, R4, R4, 0x7, 0x181f ;  /* 0x00f81f0004047f89 */ /* 0x000fe800000e0000 */
[----:B------:R-:W-:Y:S01]  /*b140*/  SHFL.IDX PT, R14, R5, 0x1, 0x181f ;  /* 0x00381f00050e7f89 */ /* 0x000fe200000e0000 */
[----:B0-----:R-:W-:Y:S01]  /*b150*/  @!P1 IMAD.X R3, RZ, RZ, R2, P2 ;  /* 0x000000ffff039224 */ /* 0x001fe200010e0602 */
[----:B------:R-:W-:Y:S01]  /*b160*/  @!P1 MOV R2, R9 ;  /* 0x0000000900029202 */ /* 0x000fe20000000f00 */
[----:B------:R-:W-:-:S04]  /*b170*/  VIADD R9, R8, 0x80 ;  /* 0x0000008008097836 */ /* 0x000fc80000000000 */
[----:B------:R0:W-:Y:S01]  /*b180*/  @!P1 LDGSTS.E.BYPASS.LTC128B.128 [R27+0xf400], desc[UR46][R2.64], !P0 ;  /* 0x0f400000021b9fae */ /* 0x0001e2000c101d6e */
[----:B------:R-:W-:Y:S01]  /*b190*/  ISETP.GE.AND P2, PT, R9, R6, PT ;  /* 0x000000060900720c */ /* 0x000fe20003f46270 */
[----:B------:R-:W-:-:S05]  /*b1a0*/  VIADD R9, R8, 0x70 ;  /* 0x0000007008097836 */ /* 0x000fca0000000000 */
[----:B------:R-:W-:Y:S02]  /*b1b0*/  ISETP.GE.AND P1, PT, R9, R6, PT ;  /* 0x000000060900720c */ /* 0x000fe40003f26270 */
[----:B------:R-:W-:Y:S04]  /*b1c0*/  SHFL.IDX PT, R9, R5, RZ, 0x181f ;  /* 0x00181fff05097589 */ /* 0x000fe800000e0000 */
[----:B0-----:R-:W0:Y:S04]  /*b1d0*/  SHFL.IDX PT, R2, R0, 0x7, 0x181f ;  /* 0x00f81f0000027f89 */ /* 0x001e2800000e0000 */
[----:B------:R-:W1:Y:S03]  /*b1e0*/  SHFL.IDX PT, R0, R7, RZ, 0x181f ;  /* 0x00181fff07007589 */ /* 0x000e6600000e0000 */
[----:B0-----:R-:W-:-:S05]  /*b1f0*/  @!P1 LEA R2, P3, R20, R2, 0x1 ;  /* 0x0000000214029211 */ /* 0x001fca00078608ff */
[----:B------:R-:W-:-:S05]  /*b200*/  @!P1 IMAD.X R3, RZ, RZ, R4, P3 ;  /* 0x000000ffff039224 */ /* 0x000fca00018e0604 */
[----:B------:R0:W-:Y:S02]  /*b210*/  @!P1 LDGSTS.E.BYPASS.LTC128B.128 [R27+0xfc00], desc[UR46][R2.64], !P0 ;  /* 0x0fc00000021b9fae */ /* 0x0001e4000c101d6e */
[----:B0-----:R-:W-:Y:S01]  /*b220*/  @!P2 LEA R2, P1, R20, R9, 0x1 ;  /* 0x000000091402a211 */ /* 0x001fe200078208ff */
[----:B------:R-:W-:-:S03]  /*b230*/  VIADD R9, R8, 0x90 ;  /* 0x0000009008097836 */ /* 0x000fc60000000000 */
[----:B-1----:R-:W-:Y:S02]  /*b240*/  @!P2 IADD3.X R3, RZ, R0, RZ, P1, !PT ;  /* 0x00000000ff03a210 */ /* 0x002fe40000ffe4ff */
[----:B------:R-:W0:Y:S01]  /*b250*/  SHFL.IDX PT, R0, R7, 0x1, 0x181f ;  /* 0x00381f0007007f89 */ /* 0x000e2200000e0000 */
[----:B------:R-:W-:-:S03]  /*b260*/  ISETP.GE.AND P1, PT, R9, R6, PT ;  /* 0x000000060900720c */ /* 0x000fc60003f26270 */
[----:B------:R1:W-:Y:S10]  /*b270*/  @!P2 LDGSTS.E.BYPASS.LTC128B.128 [R27+0x10400], desc[UR46][R2.64], !P0 ;  /* 0x10400000021bafae */ /* 0x0003f4000c101d6e */
[----:B------:R-:W-:-:S05]  /*b280*/  @!P1 LEA R14, P2, R20, R14, 0x1 ;  /* 0x0000000e140e9211 */ /* 0x000fca00078408ff */
[----:B-1----:R-:W-:Y:S02]  /*b290*/  @!P1 IMAD.MOV.U32 R2, RZ, RZ, R14 ;  /* 0x000000ffff029224 */ /* 0x002fe400078e000e */
[----:B------:R-:W1:Y:S01]  /*b2a0*/  SHFL.IDX PT, R14, R5, 0x2, 0x181f ;  /* 0x00581f00050e7f89 */ /* 0x000e6200000e0000 */
[----:B0-----:R-:W-:-:S03]  /*b2b0*/  @!P1 IMAD.X R9, RZ, RZ, R0, P2 ;  /* 0x000000ffff099224 */ /* 0x001fc600010e0600 */
[----:B------:R-:W0:Y:S02]  /*b2c0*/  SHFL.IDX PT, R0, R7, 0x2, 0x181f ;  /* 0x00581f0007007f89 */ /* 0x000e2400000e0000 */
[----:B------:R-:W-:Y:S01]  /*b2d0*/  @!P1 MOV R3, R9 ;  /* 0x0000000900039202 */ /* 0x000fe20000000f00 */
[----:B------:R-:W-:Y:S01]  /*b2e0*/  VIADD R9, R8, 0xa0 ;  /* 0x000000a008097836 */ /* 0x000fe20000000000 */
[----:B------:R-:W2:Y:S04]  /*b2f0*/  SHFL.IDX PT, R7, R7, 0x3, 0x181f ;  /* 0x00781f0007077f89 */ /* 0x000ea800000e0000 */
[----:B------:R1:W-:Y:S01]  /*b300*/  @!P1 LDGSTS.E.BYPASS.LTC128B.128 [R27+0x10c00], desc[UR46][R2.64], !P0 ;  /* 0x10c00000021b9fae */ /* 0x0003e2000c101d6e */
[----:B------:R-:W-:-:S13]  /*b310*/  ISETP.GE.AND P1, PT, R9, R6, PT ;  /* 0x000000060900720c */ /* 0x000fda0003f26270 */
[----:B-1----:R-:W-:Y:S02]  /*b320*/  @!P1 LEA R2, P2, R20, R14, 0x1 ;  /* 0x0000000e14029211 */ /* 0x002fe400078408ff */
[----:B------:R1:W3:Y:S03]  /*b330*/  SHFL.IDX PT, R14, R5, 0x3, 0x181f ;  /* 0x00781f00050e7f89 */ /* 0x0002e600000e0000 */
[----:B0-----:R-:W-:-:S05]  /*b340*/  @!P1 IMAD.X R3, RZ, RZ, R0, P2 ;  /* 0x000000ffff039224 */ /* 0x001fca00010e0600 */
[----:B--2---:R1:W-:Y:S03]  /*b350*/  @!P1 LDGSTS.E.BYPASS.LTC128B.128 [R27+0x11400], desc[UR46][R2.64], !P0 ;  /* 0x11400000021b9fae */ /* 0x0043e6000c101d6e */
.L_x_139:
[----:B------:R-:W2:Y:S01]  /*b360*/  LDL R0, [R1+0x20] ;  /* 0x0000200001007983 */ /* 0x000ea20000100800 */
[----:B-1----:R-:W-:-:S05]  /*b370*/  VIADD R3, R8, 0xb0 ;  /* 0x000000b008037836 */ /* 0x002fca0000000000 */
[----:B------:R-:W-:-:S13]  /*b380*/  ISETP.GE.AND P1, PT, R3, R6, PT ;  /* 0x000000060300720c */ /* 0x000fda0003f26270 */
[----:B---3--:R-:W-:-:S04]  /*b390*/  @!P1 LEA R2, P2, R20, R14, 0x1 ;  /* 0x0000000e14029211 */ /* 0x008fc800078408ff */
[----:B------:R-:W-:-:S05]  /*b3a0*/  @!P1 IADD3.X R3, RZ, R7, RZ, P2, !PT ;  /* 0x00000007ff039210 */ /* 0x000fca00017fe4ff */
[----:B------:R-:W-:Y:S01]  /*b3b0*/  @!PT LDS RZ, [RZ] ;  /* 0x00000000fffff984 */ /* 0x000fe20000000800 */
[----:B------:R-:W-:Y:S01]  /*b3c0*/  @!PT LDS RZ, [RZ] ;  /* 0x00000000fffff984 */ /* 0x000fe20000000800 */
[----:B------:R-:W-:Y:S01]  /*b3d0*/  @!PT LDS RZ, [RZ] ;  /* 0x00000000fffff984 */ /* 0x000fe20000000800 */
[----:B------:R0:W-:Y:S01]  /*b3e0*/  @!P1 LDGSTS.E.BYPASS.LTC128B.128 [R27+0x11c00], desc[UR46][R2.64], !P0 ;  /* 0x11c00000021b9fae */ /* 0x0001e2000c101d6e */
[----:B------:R-:W-:Y:S01]  /*b3f0*/  NOP ;  /* 0x0000000000007918 */ /* 0x000fe20000000000 */
[----:B------:R-:W-:Y:S02]  /*b400*/  SYNCS.ARRIVE.TRANS64.RED.A0T1 RZ, [UR37+0x30800], RZ ;  /* 0x030800ffffff79a7 */ /* 0x000fe40008200425 */
[----:B------:R-:W-:Y:S01]  /*b410*/  ARRIVES.LDGSTSBAR.64.TRANSCNT [UR37+0x30800] ;  /* 0x03080000ff0079b0 */ /* 0x000fe20008000aa5 */
[----:B--2---:R-:W-:-:S04]  /*b420*/  LOP3.LUT R0, R0, 0x1, RZ, 0xc, !PT ;  /* 0x0000000100007812 */ /* 0x004fc800078e0cff */
[----:B------:R-:W-:Y:S01]  /*b430*/  SHF.L.U32 R0, R0, 0x1f, RZ ;  /* 0x0000001f00007819 */ /* 0x000fe200000006ff */
[----:B------:R-:W-:Y:S01]  /*b440*/  NOP ;  /* 0x0000000000007918 */ /* 0x000fe20000000000 */
[----:B------:R-:W2:Y:S01]  /*b450*/  LDL.LU R5, [R1+0x18] ;  /* 0x0000180001057983 */ /* 0x000ea20000300800 */
[----:B------:R-:W-:Y:S01]  /*b460*/  SYNCS.ARRIVE.TRANS64.A1T0 RZ, [UR37+0x30800], RZ ;  /* 0x030800ffffff79a7 */ /* 0x000fe20008100025 */
[----:B------:R-:W-:Y:S01]  /*b470*/  BSSY B0, `(.L_x_42) ;  /* 0x0000005000007945 */ /* 0x000fe20003800000 */
[----:B------:R-:W-:Y:S01]  /*b480*/  IMAD.U32 R9, RZ, RZ, UR37 ;  /* 0x00000025ff097e24 */ /* 0x000fe2000f8e00ff */
[----:B------:R-:W1:Y:S01]  /*b490*/  SYNCS.PHASECHK.TRANS64.TRYWAIT P0, [UR37+0x30820], R0 ;  /* 0x03082000ff0075a7 */ /* 0x000e620008000165 */
[----:B--2---:R-:W-:Y:S01]  /*b4a0*/  ISETP.GE.AND P1, PT, R5, 0xc1, PT ;  /* 0x000000c10500780c */ /* 0x004fe20003f26270 */
[----:B01----:R-:W-:-:S12]  /*b4b0*/  @!P0 BRA `(.L_x_43) ;  /* 0x0000002c00b48947 */ /* 0x003fd80003800000 */
.L_x_140:
[----:B------:R-:W-:Y:S05]  /*b4c0*/  BSYNC B0 ;  /* 0x0000000000007941 */ /* 0x000fea0003800000 */
.L_x_42:
[----:B------:R-:W-:Y:S01]  /*b4d0*/  VIADD R8, R9, 0x30800 ;  /* 0x0003080009087836 */ /* 0x000fe20000000000 */
[----:B------:R-:W-:Y:S06]  /*b4e0*/  @!P1 BRA `(.L_x_44) ;  /* 0x00000014008c9947 */ /* 0x000fec0003800000 */
[----:B------:R-:W2:Y:S01]  /*b4f0*/  LDL R2, [R1+0x4] ;  /* 0x0000040001027983 */ /* 0x000ea20000100800 */
[----:B------:R-:W-:Y:S01]  /*b500*/  MOV R3, 0x1 ;  /* 0x0000000100037802 */ /* 0x000fe20000000f00 */
[----:B--2---:R-:W-:-:S05]  /*b510*/  IMAD.MOV R6, RZ, RZ, -R2 ;  /* 0x000000ffff067224 */ /* 0x004fca00078e0a02 */
[----:B------:R-:W-:-:S05]  /*b520*/  VIADDMNMX R6, R6, R3, 0xffffffff, !PT ;  /* 0xffffffff06067446 */ /* 0x000fca0007800103 */
[----:B0-----:R-:W-:-:S05]  /*b530*/  IMAD.IADD R0, R2, 0x1, R6 ;  /* 0x0000000102007824 */ /* 0x001fca00078e0206 */
[----:B------:R-:W-:-:S04]  /*b540*/  LOP3.LUT R0, R0, 0x1, RZ, 0xc0, !PT ;  /* 0x0000000100007812 */ /* 0x000fc800078ec0ff */
[----:B------:R-:W-:Y:S01]  /*b550*/  ISETP.NE.U32.AND P0, PT, R0, 0x1, PT ;  /* 0x000000010000780c */ /* 0x000fe20003f05070 */
[----:B------:R-:W-:-:S12]  /*b560*/  VIADD R0, R2, 0xfffffffe ;  /* 0xfffffffe02007836 */ /* 0x000fd80000000000 */
[----:B------:R-:W-:Y:S05]  /*b570*/  @P0 BRA `(.L_x_45) ;  /* 0x0000000400d00947 */ /* 0x000fea0003800000 */
[----:B------:R-:W-:Y:S01]  /*b580*/  ISETP.NE.AND P2, PT, R25, RZ, PT ;  /* 0x000000ff1900720c */ /* 0x000fe20003f45270 */
[----:B------:R-:W-:Y:S01]  /*b590*/  VIADD R7, R16, 0x1 ;  /* 0x0000000110077836 */ /* 0x000fe20000000000 */
[----:B------:R-:W-:Y:S04]  /*b5a0*/  BSSY B0, `(.L_x_46) ;  /* 0x000006d000007945 */ /* 0x000fe80003800000 */
[----:B------:R-:W-:-:S04]  /*b5b0*/  ISETP.NE.AND P0, PT, R7, 0x2, PT ;  /* 0x000000020700780c */ /* 0x000fc80003f05270 */
[----:B------:R-:W-:Y:S02]  /*b5c0*/  SEL R3, RZ, 0x1, P0 ;  /* 0x00000001ff037807 */ /* 0x000fe40000000000 */
[----:B------:R-:W-:Y:S02]  /*b5d0*/  SEL R7, R7, RZ, P0 ;  /* 0x000000ff07077207 */ /* 0x000fe40000000000 */
[----:B------:R-:W-:Y:S01]  /*b5e0*/  LOP3.LUT R10, R22, R3, RZ, 0x3c, !PT ;  /* 0x00000003160a7212 */ /* 0x000fe200078e3cff */
[----:B------:R-:W-:Y:S06]  /*b5f0*/  @!P2 BRA `(.L_x_47) ;  /* 0x00000004009ca947 */ /* 0x000fec0003800000 */
[----:B------:R-:W-:Y:S02]  /*b600*/  ISETP.NE.AND P2, PT, R26, RZ, PT ;  /* 0x000000ff1a00720c */ /* 0x000fe40003f45270 */
[----:B------:R-:W-:-:S11]  /*b610*/  MOV R4, R18 ;  /* 0x0000001200047202 */ /* 0x000fd60000000f00 */
[----:B------:R-:W-:Y:S05]  /*b620*/  @!P2 BRA `(.L_x_48) ;  /* 0x000000000048a947 */ /* 0x000fea0003800000 */
[----:B------:R-:W0:Y:S01]  /*b630*/  LDC R4, c[0x0][0x43c] ;  /* 0x00010f00ff047b82 */ /* 0x000e220000000800 */
[----:B------:R-:W-:Y:S01]  /*b640*/  ULDC.64 UR4, c[0x0][0x428] ;  /* 0x00010a0000047ab9 */ /* 0x000fe20000000a00 */
[----:B0-----:R-:W-:-:S13]  /*b650*/  ISETP.NE.AND P0, PT, R4, 0x1, PT ;  /* 0x000000010400780c */ /* 0x001fda0003f05270 */
[----:B------:R-:W0:Y:S02]  /*b660*/  @P0 LDC.64 R2, c[0x0][0x440] ;  /* 0x00011000ff020b82 */ /* 0x000e240000000a00 */
[----:B0-----:R-:W-:-:S04]  /*b670*/  @P0 IMAD.HI.U32 R5, R0, R2, RZ ;  /* 0x0000000200050227 */ /* 0x001fc800078e00ff */
[----:B------:R-:W-:Y:S01]  /*b680*/  IMAD.MOV.U32 R2, RZ, RZ, R0 ;  /* 0x000000ffff027224 */ /* 0x000fe200078e0000 */
[----:B------:R-:W-:-:S05]  /*b690*/  @P0 SHF.R.U32.HI R2, RZ, R3, R5 ;  /* 0x00000003ff020219 */ /* 0x000fca0000011605 */
[----:B------:R-:W-:-:S04]  /*b6a0*/  IMAD.MOV R3, RZ, RZ, -R2 ;  /* 0x000000ffff037224 */ /* 0x000fc800078e0a02 */
[----:B------:R-:W-:Y:S01]  /*b6b0*/  IMAD R0, R4, R3, R0 ;  /* 0x0000000304007224 */ /* 0x000fe200078e0200 */
[----:B------:R-:W-:Y:S01]  /*b6c0*/  SHF.R.S32.HI R3, RZ, 0x1f, R2 ;  /* 0x0000001fff037819 */ /* 0x000fe20000011402 */
[----:B------:R-:W-:-:S04]  /*b6d0*/  IMAD R4, R24, UR4, RZ ;  /* 0x0000000418047c24 */ /* 0x000fc8000f8e02ff */
[C---:B------:R-:W-:Y:S02]  /*b6e0*/  IMAD R4, R19.reuse, UR5, R4 ;  /* 0x0000000513047c24 */ /* 0x040fe4000f8e0204 */
[----:B------:R-:W-:Y:S01]  /*b6f0*/  IMAD.WIDE.U32 R2, R19, UR4, R2 ;  /* 0x0000000413027c25 */ /* 0x000fe2000f8e0002 */
[----:B------:R-:W-:-:S03]  /*b700*/  ULDC.64 UR4, c[0x0][0x418] ;  /* 0x0001060000047ab9 */ /* 0x000fc60000000a00 */
[----:B------:R-:W-:Y:S01]  /*b710*/  IMAD.IADD R3, R4, 0x1, R3 ;  /* 0x0000000104037824 */ /* 0x000fe200078e0203 */
[----:B------:R-:W-:-:S04]  /*b720*/  LEA R4, P0, R2, UR4, 0x2 ;  /* 0x0000000402047c11 */ /* 0x000fc8000f8010ff */
[----:B------:R-:W-:-:S05]  /*b730*/  LEA.HI.X R5, R2, UR5, R3, 0x2, P0 ;  /* 0x0000000502057c11 */ /* 0x000fca00080f1403 */
[----:B------:R0:W5:Y:S04]  /*b740*/  LDG.E R4, desc[UR46][R4.64] ;  /* 0x0000002e04047981 */ /* 0x000168000c1e1900 */
.L_x_48:
[----:B------:R-:W-:Y:S01]  /*b750*/  LEA R2, R7, UR37, 0x3 ;  /* 0x0000002507027c11 */ /* 0x000fe2000f8e18ff */
[----:B------:R-:W-:Y:S01]  /*b760*/  BSSY B1, `(.L_x_49) ;  /* 0x0000004000017945 */ /* 0x000fe20003800000 */
[----:B------:R-:W-:-:S04]  /*b770*/  SHF.L.U32 R3, R10, 0x1f, RZ ;  /* 0x0000001f0a037819 */ /* 0x000fc800000006ff */
[----:B------:R-:W1:Y:S02]  /*b780*/  SYNCS.PHASECHK.TRANS64.TRYWAIT P0, [R2+URZ+0x30840], R3 ;  /* 0x03084003020075a7 */ /* 0x000e64000800017f */
[----:B-1----:R-:W-:Y:S05]  /*b790*/  @!P0 BRA `(.L_x_50) ;  /* 0x0000002c00108947 */ /* 0x002fea0003800000 */
.L_x_141:
[----:B------:R-:W-:Y:S05]  /*b7a0*/  BSYNC B1 ;  /* 0x0000000000017941 */ /* 0x000fea0003800000 */
.L_x_49:
[----:B0-----:R-:W0:Y:S01]  /*b7b0*/  S2R R5, SR_TID.X ;  /* 0x0000000000057919 */ /* 0x001e220000002100 */
[----:B------:R-:W-:Y:S01]  /*b7c0*/  BSSY B1, `(.L_x_51) ;  /* 0x000000b000017945 */ /* 0x000fe20003800000 */
[----:B0-----:R-:W-:-:S04]  /*b7d0*/  LOP3.LUT R5, R5, 0x7f, RZ, 0xc0, !PT ;  /* 0x0000007f05057812 */ /* 0x001fc800078ec0ff */
[----:B------:R-:W-:-:S13]  /*b7e0*/  ISETP.NE.AND P1, PT, R5, RZ, PT ;  /* 0x000000ff0500720c */ /* 0x000fda0003f25270 */
[----:B------:R-:W-:Y:S05]  /*b7f0*/  @P1 BRA `(.L_x_52) ;  /* 0x00000000001c1947 */ /* 0x000fea0003800000 */
[----:B------:R-:W0:Y:S01]  /*b800*/  S2R R5, SR_TID.X ;  /* 0x0000000000057919 */ /* 0x000e220000002100 */
[----:B-1----:R-:W-:-:S04]  /*b810*/  MOV R3, 0x6000 ;  /* 0x0000600000037802 */ /* 0x002fc80000000f00 */
[----:B------:R2:W-:Y:S01]  /*b820*/  SYNCS.ARRIVE.TRANS64 RZ, [R2+URZ+0x30830], R3 ;  /* 0x0308300302ff79a7 */ /* 0x0005e2000800003f */
[----:B0-----:R-:W-:-:S04]  /*b830*/  LOP3.LUT R5, R5, 0x1f, RZ, 0xc0, !PT ;  /* 0x0000001f05057812 */ /* 0x001fc800078ec0ff */
[----:B------:R-:W-:-:S13]  /*b840*/  ISETP.NE.AND P0, PT, R5, RZ, PT ;  /* 0x000000ff0500720c */ /* 0x000fda0003f05270 */
[----:B--2---:R-:W-:Y:S05]  /*b850*/  @!P0 BRA `(.L_x_52) ;  /* 0x0000000000048947 */ /* 0x004fea0003800000 */
[----:B------:R-:W-:Y:S01]  /*b860*/  BPT.TRAP 0x1 ;  /* 0x000000040000795c */ /* 0x000fe20000300000 */
.L_x_52:
[----:B------:R-:W-:Y:S05]  /*b870*/  BSYNC B1 ;  /* 0x0000000000017941 */ /* 0x000fea0003800000 */
.L_x_51:
[----:B------:R-:W-:Y:S01]  /*b880*/  IMAD.MOV.U32 R11, RZ, RZ, RZ ;  /* 0x000000ffff0b7224 */ /* 0x000fe200078e00ff */
[----:B------:R-:W-:Y:S01]  /*b890*/  UIADD3 UR4, UP0, UR40, 0x370, URZ ;  /* 0x0000037028047890 */ /* 0x000fe2000ff1e03f */
[----:B-1----:R-:W-:Y:S01]  /*b8a0*/  IMAD R3, R7, 0x6000, R9 ;  /* 0x0000600007037824 */ /* 0x002fe200078e0209 */
[----:B------:R-:W-:Y:S01]  /*b8b0*/  PLOP3.LUT P0, PT, PT, PT, PT, 0x80, 0x0 ;  /* 0x000000000000781c */ /* 0x000fe20003f0f070 */
[----:B------:R-:W-:Y:S01]  /*b8c0*/  VIADD R2, R2, 0x30830 ;  /* 0x0003083002027836 */ /* 0x000fe20000000000 */
[----:B------:R-:W-:Y:S01]  /*b8d0*/  R2UR UR10, R11 ;  /* 0x000000000b0a72ca */ /* 0x000fe200000e0000 */
[----:B------:R-:W-:Y:S01]  /*b8e0*/  IMAD R5, R0, 0xc0, RZ ;  /* 0x000000c000057824 */ /* 0x000fe200078e02ff */
[----:B------:R-:W-:Y:S01]  /*b8f0*/  IADD3 R3, R3, 0x12400, RZ ;  /* 0x0001240003037810 */ /* 0x000fe20007ffe0ff */
[----:B------:R-:W-:Y:S01]  /*b900*/  UIADD3.X UR5, URZ, UR41, URZ, UP0, !UPT ;  /* 0x000000293f057290 */ /* 0x000fe200087fe43f */
[----:B------:R-:W-:Y:S01]  /*b910*/  UMOV UR6, 0x0 ;  /* 0x0000000000067882 */ /* 0x000fe20000000000 */
[----:B------:R-:W-:-:S10]  /*b920*/  UMOV UR7, 0x14f00000 ;  /* 0x14f0000000077882 */ /* 0x000fd40000000000 */
.L_x_53:
[----:B------:R-:W-:-:S13]  /*b930*/  @P0 ELECT P2, URZ, PT ;  /* 0x00000000003f082f */ /* 0x000fda0003840000 */
[----:B-----5:R-:W-:Y:S02]  /*b940*/  @P2 R2UR UR13, R4 ;  /* 0x00000000040d22ca */ /* 0x020fe400000e0000 */
[----:B------:R-:W-:Y:S02]  /*b950*/  @P2 R2UR UR12, R17 ;  /* 0x00000000110c22ca */ /* 0x000fe400000e0000 */
[----:B------:R-:W-:Y:S02]  /*b960*/  @P2 R2UR UR11, R5 ;  /* 0x00000000050b22ca */ /* 0x000fe400000e0000 */
[----:B------:R-:W-:Y:S02]  /*b970*/  @P2 R2UR UR9, R2 ;  /* 0x00000000020922ca */ /* 0x000fe400000e0000 */
[----:B------:R-:W-:Y:S02]  /*b980*/  @P2 R2UR UR8, R3 ;  /* 0x00000000030822ca */ /* 0x000fe400000e0000 */
[----:B------:R-:W-:-:S02]  /*b990*/  @P2 PLOP3.LUT P0, PT, P2, PT, PT, 0x8, 0x0 ;  /* 0x000000000000281c */ /* 0x000fc4000170e170 */
[----:B------:R-:W-:-:S09]  /*b9a0*/  PLOP3.LUT P2, PT, PT, PT, PT, 0x8, 0x0 ;  /* 0x000000000000781c */ /* 0x000fd20003f4e170 */
[----:B------:R0:W-:Y:S02]  /*b9b0*/  UTMALDG.4D [UR8], [UR4], desc[UR6] ;  /* 0x00000608040075b4 */ /* 0x0001e40008019000 */
[----:B0-----:R-:W-:Y:S05]  /*b9c0*/  @P0 BRA.U.ANY `(.L_x_53) ;  /* 0xfffffffd00d80947 */ /* 0x001fea000393ffff */
[----:B------:R-:W-:Y:S01]  /*b9d0*/  SHF.L.U32 R3, R22, 0x1f, RZ ;  /* 0x0000001f16037819 */ /* 0x000fe200000006ff */
[----:B------:R-:W-:Y:S01]  /*b9e0*/  IMAD R2, R16, 0x8, R8 ;  /* 0x0000000810027824 */ /* 0x000fe200078e0208 */
[----:B------:R-:W-:Y:S03]  /*b9f0*/  BSSY B1, `(.L_x_54) ;  /* 0x0000003000017945 */ /* 0x000fe60003800000 */
[----:B------:R-:W0:Y:S02]  /*ba00*/  SYNCS.PHASECHK.TRANS64.TRYWAIT P0, [R2+URZ+0x60], R3 ;  /* 0x00006003020075a7 */ /* 0x000e24000800017f */
[----:B0-----:R-:W-:Y:S05]  /*ba10*/  @!P0 BRA `(.L_x_55) ;  /* 0x0000002800848947 */ /* 0x001fea0003800000 */
.L_x_142:
[----:B------:R-:W-:Y:S05]  /*ba20*/  BSYNC B1 ;  /* 0x0000000000017941 */ /* 0x000fea0003800000 */
.L_x_54:
[----:B------:R-:W-:Y:S01]  /*ba30*/  BSSY B1, `(.L_x_56) ;  /* 0x000000c000017945 */ /* 0x000fe20003800000 */
[----:B------:R-:W-:Y:S01]  /*ba40*/  IMAD.MOV.U32 R12, RZ, RZ, 0x0 ;  /* 0x00000000ff0c7424 */ /* 0x000fe200078e00ff */
[----:B------:R-:W-:Y:S02]  /*ba50*/  MOV R13, 0x14f00000 ;  /* 0x14f00000000d7802 */ /* 0x000fe40000000f00 */
[----:B------:R-:W-:Y:S05]  /*ba60*/  @P1 BRA `(.L_x_57) ;  /* 0x0000000000201947 */ /* 0x000fea0003800000 */
[----:B------:R-:W1:Y:S01]  /*ba70*/  S2R R5, SR_TID.X ;  /* 0x0000000000057919 */ /* 0x000e620000002100 */
[----:B0-----:R-:W-:Y:S01]  /*ba80*/  LEA R2, R16, UR37, 0x3 ;  /* 0x0000002510027c11 */ /* 0x001fe2000f8e18ff */
[----:B------:R-:W-:-:S04]  /*ba90*/  IMAD.MOV.U32 R3, RZ, RZ, 0x6000 ;  /* 0x00006000ff037424 */ /* 0x000fc800078e00ff */
[----:B------:R2:W-:Y:S01]  /*baa0*/  SYNCS.ARRIVE.TRANS64 RZ, [R2+URZ+0x30850], R3 ;  /* 0x0308500302ff79a7 */ /* 0x0005e2000800003f */
[----:B-1----:R-:W-:-:S04]  /*bab0*/  LOP3.LUT R5, R5, 0x1f, RZ, 0xc0, !PT ;  /* 0x0000001f05057812 */ /* 0x002fc800078ec0ff */
[----:B------:R-:W-:-:S13]  /*bac0*/  ISETP.NE.AND P0, PT, R5, RZ, PT ;  /* 0x000000ff0500720c */ /* 0x000fda0003f05270 */
[----:B--2---:R-:W-:Y:S05]  /*bad0*/  @!P0 BRA `(.L_x_57) ;  /* 0x0000000000048947 */ /* 0x004fea0003800000 */
[----:B------:R-:W-:Y:S01]  /*bae0*/  BPT.TRAP 0x1 ;  /* 0x000000040000795c */ /* 0x000fe20000300000 */
.L_x_57:
[----:B------:R-:W-:Y:S05]  /*baf0*/  BSYNC B1 ;  /* 0x0000000000017941 */ /* 0x000fea0003800000 */
.L_x_56:
[----:B------:R-:W-:Y:S01]  /*bb00*/  R2UR UR6, R12 ;  /* 0x000000000c0672ca */ /* 0x000fe200000e0000 */
[C---:B0-----:R-:W-:Y:S01]  /*bb10*/  IMAD R3, R16.reuse, 0x6000, R9 ;  /* 0x0000600010037824 */ /* 0x041fe200078e0209 */
[----:B------:R-:W-:Y:S01]  /*bb20*/  R2UR UR7, R13 ;  /* 0x000000000d0772ca */ /* 0x000fe200000e0000 */
[----:B------:R-:W-:Y:S01]  /*bb30*/  UIADD3 UR4, UP0, UR40, 0x470, URZ ;  /* 0x0000047028047890 */ /* 0x000fe2000ff1e03f */
[----:B------:R-:W-:Y:S01]  /*bb40*/  R2UR UR10, R11 ;  /* 0x000000000b0a72ca */ /* 0x000fe200000e0000 */
[----:B------:R-:W-:Y:S01]  /*bb50*/  IMAD R5, R23, 0xc0, RZ ;  /* 0x000000c017057824 */ /* 0x000fe200078e02ff */
[----:B------:R-:W-:Y:S01]  /*bb60*/  LEA R2, R16, UR37, 0x3 ;  /* 0x0000002510027c11 */ /* 0x000fe2000f8e18ff */
[----:B------:R-:W-:Y:S01]  /*bb70*/  VIADD R3, R3, 0x400 ;  /* 0x0000040003037836 */ /* 0x000fe20000000000 */
[----:B------:R-:W-:Y:S01]  /*bb80*/  PLOP3.LUT P0, PT, PT, PT, PT, 0x80, 0x0 ;  /* 0x000000000000781c */ /* 0x000fe20003f0f070 */
[----:B------:R-:W-:Y:S01]  /*bb90*/  UIADD3.X UR5, URZ, UR41, URZ, UP0, !UPT ;  /* 0x000000293f057290 */ /* 0x000fe200087fe43f */
[----:B------:R-:W-:-:S11]  /*bba0*/  IADD3 R2, R2, 0x30850, RZ ;  /* 0x0003085002027810 */ /* 0x000fd60007ffe0ff */
.L_x_58:
[----:B------:R-:W-:-:S13]  /*bbb0*/  @P0 ELECT P1, URZ, PT ;  /* 0x00000000003f082f */ /* 0x000fda0003820000 */
[----:B------:R-:W-:Y:S02]  /*bbc0*/  @P1 R2UR UR13, R18 ;  /* 0x00000000120d12ca */ /* 0x000fe400000e0000 */
        /* <DEDUP_REMOVED lines=8> */
[----:B------:R-:W-:Y:S02]  /*bc50*/  IMAD.MOV.U32 R18, RZ, RZ, R4 ;  /* 0x000000ffff127224 */ /* 0x000fe400078e0004 */
[----:B------:R-:W-:-:S07]  /*bc60*/  IMAD.MOV.U32 R23, RZ, RZ, R0 ;  /* 0x000000ffff177224 */ /* 0x000fce00078e0000 */
.L_x_47:
[----:B------:R-:W-:Y:S05]  /*bc70*/  BSYNC B0 ;  /* 0x0000000000007941 */ /* 0x000fea0003800000 */
.L_x_46:
[----:B------:R-:W2:Y:S01]  /*bc80*/  LDL.LU R0, [R1+0x4] ;  /* 0x0000040001007983 */ /* 0x000ea20000300800 */
[----:B------:R-:W-:Y:S02]  /*bc90*/  IMAD.MOV.U32 R16, RZ, RZ, R7 ;  /* 0x000000ffff107224 */ /* 0x000fe400078e0007 */
[----:B------:R-:W-:Y:S01]  /*bca0*/  IMAD.MOV.U32 R22, RZ, RZ, R10 ;  /* 0x000000ffff167224 */ /* 0x000fe200078e000a */
[----:B--2---:R-:W-:-:S07]  /*bcb0*/  IADD3 R0, R0, -0x3, RZ ;  /* 0xfffffffd00007810 */ /* 0x004fce0007ffe0ff */
.L_x_45:
[----:B------:R-:W-:Y:S01]  /*bcc0*/  IADD3 R6, -R6, RZ, RZ ;  /* 0x000000ff06067210 */ /* 0x000fe20007ffe1ff */
[----:B------:R-:W-:Y:S03]  /*bcd0*/  BSSY B0, `(.L_x_44) ;  /* 0x00000e4000007945 */ /* 0x000fe60003800000 */
[----:B------:R-:W-:-:S13]  /*bce0*/  ISETP.NE.AND P0, PT, R29, R6, PT ;  /* 0x000000061d00720c */ /* 0x000fda0003f05270 */
[----:B------:R-:W-:Y:S05]  /*bcf0*/  @!P0 BRA `(.L_x_59) ;  /* 0x0000000c00848947 */ /* 0x000fea0003800000 */
[----:B------:R-:W-:-:S07]  /*bd00*/  IMAD.MOV.U32 R4, RZ, RZ, R18 ;  /* 0x000000ffff047224 */ /* 0x000fce00078e0012 */
.L_x_86:
        /* <DEDUP_REMOVED lines=17> */
[----:B------:R-:W-:Y:S01]  /*be20*/  @P0 SHF.R.U32.HI R2, RZ, R3, R4 ;  /* 0x00000003ff020219 */ /* 0x000fe20000011604 */
[----:B------:R-:W-:-:S03]  /*be30*/  IMAD R4, R24, UR4, RZ ;  /* 0x0000000418047c24 */ /* 0x000fc6000f8e02ff */
[--C-:B------:R-:W-:Y:S01]  /*be40*/  SHF.R.S32.HI R3, RZ, 0x1f, R2.reuse ;  /* 0x0000001fff037819 */ /* 0x100fe20000011402 */
[----:B------:R-:W-:Y:S02]  /*be50*/  IMAD.MOV R5, RZ, RZ, -R2 ;  /* 0x000000ffff057224 */ /* 0x000fe400078e0a02 */
[C---:B------:R-:W-:Y:S02]  /*be60*/  IMAD R4, R19.reuse, UR5, R4 ;  /* 0x0000000513047c24 */ /* 0x040fe4000f8e0204 */
[----:B------:R-:W-:Y:S01]  /*be70*/  IMAD.WIDE.U32 R2, R19, UR4, R2 ;  /* 0x0000000413027c25 */ /* 0x000fe2000f8e0002 */
[----:B------:R-:W-:-:S03]  /*be80*/  ULDC.64 UR4, c[0x0][0x418] ;  /* 0x0001060000047ab9 */ /* 0x000fc60000000a00 */
[----:B------:R-:W-:Y:S01]  /*be90*/  IMAD R10, R10, R5, R0 ;  /* 0x000000050a0a7224 */ /* 0x000fe200078e0200 */
[----:B------:R-:W-:Y:S02]  /*bea0*/  IADD3 R3, R4, R3, RZ ;  /* 0x0000000304037210 */ /* 0x000fe40007ffe0ff */
[----:B------:R-:W-:-:S04]  /*beb0*/  LEA R4, P0, R2, UR4, 0x2 ;  /* 0x0000000402047c11 */ /* 0x000fc8000f8010ff */
[----:B------:R-:W-:-:S05]  /*bec0*/  LEA.HI.X R5, R2, UR5, R3, 0x2, P0 ;  /* 0x0000000502057c11 */ /* 0x000fca00080f1403 */
[----:B------:R0:W5:Y:S04]  /*bed0*/  LDG.E R4, desc[UR46][R4.64] ;  /* 0x0000002e04047981 */ /* 0x000168000c1e1900 */
.L_x_62:
[----:B------:R-:W0:Y:S01]  /*bee0*/  S2R R2, SR_TID.X ;  /* 0x0000000000027919 */ /* 0x000e220000002100 */
[----:B------:R-:W-:Y:S01]  /*bef0*/  SHF.L.U32 R3, R7, 0x1f, RZ ;  /* 0x0000001f07037819 */ /* 0x000fe200000006ff */
[----:B------:R-:W-:Y:S01]  /*bf00*/  BSSY B2, `(.L_x_63) ;  /* 0x0000006000027945 */ /* 0x000fe20003800000 */
[----:B0-----:R-:W-:Y:S02]  /*bf10*/  LOP3.LUT R5, R2, 0x7f, RZ, 0xc0, !PT ;  /* 0x0000007f02057812 */ /* 0x001fe400078ec0ff */
[----:B------:R-:W-:Y:S02]  /*bf20*/  LEA R2, R6, UR37, 0x3 ;  /* 0x0000002506027c11 */ /* 0x000fe4000f8e18ff */
[----:B------:R-:W-:Y:S02]  /*bf30*/  ISETP.NE.AND P1, PT, R5, RZ, PT ;  /* 0x000000ff0500720c */ /* 0x000fe40003f25270 */
[----:B------:R-:W0:Y:S02]  /*bf40*/  SYNCS.PHASECHK.TRANS64.TRYWAIT P0, [R2+URZ+0x30840], R3 ;  /* 0x03084003020075a7 */ /* 0x000e24000800017f */
[----:B0-----:R-:W-:Y:S09]  /*bf50*/  @!P0 BRA `(.L_x_64) ;  /* 0x0000002400488947 */ /* 0x001ff20003800000 */
.L_x_143:
[----:B------:R-:W-:Y:S05]  /*bf60*/  BSYNC B2 ;  /* 0x0000000000027941 */ /* 0x000fea0003800000 */
.L_x_63:
[----:B------:R-:W-:Y:S04]  /*bf70*/  BSSY B2, `(.L_x_65) ;  /* 0x0000009000027945 */ /* 0x000fe80003800000 */
[----:B------:R-:W-:Y:S05]  /*bf80*/  @P1 BRA `(.L_x_66) ;  /* 0x00000000001c1947 */ /* 0x000fea0003800000 */
[----:B------:R-:W1:Y:S01]  /*bf90*/  S2R R5, SR_TID.X ;  /* 0x0000000000057919 */ /* 0x000e620000002100 */
[----:B0-----:R-:W-:-:S04]  /*bfa0*/  IMAD.MOV.U32 R3, RZ, RZ, 0x6000 ;  /* 0x00006000ff037424 */ /* 0x001fc800078e00ff */
[----:B------:R2:W-:Y:S01]  /*bfb0*/  SYNCS.ARRIVE.TRANS64 RZ, [R2+URZ+0x30830], R3 ;  /* 0x0308300302ff79a7 */ /* 0x0005e2000800003f */
[----:B-1----:R-:W-:-:S04]  /*bfc0*/  LOP3.LUT R5, R5, 0x1f, RZ, 0xc0, !PT ;  /* 0x0000001f05057812 */ /* 0x002fc800078ec0ff */
[----:B------:R-:W-:-:S13]  /*bfd0*/  ISETP.NE.AND P0, PT, R5, RZ, PT ;  /* 0x000000ff0500720c */ /* 0x000fda0003f05270 */
[----:B--2---:R-:W-:Y:S05]  /*bfe0*/  @!P0 BRA `(.L_x_66) ;  /* 0x0000000000048947 */ /* 0x004fea0003800000 */
[----:B------:R-:W-:Y:S01]  /*bff0*/  BPT.TRAP 0x1 ;  /* 0x000000040000795c */ /* 0x000fe20000300000 */
.L_x_66:
[----:B------:R-:W-:Y:S05]  /*c000*/  BSYNC B2 ;  /* 0x0000000000027941 */ /* 0x000fea0003800000 */
.L_x_65:
[----:B------:R-:W-:Y:S01]  /*c010*/  IMAD.MOV.U32 R11, RZ, RZ, RZ ;  /* 0x000000ffff0b7224 */ /* 0x000fe200078e00ff */
[----:B------:R-:W-:Y:S01]  /*c020*/  UIADD3 UR4, UP0, UR40, 0x370, URZ ;  /* 0x0000037028047890 */ /* 0x000fe2000ff1e03f */
[----:B0-----:R-:W-:Y:S01]  /*c030*/  IMAD R3, R6, 0x6000, R9 ;  /* 0x0000600006037824 */ /* 0x001fe200078e0209 */
[----:B------:R-:W-:Y:S01]  /*c040*/  PLOP3.LUT P0, PT, PT, PT, PT, 0x80, 0x0 ;  /* 0x000000000000781c */ /* 0x000fe20003f0f070 */
[----:B------:R-:W-:Y:S01]  /*c050*/  IMAD R5, R10, 0xc0, RZ ;  /* 0x000000c00a057824 */ /* 0x000fe200078e02ff */
[----:B------:R-:W-:Y:S01]  /*c060*/  R2UR UR10, R11 ;  /* 0x000000000b0a72ca */ /* 0x000fe200000e0000 */
[----:B------:R-:W-:Y:S01]  /*c070*/  VIADD R3, R3, 0x12400 ;  /* 0x0001240003037836 */ /* 0x000fe20000000000 */
[----:B------:R-:W-:Y:S01]  /*c080*/  IADD3 R2, R2, 0x30830, RZ ;  /* 0x0003083002027810 */ /* 0x000fe20007ffe0ff */
[----:B------:R-:W-:Y:S01]  /*c090*/  UIADD3.X UR5, URZ, UR41, URZ, UP0, !UPT ;  /* 0x000000293f057290 */ /* 0x000fe200087fe43f */
[----:B------:R-:W-:Y:S01]  /*c0a0*/  UMOV UR6, 0x0 ;  /* 0x0000000000067882 */ /* 0x000fe20000000000 */
[----:B------:R-:W-:-:S10]  /*c0b0*/  UMOV UR7, 0x14f00000 ;  /* 0x14f0000000077882 */ /* 0x000fd40000000000 */
.L_x_67:
        /* <DEDUP_REMOVED lines=15> */
.L_x_144:
[----:B------:R-:W-:Y:S05]  /*c1b0*/  BSYNC B2 ;  /* 0x0000000000027941 */ /* 0x000fea0003800000 */
.L_x_68:
[----:B------:R-:W-:Y:S01]  /*c1c0*/  BSSY B2, `(.L_x_70) ;  /* 0x000000b000027945 */ /* 0x000fe20003800000 */
[----:B------:R-:W-:Y:S01]  /*c1d0*/  MOV R2, 0x0 ;  /* 0x0000000000027802 */ /* 0x000fe20000000f00 */
[----:B------:R-:W-:Y:S02]  /*c1e0*/  IMAD.MOV.U32 R3, RZ, RZ, 0x14f00000 ;  /* 0x14f00000ff037424 */ /* 0x000fe400078e00ff */
[----:B------:R-:W-:Y:S05]  /*c1f0*/  @P1 BRA `(.L_x_71) ;  /* 0x00000000001c1947 */ /* 0x000fea0003800000 */
[----:B------:R-:W1:Y:S02]  /*c200*/  S2R R12, SR_TID.X ;  /* 0x00000000000c7919 */ /* 0x000e640000002100 */
[----:B-1----:R-:W-:Y:S01]  /*c210*/  LOP3.LUT R13, R12, 0x1f, RZ, 0xc0, !PT ;  /* 0x0000001f0c0d7812 */ /* 0x002fe200078ec0ff */
[----:B------:R-:W-:-:S03]  /*c220*/  IMAD.MOV.U32 R12, RZ, RZ, 0x6000 ;  /* 0x00006000ff0c7424 */ /* 0x000fc600078e00ff */
[----:B------:R-:W-:Y:S01]  /*c230*/  ISETP.NE.AND P0, PT, R13, RZ, PT ;  /* 0x000000ff0d00720c */ /* 0x000fe20003f05270 */
[----:B------:R1:W-:-:S12]  /*c240*/  SYNCS.ARRIVE.TRANS64 RZ, [R5+URZ+0x50], R12 ;  /* 0x0000500c05ff79a7 */ /* 0x0003d8000800003f */
[----:B-1----:R-:W-:Y:S05]  /*c250*/  @!P0 BRA `(.L_x_71) ;  /* 0x0000000000048947 */ /* 0x002fea0003800000 */
[----:B------:R-:W-:Y:S01]  /*c260*/  BPT.TRAP 0x1 ;  /* 0x000000040000795c */ /* 0x000fe20000300000 */
.L_x_71:
[----:B------:R-:W-:Y:S05]  /*c270*/  BSYNC B2 ;  /* 0x0000000000027941 */ /* 0x000fea0003800000 */
.L_x_70:
[----:B------:R-:W-:Y:S01]  /*c280*/  R2UR UR7, R3 ;  /* 0x00000000030772ca */ /* 0x000fe200000e0000 */
[----:B------:R-:W-:Y:S01]  /*c290*/  IMAD R16, R16, 0x6000, R9 ;  /* 0x0000600010107824 */ /* 0x000fe200078e0209 */
[----:B------:R-:W-:Y:S01]  /*c2a0*/  R2UR UR10, R11 ;  /* 0x000000000b0a72ca */ /* 0x000fe200000e0000 */
[----:B------:R-:W-:Y:S01]  /*c2b0*/  UIADD3 UR4, UP0, UR40, 0x470, URZ ;  /* 0x0000047028047890 */ /* 0x000fe2000ff1e03f */
[----:B------:R-:W-:Y:S01]  /*c2c0*/  R2UR UR6, R2 ;  /* 0x00000000020672ca */ /* 0x000fe200000e0000 */
[----:B------:R-:W-:Y:S01]  /*c2d0*/  IMAD R2, R23, 0xc0, RZ ;  /* 0x000000c017027824 */ /* 0x000fe200078e02ff */
[----:B------:R-:W-:Y:S01]  /*c2e0*/  PLOP3.LUT P0, PT, PT, PT, PT, 0x80, 0x0 ;  /* 0x000000000000781c */ /* 0x000fe20003f0f070 */
[----:B------:R-:W-:Y:S01]  /*c2f0*/  VIADD R16, R16, 0x400 ;  /* 0x0000040010107836 */ /* 0x000fe20000000000 */
[----:B0-----:R-:W-:Y:S01]  /*c300*/  IADD3 R5, R5, 0x50, RZ ;  /* 0x0000005005057810 */ /* 0x001fe20007ffe0ff */
[----:B------:R-:W-:-:S12]  /*c310*/  UIADD3.X UR5, URZ, UR41, URZ, UP0, !UPT ;  /* 0x000000293f057290 */ /* 0x000fd800087fe43f */
.L_x_72:
        /* <DEDUP_REMOVED lines=10> */
[----:B------:R-:W-:Y:S01]  /*c3c0*/  IMAD.MOV.U32 R23, RZ, RZ, R10 ;  /* 0x000000ffff177224 */ /* 0x000fe200078e000a */
[----:B------:R-:W-:-:S07]  /*c3d0*/  MOV R18, R4 ;  /* 0x0000000400127202 */ /* 0x000fce0000000f00 */
.L_x_61:
[----:B------:R-:W-:Y:S05]  /*c3e0*/  BSYNC B1 ;  /* 0x0000000000017941 */ /* 0x000fea0003800000 */
.L_x_60:
        /* <DEDUP_REMOVED lines=8> */
[----:B------:R-:W-:Y:S01]  /*c470*/  ISETP.NE.AND P1, PT, R26, RZ, PT ;  /* 0x000000ff1a00720c */ /* 0x000fe20003f25270 */
[----:B------:R-:W-:-:S12]  /*c480*/  VIADD R10, R0, 0xffffffff ;  /* 0xffffffff000a7836 */ /* 0x000fd80000000000 */
[----:B------:R-:W-:Y:S05]  /*c490*/  @!P1 BRA `(.L_x_75) ;  /* 0x0000000000489947 */ /* 0x000fea0003800000 */
[----:B------:R-:W0:Y:S01]  /*c4a0*/  LDC R5, c[0x0][0x43c] ;  /* 0x00010f00ff057b82 */ /* 0x000e220000000800 */
[----:B------:R-:W-:Y:S01]  /*c4b0*/  ULDC.64 UR4, c[0x0][0x428] ;  /* 0x00010a0000047ab9 */ /* 0x000fe20000000a00 */
[----:B0-----:R-:W-:-:S13]  /*c4c0*/  ISETP.NE.AND P0, PT, R5, 0x1, PT ;  /* 0x000000010500780c */ /* 0x001fda0003f05270 */
[----:B------:R-:W0:Y:S02]  /*c4d0*/  @P0 LDC.64 R2, c[0x0][0x440] ;  /* 0x00011000ff020b82 */ /* 0x000e240000000a00 */
[----:B0-----:R-:W-:Y:S01]  /*c4e0*/  @P0 IMAD.HI.U32 R4, R10, R2, RZ ;  /* 0x000000020a040227 */ /* 0x001fe200078e00ff */
[----:B------:R-:W-:-:S04]  /*c4f0*/  MOV R2, R10 ;  /* 0x0000000a00027202 */ /* 0x000fc80000000f00 */
[----:B------:R-:W-:Y:S01]  /*c500*/  @P0 SHF.R.U32.HI R2, RZ, R3, R4 ;  /* 0x00000003ff020219 */ /* 0x000fe20000011604 */
[----:B------:R-:W-:-:S04]  /*c510*/  IMAD R4, R24, UR4, RZ ;  /* 0x0000000418047c24 */ /* 0x000fc8000f8e02ff */
[----:B------:R-:W-:-:S04]  /*c520*/  IMAD.MOV R3, RZ, RZ, -R2 ;  /* 0x000000ffff037224 */ /* 0x000fc800078e0a02 */
[----:B------:R-:W-:Y:S01]  /*c530*/  IMAD R10, R5, R3, R10 ;  /* 0x00000003050a7224 */ /* 0x000fe200078e020a */
[----:B------:R-:W-:Y:S01]  /*c540*/  SHF.R.S32.HI R3, RZ, 0x1f, R2 ;  /* 0x0000001fff037819 */ /* 0x000fe20000011402 */
[C---:B------:R-:W-:Y:S02]  /*c550*/  IMAD R5, R19.reuse, UR5, R4 ;  /* 0x0000000513057c24 */ /* 0x040fe4000f8e0204 */
[----:B------:R-:W-:Y:S01]  /*c560*/  IMAD.WIDE.U32 R2, R19, UR4, R2 ;  /* 0x0000000413027c25 */ /* 0x000fe2000f8e0002 */
[----:B------:R-:W-:-:S03]  /*c570*/  ULDC.64 UR4, c[0x0][0x418] ;  /* 0x0001060000047ab9 */ /* 0x000fc60000000a00 */
[----:B------:R-:W-:Y:S01]  /*c580*/  IMAD.IADD R5, R5, 0x1, R3 ;  /* 0x0000000105057824 */ /* 0x000fe200078e0203 */
[----:B------:R-:W-:-:S04]  /*c590*/  LEA R4, P0, R2, UR4, 0x2 ;  /* 0x0000000402047c11 */ /* 0x000fc8000f8010ff */
[----:B------:R-:W-:-:S05]  /*c5a0*/  LEA.HI.X R5, R2, UR5, R5, 0x2, P0 ;  /* 0x0000000502057c11 */ /* 0x000fca00080f1405 */
[----:B------:R0:W5:Y:S04]  /*c5b0*/  LDG.E R4, desc[UR46][R4.64] ;  /* 0x0000002e04047981 */ /* 0x000168000c1e1900 */
.L_x_75:
        /* <DEDUP_REMOVED lines=8> */
.L_x_145:
[----:B------:R-:W-:Y:S05]  /*c640*/  BSYNC B2 ;  /* 0x0000000000027941 */ /* 0x000fea0003800000 */
.L_x_76:
[----:B------:R-:W-:Y:S04]  /*c650*/  BSSY B2, `(.L_x_78) ;  /* 0x0000009000027945 */ /* 0x000fe80003800000 */
[----:B------:R-:W-:Y:S05]  /*c660*/  @P1 BRA `(.L_x_79) ;  /* 0x00000000001c1947 */ /* 0x000fea0003800000 */
[----:B------:R-:W1:Y:S01]  /*c670*/  S2R R5, SR_TID.X ;  /* 0x0000000000057919 */ /* 0x000e620000002100 */
[----:B0-----:R-:W-:-:S04]  /*c680*/  MOV R3, 0x6000 ;  /* 0x0000600000037802 */ /* 0x001fc80000000f00 */
[----:B------:R2:W-:Y:S01]  /*c690*/  SYNCS.ARRIVE.TRANS64 RZ, [R2+URZ+0x30830], R3 ;  /* 0x0308300302ff79a7 */ /* 0x0005e2000800003f */
[----:B-1----:R-:W-:-:S04]  /*c6a0*/  LOP3.LUT R5, R5, 0x1f, RZ, 0xc0, !PT ;  /* 0x0000001f05057812 */ /* 0x002fc800078ec0ff */
[----:B------:R-:W-:-:S13]  /*c6b0*/  ISETP.NE.AND P0, PT, R5, RZ, PT ;  /* 0x000000ff0500720c */ /* 0x000fda0003f05270 */
[----:B--2---:R-:W-:Y:S05]  /*c6c0*/  @!P0 BRA `(.L_x_79) ;  /* 0x0000000000048947 */ /* 0x004fea0003800000 */
[----:B------:R-:W-:Y:S01]  /*c6d0*/  BPT.TRAP 0x1 ;  /* 0x000000040000795c */ /* 0x000fe20000300000 */
.L_x_79:
[----:B------:R-:W-:Y:S05]  /*c6e0*/  BSYNC B2 ;  /* 0x0000000000027941 */ /* 0x000fea0003800000 */
.L_x_78:
[----:B------:R-:W-:Y:S01]  /*c6f0*/  IMAD.MOV.U32 R11, RZ, RZ, RZ ;  /* 0x000000ffff0b7224 */ /* 0x000fe200078e00ff */
[----:B------:R-:W-:Y:S01]  /*c700*/  UIADD3 UR4, UP0, UR40, 0x370, URZ ;  /* 0x0000037028047890 */ /* 0x000fe2000ff1e03f */
[C---:B0-----:R-:W-:Y:S01]  /*c710*/  IMAD R2, R16.reuse, 0x6000, R9 ;  /* 0x0000600010027824 */ /* 0x041fe200078e0209 */
[----:B------:R-:W-:Y:S01]  /*c720*/  PLOP3.LUT P0, PT, PT, PT, PT, 0x80, 0x0 ;  /* 0x000000000000781c */ /* 0x000fe20003f0f070 */
[----:B------:R-:W-:Y:S01]  /*c730*/  IMAD R3, R16, 0x8, R8 ;  /* 0x0000000810037824 */ /* 0x000fe200078e0208 */
[----:B------:R-:W-:Y:S01]  /*c740*/  R2UR UR10, R11 ;  /* 0x000000000b0a72ca */ /* 0x000fe200000e0000 */
[----:B------:R-:W-:Y:S01]  /*c750*/  IMAD R5, R10, 0xc0, RZ ;  /* 0x000000c00a057824 */ /* 0x000fe200078e02ff */
[----:B------:R-:W-:Y:S01]  /*c760*/  IADD3 R2, R2, 0x12400, RZ ;  /* 0x0001240002027810 */ /* 0x000fe20007ffe0ff */
[----:B------:R-:W-:Y:S01]  /*c770*/  VIADD R3, R3, 0x30 ;  /* 0x0000003003037836 */ /* 0x000fe20000000000 */
[----:B------:R-:W-:Y:S01]  /*c780*/  UIADD3.X UR5, URZ, UR41, URZ, UP0, !UPT ;  /* 0x000000293f057290 */ /* 0x000fe200087fe43f */
[----:B------:R-:W-:Y:S01]  /*c790*/  UMOV UR6, 0x0 ;  /* 0x0000000000067882 */ /* 0x000fe20000000000 */
[----:B------:R-:W-:-:S10]  /*c7a0*/  UMOV UR7, 0x14f00000 ;  /* 0x14f0000000077882 */ /* 0x000fd40000000000 */
.L_x_80:
        /* <DEDUP_REMOVED lines=15> */
.L_x_146:
[----:B------:R-:W-:Y:S05]  /*c8a0*/  BSYNC B2 ;  /* 0x0000000000027941 */ /* 0x000fea0003800000 */
.L_x_81:
[----:B------:R-:W-:Y:S01]  /*c8b0*/  BSSY B2, `(.L_x_83) ;  /* 0x000000b000027945 */ /* 0x000fe20003800000 */
[----:B0-----:R-:W-:Y:S01]  /*c8c0*/  MOV R2, 0x0 ;  /* 0x0000000000027802 */ /* 0x001fe20000000f00 */
[----:B------:R-:W-:Y:S02]  /*c8d0*/  IMAD.MOV.U32 R3, RZ, RZ, 0x14f00000 ;  /* 0x14f00000ff037424 */ /* 0x000fe400078e00ff */
[----:B------:R-:W-:Y:S05]  /*c8e0*/  @P1 BRA `(.L_x_84) ;  /* 0x00000000001c1947 */ /* 0x000fea0003800000 */
[----:B------:R-:W0:Y:S01]  /*c8f0*/  S2R R7, SR_TID.X ;  /* 0x0000000000077919 */ /* 0x000e220000002100 */
[----:B------:R-:W-:-:S04]  /*c900*/  IMAD.MOV.U32 R12, RZ, RZ, 0x6000 ;  /* 0x00006000ff0c7424 */ /* 0x000fc800078e00ff */
[----:B------:R1:W-:Y:S01]  /*c910*/  SYNCS.ARRIVE.TRANS64 RZ, [R5+URZ+0x50], R12 ;  /* 0x0000500c05ff79a7 */ /* 0x0003e2000800003f */
[----:B0-----:R-:W-:-:S04]  /*c920*/  LOP3.LUT R7, R7, 0x1f, RZ, 0xc0, !PT ;  /* 0x0000001f07077812 */ /* 0x001fc800078ec0ff */
[----:B------:R-:W-:-:S13]  /*c930*/  ISETP.NE.AND P0, PT, R7, RZ, PT ;  /* 0x000000ff0700720c */ /* 0x000fda0003f05270 */
[----:B-1----:R-:W-:Y:S05]  /*c940*/  @!P0 BRA `(.L_x_84) ;  /* 0x0000000000048947 */ /* 0x002fea0003800000 */
[----:B------:R-:W-:Y:S01]  /*c950*/  BPT.TRAP 0x1 ;  /* 0x000000040000795c */ /* 0x000fe20000300000 */
.L_x_84:
[----:B------:R-:W-:Y:S05]  /*c960*/  BSYNC B2 ;  /* 0x0000000000027941 */ /* 0x000fea0003800000 */
.L_x_83:
[----:B------:R-:W-:Y:S01]  /*c970*/  R2UR UR10, R11 ;  /* 0x000000000b0a72ca */ /* 0x000fe200000e0000 */
[----:B------:R-:W-:Y:S01]  /*c980*/  UIADD3 UR4, UP0, UR40, 0x470, URZ ;  /* 0x0000047028047890 */ /* 0x000fe2000ff1e03f */
[----:B------:R-:W-:Y:S01]  /*c990*/  R2UR UR6, R2 ;  /* 0x00000000020672ca */ /* 0x000fe200000e0000 */
[----:B------:R-:W-:Y:S01]  /*c9a0*/  IMAD R2, R6, 0x6000, R9 ;  /* 0x0000600006027824 */ /* 0x000fe200078e0209 */
[----:B------:R-:W-:Y:S01]  /*c9b0*/  R2UR UR7, R3 ;  /* 0x00000000030772ca */ /* 0x000fe200000e0000 */
[----:B------:R-:W-:Y:S01]  /*c9c0*/  IMAD R3, R23, 0xc0, RZ ;  /* 0x000000c017037824 */ /* 0x000fe200078e02ff */
[----:B------:R-:W-:Y:S01]  /*c9d0*/  PLOP3.LUT P0, PT, PT, PT, PT, 0x80, 0x0 ;  /* 0x000000000000781c */ /* 0x000fe20003f0f070 */
[----:B------:R-:W-:Y:S01]  /*c9e0*/  VIADD R2, R2, 0x400 ;  /* 0x0000040002027836 */ /* 0x000fe20000000000 */
[----:B------:R-:W-:Y:S01]  /*c9f0*/  IADD3 R5, R5, 0x50, RZ ;  /* 0x0000005005057810 */ /* 0x000fe20007ffe0ff */
[----:B------:R-:W-:-:S12]  /*ca00*/  UIADD3.X UR5, URZ, UR41, URZ, UP0, !UPT ;  /* 0x000000293f057290 */ /* 0x000fd800087fe43f */
.L_x_85:
        /* <DEDUP_REMOVED lines=12> */
.L_x_74:
[----:B------:R-:W-:Y:S05]  /*cad0*/  BSYNC B1 ;  /* 0x0000000000017941 */ /* 0x000fea0003800000 */
.L_x_73:
[C---:B------:R-:W-:Y:S01]  /*cae0*/  ISETP.GT.AND P0, PT, R0.reuse, 0x1, PT ;  /* 0x000000010000780c */ /* 0x040fe20003f04270 */
[----:B------:R-:W-:-:S12]  /*caf0*/  VIADD R0, R0, 0xfffffffe ;  /* 0xfffffffe00007836 */ /* 0x000fd80000000000 */
[----:B------:R-:W-:Y:S05]  /*cb00*/  @P0 BRA `(.L_x_86) ;  /* 0xfffffff000800947 */ /* 0x000fea000383ffff */
.L_x_59:
[----:B------:R-:W-:Y:S05]  /*cb10*/  BSYNC B0 ;  /* 0x0000000000007941 */ /* 0x000fea0003800000 */
.L_x_44:
[----:B------:R-:W-:Y:S01]  /*cb20*/  ISETP.NE.AND P0, PT, R25, RZ, PT ;  /* 0x000000ff1900720c */ /* 0x000fe20003f05270 */
[----:B------:R-:W-:-:S12]  /*cb30*/  BSSY B0, `(.L_x_87) ;  /* 0x0000029000007945 */ /* 0x000fd80003800000 */
[----:B------:R-:W-:Y:S05]  /*cb40*/  @!P0 BRA `(.L_x_88) ;  /* 0x00000000009c8947 */ /* 0x000fea0003800000 */
[----:B0-----:R-:W0:Y:S01]  /*cb50*/  S2R R0, SR_TID.X ;  /* 0x0000000000007919 */ /* 0x001e220000002100 */
[----:B------:R-:W-:Y:S01]  /*cb60*/  LEA R3, R16, UR37, 0x3 ;  /* 0x0000002510037c11 */ /* 0x000fe2000f8e18ff */
[----:B------:R-:W-:Y:S01]  /*cb70*/  BSSY B1, `(.L_x_89) ;  /* 0x0000006000017945 */ /* 0x000fe20003800000 */
[----:B0-----:R-:W-:Y:S02]  /*cb80*/  LOP3.LUT R2, R0, 0x7f, RZ, 0xc0, !PT ;  /* 0x0000007f00027812 */ /* 0x001fe400078ec0ff */
[----:B------:R-:W-:Y:S02]  /*cb90*/  SHF.L.U32 R0, R22, 0x1f, RZ ;  /* 0x0000001f16007819 */ /* 0x000fe400000006ff */
[----:B------:R-:W-:Y:S02]  /*cba0*/  ISETP.NE.AND P1, PT, R2, RZ, PT ;  /* 0x000000ff0200720c */ /* 0x000fe40003f25270 */
[----:B------:R-:W0:Y:S02]  /*cbb0*/  SYNCS.PHASECHK.TRANS64.TRYWAIT P0, [R3+URZ+0x30860], R0 ;  /* 0x03086000030075a7 */ /* 0x000e24000800017f */
[----:B0-----:R-:W-:Y:S09]  /*cbc0*/  @!P0 BRA `(.L_x_90) ;  /* 0x00000018007c8947 */ /* 0x001ff20003800000 */
.L_x_147:
[----:B------:R-:W-:Y:S05]  /*cbd0*/  BSYNC B1 ;  /* 0x0000000000017941 */ /* 0x000fea0003800000 */
.L_x_89:
        /* <DEDUP_REMOVED lines=9> */
.L_x_92:
[----:B------:R-:W-:Y:S05]  /*cc70*/  BSYNC B1 ;  /* 0x0000000000017941 */ /* 0x000fea0003800000 */
.L_x_91:
[----:B------:R-:W-:Y:S01]  /*cc80*/  IMAD R9, R16, 0x6000, R9 ;  /* 0x0000600010097824 */ /* 0x000fe200078e0209 */
[----:B------:R-:W-:Y:S01]  /*cc90*/  UIADD3 UR4, UP0, UR40, 0x470, URZ ;  /* 0x0000047028047890 */ /* 0x000fe2000ff1e03f */
[----:B------:R-:W-:Y:S01]  /*cca0*/  PLOP3.LUT P0, PT, PT, PT, PT, 0x80, 0x0 ;  /* 0x000000000000781c */ /* 0x000fe20003f0f070 */
[----:B------:R-:W-:Y:S01]  /*ccb0*/  IMAD R2, R23, 0xc0, RZ ;  /* 0x000000c017027824 */ /* 0x000fe200078e02ff */
[----:B0-----:R-:W-:Y:S01]  /*ccc0*/  IADD3 R0, R3, 0x30850, RZ ;  /* 0x0003085003007810 */ /* 0x001fe20007ffe0ff */
[----:B------:R-:W-:Y:S01]  /*ccd0*/  VIADD R9, R9, 0x400 ;  /* 0x0000040009097836 */ /* 0x000fe20000000000 */
[----:B------:R-:W-:Y:S01]  /*cce0*/  UIADD3.X UR5, URZ, UR41, URZ, UP0, !UPT ;  /* 0x000000293f057290 */ /* 0x000fe200087fe43f */
[----:B------:R-:W-:Y:S01]  /*ccf0*/  UMOV UR6, 0x0 ;  /* 0x0000000000067882 */ /* 0x000fe20000000000 */
[----:B------:R-:W-:Y:S01]  /*cd00*/  UMOV UR7, 0x14f00000 ;  /* 0x14f0000000077882 */ /* 0x000fe20000000000 */
[----:B------:R-:W-:-:S09]  /*cd10*/  UMOV UR10, URZ ;  /* 0x0000003f000a7c82 */ /* 0x000fd20008000000 */
.L_x_93:
        /* <DEDUP_REMOVED lines=9> */
[----:B-1----:R-:W-:Y:S05]  /*cdb0*/  @P0 BRA.U.ANY `(.L_x_93) ;  /* 0xfffffffd00d80947 */ /* 0x002fea000393ffff */
.L_x_88:
[----:B------:R-:W-:Y:S05]  /*cdc0*/  BSYNC B0 ;  /* 0x0000000000007941 */ /* 0x000fea0003800000 */
.L_x_87:
[----:B------:R-:W2:Y:S01]  /*cdd0*/  LDL.LU R3, [R1+0x8] ;  /* 0x0000080001037983 */ /* 0x000ea20000300800 */
[----:B------:R-:W-:-:S03]  /*cde0*/  ULDC UR4, c[0x0][0xc34] ;  /* 0x00030d0000047ab9 */ /* 0x000fc60000000800 */
[----:B------:R-:W3:Y:S01]  /*cdf0*/  LDL.LU R4, [R1+0x20] ;  /* 0x0000200001047983 */ /* 0x000ee20000300800 */
[----:B------:R-:W-:-:S05]  /*ce00*/  VIADD R16, R16, 0x1 ;  /* 0x0000000110107836 */ /* 0x000fca0000000000 */
[----:B------:R-:W-:-:S04]  /*ce10*/  ISETP.NE.AND P0, PT, R16, 0x2, PT ;  /* 0x000000021000780c */ /* 0x000fc80003f05270 */
[----:B------:R-:W-:Y:S02]  /*ce20*/  SEL R16, R16, RZ, P0 ;  /* 0x000000ff10107207 */ /* 0x000fe40000000000 */
[----:B--2---:R-:W-:Y:S01]  /*ce30*/  IADD3 R3, R3, UR38, RZ ;  /* 0x0000002603037c10 */ /* 0x004fe2000fffe0ff */
[----:B---3--:R-:W-:-:S04]  /*ce40*/  VIADD R4, R4, 0x1 ;  /* 0x0000000104047836 */ /* 0x008fc80000000000 */
[----:B------:R1:W-:Y:S01]  /*ce50*/  STL [R1+0x8], R3 ;  /* 0x0000080301007387 */ /* 0x0003e20000100800 */
[----:B------:R-:W-:-:S03]  /*ce60*/  ISETP.GE.AND P1, PT, R3, UR4, PT ;  /* 0x0000000403007c0c */ /* 0x000fc6000bf26270 */
[----:B------:R2:W-:Y:S01]  /*ce70*/  STL [R1+0x20], R4 ;  /* 0x0000200401007387 */ /* 0x0005e20000100800 */
[----:B-1----:R-:W-:-:S04]  /*ce80*/  SEL R3, RZ, 0x1, P0 ;  /* 0x00000001ff037807 */ /* 0x002fc80000000000 */
[----:B------:R-:W-:-:S05]  /*ce90*/  LOP3.LUT R22, R22, R3, RZ, 0x3c, !PT ;  /* 0x0000000316167212 */ /* 0x000fca00078e3cff */
[----:B--2---:R-:W-:Y:S05]  /*cea0*/  @!P1 BRA `(.L_x_94) ;  /* 0xffffffcc00849947 */ /* 0x004fea000383ffff */
[----:B0-----:R-:W-:-:S07]  /*ceb0*/  LOP3.LUT R0, R4, 0x1, RZ, 0xc, !PT ;  /* 0x0000000104007812 */ /* 0x001fce00078e0cff */
.L_x_30:
[----:B------:R-:W0:Y:S01]  /*cec0*/  S2R R3, SR_CgaCtaId ;  /* 0x0000000000037919 */ /* 0x000e220000008800 */
[----:B------:R-:W-:Y:S01]  /*ced0*/  MOV R2, 0x400 ;  /* 0x0000040000027802 */ /* 0x000fe20000000f00 */
[----:B------:R-:W-:Y:S01]  /*cee0*/  BSSY B0, `(.L_x_95) ;  /* 0x0000005000007945 */ /* 0x000fe20003800000 */
[----:B------:R-:W-:Y:S02]  /*cef0*/  SHF.L.U32 R0, R0, 0x1f, RZ ;  /* 0x0000001f00007819 */ /* 0x000fe400000006ff */
[----:B0-----:R-:W-:-:S04]  /*cf00*/  LEA R9, R3, R2, 0x18 ;  /* 0x0000000203097211 */ /* 0x001fc800078ec0ff */
[----:B------:R-:W0:Y:S02]  /*cf10*/  SYNCS.PHASECHK.TRANS64.TRYWAIT P0, [R9+URZ+0x30820], R0 ;  /* 0x03082000090075a7 */ /* 0x000e24000800017f */
[----:B0-----:R-:W-:Y:S05]  /*cf20*/  @!P0 BRA `(.L_x_96) ;  /* 0x0000001400b88947 */ /* 0x001fea0003800000 */
.L_x_148:
[----:B------:R-:W-:Y:S05]  /*cf30*/  BSYNC B0 ;  /* 0x0000000000007941 */ /* 0x000fea0003800000 */
.L_x_95:
[----:B------:R-:W-:-:S03]  /*cf40*/  UMOV UR4, 0xffffffff ;  /* 0xffffffff00047882 */ /* 0x000fc60000000000 */
[----:B------:R-:W-:Y:S05]  /*cf50*/  BRA.DIV UR4, `(.L_x_97) ;  /* 0x0000001604c07947 */ /* 0x000fea000b800000 */
[----:B0-----:R-:W0:Y:S02]  /*cf60*/  S2R R0, SR_TID.X ;  /* 0x0000000000007919 */ /* 0x001e240000002100 */
[----:B0-----:R-:W-:-:S04]  /*cf70*/  SHF.R.U32.HI R0, RZ, 0x5, R0 ;  /* 0x00000005ff007819 */ /* 0x001fc80000011600 */
[----:B------:R-:W-:-:S05]  /*cf80*/  LOP3.LUT R0, R0, 0x3, RZ, 0xc0, !PT ;  /* 0x0000000300007812 */ /* 0x000fca00078ec0ff */
[----:B------:R0:W1:Y:S02]  /*cf90*/  SHFL.IDX PT, R14, R0, RZ, 0x1f ;  /* 0x00001fff000e7589 */ /* 0x00006400000e0000 */
.L_x_151:
[----:B-1----:R-:W-:Y:S01]  /*cfa0*/  ISETP.NE.AND P0, PT, R14, RZ, PT ;  /* 0x000000ff0e00720c */ /* 0x002fe20003f05270 */
[----:B------:R-:W-:-:S12]  /*cfb0*/  BSSY B0, `(.L_x_98) ;  /* 0x0000024000007945 */ /* 0x000fd80003800000 */
[----:B------:R-:W-:Y:S05]  /*cfc0*/  @P0 BRA `(.L_x_99) ;  /* 0x0000000000880947 */ /* 0x000fea0003800000 */
[----:B------:R-:W-:-:S03]  /*cfd0*/  UMOV UR4, 0xffffffff ;  /* 0xffffffff00047882 */ /* 0x000fc60000000000 */
[----:B------:R-:W-:Y:S05]  /*cfe0*/  BRA.DIV UR4, `(.L_x_100) ;  /* 0x0000001604d07947 */ /* 0x000fea000b800000 */
[----:B------:R-:W-:-:S13]  /*cff0*/  ELECT P6, URZ, PT ;  /* 0x00000000003f782f */ /* 0x000fda00038c0000 */
.L_x_154:
[----:B------:R-:W-:Y:S05]  /*d000*/  @!P6 BRA `(.L_x_99) ;  /* 0x000000000078e947 */ /* 0x000fea0003800000 */
[----:B------:R-:W-:-:S06]  /*d010*/  ULOP3.LUT UR4, UR36, 0x2, URZ, 0xfc, !UPT ;  /* 0x0000000224047892 */ /* 0x000fcc000f8efc3f */
[----:B0-----:R-:W-:-:S05]  /*d020*/  IMAD.U32 R0, RZ, RZ, UR4 ;  /* 0x00000004ff007e24 */ /* 0x001fca000f8e00ff */
[----:B------:R-:W-:-:S13]  /*d030*/  ISETP.NE.AND P2, PT, R0, 0x3, PT ;  /* 0x000000030000780c */ /* 0x000fda0003f45270 */
[----:B------:R-:W-:Y:S05]  /*d040*/  @!P2 BRA `(.L_x_101) ;  /* 0x000000000004a947 */ /* 0x000fea0003800000 */
[----:B------:R-:W-:Y:S01]  /*d050*/  BPT.TRAP 0x1 ;  /* 0x000000040000795c */ /* 0x000fe20000300000 */
.L_x_101:
[----:B------:R-:W-:Y:S01]  /*d060*/  IADD3 R3, R9, 0x30840, RZ ;  /* 0x0003084009037810 */ /* 0x000fe20007ffe0ff */
[----:B------:R-:W-:Y:S01]  /*d070*/  VIADD R0, R16, 0x1 ;  /* 0x0000000110007836 */ /* 0x000fe20000000000 */
[----:B------:R-:W-:-:S03]  /*d080*/  SHF.L.U32 R2, R22, 0x1f, RZ ;  /* 0x0000001f16027819 */ /* 0x000fc600000006ff */
[----:B------:R-:W-:Y:S01]  /*d090*/  IMAD R7, R16, 0x8, R3 ;  /* 0x0000000810077824 */ /* 0x000fe200078e0203 */
[----:B------:R-:W-:-:S03]  /*d0a0*/  ISETP.NE.AND P1, PT, R0, 0x2, PT ;  /* 0x000000020000780c */ /* 0x000fc60003f25270 */
[----:B------:R-:W0:Y:S01]  /*d0b0*/  SYNCS.PHASECHK.TRANS64.TRYWAIT P0, [R7+URZ], R2 ;  /* 0x00000002070075a7 */ /* 0x000e22000800017f */
[----:B------:R-:W-:Y:S02]  /*d0c0*/  SEL R5, RZ, 0x1, P1 ;  /* 0x00000001ff057807 */ /* 0x000fe40000800000 */
[----:B------:R-:W-:Y:S02]  /*d0d0*/  SEL R4, R0, RZ, P1 ;  /* 0x000000ff00047207 */ /* 0x000fe40000800000 */
[----:B------:R-:W-:Y:S02]  /*d0e0*/  LOP3.LUT R0, R22, R5, RZ, 0x3c, !PT ;  /* 0x0000000516007212 */ /* 0x000fe400078e3cff */
[----:B------:R-:W-:Y:S02]  /*d0f0*/  LEA R3, R4, R3, 0x3 ;  /* 0x0000000304037211 */ /* 0x000fe400078e18ff */
[----:B------:R-:W-:Y:S01]  /*d100*/  SHF.L.U32 R0, R0, 0x1f, RZ ;  /* 0x0000001f00007819 */ /* 0x000fe200000006ff */
[----:B0-----:R-:W-:Y:S06]  /*d110*/  @!P0 BRA `(.L_x_102) ;  /* 0x0000001400a48947 */ /* 0x001fec0003800000 */
.L_x_155:
[----:B------:R-:W1:Y:S02]  /*d120*/  SYNCS.PHASECHK.TRANS64.TRYWAIT P0, [R3+URZ], R0 ;  /* 0x00000000030075a7 */ /* 0x000e64000800017f */
[----:B-1----:R-:W-:Y:S05]  /*d130*/  @!P0 BRA `(.L_x_103) ;  /* 0x0000001400b08947 */ /* 0x002fea0003800000 */
.L_x_156:
[----:B------:R-:W-:Y:S05]  /*d140*/  @!P2 BRA `(.L_x_104) ;  /* 0x000000000004a947 */ /* 0x000fea0003800000 */
[----:B------:R-:W-:Y:S01]  /*d150*/  BPT.TRAP 0x1 ;  /* 0x000000040000795c */ /* 0x000fe20000300000 */
.L_x_104:
[----:B-1----:R-:W-:-:S04]  /*d160*/  VIADD R3, R9, 0x30860 ;  /* 0x0003086009037836 */ /* 0x002fc80000000000 */
[----:B------:R-:W-:-:S04]  /*d170*/  IMAD R5, R16, 0x8, R3 ;  /* 0x0000000810057824 */ /* 0x000fc800078e0203 */
[----:B------:R-:W1:Y:S02]  /*d180*/  SYNCS.PHASECHK.TRANS64.TRYWAIT P0, [R5+URZ], R2 ;  /* 0x00000002050075a7 */ /* 0x000e64000800017f */
[----:B-1----:R-:W-:Y:S05]  /*d190*/  @!P0 BRA `(.L_x_105) ;  /* 0x0000001400ac8947 */ /* 0x002fea0003800000 */
.L_x_157:
[----:B------:R-:W-:-:S07]  /*d1a0*/  LEA R3, R4, R3, 0x3 ;  /* 0x0000000304037211 */ /* 0x000fce00078e18ff */
.L_x_106:
[----:B--2---:R2:W3:Y:S02]  /*d1b0*/  SYNCS.PHASECHK.TRANS64.TRYWAIT P0, [R3+URZ], R0 ;  /* 0x00000000030075a7 */ /* 0x0044e4000800017f */
[----:B---3--:R-:W-:Y:S05]  /*d1c0*/  @!P0 NANOSLEEP.SYNCS 0x989680 ;  /* 0x009896800000895d */ /* 0x008fea0003900000 */
[----:B------:R-:W3:Y:S02]  /*d1d0*/  @!P0 SYNCS.PHASECHK.TRANS64 P0, [R3+URZ], R0 ;  /* 0x00000000030085a7 */ /* 0x000ee4000800007f */
[----:B---3--:R-:W-:Y:S05]  /*d1e0*/  @!P0 BRA `(.L_x_106) ;  /* 0xfffffffc00f08947 */ /* 0x008fea000383ffff */
.L_x_99:
[----:B------:R-:W-:Y:S05]  /*d1f0*/  BSYNC B0 ;  /* 0x0000000000007941 */ /* 0x000fea0003800000 */
.L_x_98:
[----:B------:R-:W-:Y:S05]  /*d200*/  EXIT ;  /* 0x000000000000794d */ /* 0x000fea0003800000 */
.L_x_10:
[----:B0-----:R-:W-:-:S04]  /*d210*/  IMAD.U32 R3, RZ, RZ, UR40 ;  /* 0x00000028ff037e24 */ /* 0x001fc8000f8e00ff */
[----:B------:R0:W1:Y:S03]  /*d220*/  SYNCS.PHASECHK.TRANS64.TRYWAIT P1, [R3+URZ+0x30800], R0 ;  /* 0x03080000030075a7 */ /* 0x000066000802017f */
[----:B-1----:R-:W-:Y:S05]  /*d230*/  @!P1 NANOSLEEP.SYNCS 0x989680 ;  /* 0x009896800000995d */ /* 0x002fea0003900000 */
[----:B------:R-:W1:Y:S02]  /*d240*/  @!P1 SYNCS.PHASECHK.TRANS64 P1, [R3+URZ+0x30800], R0 ;  /* 0x03080000030095a7 */ /* 0x000e64000802007f */
[----:B-1----:R-:W-:Y:S05]  /*d250*/  @!P1 BRA `(.L_x_10) ;  /* 0xfffffffc00ec9947 */ /* 0x002fea000383ffff */
[----:B------:R-:W-:Y:S05]  /*d260*/  BRA `(.L_x_107) ;  /* 0xffffff4000407947 */ /* 0x000fea000383ffff */
.L_x_14:
[----:B-1----:R1:W2:Y:S02]  /*d270*/  SYNCS.PHASECHK.TRANS64.TRYWAIT P2, [R0+URZ+0x30830], R5 ;  /* 0x03083005000075a7 */ /* 0x0022a4000804017f */
[----:B--2---:R-:W-:Y:S05]  /*d280*/  @!P2 NANOSLEEP.SYNCS 0x989680 ;  /* 0x009896800000a95d */ /* 0x004fea0003900000 */
[----:B------:R-:W2:Y:S02]  /*d290*/  @!P2 SYNCS.PHASECHK.TRANS64 P2, [R0+URZ+0x30830], R5 ;  /* 0x030830050000a5a7 */ /* 0x000ea4000804007f */
[----:B--2---:R-:W-:Y:S05]  /*d2a0*/  @!P2 BRA `(.L_x_14) ;  /* 0xfffffffc00f0a947 */ /* 0x004fea000383ffff */
[----:B------:R-:W-:Y:S05]  /*d2b0*/  BRA `(.L_x_13) ;  /* 0xffffff4000787947 */ /* 0x000fea000383ffff */
.L_x_19:
[----:B-1----:R-:W-:-:S04]  /*d2c0*/  IMAD.U32 R9, RZ, RZ, UR6 ;  /* 0x00000006ff097e24 */ /* 0x002fc8000f8e00ff */
[----:B------:R1:W2:Y:S03]  /*d2d0*/  SYNCS.PHASECHK.TRANS64.TRYWAIT P2, [R9+URZ+0x30830], R8 ;  /* 0x03083008090075a7 */ /* 0x0002a6000804017f */
[----:B--2---:R-:W-:Y:S05]  /*d2e0*/  @!P2 NANOSLEEP.SYNCS 0x989680 ;  /* 0x009896800000a95d */ /* 0x004fea0003900000 */
[----:B------:R-:W2:Y:S02]  /*d2f0*/  @!P2 SYNCS.PHASECHK.TRANS64 P2, [R9+URZ+0x30830], R8 ;  /* 0x030830080900a5a7 */ /* 0x000ea4000804007f */
[----:B--2---:R-:W-:Y:S05]  /*d300*/  @!P2 BRA `(.L_x_19) ;  /* 0xfffffffc00eca947 */ /* 0x004fea000383ffff */
[----:B------:R-:W-:Y:S05]  /*d310*/  BRA `(.L_x_16) ;  /* 0xffffff7800bc7947 */ /* 0x000fea000383ffff */
.L_x_23:
[----:B-1----:R-:W-:-:S04]  /*d320*/  MOV R9, UR6 ;  /* 0x0000000600097c02 */ /* 0x002fc80008000f00 */
[----:B------:R1:W2:Y:S03]  /*d330*/  SYNCS.PHASECHK.TRANS64.TRYWAIT P2, [R9+URZ+0x30850], R8 ;  /* 0x03085008090075a7 */ /* 0x0002a6000804017f */
[----:B--2---:R-:W-:Y:S05]  /*d340*/  @!P2 NANOSLEEP.SYNCS 0x989680 ;  /* 0x009896800000a95d */ /* 0x004fea0003900000 */
[----:B------:R-:W2:Y:S02]  /*d350*/  @!P2 SYNCS.PHASECHK.TRANS64 P2, [R9+URZ+0x30850], R8 ;  /* 0x030850080900a5a7 */ /* 0x000ea4000804007f */
[----:B--2---:R-:W-:Y:S05]  /*d360*/  @!P2 BRA `(.L_x_23) ;  /* 0xfffffffc00eca947 */ /* 0x004fea000383ffff */
[----:B------:R-:W-:Y:S05]  /*d370*/  BRA `(.L_x_20) ;  /* 0xffffff7c003c7947 */ /* 0x000fea000383ffff */
.L_x_28:
[----:B-1----:R-:W-:-:S04]  /*d380*/  IMAD.U32 R5, RZ, RZ, UR12 ;  /* 0x0000000cff057e24 */ /* 0x002fc8000f8e00ff */
[----:B------:R1:W2:Y:S03]  /*d390*/  SYNCS.PHASECHK.TRANS64.TRYWAIT P0, [R5+URZ+0x30850], R0 ;  /* 0x03085000050075a7 */ /* 0x0002a6000800017f */
[----:B--2---:R-:W-:Y:S05]  /*d3a0*/  @!P0 NANOSLEEP.SYNCS 0x989680 ;  /* 0x009896800000895d */ /* 0x004fea0003900000 */
[----:B------:R-:W2:Y:S02]  /*d3b0*/  @!P0 SYNCS.PHASECHK.TRANS64 P0, [R5+URZ+0x30850], R0 ;  /* 0x03085000050085a7 */ /* 0x000ea4000800007f */
[----:B--2---:R-:W-:Y:S05]  /*d3c0*/  @!P0 BRA `(.L_x_28) ;  /* 0xfffffffc00ec8947 */ /* 0x004fea000383ffff */
[----:B------:R-:W-:Y:S05]  /*d3d0*/  BRA `(.L_x_27) ;  /* 0xffffffac00e87947 */ /* 0x000fea000383ffff */
.L_x_34:
[----:B------:R-:W0:Y:S01]  /*d3e0*/  S2R R20, SR_TID.X ;  /* 0x0000000000147919 */ /* 0x000e220000002100 */
[----:B------:R-:W-:Y:S01]  /*d3f0*/  BSSY B0, `(.L_x_108) ;  /* 0x000000a000007945 */ /* 0x000fe20003800000 */
[----:B------:R-:W-:Y:S01]  /*d400*/  MOV R12, RZ ;  /* 0x000000ff000c7202 */ /* 0x000fe20000000f00 */
[----:B------:R-:W-:Y:S02]  /*d410*/  IMAD.MOV.U32 R11, RZ, RZ, 0x1f ;  /* 0x0000001fff0b7424 */ /* 0x000fe400078e00ff */
[----:B------:R-:W-:Y:S01]  /*d420*/  IMAD.MOV.U32 R15, RZ, RZ, -0x1 ;  /* 0xffffffffff0f7424 */ /* 0x000fe200078e00ff */
[----:B0-----:R-:W-:-:S04]  /*d430*/  SHF.R.U32.HI R20, RZ, 0x5, R20 ;  /* 0x00000005ff147819 */ /* 0x001fc80000011614 */
[----:B------:R-:W-:-:S05]  /*d440*/  LOP3.LUT R20, R20, 0x3, RZ, 0xc0, !PT ;  /* 0x0000000314147812 */ /* 0x000fca00078ec0ff */
[----:B------:R-:W-:-:S07]  /*d450*/  IMAD.MOV.U32 R13, RZ, RZ, R20 ;  /* 0x000000ffff0d7224 */ /* 0x000fce00078e0014 */
[----:B-1----:R-:W-:Y:S05]  /*d460*/  WARPSYNC.COLLECTIVE R15, `(.L_x_109) ;  /* 0x000000000f087348 */ /* 0x002fea0003c00000 */
[----:B------:R0:W2:Y:S02]  /*d470*/  SHFL.IDX P6, R14, R13, R12, R11 ;  /* 0x0000000c0d0e7389 */ /* 0x0000a400000c000b */
[----:B012---:R-:W-:Y:S01]  /*d480*/  ENDCOLLECTIVE ;  /* 0x000000000000791b */ /* 0x007fe20003800000 */
.L_x_109:
[----:B------:R-:W-:Y:S05]  /*d490*/  BSYNC B0 ;  /* 0x0000000000007941 */ /* 0x000fea0003800000 */
.L_x_108:
[----:B------:R-:W-:Y:S05]  /*d4a0*/  BRA `(.L_x_110) ;  /* 0xffffffcc00a87947 */ /* 0x000fea000383ffff */
.L_x_36:
[----:B------:R-:W-:Y:S01]  /*d4b0*/  BSSY B0, `(.L_x_111) ;  /* 0x0000006000007945 */ /* 0x000fe20003800000 */
[----:B------:R-:W-:-:S07]  /*d4c0*/  MOV R15, 0xffffffff ;  /* 0xffffffff000f7802 */ /* 0x000fce0000000f00 */
[----:B01----:R-:W-:Y:S05]  /*d4d0*/  WARPSYNC.COLLECTIVE R15, `(.L_x_112) ;  /* 0x000000000f0c7348 */ /* 0x003fea0003c00000 */
[----:B------:R-:W-:Y:S02]  /*d4e0*/  ELECT P6, UR62, PT ;  /* 0x00000000003e782f */ /* 0x000fe400038c0000 */
[----:B------:R-:W-:Y:S01]  /*d4f0*/  MOV R14, UR62 ;  /* 0x0000003e000e7c02 */ /* 0x000fe20008000f00 */
[----:B01----:R-:W-:Y:S10]  /*d500*/  ENDCOLLECTIVE ;  /* 0x000000000000791b */ /* 0x003ff40003800000 */
.L_x_112:
[----:B------:R-:W-:Y:S05]  /*d510*/  BSYNC B0 ;  /* 0x0000000000007941 */ /* 0x000fea0003800000 */
.L_x_111:
[----:B------:R-:W-:Y:S05]  /*d520*/  BRA `(.L_x_113) ;  /* 0xffffffcc00a47947 */ /* 0x000fea000383ffff */
.L_x_38:
[----:B0-----:R0:W2:Y:S02]  /*d530*/  SYNCS.PHASECHK.TRANS64.TRYWAIT P0, [R3+URZ+0x30840], R0 ;  /* 0x03084000030075a7 */ /* 0x0010a4000800017f */
[----:B--2---:R-:W-:Y:S05]  /*d540*/  @!P0 NANOSLEEP.SYNCS 0x989680 ;  /* 0x009896800000895d */ /* 0x004fea0003900000 */
[----:B------:R-:W2:Y:S02]  /*d550*/  @!P0 SYNCS.PHASECHK.TRANS64 P0, [R3+URZ+0x30840], R0 ;  /* 0x03084000030085a7 */ /* 0x000ea4000800007f */
[----:B--2---:R-:W-:Y:S05]  /*d560*/  @!P0 BRA `(.L_x_38) ;  /* 0xfffffffc00f08947 */ /* 0x004fea000383ffff */
[----:B------:R-:W-:Y:S05]  /*d570*/  BRA `(.L_x_114) ;  /* 0xffffffd000047947 */ /* 0x000fea000383ffff */
.L_x_41:
[----:B------:R-:W-:Y:S01]  /*d580*/  IMAD.MOV.U32 R13, RZ, RZ, R4 ;  /* 0x000000ffff0d7224 */ /* 0x000fe200078e0004 */
[----:B------:R-:W-:Y:S01]  /*d590*/  MOV R11, 0x181f ;  /* 0x0000181f000b7802 */ /* 0x000fe20000000f00 */
[----:B------:R-:W-:Y:S02]  /*d5a0*/  IMAD.MOV.U32 R12, RZ, RZ, RZ ;  /* 0x000000ffff0c7224 */ /* 0x000fe400078e00ff */
[----:B------:R-:W-:Y:S02]  /*d5b0*/  IMAD.MOV.U32 R15, RZ, RZ, -0x1 ;  /* 0xffffffffff0f7424 */ /* 0x000fe400078e00ff */
[----:B------:R-:W-:-:S07]  /*d5c0*/  IMAD R8, R6, 0xc0, R21 ;  /* 0x000000c006087824 */ /* 0x000fce00078e0215 */
[----:B------:R-:W-:Y:S05]  /*d5d0*/  WARPSYNC.COLLECTIVE R15, `(.L_x_115) ;  /* 0x000000000f087348 */ /* 0x000fea0003c00000 */
[----:B------:R0:W1:Y:S02]  /*d5e0*/  SHFL.IDX P6, R14, R13, R12, R11 ;  /* 0x0000000c0d0e7389 */ /* 0x00006400000c000b */
[----:B01----:R-:W-:Y:S01]  /*d5f0*/  ENDCOLLECTIVE ;  /* 0x000000000000791b */ /* 0x003fe20003800000 */
.L_x_115:
[----:B------:R-:W-:Y:S01]  /*d600*/  MOV R13, R0 ;  /* 0x00000000000d7202 */ /* 0x000fe20000000f00 */
[----:B------:R-:W-:-:S07]  /*d610*/  IMAD.MOV.U32 R2, RZ, RZ, R14 ;  /* 0x000000ffff027224 */ /* 0x000fce00078e000e */
[----:B------:R-:W-:Y:S05]  /*d620*/  WARPSYNC.COLLECTIVE R15, `(.L_x_116) ;  /* 0x000000000f087348 */ /* 0x000fea0003c00000 */
[----:B------:R0:W1:Y:S02]  /*d630*/  SHFL.IDX P6, R14, R13, R12, R11 ;  /* 0x0000000c0d0e7389 */ /* 0x00006400000c000b */
[----:B01----:R-:W-:Y:S01]  /*d640*/  ENDCOLLECTIVE ;  /* 0x000000000000791b */ /* 0x003fe20003800000 */
.L_x_116:
[----:B------:R-:W-:Y:S02]  /*d650*/  ULDC UR4, c[0x0][0x288] ;  /* 0x0000a20000047ab9 */ /* 0x000fe40000000800 */
[----:B------:R-:W-:-:S05]  /*d660*/  IMAD R6, R9, UR4, RZ ;  /* 0x0000000409067c24 */ /* 0x000fca000f8e02ff */
[----:B------:R-:W-:Y:S01]  /*d670*/  ISETP.GE.AND P1, PT, R8, R6, PT ;  /* 0x000000060800720c */ /* 0x000fe20003f26270 */
[----:B------:R-:W-:Y:S01]  /*d680*/  IMAD.MOV.U32 R13, RZ, RZ, R4 ;  /* 0x000000ffff0d7224 */ /* 0x000fe200078e0004 */
[----:B------:R-:W-:Y:S01]  /*d690*/  MOV R12, 0x1 ;  /* 0x00000001000c7802 */ /* 0x000fe20000000f00 */
[----:B------:R-:W-:-:S10]  /*d6a0*/  IMAD.MOV.U32 R3, RZ, RZ, R14 ;  /* 0x000000ffff037224 */ /* 0x000fd400078e000e */
[----:B------:R-:W-:Y:S05]  /*d6b0*/  WARPSYNC.COLLECTIVE R15, `(.L_x_117) ;  /* 0x000000000f087348 */ /* 0x000fea0003c00000 */
[----:B------:R0:W1:Y:S02]  /*d6c0*/  SHFL.IDX P6, R14, R13, R12, R11 ;  /* 0x0000000c0d0e7389 */ /* 0x00006400000c000b */
[----:B01----:R-:W-:Y:S01]  /*d6d0*/  ENDCOLLECTIVE ;  /* 0x000000000000791b */ /* 0x003fe20003800000 */
.L_x_117:
[----:B------:R-:W-:-:S05]  /*d6e0*/  @!P1 LEA R9, P2, R20, R3, 0x1 ;  /* 0x0000000314099211 */ /* 0x000fca00078408ff */
[----:B------:R-:W-:Y:S01]  /*d6f0*/  @!P1 IMAD.X R3, RZ, RZ, R2, P2 ;  /* 0x000000ffff039224 */ /* 0x000fe200010e0602 */
[----:B------:R-:W-:Y:S01]  /*d700*/  @!P1 MOV R2, R9 ;  /* 0x0000000900029202 */ /* 0x000fe20000000f00 */
[----:B------:R-:W-:Y:S02]  /*d710*/  VIADD R9, R8, 0x10 ;  /* 0x0000001008097836 */ /* 0x000fe40000000000 */
[----:B------:R-:W-:Y:S02]  /*d720*/  IMAD.MOV.U32 R13, RZ, RZ, R0 ;  /* 0x000000ffff0d7224 */ /* 0x000fe400078e0000 */
[----:B------:R-:W-:Y:S01]  /*d730*/  @!PT LDS RZ, [RZ] ;  /* 0x00000000fffff984 */ /* 0x000fe20000000800 */
[----:B------:R-:W-:Y:S01]  /*d740*/  @!PT LDS RZ, [RZ] ;  /* 0x00000000fffff984 */ /* 0x000fe20000000800 */
[----:B------:R-:W-:Y:S01]  /*d750*/  @!PT LDS RZ, [RZ] ;  /* 0x00000000fffff984 */ /* 0x000fe20000000800 */
[----:B------:R0:W-:Y:S01]  /*d760*/  @!P1 LDGSTS.E.BYPASS.LTC128B.128 [R27+0xc400], desc[UR46][R2.64], !P0 ;  /* 0x0c400000021b9fae */ /* 0x0001e2000c101d6e */
[----:B------:R-:W-:Y:S01]  /*d770*/  ISETP.GE.AND P1, PT, R9, R6, PT ;  /* 0x000000060900720c */ /* 0x000fe20003f26270 */
[----:B0-----:R-:W-:-:S12]  /*d780*/  IMAD.MOV.U32 R2, RZ, RZ, R14 ;  /* 0x000000ffff027224 */ /* 0x001fd800078e000e */
[----:B------:R-:W-:Y:S05]  /*d790*/  WARPSYNC.COLLECTIVE R15, `(.L_x_118) ;  /* 0x000000000f087348 */ /* 0x000fea0003c00000 */
[----:B------:R0:W1:Y:S02]  /*d7a0*/  SHFL.IDX P6, R14, R13, R12, R11 ;  /* 0x0000000c0d0e7389 */ /* 0x00006400000c000b */
[----:B01----:R-:W-:Y:S01]  /*d7b0*/  ENDCOLLECTIVE ;  /* 0x000000000000791b */ /* 0x003fe20003800000 */
.L_x_118:
[----:B------:R-:W-:Y:S01]  /*d7c0*/  MOV R13, R4 ;  /* 0x00000004000d7202 */ /* 0x000fe20000000f00 */
[----:B------:R-:W-:Y:S01]  /*d7d0*/  IMAD.MOV.U32 R12, RZ, RZ, 0x2 ;  /* 0x00000002ff0c7424 */ /* 0x000fe200078e00ff */
[----:B------:R-:W-:-:S13]  /*d7e0*/  @!P1 LEA R9, P2, R20, R14, 0x1 ;  /* 0x0000000e14099211 */ /* 0x000fda00078408ff */
[----:B------:R-:W-:Y:S05]  /*d7f0*/  WARPSYNC.COLLECTIVE R15, `(.L_x_119) ;  /* 0x000000000f087348 */ /* 0x000fea0003c00000 */
[----:B------:R0:W1:Y:S02]  /*d800*/  SHFL.IDX P6, R14, R13, R12, R11 ;  /* 0x0000000c0d0e7389 */ /* 0x00006400000c000b */
[----:B01----:R-:W-:Y:S01]  /*d810*/  ENDCOLLECTIVE ;  /* 0x000000000000791b */ /* 0x003fe20003800000 */
.L_x_119:
[----:B------:R-:W-:Y:S01]  /*d820*/  @!P1 IADD3.X R3, RZ, R2, RZ, P2, !PT ;  /* 0x00000002ff039210 */ /* 0x000fe200017fe4ff */
[----:B------:R-:W-:Y:S02]  /*d830*/  @!P1 IMAD.MOV.U32 R2, RZ, RZ, R9 ;  /* 0x000000ffff029224 */ /* 0x000fe400078e0009 */
[----:B------:R-:W-:-:S03]  /*d840*/  VIADD R9, R8, 0x20 ;  /* 0x0000002008097836 */ /* 0x000fc60000000000 */
[----:B------:R-:W-:Y:S01]  /*d850*/  @!PT LDS RZ, [RZ] ;  /* 0x00000000fffff984 */ /* 0x000fe20000000800 */
[----:B------:R-:W-:Y:S01]  /*d860*/  @!PT LDS RZ, [RZ] ;  /* 0x00000000fffff984 */ /* 0x000fe20000000800 */
[----:B------:R-:W-:Y:S01]  /*d870*/  @!PT LDS RZ, [RZ] ;  /* 0x00000000fffff984 */ /* 0x000fe20000000800 */
[----:B------:R0:W-:Y:S02]  /*d880*/  @!P1 LDGSTS.E.BYPASS.LTC128B.128 [R27+0xcc00], desc[UR46][R2.64], !P0 ;  /* 0x0cc00000021b9fae */ /* 0x0001e4000c101d6e */
[----:B------:R-:W-:Y:S02]  /*d890*/  ISETP.GE.AND P1, PT, R9, R6, PT ;  /* 0x000000060900720c */ /* 0x000fe40003f26270 */
[----:B------:R-:W-:Y:S01]  /*d8a0*/  MOV R13, R0 ;  /* 0x00000000000d7202 */ /* 0x000fe20000000f00 */
[----:B0-----:R-:W-:-:S10]  /*d8b0*/  IMAD.MOV.U32 R2, RZ, RZ, R14 ;  /* 0x000000ffff027224 */ /* 0x001fd400078e000e */
[----:B------:R-:W-:Y:S05]  /*d8c0*/  WARPSYNC.COLLECTIVE R15, `(.L_x_120) ;  /* 0x000000000f087348 */ /* 0x000fea0003c00000 */
[----:B------:R0:W1:Y:S02]  /*d8d0*/  SHFL.IDX P6, R14, R13, R12, R11 ;  /* 0x0000000c0d0e7389 */ /* 0x00006400000c000b */
[----:B01----:R-:W-:Y:S01]  /*d8e0*/  ENDCOLLECTIVE ;  /* 0x000000000000791b */ /* 0x003fe20003800000 */
.L_x_120:
[----:B------:R-:W-:Y:S02]  /*d8f0*/  IMAD.MOV.U32 R13, RZ, RZ, R4 ;  /* 0x000000ffff0d7224 */ /* 0x000fe400078e0004 */
[----:B------:R-:W-:Y:S01]  /*d900*/  IMAD.MOV.U32 R12, RZ, RZ, 0x3 ;  /* 0x00000003ff0c7424 */ /* 0x000fe200078e00ff */
[----:B------:R-:W-:-:S13]  /*d910*/  @!P1 LEA R9, P2, R20, R14, 0x1 ;  /* 0x0000000e14099211 */ /* 0x000fda00078408ff */
[----:B------:R-:W-:Y:S05]  /*d920*/  WARPSYNC.COLLECTIVE R15, `(.L_x_121) ;  /* 0x000000000f087348 */ /* 0x000fea0003c00000 */
[----:B------:R0:W1:Y:S02]  /*d930*/  SHFL.IDX P6, R14, R13, R12, R11 ;  /* 0x0000000c0d0e7389 */ /* 0x00006400000c000b */
[----:B01----:R-:W-:Y:S01]  /*d940*/  ENDCOLLECTIVE ;  /* 0x000000000000791b */ /* 0x003fe20003800000 */
.L_x_121:
[----:B------:R-:W-:Y:S02]  /*d950*/  @!P1 IMAD.X R3, RZ, RZ, R2, P2 ;  /* 0x000000ffff039224 */ /* 0x000fe400010e0602 */
[----:B------:R-:W-:Y:S01]  /*d960*/  @!P1 IMAD.MOV.U32 R2, RZ, RZ, R9 ;  /* 0x000000ffff029224 */ /* 0x000fe200078e0009 */
[----:B------:R-:W-:-:S04]  /*d970*/  IADD3 R9, R8, 0x30, RZ ;  /* 0x0000003008097810 */ /* 0x000fc80007ffe0ff */
[----:B------:R-:W-:Y:S01]  /*d980*/  @!PT LDS RZ, [RZ] ;  /* 0x00000000fffff984 */ /* 0x000fe20000000800 */
[----:B------:R-:W-:Y:S01]  /*d990*/  @!PT LDS RZ, [RZ] ;  /* 0x00000000fffff984 */ /* 0x000fe20000000800 */
[----:B------:R-:W-:Y:S01]  /*d9a0*/  @!PT LDS RZ, [RZ] ;  /* 0x00000000fffff984 */ /* 0x000fe20000000800 */
[----:B------:R0:W-:Y:S01]  /*d9b0*/  @!P1 LDGSTS.E.BYPASS.LTC128B.128 [R27+0xd400], desc[UR46][R2.64], !P0 ;  /* 0x0d400000021b9fae */ /* 0x0001e2000c101d6e */
[----:B------:R-:W-:Y:S01]  /*d9c0*/  ISETP.GE.AND P1, PT, R9, R6, PT ;  /* 0x000000060900720c */ /* 0x000fe20003f26270 */
[----:B------:R-:W-:Y:S01]  /*d9d0*/  IMAD.MOV.U32 R13, RZ, RZ, R0 ;  /* 0x000000ffff0d7224 */ /* 0x000fe200078e0000 */
[----:B0-----:R-:W-:-:S11]  /*d9e0*/  MOV R2, R14 ;  /* 0x0000000e00027202 */ /* 0x001fd60000000f00 */
[----:B------:R-:W-:Y:S05]  /*d9f0*/  WARPSYNC.COLLECTIVE R15, `(.L_x_122) ;  /* 0x000000000f087348 */ /* 0x000fea0003c00000 */
[----:B------:R0:W1:Y:S02]  /*da00*/  SHFL.IDX P6, R14, R13, R12, R11 ;  /* 0x0000000c0d0e7389 */ /* 0x00006400000c000b */
[----:B01----:R-:W-:Y:S01]  /*da10*/  ENDCOLLECTIVE ;  /* 0x000000000000791b */ /* 0x003fe20003800000 */
.L_x_122:
[----:B------:R-:W-:Y:S01]  /*da20*/  IMAD.MOV.U32 R13, RZ, RZ, R4 ;  /* 0x000000ffff0d7224 */ /* 0x000fe200078e0004 */
[----:B------:R-:W-:Y:S02]  /*da30*/  MOV R12, 0x4 ;  /* 0x00000004000c7802 */ /* 0x000fe40000000f00 */
[----:B------:R-:W-:-:S13]  /*da40*/  @!P1 LEA R9, P2, R20, R14, 0x1 ;  /* 0x0000000e14099211 */ /* 0x000fda00078408ff */
[----:B------:R-:W-:Y:S05]  /*da50*/  WARPSYNC.COLLECTIVE R15, `(.L_x_123) ;  /* 0x000000000f087348 */ /* 0x000fea0003c00000 */
[----:B------:R0:W1:Y:S02]  /*da60*/  SHFL.IDX P6, R14, R13, R12, R11 ;  /* 0x0000000c0d0e7389 */ /* 0x00006400000c000b */
[----:B01----:R-:W-:Y:S01]  /*da70*/  ENDCOLLECTIVE ;  /* 0x000000000000791b */ /* 0x003fe20003800000 */
.L_x_123:
[----:B------:R-:W-:Y:S01]  /*da80*/  @!P1 IMAD.X R3, RZ, RZ, R2, P2 ;  /* 0x000000ffff039224 */ /* 0x000fe200010e0602 */
[----:B------:R-:W-:Y:S01]  /*da90*/  @!P1 MOV R2, R9 ;  /* 0x0000000900029202 */ /* 0x000fe20000000f00 */
[----:B------:R-:W-:-:S04]  /*daa0*/  VIADD R9, R8, 0x40 ;  /* 0x0000004008097836 */ /* 0x000fc80000000000 */
[----:B------:R-:W-:Y:S01]  /*dab0*/  @!PT LDS RZ, [RZ] ;  /* 0x00000000fffff984 */ /* 0x000fe20000000800 */
[----:B------:R-:W-:Y:S01]  /*dac0*/  @!PT LDS RZ, [RZ] ;  /* 0x00000000fffff984 */ /* 0x000fe20000000800 */
[----:B------:R-:W-:Y:S01]  /*dad0*/  @!PT LDS RZ, [RZ] ;  /* 0x00000000fffff984 */ /* 0x000fe20000000800 */
[----:B------:R0:W-:Y:S01]  /*dae0*/  @!P1 LDGSTS.E.BYPASS.LTC128B.128 [R27+0xdc00], desc[UR46][R2.64], !P0 ;  /* 0x0dc00000021b9fae */ /* 0x0001e2000c101d6e */
[----:B------:R-:W-:Y:S01]  /*daf0*/  ISETP.GE.AND P1, PT, R9, R6, PT ;  /* 0x000000060900720c */ /* 0x000fe20003f26270 */
[----:B------:R-:W-:Y:S02]  /*db00*/  IMAD.MOV.U32 R13, RZ, RZ, R0 ;  /* 0x000000ffff0d7224 */ /* 0x000fe400078e0000 */
[----:B0-----:R-:W-:-:S10]  /*db10*/  IMAD.MOV.U32 R2, RZ, RZ, R14 ;  /* 0x000000ffff027224 */ /* 0x001fd400078e000e */
[----:B------:R-:W-:Y:S05]  /*db20*/  WARPSYNC.COLLECTIVE R15, `(.L_x_124) ;  /* 0x000000000f087348 */ /* 0x000fea0003c00000 */
[----:B------:R0:W1:Y:S02]  /*db30*/  SHFL.IDX P6, R14, R13, R12, R11 ;  /* 0x0000000c0d0e7389 */ /* 0x00006400000c000b */
[----:B01----:R-:W-:Y:S01]  /*db40*/  ENDCOLLECTIVE ;  /* 0x000000000000791b */ /* 0x003fe20003800000 */
.L_x_124:
[----:B------:R-:W-:Y:S01]  /*db50*/  MOV R13, R4 ;  /* 0x00000004000d7202 */ /* 0x000fe20000000f00 */
[----:B------:R-:W-:Y:S01]  /*db60*/  IMAD.MOV.U32 R12, RZ, RZ, 0x5 ;  /* 0x00000005ff0c7424 */ /* 0x000fe200078e00ff */
[----:B------:R-:W-:-:S13]  /*db70*/  @!P1 LEA R9, P2, R20, R14, 0x1 ;  /* 0x0000000e14099211 */ /* 0x000fda00078408ff */
[----:B------:R-:W-:Y:S05]  /*db80*/  WARPSYNC.COLLECTIVE R15, `(.L_x_125) ;  /* 0x000000000f087348 */ /* 0x000fea0003c00000 */
[----:B------:R0:W1:Y:S02]  /*db90*/  SHFL.IDX P6, R14, R13, R12, R11 ;  /* 0x0000000c0d0e7389 */ /* 0x00006400000c000b */
[----:B01----:R-:W-:Y:S01]  /*dba0*/  ENDCOLLECTIVE ;  /* 0x000000000000791b */ /* 0x003fe20003800000 */
.L_x_125:
        /* <DEDUP_REMOVED lines=13> */
.L_x_126:
[----:B------:R-:W-:Y:S02]  /*dc80*/  IMAD.MOV.U32 R13, RZ, RZ, R4 ;  /* 0x000000ffff0d7224 */ /* 0x000fe400078e0004 */
[----:B------:R-:W-:Y:S01]  /*dc90*/  IMAD.MOV.U32 R12, RZ, RZ, 0x6 ;  /* 0x00000006ff0c7424 */ /* 0x000fe200078e00ff */
[----:B------:R-:W-:-:S13]  /*dca0*/  @!P1 LEA R9, P2, R20, R14, 0x1 ;  /* 0x0000000e14099211 */ /* 0x000fda00078408ff */
[----:B------:R-:W-:Y:S05]  /*dcb0*/  WARPSYNC.COLLECTIVE R15, `(.L_x_127) ;  /* 0x000000000f087348 */ /* 0x000fea0003c00000 */
[----:B------:R0:W1:Y:S02]  /*dcc0*/  SHFL.IDX P6, R14, R13, R12, R11 ;  /* 0x0000000c0d0e7389 */ /* 0x00006400000c000b */
[----:B01----:R-:W-:Y:S01]  /*dcd0*/  ENDCOLLECTIVE ;  /* 0x000000000000791b */ /* 0x003fe20003800000 */
.L_x_127:
        /* <DEDUP_REMOVED lines=13> */
.L_x_128:
[----:B------:R-:W-:Y:S02]  /*ddb0*/  IMAD.MOV.U32 R13, RZ, RZ, R4 ;  /* 0x000000ffff0d7224 */ /* 0x000fe400078e0004 */
[----:B------:R-:W-:Y:S01]  /*ddc0*/  IMAD.MOV.U32 R12, RZ, RZ, 0x7 ;  /* 0x00000007ff0c7424 */ /* 0x000fe200078e00ff */
[----:B------:R-:W-:-:S13]  /*ddd0*/  @!P1 LEA R9, P2, R20, R14, 0x1 ;  /* 0x0000000e14099211 */ /* 0x000fda00078408ff */
[----:B------:R-:W-:Y:S05]  /*dde0*/  WARPSYNC.COLLECTIVE R15, `(.L_x_129) ;  /* 0x000000000f087348 */ /* 0x000fea0003c00000 */
[----:B------:R0:W1:Y:S02]  /*ddf0*/  SHFL.IDX P6, R14, R13, R12, R11 ;  /* 0x0000000c0d0e7389 */ /* 0x00006400000c000b */
[----:B01----:R-:W-:Y:S01]  /*de00*/  ENDCOLLECTIVE ;  /* 0x000000000000791b */ /* 0x003fe20003800000 */
.L_x_129:
        /* <DEDUP_REMOVED lines=8> */
[----:B------:R-:W-:Y:S01]  /*de90*/  IMAD.MOV.U32 R13, RZ, RZ, R0 ;  /* 0x000000ffff0d7224 */ /* 0x000fe200078e0000 */
[----:B0-----:R-:W-:Y:S02]  /*dea0*/  IADD3 R3, R8, 0x70, RZ ;  /* 0x0000007008037810 */ /* 0x001fe40007ffe0ff */
[----:B------:R-:W-:-:S09]  /*deb0*/  MOV R4, R14 ;  /* 0x0000000e00047202 */ /* 0x000fd20000000f00 */
[----:B------:R-:W-:Y:S05]  /*dec0*/  WARPSYNC.COLLECTIVE R15, `(.L_x_130) ;  /* 0x000000000f087348 */ /* 0x000fea0003c00000 */
[----:B------:R0:W1:Y:S02]  /*ded0*/  SHFL.IDX P6, R14, R13, R12, R11 ;  /* 0x0000000c0d0e7389 */ /* 0x00006400000c000b */
[----:B01----:R-:W-:Y:S01]  /*dee0*/  ENDCOLLECTIVE ;  /* 0x000000000000791b */ /* 0x003fe20003800000 */
.L_x_130:
[----:B------:R-:W-:Y:S02]  /*def0*/  ISETP.GE.AND P1, PT, R3, R6, PT ;  /* 0x000000060300720c */ /* 0x000fe40003f26270 */
[----:B------:R-:W-:Y:S01]  /*df00*/  MOV R13, R7 ;  /* 0x00000007000d7202 */ /* 0x000fe20000000f00 */
[----:B------:R-:W-:Y:S02]  /*df10*/  IMAD.MOV.U32 R12, RZ, RZ, RZ ;  /* 0x000000ffff0c7224 */ /* 0x000fe400078e00ff */
[----:B------:R-:W-:-:S08]  /*df20*/  IMAD.MOV.U32 R2, RZ, RZ, R14 ;  /* 0x000000ffff027224 */ /* 0x000fd000078e000e */
[----:B------:R-:W-:Y:S05]  /*df30*/  WARPSYNC.COLLECTIVE R15, `(.L_x_131) ;  /* 0x000000000f087348 */ /* 0x000fea0003c00000 */
[----:B------:R0:W1:Y:S02]  /*df40*/  SHFL.IDX P6, R14, R13, R12, R11 ;  /* 0x0000000c0d0e7389 */ /* 0x00006400000c000b */
[----:B01----:R-:W-:Y:S01]  /*df50*/  ENDCOLLECTIVE ;  /* 0x000000000000791b */ /* 0x003fe20003800000 */
.L_x_131:
[----:B------:R-:W-:-:S05]  /*df60*/  @!P1 LEA R2, P3, R20, R2, 0x1 ;  /* 0x0000000214029211 */ /* 0x000fca00078608ff */
[----:B------:R-:W-:-:S05]  /*df70*/  @!P1 IMAD.X R3, RZ, RZ, R4, P3 ;  /* 0x000000ffff039224 */ /* 0x000fca00018e0604 */
[----:B------:R-:W-:Y:S01]  /*df80*/  @!PT LDS RZ, [RZ] ;  /* 0x00000000fffff984 */ /* 0x000fe20000000800 */
[----:B------:R-:W-:Y:S01]  /*df90*/  @!PT LDS RZ, [RZ] ;  /* 0x00000000fffff984 */ /* 0x000fe20000000800 */
[----:B------:R-:W-:Y:S01]  /*dfa0*/  @!PT LDS RZ, [RZ] ;  /* 0x00000000fffff984 */ /* 0x000fe20000000800 */
[----:B------:R0:W-:Y:S01]  /*dfb0*/  @!P1 LDGSTS.E.BYPASS.LTC128B.128 [R27+0xfc00], desc[UR46][R2.64], !P0 ;  /* 0x0fc00000021b9fae */ /* 0x0001e2000c101d6e */
[----:B------:R-:W-:Y:S01]  /*dfc0*/  MOV R13, R5 ;  /* 0x00000005000d7202 */ /* 0x000fe20000000f00 */
[----:B------:R-:W-:-:S07]  /*dfd0*/  IMAD.MOV.U32 R0, RZ, RZ, R14 ;  /* 0x000000ffff007224 */ /* 0x000fce00078e000e */
[----:B0-----:R-:W-:Y:S05]  /*dfe0*/  WARPSYNC.COLLECTIVE R15, `(.L_x_132) ;  /* 0x000000000f087348 */ /* 0x001fea0003c00000 */
[----:B------:R1:W2:Y:S02]  /*dff0*/  SHFL.IDX P6, R14, R13, R12, R11 ;  /* 0x0000000c0d0e7389 */ /* 0x0002a400000c000b */
[----:B012---:R-:W-:Y:S01]  /*e000*/  ENDCOLLECTIVE ;  /* 0x000000000000791b */ /* 0x007fe20003800000 */
.L_x_132:
[----:B------:R-:W-:Y:S02]  /*e010*/  IMAD.MOV.U32 R13, RZ, RZ, R7 ;  /* 0x000000ffff0d7224 */ /* 0x000fe400078e0007 */
[----:B------:R-:W-:Y:S02]  /*e020*/  IMAD.MOV.U32 R12, RZ, RZ, 0x1 ;  /* 0x00000001ff0c7424 */ /* 0x000fe400078e00ff */
[----:B------:R-:W-:-:S07]  /*e030*/  IMAD.MOV.U32 R9, RZ, RZ, R14 ;  /* 0x000000ffff097224 */ /* 0x000fce00078e000e */
[----:B------:R-:W-:Y:S05]  /*e040*/  WARPSYNC.COLLECTIVE R15, `(.L_x_133) ;  /* 0x000000000f087348 */ /* 0x000fea0003c00000 */
[----:B------:R0:W1:Y:S02]  /*e050*/  SHFL.IDX P6, R14, R13, R12, R11 ;  /* 0x0000000c0d0e7389 */ /* 0x00006400000c000b */
[----:B01----:R-:W-:Y:S01]  /*e060*/  ENDCOLLECTIVE ;  /* 0x000000000000791b */ /* 0x003fe20003800000 */
.L_x_133:
[----:B------:R-:W-:Y:S02]  /*e070*/  @!P2 LEA R2, P1, R20, R9, 0x1 ;  /* 0x000000091402a211 */ /* 0x000fe400078208ff */
[----:B------:R-:W-:-:S03]  /*e080*/  IADD3 R9, R8, 0x90, RZ ;  /* 0x0000009008097810 */ /* 0x000fc60007ffe0ff */
[----:B------:R-:W-:Y:S01]  /*e090*/  @!P2 IMAD.X R3, RZ, RZ, R0, P1 ;  /* 0x000000ffff03a224 */ /* 0x000fe200008e0600 */
[----:B------:R-:W-:-:S04]  /*e0a0*/  ISETP.GE.AND P1, PT, R9, R6, PT ;  /* 0x000000060900720c */ /* 0x000fc80003f26270 */
[----:B------:R-:W-:Y:S01]  /*e0b0*/  @!PT LDS RZ, [RZ] ;  /* 0x00000000fffff984 */ /* 0x000fe20000000800 */
[----:B------:R-:W-:Y:S01]  /*e0c0*/  @!PT LDS RZ, [RZ] ;  /* 0x00000000fffff984 */ /* 0x000fe20000000800 */
[----:B------:R-:W-:Y:S01]  /*e0d0*/  @!PT LDS RZ, [RZ] ;  /* 0x00000000fffff984 */ /* 0x000fe20000000800 */
[----:B------:R0:W-:Y:S01]  /*e0e0*/  @!P2 LDGSTS.E.BYPASS.LTC128B.128 [R27+0x10400], desc[UR46][R2.64], !P0 ;  /* 0x10400000021bafae */ /* 0x0001e2000c101d6e */
[----:B------:R-:W-:Y:S01]  /*e0f0*/  IMAD.MOV.U32 R13, RZ, RZ, R5 ;  /* 0x000000ffff0d7224 */ /* 0x000fe200078e0005 */
[----:B------:R-:W-:-:S07]  /*e100*/  MOV R0, R14 ;  /* 0x0000000e00007202 */ /* 0x000fce0000000f00 */
[----:B0-----:R-:W-:Y:S05]  /*e110*/  WARPSYNC.COLLECTIVE R15, `(.L_x_134) ;  /* 0x000000000f087348 */ /* 0x001fea0003c00000 */
[----:B------:R1:W2:Y:S02]  /*e120*/  SHFL.IDX P6, R14, R13, R12, R11 ;  /* 0x0000000c0d0e7389 */ /* 0x0002a400000c000b */
[----:B012---:R-:W-:Y:S01]  /*e130*/  ENDCOLLECTIVE ;  /* 0x000000000000791b */ /* 0x007fe20003800000 */
.L_x_134:
[----:B------:R-:W-:Y:S01]  /*e140*/  IMAD.MOV.U32 R13, RZ, RZ, R7 ;  /* 0x000000ffff0d7224 */ /* 0x000fe200078e0007 */
[----:B------:R-:W-:Y:S02]  /*e150*/  MOV R12, 0x2 ;  /* 0x00000002000c7802 */ /* 0x000fe40000000f00 */
[----:B------:R-:W-:-:S04]  /*e160*/  @!P1 LEA R14, P2, R20, R14, 0x1 ;  /* 0x0000000e140e9211 */ /* 0x000fc800078408ff */
[----:B------:R-:W-:Y:S01]  /*e170*/  @!P1 MOV R2, R14 ;  /* 0x0000000e00029202 */ /* 0x000fe20000000f00 */
[----:B------:R-:W-:-:S08]  /*e180*/  @!P1 IMAD.X R9, RZ, RZ, R0, P2 ;  /* 0x000000ffff099224 */ /* 0x000fd000010e0600 */
[----:B------:R-:W-:Y:S05]  /*e190*/  WARPSYNC.COLLECTIVE R15, `(.L_x_135) ;  /* 0x000000000f087348 */ /* 0x000fea0003c00000 */
[----:B------:R0:W1:Y:S02]  /*e1a0*/  SHFL.IDX P6, R14, R13, R12, R11 ;  /* 0x0000000c0d0e7389 */ /* 0x00006400000c000b */
[----:B01----:R-:W-:Y:S01]  /*e1b0*/  ENDCOLLECTIVE ;  /* 0x000000000000791b */ /* 0x003fe20003800000 */
.L_x_135:
[----:B------:R-:W-:-:S05]  /*e1c0*/  @!P1 IMAD.MOV.U32 R3, RZ, RZ, R9 ;  /* 0x000000ffff039224 */ /* 0x000fca00078e0009 */
[----:B------:R-:W-:Y:S01]  /*e1d0*/  @!PT LDS RZ, [RZ] ;  /* 0x00000000fffff984 */ /* 0x000fe20000000800 */
[----:B------:R-:W-:Y:S01]  /*e1e0*/  @!PT LDS RZ, [RZ] ;  /* 0x00000000fffff984 */ /* 0x000fe20000000800 */
[----:B------:R-:W-:Y:S01]  /*e1f0*/  @!PT LDS RZ, [RZ] ;  /* 0x00000000fffff984 */ /* 0x000fe20000000800 */
[----:B------:R0:W-:Y:S01]  /*e200*/  @!P1 LDGSTS.E.BYPASS.LTC128B.128 [R27+0x10c00], desc[UR46][R2.64], !P0 ;  /* 0x10c00000021b9fae */ /* 0x0001e2000c101d6e */
[----:B------:R-:W-:Y:S01]  /*e210*/  IMAD.MOV.U32 R13, RZ, RZ, R5 ;  /* 0x000000ffff0d7224 */ /* 0x000fe200078e0005 */
[----:B0-----:R-:W-:Y:S01]  /*e220*/  IADD3 R3, R8, 0xa0, RZ ;  /* 0x000000a008037810 */ /* 0x001fe20007ffe0ff */
[----:B------:R-:W-:-:S03]  /*e230*/  IMAD.MOV.U32 R0, RZ, RZ, R14 ;  /* 0x000000ffff007224 */ /* 0x000fc600078e000e */
[----:B------:R-:W-:-:S13]  /*e240*/  ISETP.GE.AND P1, PT, R3, R6, PT ;  /* 0x000000060300720c */ /* 0x000fda0003f26270 */
[----:B------:R-:W-:Y:S05]  /*e250*/  WARPSYNC.COLLECTIVE R15, `(.L_x_136) ;  /* 0x000000000f087348 */ /* 0x000fea0003c00000 */
[----:B------:R0:W1:Y:S02]  /*e260*/  SHFL.IDX P6, R14, R13, R12, R11 ;  /* 0x0000000c0d0e7389 */ /* 0x00006400000c000b */
[----:B01----:R-:W-:Y:S01]  /*e270*/  ENDCOLLECTIVE ;  /* 0x000000000000791b */ /* 0x003fe20003800000 */
.L_x_136:
[----:B------:R-:W-:Y:S01]  /*e280*/  IMAD.MOV.U32 R13, RZ, RZ, R7 ;  /* 0x000000ffff0d7224 */ /* 0x000fe200078e0007 */
[----:B------:R-:W-:Y:S02]  /*e290*/  MOV R12, 0x3 ;  /* 0x00000003000c7802 */ /* 0x000fe40000000f00 */
[----:B------:R-:W-:-:S13]  /*e2a0*/  @!P1 LEA R2, P2, R20, R14, 0x1 ;  /* 0x0000000e14029211 */ /* 0x000fda00078408ff */
[----:B------:R-:W-:Y:S05]  /*e2b0*/  WARPSYNC.COLLECTIVE R15, `(.L_x_137) ;  /* 0x000000000f087348 */ /* 0x000fea0003c00000 */
[----:B------:R0:W1:Y:S02]  /*e2c0*/  SHFL.IDX P6, R14, R13, R12, R11 ;  /* 0x0000000c0d0e7389 */ /* 0x00006400000c000b */
[----:B01----:R-:W-:Y:S01]  /*e2d0*/  ENDCOLLECTIVE ;  /* 0x000000000000791b */ /* 0x003fe20003800000 */
.L_x_137:
[----:B------:R-:W-:-:S05]  /*e2e0*/  @!P1 IMAD.X R3, RZ, RZ, R0, P2 ;  /* 0x000000ffff039224 */ /* 0x000fca00010e0600 */
[----:B------:R-:W-:Y:S01]  /*e2f0*/  @!PT LDS RZ, [RZ] ;  /* 0x00000000fffff984 */ /* 0x000fe20000000800 */
[----:B------:R-:W-:Y:S01]  /*e300*/  @!PT LDS RZ, [RZ] ;  /* 0x00000000fffff984 */ /* 0x000fe20000000800 */
[----:B------:R-:W-:Y:S01]  /*e310*/  @!PT LDS RZ, [RZ] ;  /* 0x00000000fffff984 */ /* 0x000fe20000000800 */
[----:B------:R0:W-:Y:S01]  /*e320*/  @!P1 LDGSTS.E.BYPASS.LTC128B.128 [R27+0x11400], desc[UR46][R2.64], !P0 ;  /* 0x11400000021b9fae */ /* 0x0001e2000c101d6e */
[----:B------:R-:W-:Y:S02]  /*e330*/  IMAD.MOV.U32 R13, RZ, RZ, R5 ;  /* 0x000000ffff0d7224 */ /* 0x000fe400078e0005 */
[----:B------:R-:W-:-:S07]  /*e340*/  IMAD.MOV.U32 R7, RZ, RZ, R14 ;  /* 0x000000ffff077224 */ /* 0x000fce00078e000e */
[----:B0-----:R-:W-:Y:S05]  /*e350*/  WARPSYNC.COLLECTIVE R15, `(.L_x_138) ;  /* 0x000000000f087348 */ /* 0x001fea0003c00000 */
[----:B------:R1:W2:Y:S02]  /*e360*/  SHFL.IDX P6, R14, R13, R12, R11 ;  /* 0x0000000c0d0e7389 */ /* 0x0002a400000c000b */
[----:B012---:R-:W-:Y:S01]  /*e370*/  ENDCOLLECTIVE ;  /* 0x000000000000791b */ /* 0x007fe20003800000 */
.L_x_138:
[----:B------:R-:W-:Y:S05]  /*e380*/  BRA `(.L_x_139) ;  /* 0xffffffcc00f47947 */ /* 0x000fea000383ffff */
.L_x_43:
[----:B0-----:R0:W1:Y:S02]  /*e390*/  SYNCS.PHASECHK.TRANS64.TRYWAIT P0, [R9+URZ+0x30820], R0 ;  /* 0x03082000090075a7 */ /* 0x001064000800017f */
[----:B-1----:R-:W-:Y:S05]  /*e3a0*/  @!P0 NANOSLEEP.SYNCS 0x989680 ;  /* 0x009896800000895d */ /* 0x002fea0003900000 */
[----:B------:R-:W1:Y:S02]  /*e3b0*/  @!P0 SYNCS.PHASECHK.TRANS64 P0, [R9+URZ+0x30820], R0 ;  /* 0x03082000090085a7 */ /* 0x000e64000800007f */
[----:B-1----:R-:W-:Y:S05]  /*e3c0*/  @!P0 BRA `(.L_x_43) ;  /* 0xfffffffc00f08947 */ /* 0x002fea000383ffff */
[----:B------:R-:W-:Y:S05]  /*e3d0*/  BRA `(.L_x_140) ;  /* 0xffffffd000387947 */ /* 0x000fea000383ffff */
.L_x_50:
[----:B-1----:R1:W2:Y:S02]  /*e3e0*/  SYNCS.PHASECHK.TRANS64.TRYWAIT P0, [R2+URZ+0x30840], R3 ;  /* 0x03084003020075a7 */ /* 0x0022a4000800017f */
[----:B--2---:R-:W-:Y:S05]  /*e3f0*/  @!P0 NANOSLEEP.SYNCS 0x989680 ;  /* 0x009896800000895d */ /* 0x004fea0003900000 */
[----:B------:R-:W2:Y:S02]  /*e400*/  @!P0 SYNCS.PHASECHK.TRANS64 P0, [R2+URZ+0x30840], R3 ;  /* 0x03084003020085a7 */ /* 0x000ea4000800007f */
[----:B--2---:R-:W-:Y:S05]  /*e410*/  @!P0 BRA `(.L_x_50) ;  /* 0xfffffffc00f08947 */ /* 0x004fea000383ffff */
[----:B------:R-:W-:Y:S05]  /*e420*/  BRA `(.L_x_141) ;  /* 0xffffffd000dc7947 */ /* 0x000fea000383ffff */
.L_x_55:
[----:B0-----:R0:W1:Y:S02]  /*e430*/  SYNCS.PHASECHK.TRANS64.TRYWAIT P0, [R2+URZ+0x60], R3 ;  /* 0x00006003020075a7 */ /* 0x001064000800017f */
[----:B-1----:R-:W-:Y:S05]  /*e440*/  @!P0 NANOSLEEP.SYNCS 0x989680 ;  /* 0x009896800000895d */ /* 0x002fea0003900000 */
[----:B------:R-:W1:Y:S02]  /*e450*/  @!P0 SYNCS.PHASECHK.TRANS64 P0, [R2+URZ+0x60], R3 ;  /* 0x00006003020085a7 */ /* 0x000e64000800007f */
[----:B-1----:R-:W-:Y:S05]  /*e460*/  @!P0 BRA `(.L_x_55) ;  /* 0xfffffffc00f08947 */ /* 0x002fea000383ffff */
[----:B------:R-:W-:Y:S05]  /*e470*/  BRA `(.L_x_142) ;  /* 0xffffffd400687947 */ /* 0x000fea000383ffff */
.L_x_64:
[----:B0-----:R0:W1:Y:S02]  /*e480*/  SYNCS.PHASECHK.TRANS64.TRYWAIT P0, [R2+URZ+0x30840], R3 ;  /* 0x03084003020075a7 */ /* 0x001064000800017f */
[----:B-1----:R-:W-:Y:S05]  /*e490*/  @!P0 NANOSLEEP.SYNCS 0x989680 ;  /* 0x009896800000895d */ /* 0x002fea0003900000 */
[----:B------:R-:W1:Y:S02]  /*e4a0*/  @!P0 SYNCS.PHASECHK.TRANS64 P0, [R2+URZ+0x30840], R3 ;  /* 0x03084003020085a7 */ /* 0x000e64000800007f */
[----:B-1----:R-:W-:Y:S05]  /*e4b0*/  @!P0 BRA `(.L_x_64) ;  /* 0xfffffffc00f08947 */ /* 0x002fea000383ffff */
[----:B------:R-:W-:Y:S05]  /*e4c0*/  BRA `(.L_x_143) ;  /* 0xffffffd800a47947 */ /* 0x000fea000383ffff */
.L_x_69:
[----:B0-----:R0:W1:Y:S02]  /*e4d0*/  SYNCS.PHASECHK.TRANS64.TRYWAIT P0, [R5+URZ+0x60], R22 ;  /* 0x00006016050075a7 */ /* 0x001064000800017f */
[----:B-1----:R-:W-:Y:S05]  /*e4e0*/  @!P0 NANOSLEEP.SYNCS 0x989680 ;  /* 0x009896800000895d */ /* 0x002fea0003900000 */
[----:B------:R-:W1:Y:S02]  /*e4f0*/  @!P0 SYNCS.PHASECHK.TRANS64 P0, [R5+URZ+0x60], R22 ;  /* 0x00006016050085a7 */ /* 0x000e64000800007f */
[----:B-1----:R-:W-:Y:S05]  /*e500*/  @!P0 BRA `(.L_x_69) ;  /* 0xfffffffc00f08947 */ /* 0x002fea000383ffff */
[----:B------:R-:W-:Y:S05]  /*e510*/  BRA `(.L_x_144) ;  /* 0xffffffdc00247947 */ /* 0x000fea000383ffff */
.L_x_77:
[----:B0-----:R0:W1:Y:S02]  /*e520*/  SYNCS.PHASECHK.TRANS64.TRYWAIT P0, [R2+URZ+0x30840], R3 ;  /* 0x03084003020075a7 */ /* 0x001064000800017f */
[----:B-1----:R-:W-:Y:S05]  /*e530*/  @!P0 NANOSLEEP.SYNCS 0x989680 ;  /* 0x009896800000895d */ /* 0x002fea0003900000 */
[----:B------:R-:W1:Y:S02]  /*e540*/  @!P0 SYNCS.PHASECHK.TRANS64 P0, [R2+URZ+0x30840], R3 ;  /* 0x03084003020085a7 */ /* 0x000e64000800007f */
[----:B-1----:R-:W-:Y:S05]  /*e550*/  @!P0 BRA `(.L_x_77) ;  /* 0xfffffffc00f08947 */ /* 0x002fea000383ffff */
[----:B------:R-:W-:Y:S05]  /*e560*/  BRA `(.L_x_145) ;  /* 0xffffffe000347947 */ /* 0x000fea000383ffff */
.L_x_82:
[----:B0-----:R0:W1:Y:S02]  /*e570*/  SYNCS.PHASECHK.TRANS64.TRYWAIT P0, [R5+URZ+0x60], R2 ;  /* 0x00006002050075a7 */ /* 0x001064000800017f */
[----:B-1----:R-:W-:Y:S05]  /*e580*/  @!P0 NANOSLEEP.SYNCS 0x989680 ;  /* 0x009896800000895d */ /* 0x002fea0003900000 */
[----:B------:R-:W1:Y:S02]  /*e590*/  @!P0 SYNCS.PHASECHK.TRANS64 P0, [R5+URZ+0x60], R2 ;  /* 0x00006002050085a7 */ /* 0x000e64000800007f */
[----:B-1----:R-:W-:Y:S05]  /*e5a0*/  @!P0 BRA `(.L_x_82) ;  /* 0xfffffffc00f08947 */ /* 0x002fea000383ffff */
[----:B------:R-:W-:Y:S05]  /*e5b0*/  BRA `(.L_x_146) ;  /* 0xffffffe000b87947 */ /* 0x000fea000383ffff */
.L_x_90:
[----:B0-----:R0:W1:Y:S02]  /*e5c0*/  SYNCS.PHASECHK.TRANS64.TRYWAIT P0, [R3+URZ+0x30860], R0 ;  /* 0x03086000030075a7 */ /* 0x001064000800017f */
[----:B-1----:R-:W-:Y:S05]  /*e5d0*/  @!P0 NANOSLEEP.SYNCS 0x989680 ;  /* 0x009896800000895d */ /* 0x002fea0003900000 */
[----:B------:R-:W1:Y:S02]  /*e5e0*/  @!P0 SYNCS.PHASECHK.TRANS64 P0, [R3+URZ+0x30860], R0 ;  /* 0x03086000030085a7 */ /* 0x000e64000800007f */
[----:B-1----:R-:W-:Y:S05]  /*e5f0*/  @!P0 BRA `(.L_x_90) ;  /* 0xfffffffc00f08947 */ /* 0x002fea000383ffff */
[----:B------:R-:W-:Y:S05]  /*e600*/  BRA `(.L_x_147) ;  /* 0xffffffe400707947 */ /* 0x000fea000383ffff */
.L_x_96:
[----:B0-----:R0:W1:Y:S02]  /*e610*/  SYNCS.PHASECHK.TRANS64.TRYWAIT P0, [R9+URZ+0x30820], R0 ;  /* 0x03082000090075a7 */ /* 0x001064000800017f */
[----:B-1----:R-:W-:Y:S05]  /*e620*/  @!P0 NANOSLEEP.SYNCS 0x989680 ;  /* 0x009896800000895d */ /* 0x002fea0003900000 */
[----:B------:R-:W1:Y:S02]  /*e630*/  @!P0 SYNCS.PHASECHK.TRANS64 P0, [R9+URZ+0x30820], R0 ;  /* 0x03082000090085a7 */ /* 0x000e64000800007f */
[----:B-1----:R-:W-:Y:S05]  /*e640*/  @!P0 BRA `(.L_x_96) ;  /* 0xfffffffc00f08947 */ /* 0x002fea000383ffff */
[----:B------:R-:W-:Y:S05]  /*e650*/  BRA `(.L_x_148) ;  /* 0xffffffe800347947 */ /* 0x000fea000383ffff */
.L_x_97:
[----:B------:R-:W1:Y:S01]  /*e660*/  S2R R2, SR_TID.X ;  /* 0x0000000000027919 */ /* 0x000e620000002100 */
[----:B------:R-:W-:Y:S01]  /*e670*/  BSSY B0, `(.L_x_149) ;  /* 0x000000a000007945 */ /* 0x000fe20003800000 */
[----:B------:R-:W-:Y:S01]  /*e680*/  IMAD.MOV.U32 R12, RZ, RZ, RZ ;  /* 0x000000ffff0c7224 */ /* 0x000fe200078e00ff */
[----:B------:R-:W-:Y:S01]  /*e690*/  MOV R15, 0xffffffff ;  /* 0xffffffff000f7802 */ /* 0x000fe20000000f00 */
[----:B------:R-:W-:Y:S01]  /*e6a0*/  IMAD.MOV.U32 R11, RZ, RZ, 0x1f ;  /* 0x0000001fff0b7424 */ /* 0x000fe200078e00ff */
[----:B-1----:R-:W-:-:S04]  /*e6b0*/  SHF.R.U32.HI R2, RZ, 0x5, R2 ;  /* 0x00000005ff027819 */ /* 0x002fc80000011602 */
[----:B------:R-:W-:-:S04]  /*e6c0*/  LOP3.LUT R2, R2, 0x3, RZ, 0xc0, !PT ;  /* 0x0000000302027812 */ /* 0x000fc800078ec0ff */
[----:B------:R-:W-:-:S07]  /*e6d0*/  MOV R13, R2 ;  /* 0x00000002000d7202 */ /* 0x000fce0000000f00 */
[----:B0-----:R-:W-:Y:S05]  /*e6e0*/  WARPSYNC.COLLECTIVE R15, `(.L_x_150) ;  /* 0x000000000f087348 */ /* 0x001fea0003c00000 */
[----:B------:R1:W2:Y:S02]  /*e6f0*/  SHFL.IDX P6, R14, R13, R12, R11 ;  /* 0x0000000c0d0e7389 */ /* 0x0002a400000c000b */
[----:B012---:R-:W-:Y:S01]  /*e700*/  ENDCOLLECTIVE ;  /* 0x000000000000791b */ /* 0x007fe20003800000 */
.L_x_150:
[----:B------:R-:W-:Y:S05]  /*e710*/  BSYNC B0 ;  /* 0x0000000000007941 */ /* 0x000fea0003800000 */
.L_x_149:
[----:B------:R-:W-:Y:S05]  /*e720*/  BRA `(.L_x_151) ;  /* 0xffffffe8001c7947 */ /* 0x000fea000383ffff */
.L_x_100:
[----:B------:R-:W-:Y:S01]  /*e730*/  BSSY B1, `(.L_x_152) ;  /* 0x0000006000017945 */ /* 0x000fe20003800000 */
[----:B------:R-:W-:-:S07]  /*e740*/  IMAD.MOV.U32 R15, RZ, RZ, -0x1 ;  /* 0xffffffffff0f7424 */ /* 0x000fce00078e00ff */
[----:B0-----:R-:W-:Y:S05]  /*e750*/  WARPSYNC.COLLECTIVE R15, `(.L_x_153) ;  /* 0x000000000f0c7348 */ /* 0x001fea0003c00000 */
[----:B------:R-:W-:Y:S02]  /*e760*/  ELECT P6, UR62, PT ;  /* 0x00000000003e782f */ /* 0x000fe400038c0000 */
[----:B------:R-:W-:Y:S01]  /*e770*/  MOV R14, UR62 ;  /* 0x0000003e000e7c02 */ /* 0x000fe20008000f00 */
[----:B0-----:R-:W-:Y:S10]  /*e780*/  ENDCOLLECTIVE ;  /* 0x000000000000791b */ /* 0x001ff40003800000 */
.L_x_153:
[----:B------:R-:W-:Y:S05]  /*e790*/  BSYNC B1 ;  /* 0x0000000000017941 */ /* 0x000fea0003800000 */
.L_x_152:
[----:B------:R-:W-:Y:S05]  /*e7a0*/  BRA `(.L_x_154) ;  /* 0xffffffe800147947 */ /* 0x000fea000383ffff */
.L_x_102:
[----:B0-----:R0:W1:Y:S02]  /*e7b0*/  SYNCS.PHASECHK.TRANS64.TRYWAIT P0, [R7+URZ], R2 ;  /* 0x00000002070075a7 */ /* 0x001064000800017f */
[----:B-1----:R-:W-:Y:S05]  /*e7c0*/  @!P0 NANOSLEEP.SYNCS 0x989680 ;  /* 0x009896800000895d */ /* 0x002fea0003900000 */
[----:B------:R-:W1:Y:S02]  /*e7d0*/  @!P0 SYNCS.PHASECHK.TRANS64 P0, [R7+URZ], R2 ;  /* 0x00000002070085a7 */ /* 0x000e64000800007f */
[----:B-1----:R-:W-:Y:S05]  /*e7e0*/  @!P0 BRA `(.L_x_102) ;  /* 0xfffffffc00f08947 */ /* 0x002fea000383ffff */
[----:B------:R-:W-:Y:S05]  /*e7f0*/  BRA `(.L_x_155) ;  /* 0xffffffe800487947 */ /* 0x000fea000383ffff */
.L_x_103:
[----:B-1----:R1:W2:Y:S02]  /*e800*/  SYNCS.PHASECHK.TRANS64.TRYWAIT P0, [R3+URZ], R0 ;  /* 0x00000000030075a7 */ /* 0x0022a4000800017f */
[----:B--2---:R-:W-:Y:S05]  /*e810*/  @!P0 NANOSLEEP.SYNCS 0x989680 ;  /* 0x009896800000895d */ /* 0x004fea0003900000 */
[----:B------:R-:W2:Y:S02]  /*e820*/  @!P0 SYNCS.PHASECHK.TRANS64 P0, [R3+URZ], R0 ;  /* 0x00000000030085a7 */ /* 0x000ea4000800007f */
[----:B--2---:R-:W-:Y:S05]  /*e830*/  @!P0 BRA `(.L_x_103) ;  /* 0xfffffffc00f08947 */ /* 0x004fea000383ffff */
[----:B------:R-:W-:Y:S05]  /*e840*/  BRA `(.L_x_156) ;  /* 0xffffffe8003c7947 */ /* 0x000fea000383ffff */
.L_x_105:
[----:B-1----:R1:W2:Y:S02]  /*e850*/  SYNCS.PHASECHK.TRANS64.TRYWAIT P0, [R5+URZ], R2 ;  /* 0x00000002050075a7 */ /* 0x0022a4000800017f */
[----:B--2---:R-:W-:Y:S05]  /*e860*/  @!P0 NANOSLEEP.SYNCS 0x989680 ;  /* 0x009896800000895d */ /* 0x004fea0003900000 */
[----:B------:R-:W2:Y:S02]  /*e870*/  @!P0 SYNCS.PHASECHK.TRANS64 P0, [R5+URZ], R2 ;  /* 0x00000002050085a7 */ /* 0x000ea4000800007f */
[----:B--2---:R-:W-:Y:S05]  /*e880*/  @!P0 BRA `(.L_x_105) ;  /* 0xfffffffc00f08947 */ /* 0x004fea000383ffff */
[----:B------:R-:W-:Y:S05]  /*e890*/  BRA `(.L_x_157) ;  /* 0xffffffe800407947 */ /* 0x000fea000383ffff */
.L_x_158:
[----:B------:R-:W-:-:S00]  /*e8a0*/  BRA `(.L_x_158) ;  /* 0xfffffffc00fc7947 */ /* 0x000fc0000383ffff */
[----:B------:R-:W-:-:S00]  /*e8b0*/  NOP ;  /* 0x0000000000007918 */ /* 0x000fc00000000000 */
        /* <DEDUP_REMOVED lines=12> */
.L_x_2640:


//--------------------- .text._ZN7cutlass13device_kernelIN5flash11enable_sm90INS1_16FlashAttnFwdSm90INS1_25CollectiveMainloopFwdSm90ILi2EN4cute5tupleIJNS5_1CILi1EEES8_S8_EEENS6_IJNS7_ILi192EEESA_NS7_ILi64EEEEEELi64ENS_10bfloat16_tEfNS_4arch4Sm90ELb0ELb0ELb1ELb1ELb0ELb0ELb0ELb0ELb1ELb1ELb0ELb0EEENS1_21CollectiveEpilogueFwdINS6_IJSA_SB_SA_EEES9_SD_SF_Li384ELb1ELb1ELb0ELb0EEENS1_36VarlenDynamicPersistentTileSchedulerILi192ELi192ELi384ELi128ELb0ELb1ELb1ELb0ELb1ELb1EEEEEEEEEvNT_6ParamsE --------------------------
	.section	.text._ZN7cutlass13device_kernelIN5flash11enable_sm90INS1_16FlashAttnFwdSm90INS1_25CollectiveMainloopFwdSm90ILi2EN4cute5tupleIJNS5_1CILi1EEES8_S8_EEENS6_IJNS7_ILi192EEESA_NS7_ILi64EEEEEELi64ENS_10bfloat16_tEfNS_4arch4Sm90ELb0ELb0ELb1ELb1ELb0ELb0ELb0ELb0ELb1ELb1ELb0ELb0EEENS1_21CollectiveEpilogueFwdINS6_IJSA_SB_SA_EEES9_SD_SF_Li384ELb1ELb1ELb0ELb0EEENS1_36VarlenDynamicPersistentTileSchedulerILi192ELi192ELi384ELi128ELb0ELb1ELb1ELb0ELb1ELb1EEEEEEEEEvNT_6ParamsE,"ax",@progbits
	.align	128
.text._ZN7cutlass13device_kernelIN5flash11enable_sm90INS1_16FlashAttnFwdSm90INS1_25CollectiveMainloopFwdSm90ILi2EN4cute5tupleIJNS5_1CILi1EEES8_S8_EEENS6_IJNS7_ILi192EEESA_NS7_ILi64EEEEEELi64ENS_10bfloat16_tEfNS_4arch4Sm90ELb0ELb0ELb1ELb1ELb0ELb0ELb0ELb0ELb1ELb1ELb0ELb0EEENS1_21CollectiveEpilogueFwdINS6_IJSA_SB_SA_EEES9_SD_SF_Li384ELb1ELb1ELb0ELb0EEENS1_36VarlenDynamicPersistentTileSchedulerILi192ELi192ELi384ELi128ELb0ELb1ELb1ELb0ELb1ELb1EEEEEEEEEvNT_6ParamsE:
        .type           _ZN7cutlass13device_kernelIN5flash11enable_sm90INS1_16FlashAttnFwdSm90INS1_25CollectiveMainloopFwdSm90ILi2EN4cute5tupleIJNS5_1CILi1EEES8_S8_EEENS6_IJNS7_ILi192EEESA_NS7_ILi64EEEEEELi64ENS_10bfloat16_tEfNS_4arch4Sm90ELb0ELb0ELb1ELb1ELb0ELb0ELb0ELb0ELb1ELb1ELb0ELb0EEENS1_21CollectiveEpilogueFwdINS6_IJSA_SB_SA_EEES9_SD_SF_Li384ELb1ELb1ELb0ELb0EEENS1_36VarlenDynamicPersistentTileSchedulerILi192ELi192ELi384ELi128ELb0ELb1ELb1ELb0ELb1ELb1EEEEEEEEEvNT_6ParamsE,@function
        .size           _ZN7cutlass13device_kernelIN5flash11enable_sm90INS1_16FlashAttnFwdSm90INS1_25CollectiveMainloopFwdSm90ILi2EN4cute5tupleIJNS5_1CILi1EEES8_S8_EEENS6_IJNS7_ILi192EEESA_NS7_ILi64EEEEEELi64ENS_10bfloat16_tEfNS_4arch4Sm90ELb0ELb0ELb1ELb1ELb0ELb0ELb0ELb0ELb1ELb1ELb0ELb0EEENS1_21CollectiveEpilogueFwdINS6_IJSA_SB_SA_EEES9_SD_SF_Li384ELb1ELb1ELb0ELb0EEENS1_36VarlenDynamicPersistentTileSchedulerILi192ELi192ELi384ELi128ELb0ELb1ELb1ELb0ELb1ELb1EEEEEEEEEvNT_6ParamsE,(.L_x_2641 - _ZN7cutlass13device_kernelIN5flash11enable_sm90INS1_16FlashAttnFwdSm90INS1_25CollectiveMainloopFwdSm90ILi2EN4cute5tupleIJNS5_1CILi1EEES8_S8_EEENS6_IJNS7_ILi192EEESA_NS7_ILi64EEEEEELi64ENS_10bfloat16_tEfNS_4arch4Sm90ELb0ELb0ELb1ELb1ELb0ELb0ELb0ELb0ELb1ELb1ELb0ELb0EEENS1_21CollectiveEpilogueFwdINS6_IJSA_SB_SA_EEES9_SD_SF_Li384ELb1ELb1ELb0ELb0EEENS1_36VarlenDynamicPersistentTileSchedulerILi192ELi192ELi384ELi128ELb0ELb1ELb1ELb0ELb1ELb1EEEEEEEEEvNT_6ParamsE)
        .other          _ZN7cutlass13device_kernelIN5flash11enable_sm90INS1_16FlashAttnFwdSm90INS1_25CollectiveMainloopFwdSm90ILi2EN4cute5tupleIJNS5_1CILi1EEES8_S8_EEENS6_IJNS7_ILi192EEESA_NS7_ILi64EEEEEELi64ENS_10bfloat16_tEfNS_4arch4Sm90ELb0ELb0ELb1ELb1ELb0ELb0ELb0ELb0ELb1ELb1ELb0ELb0EEENS1_21CollectiveEpilogueFwdINS6_IJSA_SB_SA_EEES9_SD_SF_Li384ELb1ELb1ELb0ELb0EEENS1_36VarlenDynamicPersistentTileSchedulerILi192ELi192ELi384ELi128ELb0ELb1ELb1ELb0ELb1ELb1EEEEEEEEEvNT_6ParamsE,@"STO_CUDA_ENTRY STV_DEFAULT"
_ZN7cutlass13device_kernelIN5flash11enable_sm90INS1_16FlashAttnFwdSm90INS1_25CollectiveMainloopFwdSm90ILi2EN4cute5tupleIJNS5_1CILi1EEES8_S8_EEENS6_IJNS7_ILi192EEESA_NS7_ILi64EEEEEELi64ENS_10bfloat16_tEfNS_4arch4Sm90ELb0ELb0ELb1ELb1ELb0ELb0ELb0ELb0ELb1ELb1ELb0ELb0EEENS1_21CollectiveEpilogueFwdINS6_IJSA_SB_SA_EEES9_SD_SF_Li384ELb1ELb1ELb0ELb0EEENS1_36VarlenDynamicPersistentTileSchedulerILi192ELi192ELi384ELi128ELb0ELb1ELb1ELb0ELb1ELb1EEEEEEEEEvNT_6ParamsE:
        /* <DEDUP_REMOVED lines=18> */
.L_x_160:
[----:B------:R-:W-:Y:S05]  /*0120*/  BSYNC B0 ;  /* 0x0000000000007941 */ /* 0x000fea0003800000 */
.L_x_159:
        /* <DEDUP_REMOVED lines=41> */
.L_x_161:
        /* <DEDUP_REMOVED lines=22> */
.L_x_162:
        /* <DEDUP_REMOVED lines=18> */
.L_x_163:
        /* <DEDUP_REMOVED lines=22> */
.L_x_164:
        /* <DEDUP_REMOVED lines=22> */
.L_x_165:
[----:B------:R-:W-:Y:S01]  /*0900*/  PLOP3.LUT P0, PT, PT, PT, UP0, 0x80, 0x0 ;  /* 0x000000000000781c */ /* 0x000fe20003f0f008 */
[----:B------:R-:W-:Y:S01]  /*0910*/  UMOV UR36, 0x1 ;  /* 0x0000000100247882 */ /* 0x000fe20000000000 */
[----:B------:R-:W-:Y:S01]  /*0920*/  NOP ;  /* 0x0000000000007918 */ /* 0x000fe20000000000 */
[----:B------:R-:W-:Y:S01]  /*0930*/  USEL UR36, UR36, 0x2, !UP0 ;  /* 0x0000000224247887 */ /* 0x000fe2000c000000 */
[----:B------:R-:W-:Y:S01]  /*0940*/  ULDC.64 UR48, c[0x0][0x208] ;  /* 0x0000820000307ab9 */ /* 0x000fe20000000a00 */
[----:B012-4-:R-:W-:Y:S08]  /*0950*/  BAR.SYNC.DEFER_BLOCKING 0x0 ;  /* 0x0000000000007b1d */ /* 0x017ff00000010000 */
[----:B------:R-:W-:Y:S05]  /*0960*/  @!P0 BRA `(.L_x_166) ;  /* 0x000000a000688947 */ /* 0x000fea0003800000 */
.L_x_167:
[----:B------:R-:W-:-:S08]  /*0970*/  NOP ;  /* 0x0000000000007918 */ /* 0x000fd00000000000 */
[----:B------:R-:W0:Y:S02]  /*0980*/  USETMAXREG.TRY_ALLOC.CTAPOOL UP0, 0xa0 ;  /* 0x000000a0000079c8 */ /* 0x000e240008000600 */
[----:B0-----:R-:W-:-:S13]  /*0990*/  PLOP3.LUT P0, PT, PT, PT, UP0, 0x80, 0x0 ;  /* 0x000000000000781c */ /* 0x001fda0003f0f008 */
[----:B------:R-:W-:Y:S05]  /*09a0*/  @!P0 BRA `(.L_x_167) ;  /* 0xfffffffc00f08947 */ /* 0x000fea000383ffff */
[----:B------:R-:W0:Y:S01]  /*09b0*/  S2R R2, SR_TID.X ;  /* 0x0000000000027919 */ /* 0x000e220000002100 */
[----:B------:R-:W1:Y:S01]  /*09c0*/  S2UR UR4, SR_CgaCtaId ;  /* 0x00000000000479c3 */ /* 0x000e620000008800 */
[----:B------:R-:W-:-:S07]  /*09d0*/  UMOV UR39, 0x400 ;  /* 0x0000040000277882 */ /* 0x000fce0000000000 */
[----:B------:R-:W-:Y:S06]  /*09e0*/  BAR.ARV 0x8, 0x200 ;  /* 0x0208000000007b1d */ /* 0x000fec0000002000 */
[----:B-1----:R-:W-:-:S03]  /*09f0*/  ULEA UR39, UR4, UR39, 0x18 ;  /* 0x0000002704277291 */ /* 0x002fc6000f8ec03f */
[----:B------:R-:W-:Y:S01]  /*0a00*/  ULDC UR4, c[0x0][0xc3c] ;  /* 0x00030f0000047ab9 */ /* 0x000fe20000000800 */
[----:B0-----:R-:W-:-:S04]  /*0a10*/  LOP3.LUT R0, R2, 0xffffff80, RZ, 0xc0, !PT ;  /* 0xffffff8002007812 */ /* 0x001fc800078ec0ff */
[----:B------:R-:W-:-:S13]  /*0a20*/  ISETP.NE.AND P0, PT, R0, 0x80, PT ;  /* 0x000000800000780c */ /* 0x000fda0003f05270 */
[----:B------:R-:W-:Y:S08]  /*0a30*/  @!P0 BAR.ARV 0x9, 0x100 ;  /* 0x0244000000008b1d */ /* 0x000ff00000002000 */
[----:B------:R-:W-:Y:S06]  /*0a40*/  BAR.SYNC.DEFER_BLOCKING 0x5, 0x200 ;  /* 0x0148000000007b1d */ /* 0x000fec0000010000 */
[----:B------:R-:W0:Y:S02]  /*0a50*/  LDS.128 R24, [UR39+0x308d0] ;  /* 0x0308d027ff187984 */ /* 0x000e240008000c00 */
[----:B------:R-:W-:Y:S06]  /*0a60*/  BAR.ARV 0x4, 0x200 ;  /* 0x0108000000007b1d */ /* 0x000fec0000002000 */
[----:B0-----:R-:W-:-:S13]  /*0a70*/  ISETP.GE.AND P0, PT, R27, UR4, PT ;  /* 0x000000041b007c0c */ /* 0x001fda000bf06270 */
[----:B------:R-:W-:Y:S05]  /*0a80*/  @P0 EXIT ;  /* 0x000000000000094d */ /* 0x000fea0003800000 */
[----:B------:R-:W-:Y:S01]  /*0a90*/  VIADD R14, R2, 0xffffff80 ;  /* 0xffffff80020e7836 */ /* 0x000fe20000000000 */
[----:B------:R-:W-:Y:S01]  /*0aa0*/  R2UR UR6, R25 ;  /* 0x00000000190672ca */ /* 0x000fe200000e0000 */
[----:B------:R-:W-:Y:S01]  /*0ab0*/  ULOP3.LUT UR46, UR36, 0x1, URZ, 0xfc, !UPT ;  /* 0x00000001242e7892 */ /* 0x000fe2000f8efc3f */
[----:B------:R-:W-:Y:S01]  /*0ac0*/  R2UR UR5, R26 ;  /* 0x000000001a0572ca */ /* 0x000fe200000e0000 */
[----:B------:R-:W-:Y:S01]  /*0ad0*/  UMOV UR45, URZ ;  /* 0x0000003f002d7c82 */ /* 0x000fe20008000000 */
[----:B------:R-:W-:Y:S01]  /*0ae0*/  SHF.R.S32.HI R0, RZ, 0x1f, R14 ;  /* 0x0000001fff007819 */ /* 0x000fe2000001140e */
[----:B------:R-:W-:Y:S01]  /*0af0*/  UMOV UR37, URZ ;  /* 0x0000003f00257c82 */ /* 0x000fe20008000000 */
[----:B------:R-:W-:Y:S02]  /*0b00*/  UMOV UR38, URZ ;  /* 0x0000003f00267c82 */ /* 0x000fe40008000000 */
[CC--:B------:R-:W-:Y:S02]  /*0b10*/  LEA.HI R3, R0.reuse, R14.reuse, RZ, 0x4 ;  /* 0x0000000e00037211 */ /* 0x0c0fe400078f20ff */
[----:B------:R-:W-:-:S02]  /*0b20*/  LEA.HI R2, R0, R14, RZ, 0x7 ;  /* 0x0000000e00027211 */ /* 0x000fc400078f38ff */
[----:B------:R-:W-:Y:S02]  /*0b30*/  SHF.R.S32.HI R4, RZ, 0x4, R3 ;  /* 0x00000004ff047819 */ /* 0x000fe40000011403 */
[----:B------:R-:W-:Y:S02]  /*0b40*/  LOP3.LUT R6, R2, 0xffffff80, RZ, 0xc0, !PT ;  /* 0xffffff8002067812 */ /* 0x000fe400078ec0ff */
[C---:B------:R-:W-:Y:S02]  /*0b50*/  LEA.HI R5, R3.reuse, R4, RZ, 0x1 ;  /* 0x0000000403057211 */ /* 0x040fe400078f08ff */
[----:B------:R-:W-:Y:S01]  /*0b60*/  LEA.HI R7, R0, R14, RZ, 0x2 ;  /* 0x0000000e00077211 */ /* 0x000fe200078f10ff */
[----:B------:R-:W-:Y:S01]  /*0b70*/  IMAD.IADD R16, R14, 0x1, -R6 ;  /* 0x000000010e107824 */ /* 0x000fe200078e0a06 */
[----:B------:R-:W-:Y:S02]  /*0b80*/  LOP3.LUT R3, R3, 0xfffffff0, RZ, 0xc0, !PT ;  /* 0xfffffff003037812 */ /* 0x000fe400078ec0ff */
[----:B------:R-:W-:-:S02]  /*0b90*/  LOP3.LUT R5, R5, 0x1ffffffe, RZ, 0xc0, !PT ;  /* 0x1ffffffe05057812 */ /* 0x000fc400078ec0ff */
[----:B------:R-:W-:Y:S02]  /*0ba0*/  LOP3.LUT R7, R7, 0xfffffffc, RZ, 0xc0, !PT ;  /* 0xfffffffc07077812 */ /* 0x000fe400078ec0ff */
[----:B------:R-:W-:Y:S01]  /*0bb0*/  IADD3 R3, R14, -R3, RZ ;  /* 0x800000030e037210 */ /* 0x000fe20007ffe0ff */
[----:B------:R-:W-:Y:S01]  /*0bc0*/  IMAD.IADD R5, R4, 0x1, -R5 ;  /* 0x0000000104057824 */ /* 0x000fe200078e0a05 */
[----:B------:R-:W-:Y:S01]  /*0bd0*/  SHF.R.S32.HI R9, RZ, 0x1f, R16 ;  /* 0x0000001fff097819 */ /* 0x000fe20000011410 */
[----:B------:R-:W-:Y:S01]  /*0be0*/  IMAD.IADD R11, R14, 0x1, -R7 ;  /* 0x000000010e0b7824 */ /* 0x000fe200078e0a07 */
[----:B------:R-:W-:Y:S01]  /*0bf0*/  SHF.R.S32.HI R4, RZ, 0x1f, R3 ;  /* 0x0000001fff047819 */ /* 0x000fe20000011403 */
[----:B------:R-:W-:Y:S01]  /*0c00*/  IMAD.SHL.U32 R5, R5, 0x8, RZ ;  /* 0x0000000805057824 */ /* 0x000fe200078e00ff */
[----:B------:R-:W-:Y:S02]  /*0c10*/  LEA.HI R10, R9, R16, RZ, 0x2 ;  /* 0x00000010090a7211 */ /* 0x000fe400078f10ff */
[----:B------:R-:W-:-:S02]  /*0c20*/  LEA.HI R4, R4, R3, RZ, 0x3 ;  /* 0x0000000304047211 */ /* 0x000fc400078f18ff */
[----:B------:R-:W-:Y:S02]  /*0c30*/  LEA.HI R12, R11, R11, RZ, 0x1 ;  /* 0x0000000b0b0c7211 */ /* 0x000fe400078f08ff */
[----:B------:R-:W-:Y:S02]  /*0c40*/  LEA.HI R6, R0, R14, RZ, 0x5 ;  /* 0x0000000e00067211 */ /* 0x000fe400078f28ff */
[--C-:B------:R-:W-:Y:S02]  /*0c50*/  SHF.R.S32.HI R8, RZ, 0x2, R10.reuse ;  /* 0x00000002ff087819 */ /* 0x100fe4000001140a */
[----:B------:R-:W-:Y:S01]  /*0c60*/  SHF.R.S32.HI R7, RZ, 0x1f, R10 ;  /* 0x0000001fff077819 */ /* 0x000fe2000001140a */
[----:B------:R-:W-:Y:S01]  /*0c70*/  IMAD.SHL.U32 R6, R6, 0x20, RZ ;  /* 0x0000002006067824 */ /* 0x000fe200078e00ff */
[----:B------:R-:W-:Y:S02]  /*0c80*/  SHF.R.S32.HI R15, RZ, 0x7, R2 ;  /* 0x00000007ff0f7819 */ /* 0x000fe40000011402 */
[C---:B------:R-:W-:Y:S01]  /*0c90*/  LOP3.LUT R2, R4.reuse, 0xfffffff8, RZ, 0xc0, !PT ;  /* 0xfffffff804027812 */ /* 0x040fe200078ec0ff */
[----:B------:R-:W-:Y:S01]  /*0ca0*/  IMAD.SHL.U32 R4, R4, 0x40, RZ ;  /* 0x0000004004047824 */ /* 0x000fe200078e00ff */
[----:B------:R-:W-:-:S02]  /*0cb0*/  LOP3.LUT R12, R12, 0x1ffffffe, RZ, 0xc0, !PT ;  /* 0x1ffffffe0c0c7812 */ /* 0x000fc400078ec0ff */
[----:B------:R-:W-:Y:S01]  /*0cc0*/  LEA.HI R7, R7, R8, RZ, 0x3 ;  /* 0x0000000807077211 */ /* 0x000fe200078f18ff */
[----:B------:R-:W-:Y:S01]  /*0cd0*/  IMAD.IADD R2, R3, 0x1, -R2 ;  /* 0x0000000103027824 */ /* 0x000fe200078e0a02 */
[----:B------:R-:W-:Y:S01]  /*0ce0*/  LOP3.LUT R6, R6, 0xfffffc00, RZ, 0xc0, !PT ;  /* 0xfffffc0006067812 */ /* 0x000fe200078ec0ff */
[----:B------:R-:W-:Y:S01]  /*0cf0*/  IMAD.IADD R13, R11, 0x1, -R12 ;  /* 0x000000010b0d7824 */ /* 0x000fe200078e0a0c */
[----:B------:R-:W-:Y:S01]  /*0d00*/  LOP3.LUT R11, R7, 0xfffffff8, RZ, 0xc0, !PT ;  /* 0xfffffff8070b7812 */ /* 0x000fe200078ec0ff */
[----:B------:R-:W-:Y:S01]  /*0d10*/  IMAD.HI R7, R15, 0x55555556, RZ ;  /* 0x555555560f077827 */ /* 0x000fe200078e02ff */
[C---:B------:R-:W-:Y:S02]  /*0d20*/  R2P PR, R2.reuse, 0x6 ;  /* 0x0000000602007804 */ /* 0x040fe40000000000 */
[----:B------:R-:W-:Y:S01]  /*0d30*/  LEA.HI R9, R9, R16, RZ, 0x5 ;  /* 0x0000001009097211 */ /* 0x000fe200078f28ff */
[----:B------:R-:W-:Y:S01]  /*0d40*/  IMAD.SHL.U32 R2, R2, 0x40, RZ ;  /* 0x0000004002027824 */ /* 0x000fe200078e00ff */
[----:B------:R-:W-:Y:S01]  /*0d50*/  LEA.HI R7, R7, R7, RZ, 0x1 ;  /* 0x0000000707077211 */ /* 0x000fe200078f08ff */
[----:B------:R-:W-:Y:S01]  /*0d60*/  IMAD.IADD R12, R8, 0x1, -R11 ;  /* 0x00000001080c7824 */ /* 0x000fe200078e0a0b */
[----:B------:R-:W-:Y:S01]  /*0d70*/  LEA R8, R3, R6, 0x6 ;  /* 0x0000000603087211 */ /* 0x000fe200078e30ff */
[----:B------:R-:W-:Y:S01]  /*0d80*/  IMAD.MOV.U32 R11, RZ, RZ, -0x2 ;  /* 0xfffffffeff0b7424 */ /* 0x000fe200078e00ff */
[----:B------:R-:W-:Y:S01]  /*0d90*/  SHF.R.S32.HI R9, RZ, 0x5, R9 ;  /* 0x00000005ff097819 */ /* 0x000fe20000011409 */
[----:B------:R-:W-:Y:S01]  /*0da0*/  IMAD R7, R7, -0x3, R15 ;  /* 0xfffffffd07077824 */ /* 0x000fe200078e020f */
[----:B------:R-:W-:Y:S01]  /*0db0*/  LOP3.LUT R2, R2, 0x1c0, RZ, 0xc0, !PT ;  /* 0x000001c002027812 */ /* 0x000fe200078ec0ff */
[----:B------:R-:W-:Y:S01]  /*0dc0*/  IMAD.IADD R3, R5, 0x1, R8 ;  /* 0x0000000105037824 */ /* 0x000fe200078e0208 */
[----:B------:R-:W-:-:S02]  /*0dd0*/  LOP3.LUT R10, R10, 0x7ffffffc, RZ, 0xc0, !PT ;  /* 0x7ffffffc0a0a7812 */ /* 0x000fc400078ec0ff */
[----:B------:R-:W-:Y:S02]  /*0de0*/  LEA R12, R9, R12, 0x4 ;  /* 0x0000000c090c7211 */ /* 0x000fe400078e20ff */
[----:B------:R-:W-:Y:S01]  /*0df0*/  LOP3.LUT R5, R2, 0x8, R5, 0xf8, !PT ;  /* 0x0000000802057812 */ /* 0x000fe200078ef805 */
[----:B------:R-:W-:Y:S01]  /*0e00*/  IMAD.IADD R10, R16, 0x1, -R10 ;  /* 0x00000001100a7824 */ /* 0x000fe200078e0a0a */
[----:B------:R-:W-:Y:S01]  /*0e10*/  SHF.R.U32.HI R2, RZ, 0x3, R2 ;  /* 0x00000003ff027819 */ /* 0x000fe20000011602 */
[----:B------:R0:W-:Y:S01]  /*0e20*/  STL [R1+0x18], R3 ;  /* 0x0000180301007387 */ /* 0x0001e20000100800 */
[----:B------:R-:W-:Y:S01]  /*0e30*/  LEA.HI R0, R0, R14, RZ, 0x3 ;  /* 0x0000000e00007211 */ /* 0x000fe200078f18ff */
[----:B------:R-:W-:Y:S01]  /*0e40*/  IMAD.MOV.U32 R16, RZ, RZ, 0x40 ;  /* 0x00000040ff107424 */ /* 0x000fe200078e00ff */
[----:B------:R-:W-:Y:S01]  /*0e50*/  LOP3.LUT R5, R5, R2, RZ, 0x3c, !PT ;  /* 0x0000000205057212 */ /* 0x000fe200078e3cff */
[----:B------:R-:W-:Y:S01]  /*0e60*/  IMAD R2, R10, R11, 0xc0 ;  /* 0x000000c00a027424 */ /* 0x000fe200078e020b */
[----:B------:R-:W-:-:S02]  /*0e70*/  LOP3.LUT R155, R0, 0xfffffff8, RZ, 0xc0, !PT ;  /* 0xfffffff8009b7812 */ /* 0x000fc400078ec0ff */
[----:B------:R-:W-:Y:S02]  /*0e80*/  SHF.R.S32.HI R157, RZ, 0x3, R0 ;  /* 0x00000003ff9d7819 */ /* 0x000fe40000011400 */
[----:B------:R-:W-:Y:S01]  /*0e90*/  LOP3.LUT R4, R4, 0x7ffffe00, RZ, 0xc0, !PT ;  /* 0x7ffffe0004047812 */ /* 0x000fe200078ec0ff */
[----:B0-----:R-:W-:Y:S01]  /*0ea0*/  IMAD R3, R7, 0x40, R12 ;  /* 0x0000004007037824 */ /* 0x001fe200078e020c */
[----:B------:R0:W-:Y:S01]  /*0eb0*/  STL [R1+0x10], R2 ;  /* 0x0000100201007387 */ /* 0x0001e20000100800 */
[----:B------:R-:W-:Y:S01]  /*0ec0*/  IMAD.IADD R155, R14, 0x1, -R155 ;  /* 0x000000010e9b7824 */ /* 0x000fe200078e0a9b */
[----:B------:R-:W-:Y:S01]  /*0ed0*/  SEL R16, R16, 0xffffffc0, !P2 ;  /* 0xffffffc010107807 */ /* 0x000fe20005000000 */
[----:B------:R-:W-:Y:S01]  /*0ee0*/  IMAD R0, R13, 0x8, R3 ;  /* 0x000000080d007824 */ /* 0x000fe200078e0203 */
[----:B------:R1:W-:Y:S02]  /*0ef0*/  STL [R1+0xc], R3 ;  /* 0x00000c0301007387 */ /* 0x0003e40000100800 */
[----:B------:R-:W-:-:S02]  /*0f00*/  SHF.L.U32 R156, R155, 0x3, RZ ;  /* 0x000000039b9c7819 */ /* 0x000fc400000006ff */
[----:B------:R1:W-:Y:S01]  /*0f10*/  STL [R1+0x14], R0 ;  /* 0x0000140001007387 */ /* 0x0003e20000100800 */
[----:B0-----:R-:W-:Y:S02]  /*0f20*/  IADD3 R2, R5, R4, R6 ;  /* 0x0000000405027210 */ /* 0x001fe40007ffe006 */
[----:B------:R-:W-:Y:S02]  /*0f30*/  SHF.R.S32.HI R4, RZ, 0x1f, R156 ;  /* 0x0000001fff047819 */ /* 0x000fe4000001149c */
[----:B------:R-:W-:-:S05]  /*0f40*/  LEA R2, R2, UR39, 0x1 ;  /* 0x0000002702027c11 */ /* 0x000fca000f8e08ff */
[C---:B------:R-:W-:Y:S02]  /*0f50*/  VIADD R17, R2.reuse, 0x1e800 ;  /* 0x0001e80002117836 */ /* 0x040fe40000000000 */
[----:B------:R-:W-:Y:S02]  /*0f60*/  VIADD R152, R2, 0x1e820 ;  /* 0x0001e82002987836 */ /* 0x000fe40000000000 */
[C---:B------:R-:W-:Y:S02]  /*0f70*/  @P1 VIADD R152, R17.reuse, 0xffffffe0 ;  /* 0xffffffe011981836 */ /* 0x040fe40000000000 */
[----:B------:R-:W-:Y:S02]  /*0f80*/  IMAD.IADD R17, R17, 0x1, R16 ;  /* 0x0000000111117824 */ /* 0x000fe400078e0210 */
[----:B------:R-:W-:Y:S01]  /*0f90*/  IMAD.IADD R16, R16, 0x1, R152 ;  /* 0x0000000110107824 */ /* 0x000fe200078e0298 */
[C---:B------:R-:W-:Y:S01]  /*0fa0*/  IADD3 R153, R152.reuse, 0xc000, RZ ;  /* 0x0000c00098997810 */ /* 0x040fe20007ffe0ff */
[----:B-1----:R-:W-:-:S07]  /*0fb0*/  VIADD R154, R152, 0x6000 ;  /* 0x00006000989a7836 */ /* 0x002fce0000000000 */
.L_x_197:
[----:B012---:R-:W0:Y:S01]  /*0fc0*/  LDC.64 R4, c[0x0][0xc88] ;  /* 0x00032200ff047b82 */ /* 0x007e220000000a00 */
[----:B------:R-:W-:Y:S01]  /*0fd0*/  ULDC.64 UR8, c[0x0][0xa28] ;  /* 0x00028a0000087ab9 */ /* 0x000fe20000000a00 */
[----:B------:R-:W-:Y:S01]  /*0fe0*/  ULDC.64 UR10, c[0x0][0xa20] ;  /* 0x00028800000a7ab9 */ /* 0x000fe20000000a00 */
[----:B------:R-:W-:Y:S01]  /*0ff0*/  ULDC UR4, c[0x0][0x424] ;  /* 0x0001090000047ab9 */ /* 0x000fe20000000800 */
[----:B0-----:R-:W-:-:S06]  /*1000*/  IMAD.WIDE R4, R27, 0x4, R4 ;  /* 0x000000041b047825 */ /* 0x001fcc00078e0204 */
[----:B------:R-:W2:Y:S01]  /*1010*/  LDG.E R4, desc[UR48][R4.64] ;  /* 0x0000003004047981 */ /* 0x000ea2000c1e1900 */
[----:B------:R-:W-:Y:S02]  /*1020*/  UISETP.NE.U32.AND UP0, UPT, UR8, URZ, UPT ;  /* 0x0000003f0800728c */ /* 0x000fe4000bf05070 */
[----:B------:R-:W-:Y:S02]  /*1030*/  UISETP.NE.U32.AND UP1, UPT, UR10, URZ, UPT ;  /* 0x0000003f0a00728c */ /* 0x000fe4000bf25070 */
[----:B------:R-:W-:Y:S02]  /*1040*/  UISETP.NE.AND.EX UP0, UPT, UR9, URZ, UPT, UP0 ;  /* 0x0000003f0900728c */ /* 0x000fe4000bf05300 */
[----:B------:R-:W-:-:S04]  /*1050*/  UISETP.NE.AND.EX UP1, UPT, UR11, URZ, UPT, UP1 ;  /* 0x0000003f0b00728c */ /* 0x000fc8000bf25310 */
[----:B------:R-:W-:Y:S02]  /*1060*/  PLOP3.LUT P0, PT, PT, PT, UP0, 0x80, 0x0 ;  /* 0x000000000000781c */ /* 0x000fe40003f0f008 */
[----:B------:R-:W-:Y:S02]  /*1070*/  PLOP3.LUT P1, PT, PT, PT, UP1, 0x80, 0x0 ;  /* 0x000000000000781c */ /* 0x000fe40003f2f018 */
[----:B--2---:R-:W-:-:S13]  /*1080*/  R2UR UR40, R4 ;  /* 0x00000000042872ca */ /* 0x004fda00000e0000 */
[----:B------:R-:W-:Y:S02]  /*1090*/  USHF.R.S32.HI UR41, URZ, 0x1f, UR40 ;  /* 0x0000001f3f297899 */ /* 0x000fe40008011428 */
[----:B------:R-:W-:Y:S02]  /*10a0*/  @UP0 ULEA UR8, UP2, UR40, UR8, 0x2 ;  /* 0x0000000828080291 */ /* 0x000fe4000f84103f */
[----:B------:R-:W-:Y:S02]  /*10b0*/  @UP1 ULEA UR10, UP3, UR40, UR10, 0x2 ;  /* 0x0000000a280a1291 */ /* 0x000fe4000f86103f */
[----:B------:R-:W-:Y:S02]  /*10c0*/  @UP0 ULEA.HI.X UR9, UR40, UR9, UR41, 0x2, UP2 ;  /* 0x0000000928090291 */ /* 0x000fe400090f1429 */
[----:B------:R-:W-:Y:S01]  /*10d0*/  @UP1 ULEA.HI.X UR11, UR40, UR11, UR41, 0x2, UP3 ;  /* 0x0000000b280b1291 */ /* 0x000fe200098f1429 */
[----:B------:R-:W-:Y:S02]  /*10e0*/  IMAD.U32 R4, RZ, RZ, UR8 ;  /* 0x00000008ff047e24 */ /* 0x000fe4000f8e00ff */
[----:B------:R-:W-:-:S02]  /*10f0*/  IMAD.U32 R6, RZ, RZ, UR10 ;  /* 0x0000000aff067e24 */ /* 0x000fc4000f8e00ff */
[----:B------:R-:W-:Y:S01]  /*1100*/  IMAD.U32 R5, RZ, RZ, UR9 ;  /* 0x00000009ff057e24 */ /* 0x000fe2000f8e00ff */
[----:B------:R-:W-:Y:S01]  /*1110*/  ULDC.64 UR8, c[0x0][0x418] ;  /* 0x0001060000087ab9 */ /* 0x000fe20000000a00 */
[----:B------:R-:W-:-:S03]  /*1120*/  IMAD.U32 R7, RZ, RZ, UR11 ;  /* 0x0000000bff077e24 */ /* 0x000fc6000f8e00ff */
[----:B------:R-:W2:Y:S04]  /*1130*/  @P0 LDG.E R4, desc[UR48][R4.64] ;  /* 0x0000003004040981 */ /* 0x000ea8000c1e1900 */
[----:B------:R-:W3:Y:S01]  /*1140*/  @P1 LDG.E R6, desc[UR48][R6.64] ;  /* 0x0000003006061981 */ /* 0x000ee2000c1e1900 */
[----:B------:R-:W-:Y:S01]  /*1150*/  UISETP.NE.U32.AND UP0, UPT, UR8, URZ, UPT ;  /* 0x0000003f0800728c */ /* 0x000fe2000bf05070 */
[----:B------:R-:W-:Y:S01]  /*1160*/  IMAD.MOV.U32 R0, RZ, RZ, RZ ;  /* 0x000000ffff007224 */ /* 0x000fe200078e00ff */
[----:B------:R-:W-:Y:S01]  /*1170*/  UMOV UR42, UR6 ;  /* 0x00000006002a7c82 */ /* 0x000fe20008000000 */
[----:B------:R-:W-:Y:S01]  /*1180*/  ULDC UR6, c[0x0][0x2f0] ;  /* 0x0000bc0000067ab9 */ /* 0x000fe20000000800 */
[----:B------:R-:W-:Y:S01]  /*1190*/  UISETP.NE.AND.EX UP0, UPT, UR9, URZ, UPT, UP0 ;  /* 0x0000003f0900728c */ /* 0x000fe2000bf05300 */
[----:B------:R-:W-:Y:S01]  /*11a0*/  MOV R3, RZ ;  /* 0x000000ff00037202 */ /* 0x000fe20000000f00 */
[----:B------:R-:W-:Y:S01]  /*11b0*/  UMOV UR50, URZ ;  /* 0x0000003f00327c82 */ /* 0x000fe20008000000 */
[----:B------:R-:W-:Y:S01]  /*11c0*/  UMOV UR43, UR5 ;  /* 0x00000005002b7c82 */ /* 0x000fe20008000000 */
[----:B------:R-:W-:Y:S01]  /*11d0*/  USEL UR4, UR4, 0x1, UP0 ;  /* 0x0000000104047887 */ /* 0x000fe20008000000 */
[----:B------:R-:W-:Y:S01]  /*11e0*/  IMAD.MOV.U32 R151, RZ, RZ, RZ ;  /* 0x000000ffff977224 */ /* 0x000fe200078e00ff */
[----:B-----5:R-:W-:-:S02]  /*11f0*/  CS2R R20, SRZ ;  /* 0x0000000000147805 */ /* 0x020fc4000001ff00 */
[----:B------:R-:W-:Y:S01]  /*1200*/  CS2R R22, SRZ ;  /* 0x0000000000167805 */ /* 0x000fe2000001ff00 */
[----:B------:R-:W-:Y:S01]  /*1210*/  UIMAD UR4, UR4, UR6, URZ ;  /* 0x00000006040472a4 */ /* 0x000fe2000f8e023f */
[----:B------:R-:W-:Y:S02]  /*1220*/  CS2R R28, SRZ ;  /* 0x00000000001c7805 */ /* 0x000fe4000001ff00 */
[----:B------:R-:W-:Y:S02]  /*1230*/  CS2R R30, SRZ ;  /* 0x00000000001e7805 */ /* 0x000fe4000001ff00 */
[----:B------:R-:W-:Y:S01]  /*1240*/  CS2R R14, SRZ ;  /* 0x00000000000e7805 */ /* 0x000fe2000001ff00 */
[----:B------:R-:W-:Y:S01]  /*1250*/  IMAD.MOV.U32 R32, RZ, RZ, RZ ;  /* 0x000000ffff207224 */ /* 0x000fe200078e00ff */
[----:B------:R-:W-:Y:S01]  /*1260*/  CS2R R12, SRZ ;  /* 0x00000000000c7805 */ /* 0x000fe2000001ff00 */
[----:B------:R-:W-:Y:S01]  /*1270*/  IMAD.MOV.U32 R34, RZ, RZ, RZ ;  /* 0x000000ffff227224 */ /* 0x000fe200078e00ff */
[----:B--2---:R-:W-:-:S02]  /*1280*/  @P0 R2UR UR50, R4 ;  /* 0x00000000043202ca */ /* 0x004fc400000e0000 */
[----:B------:R-:W-:Y:S02]  /*1290*/  PLOP3.LUT P0, PT, PT, PT, PT, 0x80, 0x0 ;  /* 0x000000000000781c */ /* 0x000fe40003f0f070 */
[----:B---3--:R-:W-:Y:S01]  /*12a0*/  @P1 R2UR UR4, R6 ;  /* 0x00000000060412ca */ /* 0x008fe200000e0000 */
[----:B------:R-:W-:-:S14]  /*12b0*/  @P1 BRA `(.L_x_168) ;  /* 0x0000000000341947 */ /* 0x000fdc0003800000 */
[----:B------:R-:W-:Y:S02]  /*12c0*/  ULDC.64 UR6, c[0x0][0xa08] ;  /* 0x0002820000067ab9 */ /* 0x000fe40000000a00 */
[----:B------:R-:W-:-:S04]  /*12d0*/  ISETP.NE.U32.AND P1, PT, RZ, UR6, PT ;  /* 0x00000006ff007c0c */ /* 0x000fc8000bf25070 */
[----:B------:R-:W-:-:S13]  /*12e0*/  ISETP.NE.AND.EX P1, PT, RZ, UR7, PT, P1 ;  /* 0x00000007ff007c0c */ /* 0x000fda000bf25310 */
[----:B------:R-:W-:Y:S05]  /*12f0*/  @!P1 BRA `(.L_x_168) ;  /* 0x0000000000249947 */ /* 0x000fea0003800000 */
[----:B------:R-:W-:Y:S02]  /*1300*/  ULDC.64 UR4, c[0x0][0xa08] ;  /* 0x0002820000047ab9 */ /* 0x000fe40000000a00 */
[----:B------:R-:W-:-:S06]  /*1310*/  UIMAD.WIDE UR4, UR40, 0x4, UR4 ;  /* 0x00000004280478a5 */ /* 0x000fcc000f8e0204 */
[----:B------:R-:W-:Y:S02]  /*1320*/  IMAD.U32 R4, RZ, RZ, UR4 ;  /* 0x00000004ff047e24 */ /* 0x000fe4000f8e00ff */
[----:B------:R-:W-:-:S05]  /*1330*/  IMAD.U32 R5, RZ, RZ, UR5 ;  /* 0x00000005ff057e24 */ /* 0x000fca000f8e00ff */
[----:B------:R-:W2:Y:S04]  /*1340*/  LDG.E R7, desc[UR48][R4.64] ;  /* 0x0000003004077981 */ /* 0x000ea8000c1e1900 */
[----:B------:R-:W3:Y:S01]  /*1350*/  LDG.E R6, desc[UR48][R4.64+0x4] ;  /* 0x0000043004067981 */ /* 0x000ee2000c1e1900 */
[----:B--2---:R-:W-:Y:S02]  /*1360*/  R2UR UR4, R7 ;  /* 0x00000000070472ca */ /* 0x004fe400000e0000 */
[----:B---3--:R-:W-:-:S13]  /*1370*/  R2UR UR5, R6 ;  /* 0x00000000060572ca */ /* 0x008fda00000e0000 */
[----:B------:R-:W-:-:S12]  /*1380*/  UIADD3 UR4, -UR4, UR5, URZ ;  /* 0x0000000504047290 */ /* 0x000fd8000fffe13f */
.L_x_168:
[----:B------:R-:W-:Y:S01]  /*1390*/  UIADD3 UR50, -UR50, UR4, URZ ;  /* 0x0000000432327290 */ /* 0x000fe2000fffe13f */
[----:B------:R-:W-:Y:S01]  /*13a0*/  MOV R33, RZ ;  /* 0x000000ff00217202 */ /* 0x000fe20000000f00 */
[----:B------:R-:W-:Y:S01]  /*13b0*/  IMAD.MOV.U32 R35, RZ, RZ, RZ ;  /* 0x000000ffff237224 */ /* 0x000fe200078e00ff */
[----:B------:R-:W-:Y:S01]  /*13c0*/  CS2R R36, SRZ ;  /* 0x0000000000247805 */ /* 0x000fe2000001ff00 */
[----:B------:R-:W-:Y:S01]  /*13d0*/  UISETP.GE.AND UP0, UPT, UR50, 0x1, UPT ;  /* 0x000000013200788c */ /* 0x000fe2000bf06270 */
[----:B------:R-:W-:Y:S01]  /*13e0*/  CS2R R38, SRZ ;  /* 0x0000000000267805 */ /* 0x000fe2000001ff00 */
[----:B------:R-:W-:Y:S01]  /*13f0*/  UIADD3 UR4, UR50, 0xbf, URZ ;  /* 0x000000bf32047890 */ /* 0x000fe2000fffe03f */
[----:B------:R-:W-:Y:S02]  /*1400*/  CS2R R40, SRZ ;  /* 0x0000000000287805 */ /* 0x000fe4000001ff00 */
[----:B------:R-:W-:Y:S02]  /*1410*/  CS2R R42, SRZ ;  /* 0x00000000002a7805 */ /* 0x000fe4000001ff00 */
[----:B------:R-:W-:-:S02]  /*1420*/  CS2R R44, SRZ ;  /* 0x00000000002c7805 */ /* 0x000fc4000001ff00 */
[----:B------:R-:W-:Y:S01]  /*1430*/  PLOP3.LUT P1, PT, PT, PT, UP0, 0x80, 0x0 ;  /* 0x000000000000781c */ /* 0x000fe20003f2f008 */
[----:B------:R-:W-:Y:S01]  /*1440*/  UIMAD.WIDE UR4, UR4, 0x2aaaaaab, URZ ;  /* 0x2aaaaaab040478a5 */ /* 0x000fe2000f8e023f */
[----:B------:R-:W-:Y:S02]  /*1450*/  CS2R R46, SRZ ;  /* 0x00000000002e7805 */ /* 0x000fe4000001ff00 */
[----:B------:R-:W-:Y:S01]  /*1460*/  CS2R R48, SRZ ;  /* 0x0000000000307805 */ /* 0x000fe2000001ff00 */
[----:B------:R-:W-:Y:S01]  /*1470*/  IMAD.MOV.U32 R50, RZ, RZ, RZ ;  /* 0x000000ffff327224 */ /* 0x000fe200078e00ff */
[----:B------:R-:W-:-:S04]  /*1480*/  USHF.R.U32.HI UR47, URZ, 0x1f, UR5 ;  /* 0x0000001f3f2f7899 */ /* 0x000fc80008011605 */
[----:B------:R-:W-:-:S03]  /*1490*/  ULEA.HI.SX32 UR47, UR5, UR47, 0x1b ;  /* 0x0000002f052f7291 */ /* 0x000fc6000f8fda3f */
[----:B------:R-:W-:Y:S09]  /*14a0*/  @!P1 BRA `(.L_x_169) ;  /* 0x0000007c00009947 */ /* 0x000ff20003800000 */
[----:B------:R-:W0:Y:S01]  /*14b0*/  S2R R4, SR_TID.X ;  /* 0x0000000000047919 */ /* 0x000e220000002100 */
[----:B------:R-:W-:-:S04]  /*14c0*/  UIADD3 UR6, UR39, 0x1e800, URZ ;  /* 0x0001e80027067890 */ /* 0x000fc8000fffe03f */
[----:B------:R-:W-:-:S06]  /*14d0*/  ULOP3.LUT UP0, URZ, UR6, 0x3ff, URZ, 0xc0, !UPT ;  /* 0x000003ff063f7892 */ /* 0x000fcc000f80c03f */
[----:B------:R-:W-:Y:S01]  /*14e0*/  PLOP3.LUT P0, PT, PT, PT, UP0, 0x80, 0x0 ;  /* 0x000000000000781c */ /* 0x000fe20003f0f008 */
[----:B0-----:R-:W-:-:S05]  /*14f0*/  VIADD R5, R4, 0xffffff80 ;  /* 0xffffff8004057836 */ /* 0x001fca0000000000 */
[----:B------:R-:W-:-:S04]  /*1500*/  SHF.R.S32.HI R4, RZ, 0x1f, R5 ;  /* 0x0000001fff047819 */ /* 0x000fc80000011405 */
[----:B------:R-:W-:-:S04]  /*1510*/  LEA.HI R4, R4, R5, RZ, 0x7 ;  /* 0x0000000504047211 */ /* 0x000fc800078f38ff */
[----:B------:R-:W-:-:S05]  /*1520*/  SHF.R.S32.HI R4, RZ, 0x7, R4 ;  /* 0x00000007ff047819 */ /* 0x000fca0000011404 */
[----:B------:R-:W0:Y:S02]  /*1530*/  SHFL.IDX PT, R0, R4, RZ, 0x1f ;  /* 0x00001fff04007589 */ /* 0x000e2400000e0000 */
[----:B0-----:R-:W-:-:S13]  /*1540*/  R2UR UR44, R0 ;  /* 0x00000000002c72ca */ /* 0x001fda00000e0000 */
[----:B------:R-:W-:-:S04]  /*1550*/  UIMAD.WIDE UR4, UR44, 0x55555556, URZ ;  /* 0x555555562c0478a5 */ /* 0x000fc8000f8e023f */
[----:B------:R-:W-:-:S04]  /*1560*/  ULEA.HI UR5, UR5, UR5, URZ, 0x1 ;  /* 0x0000000505057291 */ /* 0x000fc8000f8f083f */
[----:B------:R-:W-:Y:S01]  /*1570*/  UIMAD UR51, UR5, -0x3, UR44 ;  /* 0xfffffffd053378a4 */ /* 0x000fe2000f8e022c */
[----:B------:R-:W-:Y:S11]  /*1580*/  @!P0 BRA `(.L_x_170) ;  /* 0x0000000000408947 */ /* 0x000ff60003800000 */
[----:B------:R-:W-:Y:S01]  /*1590*/  MOV R0, 0x0 ;  /* 0x0000000000007802 */ /* 0x000fe20000000f00 */
[----:B------:R-:W-:Y:S01]  /*15a0*/  ULDC.64 UR4, c[0x4][0xa8] ;  /* 0x01002a0000047ab9 */ /* 0x000fe20000000a00 */
[----:B------:R-:W-:Y:S01]  /*15b0*/  ULDC.64 UR6, c[0x4][0x48] ;  /* 0x0100120000067ab9 */ /* 0x000fe20000000a00 */
[----:B------:R-:W-:Y:S01]  /*15c0*/  IMAD.U32 R4, RZ, RZ, UR4 ;  /* 0x00000004ff047e24 */ /* 0x000fe2000f8e00ff */
[----:B------:R0:W1:Y:S01]  /*15d0*/  LDC.64 R14, c[0x4][R0] ;  /* 0x01000000000e7b82 */ /* 0x0000620000000a00 */
[----:B------:R-:W-:Y:S01]  /*15e0*/  IMAD.U32 R5, RZ, RZ, UR5 ;  /* 0x00000005ff057e24 */ /* 0x000fe2000f8e00ff */
[----:B------:R-:W-:Y:S01]  /*15f0*/  ULDC.64 UR4, c[0x4][0xb0] ;  /* 0x01002c0000047ab9 */ /* 0x000fe20000000a00 */
[----:B------:R-:W-:Y:S01]  /*1600*/  IMAD.U32 R10, RZ, RZ, UR6 ;  /* 0x00000006ff0a7e24 */ /* 0x000fe2000f8e00ff */
[----:B------:R-:W-:Y:S01]  /*1610*/  MOV R6, UR4 ;  /* 0x0000000400067c02 */ /* 0x000fe20008000f00 */
[----:B------:R-:W-:Y:S01]  /*1620*/  IMAD.U32 R7, RZ, RZ, UR5 ;  /* 0x00000005ff077e24 */ /* 0x000fe2000f8e00ff */
[----:B------:R-:W-:Y:S01]  /*1630*/  MOV R13, RZ ;  /* 0x000000ff000d7202 */ /* 0x000fe20000000f00 */
[----:B------:R-:W-:-:S02]  /*1640*/  IMAD.U32 R11, RZ, RZ, UR7 ;  /* 0x00000007ff0b7e24 */ /* 0x000fc4000f8e00ff */
[----:B------:R-:W-:Y:S02]  /*1650*/  IMAD.MOV.U32 R8, RZ, RZ, 0x70 ;  /* 0x00000070ff087424 */ /* 0x000fe400078e00ff */
[----:B0-----:R-:W-:-:S07]  /*1660*/  IMAD.MOV.U32 R12, RZ, RZ, 0x1 ;  /* 0x00000001ff0c7424 */ /* 0x001fce00078e00ff */
[----:B------:R-:W-:-:S07]  /*1670*/  LEPC R20, `(.L_x_170) ;  /* 0x000000001014794e */ /* 0x000fce0000000000 */
[----:B-1----:R-:W-:Y:S05]  /*1680*/  CALL.ABS.NOINC R14 ;  /* 0x000000000e007343 */ /* 0x002fea0003c00000 */
.L_x_170:
[----:B------:R-:W-:Y:S01]  /*1690*/  ULEA.HI UR4, UR45, UR45, URZ, 0x1 ;  /* 0x0000002d2d047291 */ /* 0x000fe2000f8f083f */
[----:B------:R-:W-:-:S03]  /*16a0*/  IMAD.U32 R3, RZ, RZ, UR46 ;  /* 0x0000002eff037e24 */ /* 0x000fc6000f8e00ff */
[----:B------:R-:W-:Y:S02]  /*16b0*/  ULOP3.LUT UR4, UR4, 0xfffffffe, URZ, 0xc0, !UPT ;  /* 0xfffffffe04047892 */ /* 0x000fe4000f8ec03f */
[----:B------:R-:W-:Y:S02]  /*16c0*/  ISETP.NE.AND P0, PT, R3, 0x3, PT ;  /* 0x000000030300780c */ /* 0x000fe40003f05270 */
[----:B------:R-:W-:-:S06]  /*16d0*/  UIADD3 UR4, UR45, -UR4, URZ ;  /* 0x800000042d047290 */ /* 0x000fcc000fffe03f */
[----:B------:R-:W-:-:S05]  /*16e0*/  IMAD.U32 R0, RZ, RZ, UR4 ;  /* 0x00000004ff007e24 */ /* 0x000fca000f8e00ff */
[----:B------:R-:W-:-:S04]  /*16f0*/  SHF.L.U32 R0, R0, 0x1f, RZ ;  /* 0x0000001f00007819 */ /* 0x000fc800000006ff */
[----:B------:R-:W0:Y:S02]  /*1700*/  SYNCS.PHASECHK.TRANS64.TRYWAIT P1, [UR39+0x30800], R0 ;  /* 0x03080000ff0075a7 */ /* 0x000e240008020167 */
[----:B0-----:R-:W-:Y:S05]  /*1710*/  @!P1 BRA `(.L_x_171) ;  /* 0x000000e400989947 */ /* 0x001fea0003800000 */
.L_x_310:
[----:B------:R-:W-:Y:S05]  /*1720*/  @!P0 BRA `(.L_x_172) ;  /* 0x0000000000048947 */ /* 0x000fea0003800000 */
[----:B------:R-:W-:Y:S01]  /*1730*/  BPT.TRAP 0x1 ;  /* 0x000000040000795c */ /* 0x000fe20000300000 */
.L_x_172:
[----:B0-----:R-:W-:Y:S02]  /*1740*/  IMAD.U32 R0, RZ, RZ, UR38 ;  /* 0x00000026ff007e24 */ /* 0x001fe4000f8e00ff */
[----:B------:R-:W-:-:S03]  /*1750*/  IMAD.U32 R3, RZ, RZ, UR37 ;  /* 0x00000025ff037e24 */ /* 0x000fc6000f8e00ff */
[----:B------:R-:W-:Y:S02]  /*1760*/  LEA R0, R0, UR39, 0x3 ;  /* 0x0000002700007c11 */ /* 0x000fe4000f8e18ff */
[----:B------:R-:W-:-:S04]  /*1770*/  SHF.L.U32 R3, R3, 0x1f, RZ ;  /* 0x0000001f03037819 */ /* 0x000fc800000006ff */
[----:B------:R0:W1:Y:S01]  /*1780*/  SYNCS.PHASECHK.TRANS64.TRYWAIT P2, [R0+URZ+0x30830], R3 ;  /* 0x03083003000075a7 */ /* 0x000062000804017f */
[----:B------:R-:W-:Y:S05]  /*1790*/  @!P0 BRA `(.L_x_173) ;  /* 0x0000000000048947 */ /* 0x000fea0003800000 */
[----:B------:R-:W-:Y:S01]  /*17a0*/  BPT.TRAP 0x1 ;  /* 0x000000040000795c */ /* 0x000fe20000300000 */
.L_x_173:
[----:B------:R-:W2:Y:S01]  /*17b0*/  S2R R4, SR_TID.X ;  /* 0x0000000000047919 */ /* 0x000ea20000002100 */
[----:B------:R-:W-:Y:S01]  /*17c0*/  IMAD.MOV.U32 R151, RZ, RZ, RZ ;  /* 0x000000ffff977224 */ /* 0x000fe200078e00ff */
[----:B--2---:R-:W-:Y:S01]  /*17d0*/  LOP3.LUT P1, RZ, R4, 0x7f, RZ, 0xc0, !PT ;  /* 0x0000007f04ff7812 */ /* 0x004fe2000782c0ff */
[----:B-1----:R-:W-:-:S12]  /*17e0*/  @P2 BRA `(.L_x_174) ;  /* 0x0000000000082947 */ /* 0x002fd80003800000 */
[----:B------:R-:W1:Y:S02]  /*17f0*/  SYNCS.PHASECHK.TRANS64.TRYWAIT P2, [R0+URZ+0x30830], R3 ;  /* 0x03083003000075a7 */ /* 0x000e64000804017f */
[----:B-1----:R-:W-:Y:S05]  /*1800*/  @!P2 BRA `(.L_x_175) ;  /* 0x000000e40074a947 */ /* 0x002fea0003800000 */
.L_x_174:
[----:B------:R-:W-:Y:S05]  /*1810*/  WARPSYNC.ALL ;  /* 0x0000000000007948 */ /* 0x000fea0003800000 */
[----:B------:R-:W-:Y:S01]  /*1820*/  ULEA UR25, UR51, UR39, 0xd ;  /* 0x0000002733197291 */ /* 0x000fe2000f8e683f */
[----:B------:R-:W2:Y:S01]  /*1830*/  LDL R121, [R1+0x10] ;  /* 0x0000100001797983 */ /* 0x000ea20000100800 */
[----:B------:R-:W-:Y:S01]  /*1840*/  UIADD3 UR4, UR39, 0x12400, URZ ;  /* 0x0001240027047890 */ /* 0x000fe2000fffe03f */
[----:B------:R-:W-:Y:S01]  /*1850*/  WARPGROUP.ARRIVE ;  /* 0x00000000000079c5 */ /* 0x000fe20000000000 */
[----:B------:R-:W-:Y:S01]  /*1860*/  UIADD3 UR5, UR25, 0xc400, URZ ;  /* 0x0000c40019057890 */ /* 0x000fe2000fffe03f */
[----:B------:R-:W-:Y:S01]  /*1870*/  P2R R120, PR, RZ, 0x1 ;  /* 0x00000001ff787803 */ /* 0x000fe20000000000 */
[----:B------:R-:W-:Y:S01]  /*1880*/  USHF.R.U32.HI UR4, URZ, 0x4, UR4 ;  /* 0x000000043f047899 */ /* 0x000fe20008011604 */
[--C-:B------:R-:W-:Y:S01]  /*1890*/  IMAD.MOV.U32 R150, RZ, RZ, R151.reuse ;  /* 0x000000ffff967224 */ /* 0x100fe200078e0097 */
[----:B------:R-:W-:Y:S01]  /*18a0*/  USHF.R.U32.HI UR5, URZ, 0x4, UR5 ;  /* 0x000000043f057899 */ /* 0x000fe20008011605 */
[--C-:B------:R-:W-:Y:S01]  /*18b0*/  IMAD.MOV.U32 R149, RZ, RZ, R151.reuse ;  /* 0x000000ffff957224 */ /* 0x100fe200078e0097 */
[----:B------:R-:W-:Y:S01]  /*18c0*/  ULOP3.LUT UR4, UR4, 0x3fff, URZ, 0xc0, !UPT ;  /* 0x00003fff04047892 */ /* 0x000fe2000f8ec03f */
[--C-:B------:R-:W-:Y:S01]  /*18d0*/  IMAD.MOV.U32 R148, RZ, RZ, R151.reuse ;  /* 0x000000ffff947224 */ /* 0x100fe200078e0097 */
[----:B------:R-:W-:Y:S01]  /*18e0*/  ULOP3.LUT UR5, UR5, 0x3fff, URZ, 0xc0, !UPT ;  /* 0x00003fff05057892 */ /* 0x000fe2000f8ec03f */
[-C--:B------:R-:W-:Y:S01]  /*18f0*/  MOV R147, R151.reuse ;  /* 0x0000009700937202 */ /* 0x080fe20000000f00 */
[----:B------:R-:W-:Y:S01]  /*1900*/  ULOP3.LUT UR24, UR4, 0x10000, URZ, 0xfc, !UPT ;  /* 0x0001000004187892 */ /* 0x000fe2000f8efc3f */
[--C-:B------:R-:W-:Y:S01]  /*1910*/  IMAD.MOV.U32 R146, RZ, RZ, R151.reuse ;  /* 0x000000ffff927224 */ /* 0x100fe200078e0097 */
[----:B------:R-:W-:Y:S01]  /*1920*/  ULOP3.LUT UR4, UR5, 0x10000, URZ, 0xfc, !UPT ;  /* 0x0001000005047892 */ /* 0x000fe2000f8efc3f */
[--C-:B------:R-:W-:Y:S01]  /*1930*/  IMAD.MOV.U32 R145, RZ, RZ, R151.reuse ;  /* 0x000000ffff917224 */ /* 0x100fe200078e0097 */
[----:B------:R-:W-:Y:S01]  /*1940*/  UIMAD UR6, UR38, 0x600, UR24 ;  /* 0x00000600260678a4 */ /* 0x000fe2000f8e0218 */
[--C-:B------:R-:W-:Y:S01]  /*1950*/  IMAD.MOV.U32 R144, RZ, RZ, R151.reuse ;  /* 0x000000ffff907224 */ /* 0x100fe200078e0097 */
[----:B------:R-:W-:Y:S01]  /*1960*/  UMOV UR5, 0x40000040 ;  /* 0x4000004000057882 */ /* 0x000fe20000000000 */
[----:B------:R-:W-:Y:S01]  /*1970*/  UMOV UR7, 0x40000040 ;  /* 0x4000004000077882 */ /* 0x000fe20000000000 */
[----:B------:R-:W-:Y:S01]  /*1980*/  UIADD3 UR8, UR4, 0x2, URZ ;  /* 0x0000000204087890 */ /* 0x000fe2000fffe03f */
[--C-:B------:R-:W-:Y:S01]  /*1990*/  IMAD.MOV.U32 R143, RZ, RZ, R151.reuse ;  /* 0x000000ffff8f7224 */ /* 0x100fe200078e0097 */
[----:B------:R-:W-:Y:S01]  /*19a0*/  UIADD3 UR10, UR6, 0x2, URZ ;  /* 0x00000002060a7890 */ /* 0x000fe2000fffe03f */
[--C-:B------:R-:W-:Y:S01]  /*19b0*/  IMAD.MOV.U32 R142, RZ, RZ, R151.reuse ;  /* 0x000000ffff8e7224 */ /* 0x100fe200078e0097 */
[----:B------:R-:W-:Y:S01]  /*19c0*/  UMOV UR9, 0x40000040 ;  /* 0x4000004000097882 */ /* 0x000fe20000000000 */
[----:B------:R-:W-:Y:S01]  /*19d0*/  HGMMA.64x192x16.F32.BF16 R24, gdesc[UR4], RZ, !UPT, gsb0 ;  /* 0x02e00000041879f0 */ /* 0x000fe2000c0018ff */
[----:B------:R-:W-:Y:S01]  /*19e0*/  UMOV UR11, 0x40000040 ;  /* 0x40000040000b7882 */ /* 0x000fe20000000000 */
[----:B------:R-:W-:Y:S01]  /*19f0*/  UIADD3 UR12, UR4, 0x4, URZ ;  /* 0x00000004040c7890 */ /* 0x000fe2000fffe03f */
[-C--:B------:R-:W-:Y:S01]  /*1a00*/  MOV R141, R151.reuse ;  /* 0x00000097008d7202 */ /* 0x080fe20000000f00 */
[----:B------:R-:W-:Y:S01]  /*1a10*/  UIADD3 UR14, UR6, 0x4, URZ ;  /* 0x00000004060e7890 */ /* 0x000fe2000fffe03f */
        /* <DEDUP_REMOVED lines=8> */
[----:B------:R-:W-:Y:S01]  /*1aa0*/  UMOV UR19, 0x40000040 ;  /* 0x4000004000137882 */ /* 0x000fe20000000000 */
[----:B------:R-:W-:Y:S01]  /*1ab0*/  ULDC UR6, c[0x0][0x9d8] ;  /* 0x0002760000067ab9 */ /* 0x000fe20000000800 */
[----:B------:R-:W-:Y:S01]  /*1ac0*/  ULDC UR26, c[0x0][0x988] ;  /* 0x00026200001a7ab9 */ /* 0x000fe20000000800 */
[----:B------:R-:W-:Y:S01]  /*1ad0*/  UISETP.GE.AND UP0, UPT, UR50, 0xc1, UPT ;  /* 0x000000c13200788c */ /* 0x000fe2000bf06270 */
        /* <DEDUP_REMOVED lines=15> */
[----:B------:R-:W-:Y:S01]  /*1bd0*/  IMAD.MOV.U32 R122, RZ, RZ, R151 ;  /* 0x000000ffff7a7224 */ /* 0x000fe200078e0097 */
[----:B------:R-:W-:Y:S02]  /*1be0*/  WARPGROUP.DEPBAR.LE gsb0, 0x0 ;  /* 0x00008000000079c5 */ /* 0x000fe40000010000 */
[----:B------:R-:W-:-:S06]  /*1bf0*/  WARPGROUP.ARRIVE ;  /* 0x00000000000079c5 */ /* 0x000fcc0000000000 */
        /* <DEDUP_REMOVED lines=8> */
[----:B01----:R-:W-:Y:S01]  /*1c80*/  FMUL.FTZ R3, R24, UR6 ;  /* 0x0000000618037c20 */ /* 0x003fe20008410000 */
        /* <DEDUP_REMOVED lines=10> */
[----:B--2---:R-:W-:Y:S01]  /*1d30*/  IADD3 R73, R121, UR50, RZ ;  /* 0x0000003279497c10 */ /* 0x004fe2000fffe0ff */
[----:B------:R-:W-:-:S02]  /*1d40*/  IMAD.U32 R74, RZ, RZ, UR47 ;  /* 0x0000002fff4a7e24 */ /* 0x000fc4000f8e00ff */
[----:B------:R-:W-:Y:S01]  /*1d50*/  FMUL.FTZ R5, R26, UR6 ;  /* 0x000000061a057c20 */ /* 0x000fe20008410000 */
[----:B------:R-:W1:Y:S01]  /*1d60*/  MUFU.TANH R4, R4 ;  /* 0x0000000400047308 */ /* 0x000e620000002400 */
[----:B------:R-:W-:Y:S01]  /*1d70*/  FMUL.FTZ R11, R32, UR6 ;  /* 0x00000006200b7c20 */ /* 0x000fe20008410000 */
[----:B------:R-:W-:Y:S02]  /*1d80*/  IMAD R73, R74, -0xc0, R73 ;  /* 0xffffff404a497824 */ /* 0x000fe400078e0249 */
[----:B------:R-:W-:Y:S01]  /*1d90*/  FMUL.FTZ R6, R27, UR6 ;  /* 0x000000061b067c20 */ /* 0x000fe20008410000 */
[----:B------:R-:W-:Y:S01]  /*1da0*/  FMUL.FTZ R12, R33, UR6 ;  /* 0x00000006210c7c20 */ /* 0x000fe20008410000 */
[----:B------:R-:W-:Y:S01]  /*1db0*/  FMUL.FTZ R9, R30, UR6 ;  /* 0x000000061e097c20 */ /* 0x000fe20008410000 */
[----:B------:R-:W-:Y:S01]  /*1dc0*/  FMUL.FTZ R10, R31, UR6 ;  /* 0x000000061f0a7c20 */ /* 0x000fe20008410000 */
[C---:B------:R-:W-:Y:S01]  /*1dd0*/  ISETP.GT.AND P4, PT, R73.reuse, RZ, PT ;  /* 0x000000ff4900720c */ /* 0x040fe20003f84270 */
[----:B------:R-:W2:Y:S01]  /*1de0*/  MUFU.TANH R7, R7 ;  /* 0x0000000700077308 */ /* 0x000ea20000002400 */
[----:B------:R-:W-:Y:S01]  /*1df0*/  ISETP.GT.AND P3, PT, R73, 0x1, PT ;  /* 0x000000014900780c */ /* 0x000fe20003f64270 */
[----:B------:R-:W-:Y:S01]  /*1e00*/  FMUL.FTZ R18, R37, UR6 ;  /* 0x0000000625127c20 */ /* 0x000fe20008410000 */
[----:B------:R-:W-:Y:S01]  /*1e10*/  ISETP.GT.AND P2, PT, R73, 0x8, PT ;  /* 0x000000084900780c */ /* 0x000fe20003f44270 */
[----:B------:R-:W-:Y:S01]  /*1e20*/  FMUL.FTZ R25, R44, UR6 ;  /* 0x000000062c197c20 */ /* 0x000fe20008410000 */
[----:B0-----:R-:W-:Y:S01]  /*1e30*/  FSEL R3, R3, -INF , P4 ;  /* 0xff80000003037808 */ /* 0x001fe20002000000 */
[----:B------:R-:W-:Y:S01]  /*1e40*/  FMUL.FTZ R44, R63, UR6 ;  /* 0x000000063f2c7c20 */ /* 0x000fe20008410000 */
[----:B------:R-:W-:Y:S01]  /*1e50*/  FMUL.FTZ R63, R82, UR6 ;  /* 0x00000006523f7c20 */ /* 0x000fe20008410000 */
[----:B------:R-:W0:Y:S01]  /*1e60*/  MUFU.TANH R8, R8 ;  /* 0x0000000800087308 */ /* 0x000e220000002400 */
[----:B-1----:R-:W-:Y:S01]  /*1e70*/  FSEL R4, R4, -INF , P3 ;  /* 0xff80000004047808 */ /* 0x002fe20001800000 */
[----:B------:R-:W-:Y:S01]  /*1e80*/  FMUL.FTZ R13, R34, UR6 ;  /* 0x00000006220d7c20 */ /* 0x000fe20008410000 */
[----:B------:R-:W-:Y:S01]  /*1e90*/  ISETP.GT.AND P6, PT, R73, 0x9, PT ;  /* 0x000000094900780c */ /* 0x000fe20003fc4270 */
[----:B------:R-:W-:Y:S01]  /*1ea0*/  FMUL.FTZ R21, R40, UR6 ;  /* 0x0000000628157c20 */ /* 0x000fe20008410000 */
[----:B------:R-:W-:Y:S01]  /*1eb0*/  FMNMX.FTZ R82, R3, R4, !PT ;  /* 0x0000000403527209 */ /* 0x000fe20007810000 */
[----:B------:R-:W-:Y:S01]  /*1ec0*/  FMUL.FTZ R26, R45, UR6 ;  /* 0x000000062d1a7c20 */ /* 0x000fe20008410000 */
[----:B------:R-:W-:Y:S01]  /*1ed0*/  FMUL.FTZ R45, R64, UR6 ;  /* 0x00000006402d7c20 */ /* 0x000fe20008410000 */
[----:B------:R-:W1:Y:S01]  /*1ee0*/  MUFU.TANH R5, R5 ;  /* 0x0000000500057308 */ /* 0x000e620000002400 */
[----:B--2---:R-:W-:Y:S01]  /*1ef0*/  FSEL R7, R7, -INF , P2 ;  /* 0xff80000007077808 */ /* 0x004fe20001000000 */
[----:B------:R-:W-:Y:S01]  /*1f00*/  FMUL.FTZ R64, R83, UR6 ;  /* 0x0000000653407c20 */ /* 0x000fe20008410000 */
[----:B------:R-:W-:Y:S01]  /*1f10*/  ISETP.GT.AND P5, PT, R73, 0x10, PT ;  /* 0x000000104900780c */ /* 0x000fe20003fa4270 */
[----:B------:R-:W-:Y:S01]  /*1f20*/  FMUL.FTZ R22, R41, UR6 ;  /* 0x0000000629167c20 */ /* 0x000fe20008410000 */
[----:B------:R-:W-:Y:S01]  /*1f30*/  FMNMX.FTZ R83, R7, R82, !PT ;  /* 0x0000005207537209 */ /* 0x000fe20007810000 */
[----:B------:R-:W-:Y:S01]  /*1f40*/  FMUL.FTZ R19, R38, UR6 ;  /* 0x0000000626137c20 */ /* 0x000fe20008410000 */
[----:B------:R-:W-:Y:S01]  /*1f50*/  FMUL.FTZ R20, R39, UR6 ;  /* 0x0000000627147c20 */ /* 0x000fe20008410000 */
[----:B------:R-:W2:Y:S01]  /*1f60*/  MUFU.TANH R11, R11 ;  /* 0x0000000b000b7308 */ /* 0x000ea20000002400 */
[----:B0-----:R-:W-:Y:S01]  /*1f70*/  FSEL R8, R8, -INF , P6 ;  /* 0xff80000008087808 */ /* 0x001fe20003000000 */
[----:B------:R-:W-:Y:S01]  /*1f80*/  FMUL.FTZ R27, R46, UR6 ;  /* 0x000000062e1b7c20 */ /* 0x000fe20008410000 */
[----:B------:R-:W-:Y:S01]  /*1f90*/  FMUL.FTZ R46, R65, UR6 ;  /* 0x00000006412e7c20 */ /* 0x000fe20008410000 */
[----:B------:R-:W-:Y:S01]  /*1fa0*/  FMUL.FTZ R65, R84, UR6 ;  /* 0x0000000654417c20 */ /* 0x000fe20008410000 */
[----:B------:R-:W-:Y:S01]  /*1fb0*/  FMNMX.FTZ R82, R8, R83, !PT ;  /* 0x0000005308527209 */ /* 0x000fe20007810000 */
[----:B------:R-:W-:Y:S01]  /*1fc0*/  FMUL.FTZ R23, R42, UR6 ;  /* 0x000000062a177c20 */ /* 0x000fe20008410000 */
[----:B------:R-:W-:Y:S01]  /*1fd0*/  FMUL.FTZ R29, R48, UR6 ;  /* 0x00000006301d7c20 */ /* 0x000fe20008410000 */
[----:B------:R-:W0:Y:S01]  /*1fe0*/  MUFU.TANH R6, R6 ;  /* 0x0000000600067308 */ /* 0x000e220000002400 */
[----:B-1----:R-:W-:Y:S01]  /*1ff0*/  FSEL R5, R5, -INF , P4 ;  /* 0xff80000005057808 */ /* 0x002fe20002000000 */
[----:B------:R-:W-:Y:S01]  /*2000*/  FMUL.FTZ R24, R43, UR6 ;  /* 0x000000062b187c20 */ /* 0x000fe20008410000 */
[----:B------:R-:W-:Y:S01]  /*2010*/  ISETP.GT.AND P4, PT, R73, 0x11, PT ;  /* 0x000000114900780c */ /* 0x000fe20003f84270 */
[----:B------:R-:W-:Y:S01]  /*2020*/  FMUL.FTZ R30, R49, UR6 ;  /* 0x00000006311e7c20 */ /* 0x000fe20008410000 */
[----:B------:R-:W-:Y:S01]  /*2030*/  FMUL.FTZ R28, R47, UR6 ;  /* 0x000000062f1c7c20 */ /* 0x000fe20008410000 */
[----:B------:R-:W-:Y:S01]  /*2040*/  FMUL.FTZ R33, R52, UR6 ;  /* 0x0000000634217c20 */ /* 0x000fe20008410000 */
[----:B------:R-:W-:Y:S01]  /*2050*/  FMUL.FTZ R47, R66, UR6 ;  /* 0x00000006422f7c20 */ /* 0x000fe20008410000 */
[----:B------:R-:W1:Y:S01]  /*2060*/  MUFU.TANH R12, R12 ;  /* 0x0000000c000c7308 */ /* 0x000e620000002400 */
[----:B--2---:R-:W-:Y:S01]  /*2070*/  FSEL R11, R11, -INF , P5 ;  /* 0xff8000000b0b7808 */ /* 0x004fe20002800000 */
[----:B------:R-:W-:Y:S01]  /*2080*/  FMUL.FTZ R66, R85, UR6 ;  /* 0x0000000655427c20 */ /* 0x000fe20008410000 */
[----:B------:R-:W-:Y:S01]  /*2090*/  FMUL.FTZ R34, R53, UR6 ;  /* 0x0000000635227c20 */ /* 0x000fe20008410000 */
[----:B------:R-:W-:Y:S01]  /*20a0*/  FMUL.FTZ R31, R50, UR6 ;  /* 0x00000006321f7c20 */ /* 0x000fe20008410000 */
[----:B------:R-:W-:Y:S01]  /*20b0*/  FMNMX.FTZ R83, R11, R82, !PT ;  /* 0x000000520b537209 */ /* 0x000fe20007810000 */
[----:B------:R-:W-:Y:S01]  /*20c0*/  FMUL.FTZ R37, R56, UR6 ;  /* 0x0000000638257c20 */ /* 0x000fe20008410000 */
[----:B------:R-:W-:Y:S01]  /*20d0*/  FMUL.FTZ R32, R51, UR6 ;  /* 0x0000000633207c20 */ /* 0x000fe20008410000 */
[----:B------:R-:W2:Y:S01]  /*20e0*/  MUFU.TANH R9, R9 ;  /* 0x0000000900097308 */ /* 0x000ea20000002400 */
[----:B0-----:R-:W-:Y:S01]  /*20f0*/  FSEL R6, R6, -INF , P3 ;  /* 0xff80000006067808 */ /* 0x001fe20001800000 */
[----:B------:R-:W-:Y:S01]  /*2100*/  FMUL.FTZ R38, R57, UR6 ;  /* 0x0000000639267c20 */ /* 0x000fe20008410000 */
[----:B------:R-:W-:Y:S01]  /*2110*/  ISETP.GT.AND P3, PT, R73, 0x18, PT ;  /* 0x000000184900780c */ /* 0x000fe20003f64270 */
        /* <DEDUP_REMOVED lines=17> */
[----:B------:R-:W-:Y:S01]  /*2230*/  FMUL.FTZ R51, R70, UR6 ;  /* 0x0000000646337c20 */ /* 0x000fe20008410000 */
        /* <DEDUP_REMOVED lines=57> */
[----:B------:R-:W-:Y:S01]  /*25d0*/  IMAD.MOV.U32 R121, RZ, RZ, R151 ;  /* 0x000000ffff797224 */ /* 0x000fe200078e0097 */
[----:B------:R-:W0:Y:S01]  /*25e0*/  MUFU.TANH R20, R20 ;  /* 0x0000001400147308 */ /* 0x000e220000002400 */
[----:B-1----:R-:W-:-:S02]  /*25f0*/  FSEL R19, R19, -INF , P3 ;  /* 0xff80000013137808 */ /* 0x002fc40001800000 */
[----:B------:R-:W-:-:S05]  /*2600*/  ISETP.GT.AND P3, PT, R73, 0x29, PT ;  /* 0x000000294900780c */ /* 0x000fca0003f64270 */
[----:B------:R-:W1:Y:S01]  /*2610*/  MUFU.TANH R26, R26 ;  /* 0x0000001a001a7308 */ /* 0x000e620000002400 */
[----:B--2---:R-:W-:-:S04]  /*2620*/  FSEL R25, R25, -INF , P4 ;  /* 0xff80000019197808 */ /* 0x004fc80002000000 */
[----:B------:R-:W-:Y:S01]  /*2630*/  FMNMX.FTZ R85, R25, R84, !PT ;  /* 0x0000005419557209 */ /* 0x000fe20007810000 */
[----:B------:R-:W-:Y:S02]  /*2640*/  FMUL.FTZ R84, R102, UR6 ;  /* 0x0000000666547c20 */ /* 0x000fe40008410000 */
[----:B------:R-:W2:Y:S01]  /*2650*/  MUFU.TANH R23, R23 ;  /* 0x0000001700177308 */ /* 0x000ea20000002400 */
[----:B0-----:R-:W-:Y:S02]  /*2660*/  FSEL R20, R20, -INF , P2 ;  /* 0xff80000014147808 */ /* 0x001fe40001000000 */
[----:B------:R-:W-:-:S05]  /*2670*/  ISETP.GT.AND P2, PT, R73, 0x30, PT ;  /* 0x000000304900780c */ /* 0x000fca0003f44270 */
[----:B------:R-:W0:Y:S01]  /*2680*/  MUFU.TANH R29, R29 ;  /* 0x0000001d001d7308 */ /* 0x000e220000002400 */
[----:B-1----:R-:W-:-:S04]  /*2690*/  FSEL R26, R26, -INF , P3 ;  /* 0xff8000001a1a7808 */ /* 0x002fc80001800000 */
[----:B------:R-:W-:Y:S01]  /*26a0*/  FMNMX.FTZ R86, R26, R85, !PT ;  /* 0x000000551a567209 */ /* 0x000fe20007810000 */
[----:B------:R-:W-:Y:S02]  /*26b0*/  FMUL.FTZ R85, R103, UR6 ;  /* 0x0000000667557c20 */ /* 0x000fe40008410000 */
[----:B------:R-:W1:Y:S01]  /*26c0*/  MUFU.TANH R24, R24 ;  /* 0x0000001800187308 */ /* 0x000e620000002400 */
[----:B--2---:R-:W-:Y:S02]  /*26d0*/  FSEL R23, R23, -INF , P6 ;  /* 0xff80000017177808 */ /* 0x004fe40003000000 */
[----:B------:R-:W-:-:S05]  /*26e0*/  ISETP.GT.AND P6, PT, R73, 0x31, PT ;  /* 0x000000314900780c */ /* 0x000fca0003fc4270 */
[----:B------:R-:W2:Y:S01]  /*26f0*/  MUFU.TANH R30, R30 ;  /* 0x0000001e001e7308 */ /* 0x000ea20000002400 */
[----:B0-----:R-:W-:-:S04]  /*2700*/  FSEL R29, R29, -INF , P2 ;  /* 0xff8000001d1d7808 */ /* 0x001fc80001000000 */
[----:B------:R-:W-:-:S03]  /*2710*/  FMNMX.FTZ R87, R29, R86, !PT ;  /* 0x000000561d577209 */ /* 0x000fc60007810000 */
[----:B------:R-:W0:Y:S01]  /*2720*/  MUFU.TANH R27, R27 ;  /* 0x0000001b001b7308 */ /* 0x000e220000002400 */
[----:B-1----:R-:W-:Y:S02]  /*2730*/  FSEL R24, R24, -INF , P5 ;  /* 0xff80000018187808 */ /* 0x002fe40002800000 */
[----:B------:R-:W-:-:S05]  /*2740*/  ISETP.GT.AND P5, PT, R73, 0x38, PT ;  /* 0x000000384900780c */ /* 0x000fca0003fa4270 */
[----:B------:R-:W1:Y:S01]  /*2750*/  MUFU.TANH R33, R33 ;  /* 0x0000002100217308 */ /* 0x000e620000002400 */
[----:B--2---:R-:W-:-:S04]  /*2760*/  FSEL R30, R30, -INF , P6 ;  /* 0xff8000001e1e7808 */ /* 0x004fc80003000000 */
[----:B------:R-:W-:-:S03]  /*2770*/  FMNMX.FTZ R86, R30, R87, !PT ;  /* 0x000000571e567209 */ /* 0x000fc60007810000 */
[----:B------:R-:W2:Y:S01]  /*2780*/  MUFU.TANH R28, R28 ;  /* 0x0000001c001c7308 */ /* 0x000ea20000002400 */
[----:B0-----:R-:W-:Y:S02]  /*2790*/  FSEL R27, R27, -INF , P4 ;  /* 0xff8000001b1b7808 */ /* 0x001fe40002000000 */
[----:B------:R-:W-:-:S05]  /*27a0*/  ISETP.GT.AND P4, PT, R73, 0x39, PT ;  /* 0x000000394900780c */ /* 0x000fca0003f84270 */
[----:B------:R-:W0:Y:S01]  /*27b0*/  MUFU.TANH R34, R34 ;  /* 0x0000002200227308 */ /* 0x000e220000002400 */
[----:B-1----:R-:W-:-:S04]  /*27c0*/  FSEL R33, R33, -INF , P5 ;  /* 0xff80000021217808 */ /* 0x002fc80002800000 */
[----:B------:R-:W-:-:S03]  /*27d0*/  FMNMX.FTZ R87, R33, R86, !PT ;  /* 0x0000005621577209 */ /* 0x000fc60007810000 */
        /* <DEDUP_REMOVED lines=130> */
[----:B0-----:R-:W-:-:S07]  /*3000*/  FSEL R78, R78, -INF , P3 ;  /* 0xff8000004e4e7808 */ /* 0x001fce0001800000 */
[----:B------:R-:W0:Y:S01]  /*3010*/  MUFU.TANH R76, R76 ;  /* 0x0000004c004c7308 */ /* 0x000e220000002400 */
[----:B-1----:R-:W-:Y:S02]  /*3020*/  FSEL R72, R72, -INF , P6 ;  /* 0xff80000048487808 */ /* 0x002fe40003000000 */
[----:B------:R-:W-:-:S05]  /*3030*/  ISETP.GT.AND P6, PT, R73, 0x98, PT ;  /* 0x000000984900780c */ /* 0x000fca0003fc4270 */
[----:B------:R-:W1:Y:S01]  /*3040*/  MUFU.TANH R82, R82 ;  /* 0x0000005200527308 */ /* 0x000e620000002400 */
[----:B--2---:R-:W-:Y:S02]  /*3050*/  FSEL R86, R79, -INF , P2 ;  /* 0xff8000004f567808 */ /* 0x004fe40001000000 */
[----:B------:R-:W-:-:S05]  /*3060*/  FMNMX.FTZ R79, R78, R87, !PT ;  /* 0x000000574e4f7209 */ /* 0x000fca0007810000 */
[----:B------:R-:W2:Y:S01]  /*3070*/  MUFU.TANH R77, R77 ;  /* 0x0000004d004d7308 */ /* 0x000ea20000002400 */
[----:B0-----:R-:W-:Y:S02]  /*3080*/  FSEL R76, R76, -INF , P5 ;  /* 0xff8000004c4c7808 */ /* 0x001fe40002800000 */
[----:B------:R-:W-:-:S05]  /*3090*/  ISETP.GT.AND P5, PT, R73, 0x99, PT ;  /* 0x000000994900780c */ /* 0x000fca0003fa4270 */
[----:B------:R-:W0:Y:S01]  /*30a0*/  MUFU.TANH R83, R83 ;  /* 0x0000005300537308 */ /* 0x000e220000002400 */
[----:B-1----:R-:W-:Y:S02]  /*30b0*/  FSEL R87, R82, -INF , P6 ;  /* 0xff80000052577808 */ /* 0x002fe40003000000 */
[----:B------:R-:W-:-:S04]  /*30c0*/  FMNMX.FTZ R82, R86, R79, !PT ;  /* 0x0000004f56527209 */ /* 0x000fc80007810000 */
[----:B------:R-:W-:Y:S01]  /*30d0*/  FMNMX.FTZ R79, R87, R82, !PT ;  /* 0x00000052574f7209 */ /* 0x000fe20007810000 */
        /* <DEDUP_REMOVED lines=33> */
[----:B------:R0:W3:Y:S01]  /*32f0*/  MUFU.TANH R98, R113 ;  /* 0x0000007100627308 */ /* 0x0000e20000002400 */
[----:B-1----:R-:W-:-:S07]  /*3300*/  FSEL R92, R112, -INF , P5 ;  /* 0xff800000705c7808 */ /* 0x002fce0002800000 */
[----:B------:R-:W1:Y:S01]  /*3310*/  MUFU.TANH R94, R94 ;  /* 0x0000005e005e7308 */ /* 0x000e620000002400 */
[----:B--2---:R-:W-:Y:S01]  /*3320*/  FSEL R82, R93, -INF , P3 ;  /* 0xff8000005d527808 */ /* 0x004fe20001800000 */
[----:B0-----:R-:W-:Y:S01]  /*3330*/  FMUL.FTZ R113, R115, UR6 ;  /* 0x0000000673717c20 */ /* 0x001fe20008410000 */
[----:B------:R-:W-:Y:S01]  /*3340*/  ISETP.GT.AND P3, PT, R73, 0xb8, PT ;  /* 0x000000b84900780c */ /* 0x000fe20003f64270 */
[----:B------:R-:W-:Y:S01]  /*3350*/  FMUL.FTZ R115, R119, UR6 ;  /* 0x0000000677737c20 */ /* 0x000fe20008410000 */
[----:B------:R-:W-:-:S03]  /*3360*/  FMNMX.FTZ R93, R92, R79, !PT ;  /* 0x0000004f5c5d7209 */ /* 0x000fc60007810000 */
[----:B------:R-:W0:Y:S01]  /*3370*/  MUFU.TANH R116, R116 ;  /* 0x0000007400747308 */ /* 0x000e220000002400 */
[----:B---3--:R-:W-:-:S04]  /*3380*/  FSEL R98, R98, -INF , P4 ;  /* 0xff80000062627808 */ /* 0x008fc80002000000 */
[----:B------:R-:W-:-:S03]  /*3390*/  FMNMX.FTZ R93, R98, R93, !PT ;  /* 0x0000005d625d7209 */ /* 0x000fc60007810000 */
[----:B------:R-:W2:Y:S01]  /*33a0*/  MUFU.TANH R102, R117 ;  /* 0x0000007500667308 */ /* 0x000ea20000002400 */
[----:B-1----:R-:W-:Y:S02]  /*33b0*/  FSEL R79, R94, -INF , P2 ;  /* 0xff8000005e4f7808 */ /* 0x002fe40001000000 */
[----:B------:R-:W-:-:S05]  /*33c0*/  ISETP.GT.AND P2, PT, R73, 0xb9, PT ;  /* 0x000000b94900780c */ /* 0x000fca0003f44270 */
[----:B------:R-:W1:Y:S01]  /*33d0*/  MUFU.TANH R109, R109 ;  /* 0x0000006d006d7308 */ /* 0x000e620000002400 */
[----:B0-----:R-:W-:-:S04]  /*33e0*/  FSEL R94, R116, -INF , P3 ;  /* 0xff800000745e7808 */ /* 0x001fc80001800000 */
[----:B------:R-:W-:-:S03]  /*33f0*/  FMNMX.FTZ R93, R94, R93, !PT ;  /* 0x0000005d5e5d7209 */ /* 0x000fc60007810000 */
[----:B------:R-:W0:Y:S01]  /*3400*/  MUFU.TANH R107, R107 ;  /* 0x0000006b006b7308 */ /* 0x000e220000002400 */
[----:B--2---:R-:W-:-:S04]  /*3410*/  FSEL R102, R102, -INF , P2 ;  /* 0xff80000066667808 */ /* 0x004fc80001000000 */
[----:B------:R-:W-:-:S03]  /*3420*/  FMNMX.FTZ R93, R102, R93, !PT ;  /* 0x0000005d665d7209 */ /* 0x000fc60007810000 */
[----:B------:R-:W2:Y:S01]  /*3430*/  MUFU.TANH R113, R113 ;  /* 0x0000007100717308 */ /* 0x000ea20000002400 */
[----:B-1----:R-:W-:Y:S01]  /*3440*/  FSEL R109, R109, -INF , P6 ;  /* 0xff8000006d6d7808 */ /* 0x002fe20003000000 */
[----:B------:R-:W1:Y:S06]  /*3450*/  SHFL.BFLY PT, R96, R93, 0x2, 0x1f ;  /* 0x0c401f005d607f89 */ /* 0x000e6c00000e0000 */
[----:B------:R-:W3:Y:S01]  /*3460*/  MUFU.TANH R111, R111 ;  /* 0x0000006f006f7308 */ /* 0x000ee20000002400 */
[----:B0-----:R-:W-:-:S07]  /*3470*/  FSEL R107, R107, -INF , P5 ;  /* 0xff8000006b6b7808 */ /* 0x001fce0002800000 */
[----:B------:R-:W0:Y:S01]  /*3480*/  MUFU.TANH R115, R115 ;  /* 0x0000007300737308 */ /* 0x000e220000002400 */
[----:B--2---:R-:W-:Y:S02]  /*3490*/  FSEL R113, R113, -INF , P4 ;  /* 0xff80000071717808 */ /* 0x004fe40002000000 */
[----:B---3--:R-:W-:Y:S02]  /*34a0*/  FSEL R111, R111, -INF , P3 ;  /* 0xff8000006f6f7808 */ /* 0x008fe40001800000 */
[----:B-1----:R-:W-:-:S05]  /*34b0*/  FMNMX.FTZ R95, R93, R96, !PT ;  /* 0x000000605d5f7209 */ /* 0x002fca0007810000 */
[----:B------:R-:W1:Y:S01]  /*34c0*/  SHFL.BFLY PT, R96, R95, 0x1, 0x1f ;  /* 0x0c201f005f607f89 */ /* 0x000e6200000e0000 */
[----:B0-----:R-:W-:Y:S02]  /*34d0*/  FSEL R115, R115, -INF , P2 ;  /* 0xff80000073737808 */ /* 0x001fe40001000000 */
[----:B-1----:R-:W-:-:S04]  /*34e0*/  FMNMX.FTZ R96, R95, R96, !PT ;  /* 0x000000605f607209 */ /* 0x002fc80007810000 */
[C---:B------:R-:W-:Y:S01]  /*34f0*/  FSETP.NEU.FTZ.AND P0, PT, R96.reuse, -INF , PT ;  /* 0xff8000006000780b */ /* 0x040fe20003f1d000 */
[----:B------:R-:W-:-:S05]  /*3500*/  FMUL.FTZ R73, R96, UR26 ;  /* 0x0000001a60497c20 */ /* 0x000fca0008410000 */
[----:B------:R-:W-:Y:S02]  /*3510*/  FSEL R73, R73, RZ, P0 ;  /* 0x000000ff49497208 */ /* 0x000fe40000000000 */
[----:B------:R-:W-:Y:S01]  /*3520*/  ISETP.NE.AND P0, PT, R120, RZ, PT ;  /* 0x000000ff7800720c */ /* 0x000fe20003f05270 */
[----:B------:R-:W-:Y:S02]  /*3530*/  IMAD.MOV.U32 R120, RZ, RZ, R151 ;  /* 0x000000ffff787224 */ /* 0x000fe400078e0097 */
[--C-:B------:R-:W-:Y:S01]  /*3540*/  FFMA.FTZ R110, R18, UR26, -R73.reuse ;  /* 0x0000001a126e7c23 */ /* 0x100fe20008010849 */
[----:B------:R-:W-:Y:S01]  /*3550*/  FMNMX.FTZ R18, R5, R6, !PT ;  /* 0x0000000605127209 */ /* 0x000fe20007810000 */
[--C-:B------:R-:W-:Y:S01]  /*3560*/  FFMA.FTZ R93, R3, UR26, -R73.reuse ;  /* 0x0000001a035d7c23 */ /* 0x100fe20008010849 */
[--C-:B------:R-:W-:Y:S01]  /*3570*/  FFMA.FTZ R99, R15, UR26, -R73.reuse ;  /* 0x0000001a0f637c23 */ /* 0x100fe20008010849 */
        /* <DEDUP_REMOVED lines=20> */
[----:B------:R-:W-:Y:S01]  /*36c0*/  MUFU.EX2 R93, R93 ;  /* 0x0000005d005d7308 */ /* 0x000fe20000000800 */
[----:B------:R-:W-:Y:S01]  /*36d0*/  FMNMX.FTZ R18, R20, R3, !PT ;  /* 0x0000000314127209 */ /* 0x000fe20007810000 */
[--C-:B------:R-:W-:Y:S01]  /*36e0*/  FFMA.FTZ R74, R74, UR26, -R73.reuse ;  /* 0x0000001a4a4a7c23 */ /* 0x100fe20008010849 */
[--C-:B------:R-:W-:Y:S01]  /*36f0*/  FFMA.FTZ R8, R8, UR26, -R73.reuse ;  /* 0x0000001a08087c23 */ /* 0x100fe20008010849 */
[--C-:B------:R-:W-:Y:S01]  /*3700*/  FFMA.FTZ R11, R11, UR26, -R73.reuse ;  /* 0x0000001a0b0b7c23 */ /* 0x100fe20008010849 */
[----:B------:R-:W-:Y:S01]  /*3710*/  FMNMX.FTZ R3, R23, R18, !PT ;  /* 0x0000001217037209 */ /* 0x000fe20007810000 */
[--C-:B------:R-:W-:Y:S01]  /*3720*/  FFMA.FTZ R106, R12, UR26, -R73.reuse ;  /* 0x0000001a0c6a7c23 */ /* 0x100fe20008010849 */
[--C-:B------:R-:W-:Y:S01]  /*3730*/  FFMA.FTZ R105, R41, UR26, -R73.reuse ;  /* 0x0000001a29697c23 */ /* 0x100fe20008010849 */
[----:B------:R-:W0:Y:S01]  /*3740*/  MUFU.EX2 R4, R4 ;  /* 0x0000000400047308 */ /* 0x000e220000000800 */
[----:B------:R-:W-:Y:S01]  /*3750*/  FMNMX.FTZ R18, R24, R3, !PT ;  /* 0x0000000318127209 */ /* 0x000fe20007810000 */
[--C-:B------:R-:W-:Y:S01]  /*3760*/  FFMA.FTZ R41, R54, UR26, -R73.reuse ;  /* 0x0000001a36297c23 */ /* 0x100fe20008010849 */
[--C-:B------:R-:W-:Y:S01]  /*3770*/  FFMA.FTZ R54, R86, UR26, -R73.reuse ;  /* 0x0000001a56367c23 */ /* 0x100fe20008010849 */
[--C-:B------:R-:W-:Y:S01]  /*3780*/  FFMA.FTZ R112, R38, UR26, -R73.reuse ;  /* 0x0000001a26707c23 */ /* 0x100fe20008010849 */
[----:B------:R-:W-:Y:S01]  /*3790*/  FMNMX.FTZ R3, R27, R18, !PT ;  /* 0x000000121b037209 */ /* 0x000fe20007810000 */
[--C-:B------:R-:W-:Y:S01]  /*37a0*/  FFMA.FTZ R12, R21, UR26, -R73.reuse ;  /* 0x0000001a150c7c23 */ /* 0x100fe20008010849 */
[--C-:B------:R-:W-:Y:S01]  /*37b0*/  FFMA.FTZ R38, R53, UR26, -R73.reuse ;  /* 0x0000001a35267c23 */ /* 0x100fe20008010849 */
[----:B------:R-:W1:Y:S01]  /*37c0*/  MUFU.EX2 R7, R7 ;  /* 0x0000000700077308 */ /* 0x000e620000000800 */
[----:B------:R-:W-:Y:S01]  /*37d0*/  FMNMX.FTZ R18, R28, R3, !PT ;  /* 0x000000031c127209 */ /* 0x000fe20007810000 */
[--C-:B------:R-:W-:Y:S01]  /*37e0*/  FFMA.FTZ R53, R75, UR26, -R73.reuse ;  /* 0x0000001a4b357c23 */ /* 0x100fe20008010849 */
[--C-:B------:R-:W-:Y:S01]  /*37f0*/  FFMA.FTZ R21, R25, UR26, -R73.reuse ;  /* 0x0000001a19157c23 */ /* 0x100fe20008010849 */
[--C-:B------:R-:W-:Y:S01]  /*3800*/  FFMA.FTZ R25, R46, UR26, -R73.reuse ;  /* 0x0000001a2e197c23 */ /* 0x100fe20008010849 */
[----:B------:R-:W-:Y:S01]  /*3810*/  FMNMX.FTZ R3, R31, R18, !PT ;  /* 0x000000121f037209 */ /* 0x000fe20007810000 */
[--C-:B------:R-:W-:Y:S01]  /*3820*/  FFMA.FTZ R46, R58, UR26, -R73.reuse ;  /* 0x0000001a3a2e7c23 */ /* 0x100fe20008010849 */
[--C-:B------:R-:W-:Y:S01]  /*3830*/  FFMA.FTZ R58, R88, UR26, -R73.reuse ;  /* 0x0000001a583a7c23 */ /* 0x100fe20008010849 */
[----:B------:R-:W2:Y:S01]  /*3840*/  MUFU.EX2 R8, R8 ;  /* 0x0000000800087308 */ /* 0x000ea20000000800 */
[----:B------:R-:W-:Y:S01]  /*3850*/  FMNMX.FTZ R18, R32, R3, !PT ;  /* 0x0000000320127209 */ /* 0x000fe20007810000 */
[----:B------:R-:W-:-:S03]  /*3860*/  FFMA.FTZ R98, R98, UR26, -R73 ;  /* 0x0000001a62627c23 */ /* 0x000fc60008010849 */
[----:B------:R-:W-:-:S03]  /*3870*/  FMNMX.FTZ R3, R35, R18, !PT ;  /* 0x0000001223037209 */ /* 0x000fc60007810000 */
[----:B------:R-:W3:Y:S01]  /*3880*/  MUFU.EX2 R11, R11 ;  /* 0x0000000b000b7308 */ /* 0x000ee20000000800 */
[----:B------:R-:W-:-:S04]  /*3890*/  FMNMX.FTZ R18, R36, R3, !PT ;  /* 0x0000000324127209 */ /* 0x000fc80007810000 */
[----:B------:R-:W-:-:S03]  /*38a0*/  FMNMX.FTZ R3, R39, R18, !PT ;  /* 0x0000001227037209 */ /* 0x000fc60007810000 */
[----:B------:R-:W4:Y:S01]  /*38b0*/  MUFU.EX2 R106, R106 ;  /* 0x0000006a006a7308 */ /* 0x000f220000000800 */
[----:B------:R-:W-:-:S04]  /*38c0*/  FMNMX.FTZ R18, R40, R3, !PT ;  /* 0x0000000328127209 */ /* 0x000fc80007810000 */
[----:B------:R-:W-:Y:S01]  /*38d0*/  FMNMX.FTZ R3, R43, R18, !PT ;  /* 0x000000122b037209 */ /* 0x000fe20007810000 */
[--C-:B------:R-:W-:Y:S01]  /*38e0*/  FFMA.FTZ R18, R45, UR26, -R73.reuse ;  /* 0x0000001a2d127c23 */ /* 0x100fe20008010849 */
[--C-:B------:R-:W-:Y:S01]  /*38f0*/  FFMA.FTZ R45, R57, UR26, -R73.reuse ;  /* 0x0000001a392d7c23 */ /* 0x100fe20008010849 */
[----:B------:R-:W-:Y:S01]  /*3900*/  FFMA.FTZ R57, R87, UR26, -R73 ;  /* 0x0000001a57397c23 */ /* 0x000fe20008010849 */
[----:B------:R-:W-:Y:S01]  /*3910*/  FMNMX.FTZ R26, R44, R3, !PT ;  /* 0x000000032c1a7209 */ /* 0x000fe20007810000 */
[----:B------:R-:W5:Y:S03]  /*3920*/  MUFU.EX2 R99, R99 ;  /* 0x0000006300637308 */ /* 0x000f660000000800 */
[----:B------:R-:W-:-:S04]  /*3930*/  FMNMX.FTZ R3, R47, R26, !PT ;  /* 0x0000001a2f037209 */ /* 0x000fc80007810000 */
[----:B------:R-:W-:Y:S01]  /*3940*/  FMNMX.FTZ R26, R48, R3, !PT ;  /* 0x00000003301a7209 */ /* 0x000fe20007810000 */
[----:B------:R-:W-:Y:S03]  /*3950*/  MUFU.EX2 R110, R110 ;  /* 0x0000006e006e7308 */ /* 0x000fe60000000800 */
        /* <DEDUP_REMOVED lines=18> */
[----:B------:R-:W-:Y:S01]  /*3a80*/  FMNMX.FTZ R26, R76, R3, !PT ;  /* 0x000000034c1a7209 */ /* 0x000fe20007810000 */
[----:B------:R-:W-:-:S03]  /*3a90*/  FFMA.FTZ R3, R61, UR26, -R73 ;  /* 0x0000001a3d037c23 */ /* 0x000fc60008010849 */
[----:B------:R-:W-:Y:S01]  /*3aa0*/  FMNMX.FTZ R29, R77, R26, !PT ;  /* 0x0000001a4d1d7209 */ /* 0x000fe20007810000 */
[----:B------:R-:W-:Y:S03]  /*3ab0*/  MUFU.EX2 R97, R97 ;  /* 0x0000006100617308 */ /* 0x000fe60000000800 */
[----:B------:R-:W-:-:S04]  /*3ac0*/  FMNMX.FTZ R26, R80, R29, !PT ;  /* 0x0000001d501a7209 */ /* 0x000fc80007810000 */
[----:B------:R-:W-:Y:S01]  /*3ad0*/  FMNMX.FTZ R29, R81, R26, !PT ;  /* 0x0000001a511d7209 */ /* 0x000fe20007810000 */
[----:B------:R-:W-:Y:S03]  /*3ae0*/  MUFU.EX2 R108, R108 ;  /* 0x0000006c006c7308 */ /* 0x000fe60000000800 */
[----:B------:R-:W-:Y:S01]  /*3af0*/  FMNMX.FTZ R34, R84, R29, !PT ;  /* 0x0000001d54227209 */ /* 0x000fe20007810000 */
[--C-:B------:R-:W-:Y:S01]  /*3b00*/  FFMA.FTZ R29, R65, UR26, -R73.reuse ;  /* 0x0000001a411d7c23 */ /* 0x100fe20008010849 */
[--C-:B------:R-:W-:Y:S02]  /*3b10*/  FFMA.FTZ R65, R91, UR26, -R73.reuse ;  /* 0x0000001a5b417c23 */ /* 0x100fe40008010849 */
[----:B------:R-:W-:Y:S01]  /*3b20*/  FMNMX.FTZ R34, R85, R34, !PT ;  /* 0x0000002255227209 */ /* 0x000fe20007810000 */
[----:B------:R0:W-:Y:S03]  /*3b30*/  MUFU.EX2 R26, R62 ;  /* 0x0000003e001a7308 */ /* 0x0001e60000000800 */
[----:B------:R-:W-:Y:S01]  /*3b40*/  FMNMX.FTZ R33, R83, R34, !PT ;  /* 0x0000002253217209 */ /* 0x000fe20007810000 */
[--C-:B------:R-:W-:Y:S01]  /*3b50*/  FFMA.FTZ R34, R66, UR26, -R73.reuse ;  /* 0x0000001a42227c23 */ /* 0x100fe20008010849 */
[----:B------:R-:W-:-:S02]  /*3b60*/  FFMA.FTZ R66, R100, UR26, -R73 ;  /* 0x0000001a64427c23 */ /* 0x000fc40008010849 */
[----:B------:R-:W-:Y:S01]  /*3b70*/  FMNMX.FTZ R42, R82, R33, !PT ;  /* 0x00000021522a7209 */ /* 0x000fe20007810000 */
[--C-:B------:R-:W-:Y:S01]  /*3b80*/  FFMA.FTZ R33, R69, UR26, -R73.reuse ;  /* 0x0000001a45217c23 */ /* 0x100fe20008010849 */
[----:B------:R-:W-:Y:S01]  /*3b90*/  FFMA.FTZ R69, R92, UR26, -R73 ;  /* 0x0000001a5c457c23 */ /* 0x000fe20008010849 */
[----:B------:R-:W-:Y:S01]  /*3ba0*/  MUFU.EX2 R101, R101 ;  /* 0x0000006500657308 */ /* 0x000fe20000000800 */
[----:B------:R-:W-:-:S04]  /*3bb0*/  FMNMX.FTZ R42, R79, R42, !PT ;  /* 0x0000002a4f2a7209 */ /* 0x000fc80007810000 */
[----:B------:R-:W-:-:S03]  /*3bc0*/  FMNMX.FTZ R42, R109, R42, !PT ;  /* 0x0000002a6d2a7209 */ /* 0x000fc60007810000 */
[----:B------:R-:W-:Y:S01]  /*3bd0*/  MUFU.EX2 R112, R112 ;  /* 0x0000007000707308 */ /* 0x000fe20000000800 */
[----:B------:R-:W-:-:S04]  /*3be0*/  FMNMX.FTZ R42, R107, R42, !PT ;  /* 0x0000002a6b2a7209 */ /* 0x000fc80007810000 */
[----:B------:R-:W-:-:S03]  /*3bf0*/  FMNMX.FTZ R50, R113, R42, !PT ;  /* 0x0000002a71327209 */ /* 0x000fc60007810000 */
[----:B------:R-:W-:Y:S01]  /*3c00*/  MUFU.EX2 R42, R70 ;  /* 0x00000046002a7308 */ /* 0x000fe20000000800 */
[----:B------:R-:W-:-:S04]  /*3c10*/  FMNMX.FTZ R50, R111, R50, !PT ;  /* 0x000000326f327209 */ /* 0x000fc80007810000 */
[----:B------:R-:W-:-:S03]  /*3c20*/  FMNMX.FTZ R61, R115, R50, !PT ;  /* 0x00000032733d7209 */ /* 0x000fc60007810000 */
[----:B------:R1:W-:Y:S02]  /*3c30*/  MUFU.EX2 R50, R74 ;  /* 0x0000004a00327308 */ /* 0x0003e40000000800 */
[----:B0-----:R-:W0:Y:S06]  /*3c40*/  SHFL.BFLY PT, R62, R61, 0x2, 0x1f ;  /* 0x0c401f003d3e7f89 */ /* 0x001e2c00000e0000 */
[----:B------:R-:W-:Y:S01]  /*3c50*/  MUFU.EX2 R105, R105 ;  /* 0x0000006900697308 */ /* 0x000fe20000000800 */
[----:B-1----:R-:W-:-:S07]  /*3c60*/  FFMA.FTZ R74, R94, UR26, -R73 ;  /* 0x0000001a5e4a7c23 */ /* 0x002fce0008010849 */
[----:B------:R-:W-:Y:S08]  /*3c70*/  MUFU.EX2 R114, R114 ;  /* 0x0000007200727308 */ /* 0x000ff00000000800 */
[----:B------:R-:W-:Y:S01]  /*3c80*/  MUFU.EX2 R18, R18 ;  /* 0x0000001200127308 */ /* 0x000fe20000000800 */
[----:B0-----:R-:W-:Y:S01]  /*3c90*/  FMNMX.FTZ R70, R61, R62, !PT ;  /* 0x0000003e3d467209 */ /* 0x001fe20007810000 */
[--C-:B------:R-:W-:Y:S01]  /*3ca0*/  FFMA.FTZ R62, R89, UR26, -R73.reuse ;  /* 0x0000001a593e7c23 */ /* 0x100fe20008010849 */
[--C-:B------:R-:W-:Y:S01]  /*3cb0*/  FFMA.FTZ R61, R90, UR26, -R73.reuse ;  /* 0x0000001a5a3d7c23 */ /* 0x100fe20008010849 */
[----:B------:R-:W-:-:S02]  /*3cc0*/  FFMA.FTZ R73, R102, UR26, -R73 ;  /* 0x0000001a66497c23 */ /* 0x000fc40008010849 */
[----:B------:R-:W0:Y:S02]  /*3cd0*/  SHFL.BFLY PT, R103, R70, 0x1, 0x1f ;  /* 0x0c201f0046677f89 */ /* 0x000e2400000e0000 */
[----:B------:R-:W-:Y:S08]  /*3ce0*/  MUFU.EX2 R25, R25 ;  /* 0x0000001900197308 */ /* 0x000ff00000000800 */
[----:B------:R-:W-:Y:S08]  /*3cf0*/  MUFU.EX2 R30, R30 ;  /* 0x0000001e001e7308 */ /* 0x000ff00000000800 */
[----:B------:R-:W-:Y:S01]  /*3d00*/  MUFU.EX2 R37, R37 ;  /* 0x0000002500257308 */ /* 0x000fe20000000800 */
[----:B0-----:R-:W-:-:S07]  /*3d10*/  FMNMX.FTZ R103, R70, R103, !PT ;  /* 0x0000006746677209 */ /* 0x001fce0007810000 */
[----:B------:R-:W-:Y:S01]  /*3d20*/  MUFU.EX2 R38, R38 ;  /* 0x0000002600267308 */ /* 0x000fe20000000800 */
[C---:B------:R-:W-:Y:S01]  /*3d30*/  FSETP.NEU.FTZ.AND P2, PT, R103.reuse, -INF , PT ;  /* 0xff8000006700780b */ /* 0x040fe20003f5d000 */
[----:B------:R-:W-:-:S06]  /*3d40*/  FMUL.FTZ R78, R103, UR26 ;  /* 0x0000001a674e7c20 */ /* 0x000fcc0008410000 */
[----:B------:R-:W-:Y:S01]  /*3d50*/  MUFU.EX2 R41, R41 ;  /* 0x0000002900297308 */ /* 0x000fe20000000800 */
[----:B------:R-:W-:Y:S02]  /*3d60*/  FSEL R78, R78, RZ, P2 ;  /* 0x000000ff4e4e7208 */ /* 0x000fe40001000000 */
[----:B------:R-:W-:-:S03]  /*3d70*/  PLOP3.LUT P2, PT, PT, PT, UP0, 0x80, 0x0 ;  /* 0x000000000000781c */ /* 0x000fc60003f4f008 */
[--C-:B------:R-:W-:Y:S01]  /*3d80*/  FFMA.FTZ R5, R5, UR26, -R78.reuse ;  /* 0x0000001a05057c23 */ /* 0x100fe2000801084e */
[--C-:B------:R-:W-:Y:S01]  /*3d90*/  FFMA.FTZ R92, R6, UR26, -R78.reuse ;  /* 0x0000001a065c7c23 */ /* 0x100fe2000801084e */
[--C-:B------:R-:W-:Y:S01]  /*3da0*/  FFMA.FTZ R9, R9, UR26, -R78.reuse ;  /* 0x0000001a09097c23 */ /* 0x100fe2000801084e */
[--C-:B------:R-:W-:Y:S01]  /*3db0*/  FFMA.FTZ R94, R10, UR26, -R78.reuse ;  /* 0x0000001a0a5e7c23 */ /* 0x100fe2000801084e */
[--C-:B------:R-:W-:Y:S01]  /*3dc0*/  FFMA.FTZ R87, R13, UR26, -R78.reuse ;  /* 0x0000001a0d577c23 */ /* 0x100fe2000801084e */
[----:B------:R-:W-:Y:S01]  /*3dd0*/  FFMA.FTZ R14, R14, UR26, -R78 ;  /* 0x0000001a0e0e7c23 */ /* 0x000fe2000801084e */
[----:B------:R-:W-:Y:S01]  /*3de0*/  MUFU.EX2 R5, R5 ;  /* 0x0000000500057308 */ /* 0x000fe20000000800 */
[----:B------:R-:W-:Y:S01]  /*3df0*/  FADD.FTZ R10, R93, R4 ;  /* 0x000000045d0a7221 */ /* 0x000fe20000010000 */
[--C-:B------:R-:W-:Y:S01]  /*3e00*/  FFMA.FTZ R89, R19, UR26, -R78.reuse ;  /* 0x0000001a13597c23 */ /* 0x100fe2000801084e */
[--C-:B------:R-:W-:Y:S01]  /*3e10*/  FFMA.FTZ R19, R27, UR26, -R78.reuse ;  /* 0x0000001a1b137c23 */ /* 0x100fe2000801084e */
[----:B------:R-:W-:Y:S01]  /*3e20*/  FFMA.FTZ R27, R47, UR26, -R78 ;  /* 0x0000001a2f1b7c23 */ /* 0x000fe2000801084e */
[----:B------:R-:W-:Y:S01]  /*3e30*/  FADD.FTZ R47, R7, R10 ;  /* 0x0000000a072f7221 */ /* 0x000fe20000010000 */
[--C-:B------:R-:W-:Y:S01]  /*3e40*/  FFMA.FTZ R20, R20, UR26, -R78.reuse ;  /* 0x0000001a14147c23 */ /* 0x100fe2000801084e */
[----:B------:R-:W-:Y:S01]  /*3e50*/  FFMA.FTZ R86, R36, UR26, -R78 ;  /* 0x0000001a24567c23 */ /* 0x000fe2000801084e */
[----:B------:R-:W0:Y:S01]  /*3e60*/  MUFU.EX2 R92, R92 ;  /* 0x0000005c005c7308 */ /* 0x000e220000000800 */
[----:B------:R-:W-:-:S02]  /*3e70*/  @!P1 VIADD R6, R0, 0x30840 ;  /* 0x0003084000069836 */ /* 0x000fc40000000000 */
[--C-:B------:R-:W-:Y:S01]  /*3e80*/  FFMA.FTZ R36, R48, UR26, -R78.reuse ;  /* 0x0000001a30247c23 */ /* 0x100fe2000801084e */
[----:B--2---:R-:W-:Y:S01]  /*3e90*/  FADD.FTZ R48, R8, R47 ;  /* 0x0000002f08307221 */ /* 0x004fe20000010000 */
[--C-:B------:R-:W-:Y:S01]  /*3ea0*/  FFMA.FTZ R75, R39, UR26, -R78.reuse ;  /* 0x0000001a274b7c23 */ /* 0x100fe2000801084e */
[----:B------:R-:W-:Y:S01]  /*3eb0*/  FFMA.FTZ R39, R55, UR26, -R78 ;  /* 0x0000001a37277c23 */ /* 0x000fe2000801084e */
[----:B------:R-:W-:Y:S01]  /*3ec0*/  @!P1 PRMT R6, RZ, 0x654, R6 ;  /* 0x00000654ff069816 */ /* 0x000fe20000000006 */
[----:B---3--:R-:W-:Y:S01]  /*3ed0*/  FADD.FTZ R55, R11, R48 ;  /* 0x000000300b377221 */ /* 0x008fe20000010000 */
[----:B------:R-:W1:Y:S01]  /*3ee0*/  MUFU.EX2 R9, R9 ;  /* 0x0000000900097308 */ /* 0x000e620000000800 */
[--C-:B------:R-:W-:Y:S01]  /*3ef0*/  FFMA.FTZ R13, R23, UR26, -R78.reuse ;  /* 0x0000001a170d7c23 */ /* 0x100fe2000801084e */
[----:B------:R2:W-:Y:S01]  /*3f00*/  @!P1 SYNCS.ARRIVE.TRANS64.RED.A1T0 RZ, [R6+URZ], RZ ;  /* 0x000000ff06ff99a7 */ /* 0x0005e2000810043f */
[----:B----4-:R-:W-:Y:S01]  /*3f10*/  FADD.FTZ R48, R106, R55 ;  /* 0x000000376a307221 */ /* 0x010fe20000010000 */
[--C-:B------:R-:W-:Y:S01]  /*3f20*/  FFMA.FTZ R24, R24, UR26, -R78.reuse ;  /* 0x0000001a18187c23 */ /* 0x100fe2000801084e */
[--C-:B------:R-:W-:Y:S01]  /*3f30*/  FFMA.FTZ R28, R28, UR26, -R78.reuse ;  /* 0x0000001a1c1c7c23 */ /* 0x100fe2000801084e */
[----:B------:R-:W-:Y:S01]  /*3f40*/  FFMA.FTZ R90, R44, UR26, -R78 ;  /* 0x0000001a2c5a7c23 */ /* 0x000fe2000801084e */
[----:B-----5:R-:W-:Y:S01]  /*3f50*/  FADD.FTZ R55, R99, R48 ;  /* 0x0000003063377221 */ /* 0x020fe20000010000 */
[----:B------:R-:W3:Y:S01]  /*3f60*/  MUFU.EX2 R94, R94 ;  /* 0x0000005e005e7308 */ /* 0x000ee20000000800 */
[----:B0-----:R-:W-:Y:S01]  /*3f70*/  FADD.FTZ R10, R5, R92 ;  /* 0x0000005c050a7221 */ /* 0x001fe20000010000 */
[----:B--2---:R-:W-:Y:S01]  /*3f80*/  F2FP.BF16.F32.PACK_AB R6, R8, R7 ;  /* 0x000000070806723e */ /* 0x004fe200000010ff */
[--C-:B------:R-:W-:Y:S01]  /*3f90*/  FFMA.FTZ R44, R59, UR26, -R78.reuse ;  /* 0x0000001a3b2c7c23 */ /* 0x100fe2000801084e */
[----:B------:R-:W-:Y:S01]  /*3fa0*/  F2FP.BF16.F32.PACK_AB R8, R106, R11 ;  /* 0x0000000b6a08723e */ /* 0x000fe200000010ff */
[----:B------:R-:W-:Y:S01]  /*3fb0*/  FADD.FTZ R59, R110, R55 ;  /* 0x000000376e3b7221 */ /* 0x000fe20000010000 */
[--C-:B------:R-:W-:Y:S01]  /*3fc0*/  FFMA.FTZ R23, R31, UR26, -R78.reuse ;  /* 0x0000001a1f177c23 */ /* 0x100fe2000801084e */
[----:B------:R-:W-:Y:S01]  /*3fd0*/  FFMA.FTZ R56, R56, UR26, -R78 ;  /* 0x0000001a38387c23 */ /* 0x000fe2000801084e */
[----:B------:R-:W0:Y:S01]  /*3fe0*/  MUFU.EX2 R87, R87 ;  /* 0x0000005700577308 */ /* 0x000e220000000800 */
[----:B-1----:R-:W-:Y:S01]  /*3ff0*/  FADD.FTZ R47, R9, R10 ;  /* 0x0000000a092f7221 */ /* 0x002fe20000010000 */
[--C-:B------:R-:W-:Y:S01]  /*4000*/  FFMA.FTZ R32, R32, UR26, -R78.reuse ;  /* 0x0000001a20207c23 */ /* 0x100fe2000801084e */
[--C-:B------:R-:W-:Y:S01]  /*4010*/  FFMA.FTZ R35, R35, UR26, -R78.reuse ;  /* 0x0000001a23237c23 */ /* 0x100fe2000801084e */
[--C-:B------:R-:W-:Y:S01]  /*4020*/  FFMA.FTZ R88, R40, UR26, -R78.reuse ;  /* 0x0000001a28587c23 */ /* 0x100fe2000801084e */
[--C-:B------:R-:W-:Y:S01]  /*4030*/  FFMA.FTZ R43, R43, UR26, -R78.reuse ;  /* 0x0000001a2b2b7c23 */ /* 0x100fe2000801084e */
[--C-:B------:R-:W-:Y:S01]  /*4040*/  FFMA.FTZ R31, R51, UR26, -R78.reuse ;  /* 0x0000001a331f7c23 */ /* 0x100fe2000801084e */
[--C-:B------:R-:W-:Y:S01]  /*4050*/  FFMA.FTZ R40, R52, UR26, -R78.reuse ;  /* 0x0000001a34287c23 */ /* 0x100fe2000801084e */
[----:B------:R-:W1:Y:S01]  /*4060*/  MUFU.EX2 R14, R14 ;  /* 0x0000000e000e7308 */ /* 0x000e620000000800 */
[----:B---3--:R-:W-:Y:S01]  /*4070*/  FADD.FTZ R10, R94, R47 ;  /* 0x0000002f5e0a7221 */ /* 0x008fe20000010000 */
[--C-:B------:R-:W-:Y:S01]  /*4080*/  FFMA.FTZ R47, R63, UR26, -R78.reuse ;  /* 0x0000001a3f2f7c23 */ /* 0x100fe2000801084e */
[--C-:B------:R-:W-:Y:S01]  /*4090*/  FFMA.FTZ R63, R77, UR26, -R78.reuse ;  /* 0x0000001a4d3f7c23 */ /* 0x100fe2000801084e */
[----:B------:R-:W-:Y:S01]  /*40a0*/  F2FP.BF16.F32.PACK_AB R4, R4, R93 ;  /* 0x0000005d0404723e */ /* 0x000fe200000010ff */
[--C-:B------:R-:W-:Y:S01]  /*40b0*/  FFMA.FTZ R55, R68, UR26, -R78.reuse ;  /* 0x0000001a44377c23 */ /* 0x100fe2000801084e */
[----:B------:R-:W-:Y:S01]  /*40c0*/  F2FP.BF16.F32.PACK_AB R5, R92, R5 ;  /* 0x000000055c05723e */ /* 0x000fe200000010ff */
[----:B------:R-:W-:Y:S01]  /*40d0*/  FFMA.FTZ R51, R60, UR26, -R78 ;  /* 0x0000001a3c337c23 */ /* 0x000fe2000801084e */
[----:B------:R-:W2:Y:S01]  /*40e0*/  MUFU.EX2 R89, R89 ;  /* 0x0000005900597308 */ /* 0x000ea20000000800 */
[----:B0-----:R-:W-:Y:S01]  /*40f0*/  FADD.FTZ R7, R87, R10 ;  /* 0x0000000a57077221 */ /* 0x001fe20000010000 */
[----:B------:R-:W-:Y:S01]  /*4100*/  F2FP.BF16.F32.PACK_AB R10, R110, R99 ;  /* 0x000000636e0a723e */ /* 0x000fe200000010ff */
[--C-:B------:R-:W-:Y:S01]  /*4110*/  FFMA.FTZ R52, R67, UR26, -R78.reuse ;  /* 0x0000001a43347c23 */ /* 0x100fe2000801084e */
[--C-:B------:R-:W-:Y:S01]  /*4120*/  FFMA.FTZ R60, R76, UR26, -R78.reuse ;  /* 0x0000001a4c3c7c23 */ /* 0x100fe2000801084e */
[--C-:B------:R-:W-:Y:S01]  /*4130*/  FFMA.FTZ R67, R80, UR26, -R78.reuse ;  /* 0x0000001a50437c23 */ /* 0x100fe2000801084e */
[--C-:B------:R-:W-:Y:S01]  /*4140*/  FFMA.FTZ R81, R81, UR26, -R78.reuse ;  /* 0x0000001a51517c23 */ /* 0x100fe2000801084e */
[--C-:B------:R-:W-:Y:S01]  /*4150*/  FFMA.FTZ R84, R84, UR26, -R78.reuse ;  /* 0x0000001a54547c23 */ /* 0x100fe2000801084e */
[----:B------:R-:W0:Y:S01]  /*4160*/  MUFU.EX2 R20, R20 ;  /* 0x0000001400147308 */ /* 0x000e220000000800 */
[----:B-1----:R-:W-:Y:S01]  /*4170*/  FADD.FTZ R48, R14, R7 ;  /* 0x000000070e307221 */ /* 0x002fe20000010000 */
[----:B------:R-:W-:Y:S01]  /*4180*/  F2FP.BF16.F32.PACK_AB R7, R94, R9 ;  /* 0x000000095e07723e */ /* 0x000fe200000010ff */
[--C-:B------:R-:W-:Y:S01]  /*4190*/  FFMA.FTZ R85, R85, UR26, -R78.reuse ;  /* 0x0000001a55557c23 */ /* 0x100fe2000801084e */
[----:B------:R-:W-:Y:S01]  /*41a0*/  F2FP.BF16.F32.PACK_AB R9, R14, R87 ;  /* 0x000000570e09723e */ /* 0x000fe200000010ff */
[--C-:B------:R-:W-:Y:S01]  /*41b0*/  FFMA.FTZ R83, R83, UR26, -R78.reuse ;  /* 0x0000001a53537c23 */ /* 0x100fe2000801084e */
[----:B------:R-:W-:Y:S01]  /*41c0*/  FFMA.FTZ R82, R82, UR26, -R78 ;  /* 0x0000001a52527c23 */ /* 0x000fe2000801084e */
[----:B------:R1:W-:Y:S01]  /*41d0*/  STSM.16.M88.4 [R2+0x1e800], R4 ;  /* 0x01e8000402007844 */ /* 0x0003e20000000200 */
[----:B------:R-:W3:Y:S01]  /*41e0*/  MUFU.EX2 R13, R13 ;  /* 0x0000000d000d7308 */ /* 0x000ee20000000800 */
[----:B--2---:R-:W-:Y:S01]  /*41f0*/  FADD.FTZ R11, R89, R48 ;  /* 0x00000030590b7221 */ /* 0x004fe20000010000 */
[--C-:B------:R-:W-:Y:S01]  /*4200*/  FFMA.FTZ R48, R64, UR26, -R78.reuse ;  /* 0x0000001a40307c23 */ /* 0x100fe2000801084e */
[--C-:B------:R-:W-:Y:S01]  /*4210*/  FFMA.FTZ R79, R79, UR26, -R78.reuse ;  /* 0x0000001a4f4f7c23 */ /* 0x100fe2000801084e */
[--C-:B------:R-:W-:Y:S01]  /*4220*/  FFMA.FTZ R109, R109, UR26, -R78.reuse ;  /* 0x0000001a6d6d7c23 */ /* 0x100fe2000801084e */
[--C-:B------:R-:W-:Y:S01]  /*4230*/  FFMA.FTZ R107, R107, UR26, -R78.reuse ;  /* 0x0000001a6b6b7c23 */ /* 0x100fe2000801084e */
[--C-:B------:R-:W-:Y:S01]  /*4240*/  FFMA.FTZ R113, R113, UR26, -R78.reuse ;  /* 0x0000001a71717c23 */ /* 0x100fe2000801084e */
[--C-:B------:R-:W-:Y:S01]  /*4250*/  FFMA.FTZ R111, R111, UR26, -R78.reuse ;  /* 0x0000001a6f6f7c23 */ /* 0x100fe2000801084e */
[----:B------:R-:W2:Y:S01]  /*4260*/  MUFU.EX2 R24, R24 ;  /* 0x0000001800187308 */ /* 0x000ea20000000800 */
[C---:B0-----:R-:W-:Y:S01]  /*4270*/  FADD.FTZ R14, R20.reuse, R11 ;  /* 0x0000000b140e7221 */ /* 0x041fe20000010000 */
[----:B------:R-:W-:Y:S01]  /*4280*/  F2FP.BF16.F32.PACK_AB R11, R20, R89 ;  /* 0x00000059140b723e */ /* 0x000fe200000010ff */
[----:B------:R-:W-:Y:S01]  /*4290*/  FADD.FTZ R20, R12, R59 ;  /* 0x0000003b0c147221 */ /* 0x000fe20000010000 */
[----:B------:R-:W-:Y:S01]  /*42a0*/  F2FP.BF16.F32.PACK_AB R12, R15, R12 ;  /* 0x0000000c0f0c723e */ /* 0x000fe200000010ff */
[----:B------:R-:W-:-:S02]  /*42b0*/  FFMA.FTZ R59, R72, UR26, -R78 ;  /* 0x0000001a483b7c23 */ /* 0x000fc4000801084e */
[----:B------:R-:W-:Y:S01]  /*42c0*/  FADD.FTZ R20, R15, R20 ;  /* 0x000000140f147221 */ /* 0x000fe20000010000 */
[----:B------:R-:W0:Y:S01]  /*42d0*/  MUFU.EX2 R19, R19 ;  /* 0x0000001300137308 */ /* 0x000e220000000800 */
[----:B------:R4:W-:Y:S01]  /*42e0*/  STSM.16.M88.4 [R152], R8 ;  /* 0x0000000898007844 */ /* 0x0009e20000000200 */
[----:B-1----:R-:W-:Y:S01]  /*42f0*/  F2FP.BF16.F32.PACK_AB R4, R112, R101 ;  /* 0x000000657004723e */ /* 0x002fe200000010ff */
[----:B------:R-:W-:Y:S01]  /*4300*/  FADD.FTZ R77, R21, R20 ;  /* 0x00000014154d7221 */ /* 0x000fe20000010000 */
[----:B------:R-:W-:-:S03]  /*4310*/  F2FP.BF16.F32.PACK_AB R6, R114, R105 ;  /* 0x000000697206723e */ /* 0x000fc600000010ff */
[----:B------:R-:W-:Y:S01]  /*4320*/  FADD.FTZ R20, R22, R77 ;  /* 0x0000004d16147221 */ /* 0x000fe20000010000 */
[----:B------:R-:W1:Y:S03]  /*4330*/  MUFU.EX2 R28, R28 ;  /* 0x0000001c001c7308 */ /* 0x000e660000000800 */
[----:B------:R-:W-:-:S04]  /*4340*/  FADD.FTZ R77, R95, R20 ;  /* 0x000000145f4d7221 */ /* 0x000fc80000010000 */
[----:B------:R-:W-:Y:S01]  /*4350*/  FADD.FTZ R20, R104, R77 ;  /* 0x0000004d68147221 */ /* 0x000fe20000010000 */
[----:B------:R5:W-:Y:S03]  /*4360*/  MUFU.EX2 R0, R56 ;  /* 0x0000003800007308 */ /* 0x000be60000000800 */
[----:B------:R-:W-:-:S04]  /*4370*/  FADD.FTZ R77, R97, R20 ;  /* 0x00000014614d7221 */ /* 0x000fc80000010000 */
[----:B------:R-:W-:Y:S01]  /*4380*/  FADD.FTZ R20, R108, R77 ;  /* 0x0000004d6c147221 */ /* 0x000fe20000010000 */
[----:B------:R-:W4:Y:S01]  /*4390*/  MUFU.EX2 R23, R23 ;  /* 0x0000001700177308 */ /* 0x000f220000000800 */
[----:B-----5:R-:W-:Y:S01]  /*43a0*/  FFMA.FTZ R56, R71, UR26, -R78 ;  /* 0x0000001a47387c23 */ /* 0x020fe2000801084e */
[----:B---3--:R-:W-:Y:S01]  /*43b0*/  FADD.FTZ R71, R13, R14 ;  /* 0x0000000e0d477221 */ /* 0x008fe20000010000 */
[----:B------:R-:W-:Y:S01]  /*43c0*/  FADD.FTZ R77, R101, R20 ;  /* 0x00000014654d7221 */ /* 0x000fe20000010000 */
[C---:B--2---:R-:W-:Y:S01]  /*43d0*/  F2FP.BF16.F32.PACK_AB R13, R24.reuse, R13 ;  /* 0x0000000d180d723e */ /* 0x044fe200000010ff */
[----:B------:R-:W-:Y:S01]  /*43e0*/  FFMA.FTZ R78, R115, UR26, -R78 ;  /* 0x0000001a734e7c23 */ /* 0x000fe2000801084e */
[----:B------:R-:W-:Y:S01]  /*43f0*/  FADD.FTZ R14, R24, R71 ;  /* 0x00000047180e7221 */ /* 0x000fe20000010000 */
[----:B------:R-:W-:Y:S01]  /*4400*/  FADD.FTZ R20, R112, R77 ;  /* 0x0000004d70147221 */ /* 0x000fe20000010000 */
[----:B------:R-:W2:Y:S02]  /*4410*/  MUFU.EX2 R32, R32 ;  /* 0x0000002000207308 */ /* 0x000ea40000000800 */
[----:B0-----:R-:W-:Y:S01]  /*4420*/  FADD.FTZ R71, R19, R14 ;  /* 0x0000000e13477221 */ /* 0x001fe20000010000 */
[----:B------:R-:W-:Y:S01]  /*4430*/  FADD.FTZ R77, R105, R20 ;  /* 0x00000014694d7221 */ /* 0x000fe20000010000 */
[----:B------:R-:W-:-:S02]  /*4440*/  F2FP.BF16.F32.PACK_AB R20, R104, R95 ;  /* 0x0000005f6814723e */ /* 0x000fc400000010ff */
[----:B-1----:R-:W-:Y:S01]  /*4450*/  FADD.FTZ R14, R28, R71 ;  /* 0x000000471c0e7221 */ /* 0x002fe20000010000 */
[----:B------:R-:W-:Y:S01]  /*4460*/  FADD.FTZ R77, R114, R77 ;  /* 0x0000004d724d7221 */ /* 0x000fe20000010000 */
[----:B------:R-:W0:Y:S02]  /*4470*/  MUFU.EX2 R35, R35 ;  /* 0x0000002300237308 */ /* 0x000e240000000800 */
[----:B----4-:R-:W-:Y:S01]  /*4480*/  FADD.FTZ R71, R23, R14 ;  /* 0x0000000e17477221 */ /* 0x010fe20000010000 */
[----:B------:R-:W-:-:S04]  /*4490*/  FADD.FTZ R68, R18, R77 ;  /* 0x0000004d12447221 */ /* 0x000fc80000010000 */
[----:B------:R-:W-:Y:S01]  /*44a0*/  FADD.FTZ R7, R25, R68 ;  /* 0x0000004419077221 */ /* 0x000fe20000010000 */
[----:B------:R-:W1:Y:S01]  /*44b0*/  MUFU.EX2 R86, R86 ;  /* 0x0000005600567308 */ /* 0x000e620000000800 */
[----:B--2---:R-:W-:Y:S02]  /*44c0*/  FADD.FTZ R14, R32, R71 ;  /* 0x00000047200e7221 */ /* 0x004fe40000010000 */
[----:B------:R-:W-:-:S04]  /*44d0*/  FADD.FTZ R10, R30, R7 ;  /* 0x000000071e0a7221 */ /* 0x000fc80000010000 */
[----:B------:R-:W-:Y:S01]  /*44e0*/  FADD.FTZ R7, R37, R10 ;  /* 0x0000000a25077221 */ /* 0x000fe20000010000 */
[----:B------:R-:W2:Y:S01]  /*44f0*/  MUFU.EX2 R75, R75 ;  /* 0x0000004b004b7308 */ /* 0x000ea20000000800 */
[----:B0-----:R-:W-:Y:S02]  /*4500*/  FADD.FTZ R71, R35, R14 ;  /* 0x0000000e23477221 */ /* 0x001fe40000010000 */
[----:B------:R-:W-:-:S04]  /*4510*/  FADD.FTZ R10, R38, R7 ;  /* 0x00000007260a7221 */ /* 0x000fc80000010000 */
[----:B------:R-:W-:Y:S01]  /*4520*/  FADD.FTZ R10, R41, R10 ;  /* 0x0000000a290a7221 */ /* 0x000fe20000010000 */
[----:B------:R-:W0:Y:S01]  /*4530*/  MUFU.EX2 R88, R88 ;  /* 0x0000005800587308 */ /* 0x000e220000000800 */
[----:B-1----:R-:W-:-:S07]  /*4540*/  FADD.FTZ R14, R86, R71 ;  /* 0x00000047560e7221 */ /* 0x002fce0000010000 */
[----:B------:R-:W1:Y:S01]  /*4550*/  MUFU.EX2 R43, R43 ;  /* 0x0000002b002b7308 */ /* 0x000e620000000800 */
[----:B--2---:R-:W-:-:S07]  /*4560*/  FADD.FTZ R71, R75, R14 ;  /* 0x0000000e4b477221 */ /* 0x004fce0000010000 */
[----:B------:R-:W2:Y:S01]  /*4570*/  MUFU.EX2 R90, R90 ;  /* 0x0000005a005a7308 */ /* 0x000ea20000000800 */
[----:B0-----:R-:W-:-:S07]  /*4580*/  FADD.FTZ R14, R88, R71 ;  /* 0x00000047580e7221 */ /* 0x001fce0000010000 */
[----:B------:R-:W0:Y:S01]  /*4590*/  MUFU.EX2 R27, R27 ;  /* 0x0000001b001b7308 */ /* 0x000e220000000800 */
[----:B-1----:R-:W-:Y:S01]  /*45a0*/  FADD.FTZ R15, R43, R14 ;  /* 0x0000000e2b0f7221 */ /* 0x002fe20000010000 */
[----:B------:R-:W-:Y:S02]  /*45b0*/  F2FP.BF16.F32.PACK_AB R14, R22, R21 ;  /* 0x00000015160e723e */ /* 0x000fe400000010ff */
[----:B------:R-:W-:Y:S02]  /*45c0*/  F2FP.BF16.F32.PACK_AB R21, R32, R23 ;  /* 0x000000172015723e */ /* 0x000fe400000010ff */
[----:B------:R-:W-:Y:S02]  /*45d0*/  F2FP.BF16.F32.PACK_AB R22, R108, R97 ;  /* 0x000000616c16723e */ /* 0x000fe400000010ff */
[----:B------:R-:W1:Y:S01]  /*45e0*/  MUFU.EX2 R36, R36 ;  /* 0x0000002400247308 */ /* 0x000e620000000800 */
[----:B--2---:R-:W-:Y:S01]  /*45f0*/  FADD.FTZ R64, R90, R15 ;  /* 0x0000000f5a407221 */ /* 0x004fe20000010000 */
[----:B------:R-:W-:-:S02]  /*4600*/  F2FP.BF16.F32.PACK_AB R15, R28, R19 ;  /* 0x000000131c0f723e */ /* 0x000fc400000010ff */
[----:B------:R-:W-:Y:S02]  /*4610*/  F2FP.BF16.F32.PACK_AB R23, R86, R35 ;  /* 0x000000235617723e */ /* 0x000fe400000010ff */
[----:B------:R-:W-:Y:S01]  /*4620*/  F2FP.BF16.F32.PACK_AB R7, R90, R43 ;  /* 0x0000002b5a07723e */ /* 0x000fe200000010ff */
[----:B------:R2:W-:Y:S01]  /*4630*/  STSM.16.M88.4 [R17], R12 ;  /* 0x0000000c11007844 */ /* 0x0005e20000000200 */
[----:B------:R-:W3:Y:S01]  /*4640*/  MUFU.EX2 R31, R31 ;  /* 0x0000001f001f7308 */ /* 0x000ee20000000800 */
[----:B0-----:R-:W-:Y:S02]  /*4650*/  FADD.FTZ R5, R27, R64 ;  /* 0x000000401b057221 */ /* 0x001fe40000010000 */
[----:B------:R-:W-:Y:S05]  /*4660*/  STSM.16.M88.4 [R16], R20 ;  /* 0x0000001410007844 */ /* 0x000fea0000000200 */
[----:B------:R-:W0:Y:S01]  /*4670*/  MUFU.EX2 R40, R40 ;  /* 0x0000002800287308 */ /* 0x000e220000000800 */
[----:B-1----:R-:W-:Y:S01]  /*4680*/  FADD.FTZ R8, R36, R5 ;  /* 0x0000000524087221 */ /* 0x002fe20000010000 */
[----:B--2---:R-:W-:-:S06]  /*4690*/  F2FP.BF16.F32.PACK_AB R12, R41, R38 ;  /* 0x00000026290c723e */ /* 0x004fcc00000010ff */
[----:B------:R-:W1:Y:S01]  /*46a0*/  MUFU.EX2 R39, R39 ;  /* 0x0000002700277308 */ /* 0x000e620000000800 */
[----:B---3--:R-:W-:-:S07]  /*46b0*/  FADD.FTZ R5, R31, R8 ;  /* 0x000000081f057221 */ /* 0x008fce0000010000 */
[----:B------:R-:W2:Y:S01]  /*46c0*/  MUFU.EX2 R45, R45 ;  /* 0x0000002d002d7308 */ /* 0x000ea20000000800 */
[----:B0-----:R-:W-:Y:S01]  /*46d0*/  FADD.FTZ R8, R40, R5 ;  /* 0x0000000528087221 */ /* 0x001fe20000010000 */
[----:B------:R-:W-:-:S05]  /*46e0*/  F2FP.BF16.F32.PACK_AB R5, R88, R75 ;  /* 0x0000004b5805723e */ /* 0x000fca00000010ff */
[----:B------:R0:W-:Y:S01]  /*46f0*/  STSM.16.M88.4 [R2+0x24800], R4 ;  /* 0x0248000402007844 */ /* 0x0001e20000000200 */
[----:B------:R-:W3:Y:S01]  /*4700*/  MUFU.EX2 R46, R46 ;  /* 0x0000002e002e7308 */ /* 0x000ee20000000800 */
[----:B-1----:R-:W-:Y:S01]  /*4710*/  FADD.FTZ R9, R39, R8 ;  /* 0x0000000827097221 */ /* 0x002fe20000010000 */
[----:B------:R-:W-:-:S03]  /*4720*/  F2FP.BF16.F32.PACK_AB R13, R0, R39 ;  /* 0x00000027000d723e */ /* 0x000fc600000010ff */
[----:B------:R-:W-:-:S03]  /*4730*/  FADD.FTZ R9, R0, R9 ;  /* 0x0000000900097221 */ /* 0x000fc60000010000 */
[----:B------:R-:W1:Y:S01]  /*4740*/  MUFU.EX2 R44, R44 ;  /* 0x0000002c002c7308 */ /* 0x000e620000000800 */
[----:B--2---:R-:W-:-:S07]  /*4750*/  FADD.FTZ R11, R45, R10 ;  /* 0x0000000a2d0b7221 */ /* 0x004fce0000010000 */
[----:B------:R-:W2:Y:S01]  /*4760*/  MUFU.EX2 R3, R3 ;  /* 0x0000000300037308 */ /* 0x000ea20000000800 */
[C---:B---3--:R-:W-:Y:S01]  /*4770*/  FADD.FTZ R10, R46.reuse, R11 ;  /* 0x0000000b2e0a7221 */ /* 0x048fe20000010000 */
[----:B------:R-:W-:-:S06]  /*4780*/  F2FP.BF16.F32.PACK_AB R14, R46, R45 ;  /* 0x0000002d2e0e723e */ /* 0x000fcc00000010ff */
[----:B------:R-:W3:Y:S01]  /*4790*/  MUFU.EX2 R51, R51 ;  /* 0x0000003300337308 */ /* 0x000ee20000000800 */
[----:B-1----:R-:W-:-:S07]  /*47a0*/  FADD.FTZ R8, R44, R9 ;  /* 0x000000092c087221 */ /* 0x002fce0000010000 */
[----:B------:R-:W1:Y:S01]  /*47b0*/  MUFU.EX2 R47, R47 ;  /* 0x0000002f002f7308 */ /* 0x000e620000000800 */
[----:B--2---:R-:W-:Y:S01]  /*47c0*/  FADD.FTZ R9, R3, R10 ;  /* 0x0000000a03097221 */ /* 0x004fe20000010000 */
[----:B------:R-:W-:-:S03]  /*47d0*/  F2FP.BF16.F32.PACK_AB R32, R26, R3 ;  /* 0x000000031a20723e */ /* 0x000fc600000010ff */
[----:B------:R-:W-:-:S03]  /*47e0*/  FADD.FTZ R24, R26, R9 ;  /* 0x000000091a187221 */ /* 0x000fc60000010000 */
[----:B------:R-:W2:Y:S01]  /*47f0*/  MUFU.EX2 R29, R29 ;  /* 0x0000001d001d7308 */ /* 0x000ea20000000800 */
[----:B---3--:R-:W-:Y:S01]  /*4800*/  FADD.FTZ R10, R51, R8 ;  /* 0x00000008330a7221 */ /* 0x008fe20000010000 */
[----:B------:R-:W-:Y:S02]  /*4810*/  F2FP.BF16.F32.PACK_AB R8, R25, R18 ;  /* 0x000000121908723e */ /* 0x000fe400000010ff */
[----:B------:R-:W-:-:S04]  /*4820*/  F2FP.BF16.F32.PACK_AB R15, R51, R44 ;  /* 0x0000002c330f723e */ /* 0x000fc800000010ff */
[----:B------:R-:W3:Y:S01]  /*4830*/  MUFU.EX2 R48, R48 ;  /* 0x0000003000307308 */ /* 0x000ee20000000800 */
[----:B-1----:R-:W-:Y:S01]  /*4840*/  FADD.FTZ R9, R47, R10 ;  /* 0x0000000a2f097221 */ /* 0x002fe20000010000 */
[----:B------:R-:W-:-:S06]  /*4850*/  F2FP.BF16.F32.PACK_AB R10, R37, R30 ;  /* 0x0000001e250a723e */ /* 0x000fcc00000010ff */
[----:B------:R-:W1:Y:S01]  /*4860*/  MUFU.EX2 R34, R34 ;  /* 0x0000002200227308 */ /* 0x000e620000000800 */
[----:B--2---:R-:W-:-:S07]  /*4870*/  FADD.FTZ R11, R29, R24 ;  /* 0x000000181d0b7221 */ /* 0x004fce0000010000 */
[----:B------:R-:W0:Y:S01]  /*4880*/  MUFU.EX2 R52, R52 ;  /* 0x0000003400347308 */ /* 0x000e220000000800 */
[----:B---3--:R-:W-:-:S07]  /*4890*/  FADD.FTZ R9, R48, R9 ;  /* 0x0000000930097221 */ /* 0x008fce0000010000 */
[----:B------:R-:W2:Y:S01]  /*48a0*/  MUFU.EX2 R33, R33 ;  /* 0x0000002100217308 */ /* 0x000ea20000000800 */
[----:B-1----:R-:W-:Y:S01]  /*48b0*/  FADD.FTZ R18, R34, R11 ;  /* 0x0000000b22127221 */ /* 0x002fe20000010000 */
[----:B------:R-:W-:Y:S02]  /*48c0*/  F2FP.BF16.F32.PACK_AB R11, R40, R31 ;  /* 0x0000001f280b723e */ /* 0x000fe400000010ff */
[----:B------:R-:W-:-:S04]  /*48d0*/  F2FP.BF16.F32.PACK_AB R34, R34, R29 ;  /* 0x0000001d2222723e */ /* 0x000fc800000010ff */
[----:B------:R-:W1:Y:S01]  /*48e0*/  MUFU.EX2 R55, R55 ;  /* 0x0000003700377308 */ /* 0x000e620000000800 */
[----:B0-----:R-:W-:Y:S01]  /*48f0*/  FADD.FTZ R4, R52, R9 ;  /* 0x0000000934047221 */ /* 0x001fe20000010000 */
[----:B------:R-:W-:-:S05]  /*4900*/  F2FP.BF16.F32.PACK_AB R9, R36, R27 ;  /* 0x0000001b2409723e */ /* 0x000fca00000010ff */
[----:B------:R-:W-:Y:S01]  /*4910*/  STSM.16.M88.4 [R154], R8 ;  /* 0x000000089a007844 */ /* 0x000fe20000000200 */
[----:B------:R-:W0:Y:S01]  /*4920*/  MUFU.EX2 R56, R56 ;  /* 0x0000003800387308 */ /* 0x000e220000000800 */
[----:B--2---:R-:W-:Y:S02]  /*4930*/  FADD.FTZ R7, R33, R18 ;  /* 0x0000001221077221 */ /* 0x004fe40000010000 */
[----:B------:R2:W-:Y:S02]  /*4940*/  STSM.16.M88.4 [R17+0x6000], R12 ;  /* 0x0060000c11007844 */ /* 0x0005e40000000200 */
[----:B------:R-:W-:-:S03]  /*4950*/  FADD.FTZ R7, R42, R7 ;  /* 0x000000072a077221 */ /* 0x000fc60000010000 */
[----:B------:R-:W3:Y:S01]  /*4960*/  MUFU.EX2 R59, R59 ;  /* 0x0000003b003b7308 */ /* 0x000ee20000000800 */
[C---:B-1----:R-:W-:Y:S01]  /*4970*/  FADD.FTZ R5, R55.reuse, R4 ;  /* 0x0000000437057221 */ /* 0x042fe20000010000 */
[----:B------:R-:W-:Y:S01]  /*4980*/  FADD.FTZ R4, R50, R7 ;  /* 0x0000000732047221 */ /* 0x000fe20000010000 */
[----:B------:R-:W-:-:S05]  /*4990*/  F2FP.BF16.F32.PACK_AB R35, R55, R52 ;  /* 0x000000343723723e */ /* 0x000fca00000010ff */
[----:B------:R-:W1:Y:S01]  /*49a0*/  MUFU.EX2 R53, R53 ;  /* 0x0000003500357308 */ /* 0x000e620000000800 */
[----:B0-----:R-:W-:-:S07]  /*49b0*/  FADD.FTZ R0, R56, R5 ;  /* 0x0000000538007221 */ /* 0x001fce0000010000 */
[----:B------:R-:W0:Y:S01]  /*49c0*/  MUFU.EX2 R60, R60 ;  /* 0x0000003c003c7308 */ /* 0x000e220000000800 */
[----:B---3--:R-:W-:-:S07]  /*49d0*/  FADD.FTZ R5, R59, R0 ;  /* 0x000000003b057221 */ /* 0x008fce0000010000 */
[----:B------:R-:W3:Y:S01]  /*49e0*/  MUFU.EX2 R49, R49 ;  /* 0x0000003100317308 */ /* 0x000ee20000000800 */
[----:B-1----:R-:W-:-:S07]  /*49f0*/  FADD.FTZ R6, R53, R4 ;  /* 0x0000000435067221 */ /* 0x002fce0000010000 */
[----:B------:R-:W1:Y:S01]  /*4a00*/  MUFU.EX2 R63, R63 ;  /* 0x0000003f003f7308 */ /* 0x000e620000000800 */
[----:B0-----:R-:W-:-:S07]  /*4a10*/  FADD.FTZ R4, R60, R5 ;  /* 0x000000053c047221 */ /* 0x001fce0000010000 */
[----:B------:R-:W0:Y:S01]  /*4a20*/  MUFU.EX2 R54, R54 ;  /* 0x0000003600367308 */ /* 0x000e220000000800 */
[----:B---3--:R-:W-:-:S07]  /*4a30*/  FADD.FTZ R5, R49, R6 ;  /* 0x0000000631057221 */ /* 0x008fce0000010000 */
[----:B------:R-:W3:Y:S01]  /*4a40*/  MUFU.EX2 R67, R67 ;  /* 0x0000004300437308 */ /* 0x000ee20000000800 */
[C---:B-1----:R-:W-:Y:S01]  /*4a50*/  FADD.FTZ R6, R63.reuse, R4 ;  /* 0x000000043f067221 */ /* 0x042fe20000010000 */
[----:B------:R-:W-:Y:S02]  /*4a60*/  F2FP.BF16.F32.PACK_AB R4, R42, R33 ;  /* 0x000000212a04723e */ /* 0x000fe400000010ff */
[----:B------:R-:W-:Y:S02]  /*4a70*/  F2FP.BF16.F32.PACK_AB R33, R48, R47 ;  /* 0x0000002f3021723e */ /* 0x000fe400000010ff */
[----:B------:R-:W-:Y:S02]  /*4a80*/  F2FP.BF16.F32.PACK_AB R7, R63, R60 ;  /* 0x0000003c3f07723e */ /* 0x000fe400000010ff */
[----:B------:R-:W1:Y:S01]  /*4a90*/  MUFU.EX2 R57, R57 ;  /* 0x0000003900397308 */ /* 0x000e620000000800 */
[----:B0-----:R-:W-:Y:S01]  /*4aa0*/  FADD.FTZ R18, R54, R5 ;  /* 0x0000000536127221 */ /* 0x001fe20000010000 */
[----:B------:R-:W-:Y:S06]  /*4ab0*/  STSM.16.M88.4 [R16+0x6000], R32 ;  /* 0x0060002010007844 */ /* 0x000fec0000000200 */
[----:B------:R-:W0:Y:S01]  /*4ac0*/  MUFU.EX2 R68, R81 ;  /* 0x0000005100447308 */ /* 0x000e220000000800 */
[----:B---3--:R-:W-:Y:S01]  /*4ad0*/  FADD.FTZ R3, R67, R6 ;  /* 0x0000000643037221 */ /* 0x008fe20000010000 */
[----:B------:R-:W-:-:S06]  /*4ae0*/  F2FP.BF16.F32.PACK_AB R6, R53, R50 ;  /* 0x000000323506723e */ /* 0x000fcc00000010ff */
[----:B------:R-:W2:Y:S01]  /*4af0*/  MUFU.EX2 R58, R58 ;  /* 0x0000003a003a7308 */ /* 0x000ea20000000800 */
[----:B-1----:R-:W-:-:S07]  /*4b00*/  FADD.FTZ R5, R57, R18 ;  /* 0x0000001239057221 */ /* 0x002fce0000010000 */
[----:B------:R-:W1:Y:S01]  /*4b10*/  MUFU.EX2 R84, R84 ;  /* 0x0000005400547308 */ /* 0x000e620000000800 */
[----:B0-----:R-:W-:-:S07]  /*4b20*/  FADD.FTZ R3, R68, R3 ;  /* 0x0000000344037221 */ /* 0x001fce0000010000 */
[----:B------:R-:W0:Y:S01]  /*4b30*/  MUFU.EX2 R61, R61 ;  /* 0x0000003d003d7308 */ /* 0x000e220000000800 */
[C---:B--2---:R-:W-:Y:S01]  /*4b40*/  FADD.FTZ R12, R58.reuse, R5 ;  /* 0x000000053a0c7221 */ /* 0x044fe20000010000 */
[----:B------:R-:W-:Y:S02]  /*4b50*/  F2FP.BF16.F32.PACK_AB R5, R59, R56 ;  /* 0x000000383b05723e */ /* 0x000fe400000010ff */
[----:B------:R-:W-:Y:S02]  /*4b60*/  F2FP.BF16.F32.PACK_AB R58, R58, R57 ;  /* 0x000000393a3a723e */ /* 0x000fe400000010ff */
[----:B------:R-:W-:Y:S01]  /*4b70*/  F2FP.BF16.F32.PACK_AB R57, R68, R67 ;  /* 0x000000434439723e */ /* 0x000fe200000010ff */
[----:B------:R2:W-:Y:S01]  /*4b80*/  STSM.16.M88.4 [R2+0x2a800], R4 ;  /* 0x02a8000402007844 */ /* 0x0005e20000000200 */
[----:B------:R-:W3:Y:S01]  /*4b90*/  MUFU.EX2 R85, R85 ;  /* 0x0000005500557308 */ /* 0x000ee20000000800 */
[----:B-1----:R-:W-:Y:S01]  /*4ba0*/  FADD.FTZ R8, R84, R3 ;  /* 0x0000000354087221 */ /* 0x002fe20000010000 */
[----:B------:R-:W-:-:S06]  /*4bb0*/  F2FP.BF16.F32.PACK_AB R56, R54, R49 ;  /* 0x000000313638723e */ /* 0x000fcc00000010ff */
[----:B------:R-:W1:Y:S01]  /*4bc0*/  MUFU.EX2 R62, R62 ;  /* 0x0000003e003e7308 */ /* 0x000e620000000800 */
[----:B0-----:R-:W-:-:S07]  /*4bd0*/  FADD.FTZ R3, R61, R12 ;  /* 0x0000000c3d037221 */ /* 0x001fce0000010000 */
[----:B------:R-:W0:Y:S01]  /*4be0*/  MUFU.EX2 R83, R83 ;  /* 0x0000005300537308 */ /* 0x000e220000000800 */
[C---:B---3--:R-:W-:Y:S01]  /*4bf0*/  FADD.FTZ R8, R85.reuse, R8 ;  /* 0x0000000855087221 */ /* 0x048fe20000010000 */
[----:B------:R-:W-:-:S05]  /*4c00*/  F2FP.BF16.F32.PACK_AB R59, R85, R84 ;  /* 0x00000054553b723e */ /* 0x000fca00000010ff */
[----:B------:R3:W-:Y:S01]  /*4c10*/  STSM.16.M88.4 [R153], R56 ;  /* 0x0000003899007844 */ /* 0x0007e20000000200 */
[----:B------:R-:W4:Y:S01]  /*4c20*/  MUFU.EX2 R65, R65 ;  /* 0x0000004100417308 */ /* 0x000f220000000800 */
[C---:B-1----:R-:W-:Y:S01]  /*4c30*/  FADD.FTZ R12, R62.reuse, R3 ;  /* 0x000000033e0c7221 */ /* 0x042fe20000010000 */
[----:B------:R-:W-:-:S06]  /*4c40*/  F2FP.BF16.F32.PACK_AB R64, R62, R61 ;  /* 0x0000003d3e40723e */ /* 0x000fcc00000010ff */
[----:B------:R-:W1:Y:S01]  /*4c50*/  MUFU.EX2 R82, R82 ;  /* 0x0000005200527308 */ /* 0x000e620000000800 */
[----:B0-----:R-:W-:-:S07]  /*4c60*/  FADD.FTZ R3, R83, R8 ;  /* 0x0000000853037221 */ /* 0x001fce0000010000 */
[----:B------:R-:W0:Y:S01]  /*4c70*/  MUFU.EX2 R66, R66 ;  /* 0x0000004200427308 */ /* 0x000e220000000800 */
[----:B----4-:R-:W-:-:S07]  /*4c80*/  FADD.FTZ R11, R65, R12 ;  /* 0x0000000c410b7221 */ /* 0x010fce0000010000 */
[----:B------:R-:W4:Y:S01]  /*4c90*/  MUFU.EX2 R79, R79 ;  /* 0x0000004f004f7308 */ /* 0x000f220000000800 */
[----:B-1----:R-:W-:-:S07]  /*4ca0*/  FADD.FTZ R8, R82, R3 ;  /* 0x0000000352087221 */ /* 0x002fce0000010000 */
[----:B------:R-:W1:Y:S01]  /*4cb0*/  MUFU.EX2 R69, R69 ;  /* 0x0000004500457308 */ /* 0x000e620000000800 */
[C---:B0-----:R-:W-:Y:S01]  /*4cc0*/  FADD.FTZ R12, R66.reuse, R11 ;  /* 0x0000000b420c7221 */ /* 0x041fe20000010000 */
[----:B------:R-:W-:Y:S02]  /*4cd0*/  F2FP.BF16.F32.PACK_AB R66, R66, R65 ;  /* 0x000000414242723e */ /* 0x000fe400000010ff */
[----:B------:R-:W-:-:S04]  /*4ce0*/  F2FP.BF16.F32.PACK_AB R65, R82, R83 ;  /* 0x000000535241723e */ /* 0x000fc800000010ff */
[----:B------:R-:W0:Y:S01]  /*4cf0*/  MUFU.EX2 R0, R109 ;  /* 0x0000006d00007308 */ /* 0x000e220000000800 */
[----:B----4-:R-:W-:-:S07]  /*4d00*/  FADD.FTZ R3, R79, R8 ;  /* 0x000000084f037221 */ /* 0x010fce0000010000 */
[----:B------:R-:W4:Y:S01]  /*4d10*/  MUFU.EX2 R9, R107 ;  /* 0x0000006b00097308 */ /* 0x000f220000000800 */
[----:B-1----:R-:W-:-:S07]  /*4d20*/  FADD.FTZ R11, R69, R12 ;  /* 0x0000000c450b7221 */ /* 0x002fce0000010000 */
[----:B------:R-:W2:Y:S01]  /*4d30*/  MUFU.EX2 R70, R98 ;  /* 0x0000006200467308 */ /* 0x000ea20000000800 */
[C---:B0-----:R-:W-:Y:S01]  /*4d40*/  FADD.FTZ R12, R0.reuse, R3 ;  /* 0x00000003000c7221 */ /* 0x041fe20000010000 */
[----:B------:R-:W-:-:S05]  /*4d50*/  F2FP.BF16.F32.PACK_AB R67, R0, R79 ;  /* 0x0000004f0043723e */ /* 0x000fca00000010ff */
[----:B------:R3:W-:Y:S01]  /*4d60*/  STSM.16.M88.4 [R17+0xc000], R64 ;  /* 0x00c0004011007844 */ /* 0x0007e20000000200 */
[----:B------:R-:W0:Y:S01]  /*4d70*/  MUFU.EX2 R10, R113 ;  /* 0x00000071000a7308 */ /* 0x000e220000000800 */
[----:B----4-:R-:W-:-:S07]  /*4d80*/  FADD.FTZ R3, R9, R12 ;  /* 0x0000000c09037221 */ /* 0x010fce0000010000 */
[----:B------:R-:W-:Y:S01]  /*4d90*/  MUFU.EX2 R74, R74 ;  /* 0x0000004a004a7308 */ /* 0x000fe20000000800 */
[C---:B--2---:R-:W-:Y:S01]  /*4da0*/  FADD.FTZ R5, R70.reuse, R11 ;  /* 0x0000000b46057221 */ /* 0x044fe20000010000 */
[----:B------:R-:W-:-:S06]  /*4db0*/  F2FP.BF16.F32.PACK_AB R8, R70, R69 ;  /* 0x000000454608723e */ /* 0x000fcc00000010ff */
[----:B------:R-:W1:Y:S01]  /*4dc0*/  MUFU.EX2 R73, R73 ;  /* 0x0000004900497308 */ /* 0x000e620000000800 */
[C---:B0-----:R-:W-:Y:S01]  /*4dd0*/  FADD.FTZ R0, R10.reuse, R3 ;  /* 0x000000030a007221 */ /* 0x041fe20000010000 */
[----:B------:R-:W-:-:S06]  /*4de0*/  F2FP.BF16.F32.PACK_AB R9, R10, R9 ;  /* 0x000000090a09723e */ /* 0x000fcc00000010ff */
[----:B------:R-:W-:Y:S08]  /*4df0*/  MUFU.EX2 R111, R111 ;  /* 0x0000006f006f7308 */ /* 0x000ff00000000800 */
[----:B------:R-:W0:Y:S01]  /*4e00*/  MUFU.EX2 R78, R78 ;  /* 0x0000004e004e7308 */ /* 0x000e220000000800 */
[----:B-1----:R-:W-:Y:S01]  /*4e10*/  F2FP.BF16.F32.PACK_AB R10, R73, R74 ;  /* 0x0000004a490a723e */ /* 0x002fe200000010ff */
[----:B------:R-:W-:-:S04]  /*4e20*/  FADD.FTZ R74, R74, R5 ;  /* 0x000000054a4a7221 */ /* 0x000fc80000010000 */
[----:B------:R-:W-:Y:S01]  /*4e30*/  FADD.FTZ R3, R73, R74 ;  /* 0x0000004a49037221 */ /* 0x000fe20000010000 */
[----:B0-----:R-:W-:Y:S01]  /*4e40*/  F2FP.BF16.F32.PACK_AB R11, R78, R111 ;  /* 0x0000006f4e0b723e */ /* 0x001fe200000010ff */
[----:B------:R-:W-:-:S04]  /*4e50*/  FADD.FTZ R111, R111, R0 ;  /* 0x000000006f6f7221 */ /* 0x000fc80000010000 */
[----:B------:R3:W-:Y:S01]  /*4e60*/  STSM.16.M88.4 [R16+0xc000], R8 ;  /* 0x00c0000810007844 */ /* 0x0007e20000000200 */
[----:B------:R-:W-:Y:S01]  /*4e70*/  FADD.FTZ R4, R78, R111 ;  /* 0x0000006f4e047221 */ /* 0x000fe20000010000 */
[----:B------:R0:W-:Y:S06]  /*4e80*/  MEMBAR.ALL.CTA ;  /* 0x0000000000007992 */ /* 0x0001ec0000008000 */
[----:B0-----:R-:W0:Y:S02]  /*4e90*/  FENCE.VIEW.ASYNC.S ;  /* 0x00000000000073c6 */ /* 0x001e240000000000 */
[----:B0-----:R-:W-:Y:S01]  /*4ea0*/  NOP ;  /* 0x0000000000007918 */ /* 0x001fe20000000000 */
[----:B------:R-:W-:Y:S05]  /*4eb0*/  @!P2 BRA `(.L_x_176) ;  /* 0x0000003400d0a947 */ /* 0x000fea0003800000 */
[----:B------:R-:W-:Y:S01]  /*4ec0*/  IMAD.MOV.U32 R5, RZ, RZ, R103 ;  /* 0x000000ffff057224 */ /* 0x000fe200078e0067 */
[----:B------:R-:W-:Y:S01]  /*4ed0*/  CS2R R150, SRZ ;  /* 0x0000000000967805 */ /* 0x000fe2000001ff00 */
[----:B------:R-:W-:Y:S01]  /*4ee0*/  IMAD.MOV.U32 R0, RZ, RZ, R96 ;  /* 0x000000ffff007224 */ /* 0x000fe200078e0060 */
        /* <DEDUP_REMOVED lines=20> */
.L_x_185:
[----:B------:R-:W-:Y:S01]  /*5030*/  UIADD3 UR38, UR28, 0x1, URZ ;  /* 0x000000011c267890 */ /* 0x000fe2000fffe03f */
[----:B------:R-:W-:-:S03]  /*5040*/  ISETP.NE.AND P3, PT, RZ, UR44, PT ;  /* 0x0000002cff007c0c */ /* 0x000fc6000bf65270 */
[----:B------:R-:W-:-:S04]  /*5050*/  UISETP.NE.AND UP0, UPT, UR38, 0x2, UPT ;  /* 0x000000022600788c */ /* 0x000fc8000bf05270 */
[----:B------:R-:W-:Y:S02]  /*5060*/  USEL UR37, URZ, 0x1, UP0 ;  /* 0x000000013f257887 */ /* 0x000fe40008000000 */
[----:B------:R-:W-:Y:S02]  /*5070*/  USEL UR38, UR38, URZ, UP0 ;  /* 0x0000003f26267287 */ /* 0x000fe40008000000 */
[----:B------:R-:W-:Y:S02]  /*5080*/  ULOP3.LUT UR37, UR20, UR37, URZ, 0x3c, !UPT ;  /* 0x0000002514257292 */ /* 0x000fe4000f8e3c3f */
[----:B0-----:R-:W-:Y:S10]  /*5090*/  @P3 BRA `(.L_x_177) ;  /* 0x00000000002c3947 */ /* 0x001ff40003800000 */
[----:B------:R-:W-:Y:S05]  /*50a0*/  @!P0 BRA `(.L_x_178) ;  /* 0x0000000000048947 */ /* 0x000fea0003800000 */
[----:B------:R-:W-:Y:S01]  /*50b0*/  BPT.TRAP 0x1 ;  /* 0x000000040000795c */ /* 0x000fe20000300000 */
.L_x_178:
[----:B------:R-:W-:Y:S01]  /*50c0*/  ULEA UR6, UR38, UR39, 0x3 ;  /* 0x0000002726067291 */ /* 0x000fe2000f8e183f */
[----:B------:R-:W-:-:S04]  /*50d0*/  MOV R6, UR37 ;  /* 0x0000002500067c02 */ /* 0x000fc80008000f00 */
[----:B------:R-:W-:-:S04]  /*50e0*/  SHF.L.U32 R6, R6, 0x1f, RZ ;  /* 0x0000001f06067819 */ /* 0x000fc800000006ff */
[----:B------:R0:W1:Y:S01]  /*50f0*/  SYNCS.PHASECHK.TRANS64.TRYWAIT P2, [UR6+0x30830], R6 ;  /* 0x03083006ff0075a7 */ /* 0x0000620008040146 */
[----:B------:R-:W-:Y:S05]  /*5100*/  @!P0 BRA `(.L_x_179) ;  /* 0x0000000000048947 */ /* 0x000fea0003800000 */
[----:B------:R-:W-:Y:S01]  /*5110*/  BPT.TRAP 0x1 ;  /* 0x000000040000795c */ /* 0x000fe20000300000 */
.L_x_179:
[----:B-1----:R-:W-:Y:S05]  /*5120*/  @P2 BRA `(.L_x_177) ;  /* 0x0000000000082947 */ /* 0x002fea0003800000 */
[----:B------:R-:W1:Y:S02]  /*5130*/  SYNCS.PHASECHK.TRANS64.TRYWAIT P2, [UR6+0x30830], R6 ;  /* 0x03083006ff0075a7 */ /* 0x000e640008040146 */
[----:B-1----:R-:W-:Y:S05]  /*5140*/  @!P2 BRA `(.L_x_180) ;  /* 0x000000ac0038a947 */ /* 0x002fea0003800000 */
.L_x_177:
[----:B-1----:R-:W1:Y:S01]  /*5150*/  S2R R7, SR_TID.X ;  /* 0x0000000000077919 */ /* 0x002e620000002100 */
[----:B------:R-:W-:Y:S01]  /*5160*/  UIMAD UR6, UR38, 0x600, UR24 ;  /* 0x00000600260678a4 */ /* 0x000fe2000f8e0218 */
[----:B------:R-:W-:Y:S01]  /*5170*/  UMOV UR7, 0x40000040 ;  /* 0x4000004000077882 */ /* 0x000fe20000000000 */
[----:B------:R-:W-:Y:S02]  /*5180*/  UMOV UR11, 0x40000040 ;  /* 0x40000040000b7882 */ /* 0x000fe40000000000 */
        /* <DEDUP_REMOVED lines=8> */
[----:B---3--:R-:W-:-:S06]  /*5210*/  WARPGROUP.ARRIVE ;  /* 0x00000000000079c5 */ /* 0x008fcc0000000000 */
        /* <DEDUP_REMOVED lines=14> */
.L_x_182:
[----:B------:R-:W-:Y:S01]  /*5300*/  ULEA UR6, UR28, UR39, 0x3 ;  /* 0x000000271c067291 */ /* 0x000fe2000f8e183f */
[----:B------:R-:W-:-:S05]  /*5310*/  IMAD.U32 R6, RZ, RZ, UR20 ;  /* 0x00000014ff067e24 */ /* 0x000fca000f8e00ff */
[----:B------:R-:W-:-:S04]  /*5320*/  SHF.L.U32 R6, R6, 0x1f, RZ ;  /* 0x0000001f06067819 */ /* 0x000fc800000006ff */
[----:B------:R0:W1:Y:S01]  /*5330*/  SYNCS.PHASECHK.TRANS64.TRYWAIT P2, [UR6+0x30850], R6 ;  /* 0x03085006ff0075a7 */ /* 0x0000620008040146 */
[----:B------:R-:W-:Y:S05]  /*5340*/  @!P0 BRA `(.L_x_183) ;  /* 0x0000000000048947 */ /* 0x000fea0003800000 */
[----:B------:R-:W-:Y:S01]  /*5350*/  BPT.TRAP 0x1 ;  /* 0x000000040000795c */ /* 0x000fe20000300000 */
.L_x_183:
[----:B-1----:R-:W-:Y:S05]  /*5360*/  @P2 BRA `(.L_x_181) ;  /* 0x0000000000082947 */ /* 0x002fea0003800000 */
[----:B------:R-:W1:Y:S02]  /*5370*/  SYNCS.PHASECHK.TRANS64.TRYWAIT P2, [UR6+0x30850], R6 ;  /* 0x03085006ff0075a7 */ /* 0x000e640008040146 */
[----:B-1----:R-:W-:Y:S05]  /*5380*/  @!P2 BRA `(.L_x_184) ;  /* 0x000000a800c0a947 */ /* 0x002fea0003800000 */
.L_x_181:
[----:B------:R-:W-:Y:S01]  /*5390*/  UIADD3 UR7, UR25, 0x1e800, URZ ;  /* 0x0001e80019077890 */ /* 0x000fe2000fffe03f */
[----:B------:R-:W-:Y:S01]  /*53a0*/  WARPGROUP.ARRIVE ;  /* 0x00000000000079c5 */ /* 0x000fe20000000000 */
[----:B------:R-:W-:Y:S01]  /*53b0*/  UIADD3 UR6, UR39, 0x400, URZ ;  /* 0x0000040027067890 */ /* 0x000fe2000fffe03f */
[----:B01----:R-:W-:Y:S01]  /*53c0*/  FMUL.FTZ R6, R24, UR27 ;  /* 0x0000001b18067c20 */ /* 0x003fe20008410000 */
[----:B------:R-:W-:Y:S01]  /*53d0*/  USHF.R.U32.HI UR7, URZ, 0x4, UR7 ;  /* 0x000000043f077899 */ /* 0x000fe20008011607 */
[----:B------:R-:W-:Y:S01]  /*53e0*/  FMUL.FTZ R7, R25, UR27 ;  /* 0x0000001b19077c20 */ /* 0x000fe20008410000 */
[----:B------:R-:W-:Y:S01]  /*53f0*/  USHF.R.U32.HI UR6, URZ, 0x4, UR6 ;  /* 0x000000043f067899 */ /* 0x000fe20008011606 */
[----:B------:R-:W-:Y:S01]  /*5400*/  FMUL.FTZ R10, R28, UR27 ;  /* 0x0000001b1c0a7c20 */ /* 0x000fe20008410000 */
[----:B------:R-:W-:Y:S01]  /*5410*/  ULOP3.LUT UR10, UR7, 0x3fff, URZ, 0xc0, !UPT ;  /* 0x00003fff070a7892 */ /* 0x000fe2000f8ec03f */
[----:B------:R-:W0:Y:S01]  /*5420*/  MUFU.TANH R6, R6 ;  /* 0x0000000600067308 */ /* 0x000e220000002400 */
[----:B------:R-:W-:Y:S01]  /*5430*/  ULOP3.LUT UR7, UR6, 0x3fff, URZ, 0xc0, !UPT ;  /* 0x00003fff06077892 */ /* 0x000fe2000f8ec03f */
[----:B------:R-:W-:Y:S01]  /*5440*/  FMUL.FTZ R11, R29, UR27 ;  /* 0x0000001b1d0b7c20 */ /* 0x000fe20008410000 */
[----:B------:R-:W-:Y:S01]  /*5450*/  ULOP3.LUT UR6, UR10, 0x10000, URZ, 0xfc, !UPT ;  /* 0x000100000a067892 */ /* 0x000fe2000f8efc3f */
[----:B------:R-:W-:Y:S01]  /*5460*/  FMUL.FTZ R14, R32, UR27 ;  /* 0x0000001b200e7c20 */ /* 0x000fe20008410000 */
[----:B------:R-:W-:Y:S01]  /*5470*/  UIMAD UR7, UR28, 0x600, UR7 ;  /* 0x000006001c0778a4 */ /* 0x000fe2000f8e0207 */
[----:B------:R-:W-:Y:S01]  /*5480*/  FMUL.FTZ R15, R33, UR27 ;  /* 0x0000001b210f7c20 */ /* 0x000fe20008410000 */
[----:B------:R-:W-:Y:S01]  /*5490*/  UMOV UR21, 0x40000040 ;  /* 0x4000004000157882 */ /* 0x000fe20000000000 */
[----:B------:R-:W-:Y:S01]  /*54a0*/  UMOV UR23, 0x40000040 ;  /* 0x4000004000177882 */ /* 0x000fe20000000000 */
[----:B------:R-:W1:Y:S01]  /*54b0*/  MUFU.TANH R7, R7 ;  /* 0x0000000700077308 */ /* 0x000e620000002400 */
[----:B------:R-:W-:Y:S01]  /*54c0*/  UMOV UR20, UR6 ;  /* 0x0000000600147c82 */ /* 0x000fe20008000000 */
[----:B------:R-:W-:Y:S01]  /*54d0*/  FMUL.FTZ R32, R48, UR27 ;  /* 0x0000001b30207c20 */ /* 0x000fe20008410000 */
[----:B------:R-:W-:Y:S01]  /*54e0*/  UMOV UR22, UR7 ;  /* 0x0000000700167c82 */ /* 0x000fe20008000000 */
[----:B------:R-:W-:Y:S01]  /*54f0*/  FMUL.FTZ R48, R64, UR27 ;  /* 0x0000001b40307c20 */ /* 0x000fe20008410000 */
[----:B------:R-:W-:Y:S01]  /*5500*/  HGMMA.64x64x16.F32.BF16 R120, gdesc[UR20].tnspB, R120, gsb0 ;  /* 0x40e00000147879f0 */ /* 0x000fe20008001878 */
[----:B------:R-:W-:Y:S01]  /*5510*/  UIADD3 UR20, UR6, 0x2, URZ ;  /* 0x0000000206147890 */ /* 0x000fe2000fffe03f */
[----:B------:R-:W-:Y:S01]  /*5520*/  FMUL.FTZ R64, R80, UR27 ;  /* 0x0000001b50407c20 */ /* 0x000fe20008410000 */
[----:B------:R-:W-:Y:S01]  /*5530*/  UIADD3 UR22, UR7, 0x80, URZ ;  /* 0x0000008007167890 */ /* 0x000fe2000fffe03f */
[----:B------:R-:W2:Y:S01]  /*5540*/  MUFU.TANH R10, R10 ;  /* 0x0000000a000a7308 */ /* 0x000ea20000002400 */
[----:B------:R-:W-:Y:S01]  /*5550*/  UMOV UR21, 0x40000040 ;  /* 0x4000004000157882 */ /* 0x000fe20000000000 */
[----:B------:R-:W-:Y:S01]  /*5560*/  UMOV UR23, 0x40000040 ;  /* 0x4000004000177882 */ /* 0x000fe20000000000 */
[----:B0-----:R-:W-:Y:S01]  /*5570*/  FMNMX.FTZ R80, R6, R0, !PT ;  /* 0x0000000006507209 */ /* 0x001fe20007810000 */
[----:B------:R-:W-:Y:S01]  /*5580*/  FMUL.FTZ R20, R36, UR27 ;  /* 0x0000001b24147c20 */ /* 0x000fe20008410000 */
[----:B------:R-:W-:Y:S01]  /*5590*/  FMUL.FTZ R33, R49, UR27 ;  /* 0x0000001b31217c20 */ /* 0x000fe20008410000 */
[----:B------:R-:W-:Y:S01]  /*55a0*/  FMUL.FTZ R49, R65, UR27 ;  /* 0x0000001b41317c20 */ /* 0x000fe20008410000 */
[----:B------:R-:W-:Y:S01]  /*55b0*/  FMUL.FTZ R65, R81, UR27 ;  /* 0x0000001b51417c20 */ /* 0x000fe20008410000 */
[----:B------:R-:W0:Y:S01]  /*55c0*/  MUFU.TANH R11, R11 ;  /* 0x0000000b000b7308 */ /* 0x000e220000002400 */
        /* <DEDUP_REMOVED lines=63> */
[----:B------:R-:W-:-:S02]  /*59c0*/  WARPGROUP.DEPBAR.LE gsb0, 0x0 ;  /* 0x00008000000079c5 */ /* 0x000fc40000010000 */
[----:B------:R-:W-:Y:S01]  /*59d0*/  WARPGROUP.ARRIVE ;  /* 0x00000000000079c5 */ /* 0x000fe20000000000 */
[----:B------:R-:W2:Y:S01]  /*59e0*/  MUFU.TANH R12, R12 ;  /* 0x0000000c000c7308 */ /* 0x000ea20000002400 */
[----:B0-----:R-:W-:Y:S01]  /*59f0*/  FMNMX.FTZ R85, R9, R84, !PT ;  /* 0x0000005409557209 */ /* 0x001fe20007810000 */
[----:B------:R-:W-:Y:S01]  /*5a00*/  FMUL.FTZ R47, R63, UR27 ;  /* 0x0000001b3f2f7c20 */ /* 0x000fe20008410000 */
[----:B------:R-:W-:Y:S01]  /*5a10*/  FMUL.FTZ R60, R76, UR27 ;  /* 0x0000001b4c3c7c20 */ /* 0x000fe20008410000 */
[----:B------:R-:W-:Y:S01]  /*5a20*/  FMUL.FTZ R50, R66, UR27 ;  /* 0x0000001b42327c20 */ /* 0x000fe20008410000 */
[----:B------:R-:W-:Y:S01]  /*5a30*/  HGMMA.64x64x16.F32.BF16 R120, gdesc[UR20].tnspB, R120, gsb0 ;  /* 0x40e00000147879f0 */ /* 0x000fe20008001878 */
[----:B------:R-:W-:Y:S01]  /*5a40*/  UIADD3 UR20, UR6, 0x4, URZ ;  /* 0x0000000406147890 */ /* 0x000fe2000fffe03f */
[----:B-1----:R-:W-:Y:S01]  /*5a50*/  FMNMX.FTZ R86, R24, R87, !PT ;  /* 0x0000005718567209 */ /* 0x002fe20007810000 */
[----:B------:R-:W-:Y:S01]  /*5a60*/  UIADD3 UR22, UR7, 0x100, URZ ;  /* 0x0000010007167890 */ /* 0x000fe2000fffe03f */
[----:B------:R-:W0:Y:S01]  /*5a70*/  MUFU.TANH R25, R25 ;  /* 0x0000001900197308 */ /* 0x000e220000002400 */
[----:B------:R-:W-:Y:S01]  /*5a80*/  UMOV UR21, 0x40000040 ;  /* 0x4000004000157882 */ /* 0x000fe20000000000 */
[----:B------:R-:W-:Y:S01]  /*5a90*/  UMOV UR23, 0x40000040 ;  /* 0x4000004000177882 */ /* 0x000fe20000000000 */
        /* <DEDUP_REMOVED lines=17> */
[----:B------:R-:W-:-:S04]  /*5bb0*/  FMUL.FTZ R100, R112, UR27 ;  /* 0x0000001b70647c20 */ /* 0x000fc80008410000 */
        /* <DEDUP_REMOVED lines=12> */
[----:B0-----:R-:W-:Y:S01]  /*5c80*/  FMNMX.FTZ R84, R32, R89, !PT ;  /* 0x0000005920547209 */ /* 0x001fe20007810000 */
[----:B------:R-:W-:Y:S02]  /*5c90*/  WARPGROUP.DEPBAR.LE gsb0, 0x0 ;  /* 0x00008000000079c5 */ /* 0x000fe40000010000 */
[----:B------:R-:W-:-:S04]  /*5ca0*/  WARPGROUP.ARRIVE ;  /* 0x00000000000079c5 */ /* 0x000fc80000000000 */
[----:B------:R-:W0:Y:S01]  /*5cb0*/  MUFU.TANH R23, R23 ;  /* 0x0000001700177308 */ /* 0x000e220000002400 */
[----:B-1----:R-:W-:Y:S01]  /*5cc0*/  FMNMX.FTZ R88, R22, R85, !PT ;  /* 0x0000005516587209 */ /* 0x002fe20007810000 */
[----:B------:R-:W-:Y:S01]  /*5cd0*/  HGMMA.64x64x16.F32.BF16 R120, gdesc[UR20].tnspB, R120, gsb0 ;  /* 0x40e00000147879f0 */ /* 0x000fe20008001878 */
[----:B------:R-:W-:Y:S01]  /*5ce0*/  UIADD3 UR20, UR6, 0x6, URZ ;  /* 0x0000000606147890 */ /* 0x000fe2000fffe03f */
[----:B--2---:R-:W-:Y:S01]  /*5cf0*/  FMNMX.FTZ R89, R33, R84, !PT ;  /* 0x0000005421597209 */ /* 0x004fe20007810000 */
[----:B------:R-:W-:-:S03]  /*5d00*/  UIADD3 UR22, UR7, 0x180, URZ ;  /* 0x0000018007167890 */ /* 0x000fc6000fffe03f */
[----:B------:R-:W1:Y:S01]  /*5d10*/  MUFU.TANH R36, R36 ;  /* 0x0000002400247308 */ /* 0x000e620000002400 */
[----:B------:R-:W-:Y:S01]  /*5d20*/  UMOV UR21, 0x40000040 ;  /* 0x4000004000157882 */ /* 0x000fe20000000000 */
[----:B------:R-:W-:Y:S01]  /*5d30*/  UMOV UR23, 0x40000040 ;  /* 0x4000004000177882 */ /* 0x000fe20000000000 */
[----:B------:R-:W-:-:S05]  /*5d40*/  FMUL.FTZ R84, R102, UR27 ;  /* 0x0000001b66547c20 */ /* 0x000fca0008410000 */
        /* <DEDUP_REMOVED lines=23> */
[----:B------:R-:W-:Y:S01]  /*5ec0*/  UIADD3 UR20, UR6, 0x600, URZ ;  /* 0x0000060006147890 */ /* 0x000fe2000fffe03f */
[----:B0-----:R-:W-:Y:S01]  /*5ed0*/  FMNMX.FTZ R92, R44, R91, !PT ;  /* 0x0000005b2c5c7209 */ /* 0x001fe20007810000 */
[----:B------:R-:W-:Y:S02]  /*5ee0*/  UIADD3 UR22, UR7, 0x200, URZ ;  /* 0x0000020007167890 */ /* 0x000fe4000fffe03f */
[----:B------:R-:W0:Y:S01]  /*5ef0*/  MUFU.TANH R45, R45 ;  /* 0x0000002d002d7308 */ /* 0x000e220000002400 */
[----:B------:R-:W-:Y:S01]  /*5f00*/  UMOV UR21, 0x40000040 ;  /* 0x4000004000157882 */ /* 0x000fe20000000000 */
[----:B------:R-:W-:-:S06]  /*5f10*/  UMOV UR23, 0x40000040 ;  /* 0x4000004000177882 */ /* 0x000fcc0000000000 */
[----:B------:R-:W2:Y:S01]  /*5f20*/  MUFU.TANH R35, R35 ;  /* 0x0000002300237308 */ /* 0x000ea20000002400 */
[----:B-1----:R-:W-:-:S07]  /*5f30*/  FMNMX.FTZ R88, R34, R89, !PT ;  /* 0x0000005922587209 */ /* 0x002fce0007810000 */
[----:B------:R-:W1:Y:S01]  /*5f40*/  MUFU.TANH R48, R48 ;  /* 0x0000003000307308 */ /* 0x000e620000002400 */
[----:B0-----:R-:W-:-:S07]  /*5f50*/  FMNMX.FTZ R91, R45, R92, !PT ;  /* 0x0000005c2d5b7209 */ /* 0x001fce0007810000 */
[----:B------:R-:W0:Y:S01]  /*5f60*/  MUFU.TANH R38, R38 ;  /* 0x0000002600267308 */ /* 0x000e220000002400 */
[----:B--2---:R-:W-:-:S07]  /*5f70*/  FMNMX.FTZ R89, R35, R88, !PT ;  /* 0x0000005823597209 */ /* 0x004fce0007810000 */
[----:B------:R-:W2:Y:S01]  /*5f80*/  MUFU.TANH R49, R49 ;  /* 0x0000003100317308 */ /* 0x000ea20000002400 */
[----:B-1----:R-:W-:Y:S01]  /*5f90*/  FMNMX.FTZ R92, R48, R91, !PT ;  /* 0x0000005b305c7209 */ /* 0x002fe20007810000 */
[----:B------:R-:W-:Y:S01]  /*5fa0*/  FMUL.FTZ R91, R105, UR27 ;  /* 0x0000001b695b7c20 */ /* 0x000fe20008410000 */
[----:B------:R-:W-:-:S05]  /*5fb0*/  FMUL.FTZ R105, R117, UR27 ;  /* 0x0000001b75697c20 */ /* 0x000fca0008410000 */
[----:B------:R-:W1:Y:S01]  /*5fc0*/  MUFU.TANH R39, R39 ;  /* 0x0000002700277308 */ /* 0x000e620000002400 */
[----:B0-----:R-:W-:-:S07]  /*5fd0*/  FMNMX.FTZ R88, R38, R89, !PT ;  /* 0x0000005926587209 */ /* 0x001fce0007810000 */
[----:B------:R-:W0:Y:S01]  /*5fe0*/  MUFU.TANH R52, R52 ;  /* 0x0000003400347308 */ /* 0x000e220000002400 */
[----:B--2---:R-:W-:-:S07]  /*5ff0*/  FMNMX.FTZ R93, R49, R92, !PT ;  /* 0x0000005c315d7209 */ /* 0x004fce0007810000 */
[----:B------:R-:W2:Y:S01]  /*6000*/  MUFU.TANH R42, R42 ;  /* 0x0000002a002a7308 */ /* 0x000ea20000002400 */
[----:B-1----:R-:W-:Y:S01]  /*6010*/  FMNMX.FTZ R89, R39, R88, !PT ;  /* 0x0000005827597209 */ /* 0x002fe20007810000 */
[----:B------:R-:W-:-:S06]  /*6020*/  FMUL.FTZ R88, R106, UR27 ;  /* 0x0000001b6a587c20 */ /* 0x000fcc0008410000 */
[----:B------:R-:W1:Y:S01]  /*6030*/  MUFU.TANH R53, R53 ;  /* 0x0000003500357308 */ /* 0x000e620000002400 */
[----:B0-----:R-:W-:Y:S01]  /*6040*/  FMNMX.FTZ R94, R52, R93, !PT ;  /* 0x0000005d345e7209 */ /* 0x001fe20007810000 */
[----:B------:R-:W-:Y:S02]  /*6050*/  WARPGROUP.DEPBAR.LE gsb0, 0x0 ;  /* 0x00008000000079c5 */ /* 0x000fe40000010000 */
[----:B------:R-:W-:-:S04]  /*6060*/  WARPGROUP.ARRIVE ;  /* 0x00000000000079c5 */ /* 0x000fc80000000000 */
[----:B------:R-:W0:Y:S01]  /*6070*/  MUFU.TANH R43, R43 ;  /* 0x0000002b002b7308 */ /* 0x000e220000002400 */
[----:B--2---:R-:W-:Y:S01]  /*6080*/  FMNMX.FTZ R92, R42, R89, !PT ;  /* 0x000000592a5c7209 */ /* 0x004fe20007810000 */
[----:B------:R-:W-:Y:S01]  /*6090*/  HGMMA.64x64x16.F32.BF16 R120, gdesc[UR20].tnspB, R120, gsb0 ;  /* 0x40e00000147879f0 */ /* 0x000fe20008001878 */
[----:B------:R-:W-:Y:S01]  /*60a0*/  UIADD3 UR20, UR6, 0x602, URZ ;  /* 0x0000060206147890 */ /* 0x000fe2000fffe03f */
[----:B-1----:R-:W-:Y:S01]  /*60b0*/  FMNMX.FTZ R89, R53, R94, !PT ;  /* 0x0000005e35597209 */ /* 0x002fe20007810000 */
[----:B------:R-:W-:-:S03]  /*60c0*/  UIADD3 UR22, UR7, 0x280, URZ ;  /* 0x0000028007167890 */ /* 0x000fc6000fffe03f */
[----:B------:R-:W1:Y:S01]  /*60d0*/  MUFU.TANH R56, R56 ;  /* 0x0000003800387308 */ /* 0x000e620000002400 */
[----:B------:R-:W-:Y:S01]  /*60e0*/  UMOV UR21, 0x40000040 ;  /* 0x4000004000157882 */ /* 0x000fe20000000000 */
[----:B------:R-:W-:-:S06]  /*60f0*/  UMOV UR23, 0x40000040 ;  /* 0x4000004000177882 */ /* 0x000fcc0000000000 */
[----:B------:R-:W2:Y:S01]  /*6100*/  MUFU.TANH R46, R46 ;  /* 0x0000002e002e7308 */ /* 0x000ea20000002400 */
[----:B0-----:R-:W-:-:S07]  /*6110*/  FMNMX.FTZ R93, R43, R92, !PT ;  /* 0x0000005c2b5d7209 */ /* 0x001fce0007810000 */
[----:B------:R-:W0:Y:S01]  /*6120*/  MUFU.TANH R57, R57 ;  /* 0x0000003900397308 */ /* 0x000e220000002400 */
[----:B-1----:R-:W-:Y:S01]  /*6130*/  FMNMX.FTZ R94, R56, R89, !PT ;  /* 0x00000059385e7209 */ /* 0x002fe20007810000 */
[----:B------:R-:W-:-:S06]  /*6140*/  FMUL.FTZ R89, R107, UR27 ;  /* 0x0000001b6b597c20 */ /* 0x000fcc0008410000 */
        /* <DEDUP_REMOVED lines=12> */
[----:B-1----:R-:W-:Y:S01]  /*6210*/  FMNMX.FTZ R95, R61, R94, !PT ;  /* 0x0000005e3d5f7209 */ /* 0x002fe20007810000 */
[----:B------:R-:W-:Y:S02]  /*6220*/  WARPGROUP.DEPBAR.LE gsb0, 0x0 ;  /* 0x00008000000079c5 */ /* 0x000fe40000010000 */
[----:B------:R-:W-:-:S04]  /*6230*/  WARPGROUP.ARRIVE ;  /* 0x00000000000079c5 */ /* 0x000fc80000000000 */
[----:B------:R-:W1:Y:S01]  /*6240*/  MUFU.TANH R54, R54 ;  /* 0x0000003600367308 */ /* 0x000e620000002400 */
[----:B--2---:R-:W-:Y:S01]  /*6250*/  FMNMX.FTZ R97, R51, R92, !PT ;  /* 0x0000005c33617209 */ /* 0x004fe20007810000 */
[----:B------:R-:W-:Y:S01]  /*6260*/  HGMMA.64x64x16.F32.BF16 R120, gdesc[UR20].tnspB, R120, gsb0 ;  /* 0x40e00000147879f0 */ /* 0x000fe20008001878 */
[----:B------:R-:W-:Y:S01]  /*6270*/  UIADD3 UR20, UR6, 0x604, URZ ;  /* 0x0000060406147890 */ /* 0x000fe2000fffe03f */
[----:B0-----:R-:W-:Y:S01]  /*6280*/  FMNMX.FTZ R94, R64, R95, !PT ;  /* 0x0000005f405e7209 */ /* 0x001fe20007810000 */
[----:B------:R-:W-:-:S03]  /*6290*/  UIADD3 UR22, UR7, 0x300, URZ ;  /* 0x0000030007167890 */ /* 0x000fc6000fffe03f */
[----:B------:R-:W0:Y:S01]  /*62a0*/  MUFU.TANH R65, R65 ;  /* 0x0000004100417308 */ /* 0x000e220000002400 */
[----:B------:R-:W-:Y:S01]  /*62b0*/  UMOV UR21, 0x40000040 ;  /* 0x4000004000157882 */ /* 0x000fe20000000000 */
[----:B------:R-:W-:Y:S01]  /*62c0*/  UMOV UR23, 0x40000040 ;  /* 0x4000004000177882 */ /* 0x000fe20000000000 */
[----:B------:R-:W-:-:S05]  /*62d0*/  FMUL.FTZ R95, R109, UR27 ;  /* 0x0000001b6d5f7c20 */ /* 0x000fca0008410000 */
[----:B------:R-:W2:Y:S01]  /*62e0*/  MUFU.TANH R55, R55 ;  /* 0x0000003700377308 */ /* 0x000ea20000002400 */
[----:B-1----:R-:W-:-:S07]  /*62f0*/  FMNMX.FTZ R92, R54, R97, !PT ;  /* 0x00000061365c7209 */ /* 0x002fce0007810000 */
[----:B------:R-:W1:Y:S01]  /*6300*/  MUFU.TANH R70, R70 ;  /* 0x0000004600467308 */ /* 0x000e620000002400 */
[----:B0-----:R-:W-:-:S07]  /*6310*/  FMNMX.FTZ R99, R65, R94, !PT ;  /* 0x0000005e41637209 */ /* 0x001fce0007810000 */
[----:B------:R-:W0:Y:S01]  /*6320*/  MUFU.TANH R58, R58 ;  /* 0x0000003a003a7308 */ /* 0x000e220000002400 */
[----:B--2---:R-:W-:Y:S01]  /*6330*/  FMNMX.FTZ R97, R55, R92, !PT ;  /* 0x0000005c37617209 */ /* 0x004fe20007810000 */
[----:B------:R-:W-:Y:S02]  /*6340*/  FMUL.FTZ R92, R110, UR27 ;  /* 0x0000001b6e5c7c20 */ /* 0x000fe40008410000 */
[----:B------:R-:W2:Y:S04]  /*6350*/  S2R R110, SR_TID.X ;  /* 0x00000000006e7919 */ /* 0x000ea80000002100 */
[----:B------:R-:W3:Y:S01]  /*6360*/  MUFU.TANH R71, R71 ;  /* 0x0000004700477308 */ /* 0x000ee20000002400 */
[----:B-1----:R-:W-:-:S07]  /*6370*/  FMNMX.FTZ R96, R70, R99, !PT ;  /* 0x0000006346607209 */ /* 0x002fce0007810000 */
[----:B------:R-:W1:Y:S01]  /*6380*/  MUFU.TANH R59, R59 ;  /* 0x0000003b003b7308 */ /* 0x000e620000002400 */
[----:B0-----:R-:W-:-:S07]  /*6390*/  FMNMX.FTZ R94, R58, R97, !PT ;  /* 0x000000613a5e7209 */ /* 0x001fce0007810000 */
[----:B------:R-:W0:Y:S01]  /*63a0*/  MUFU.TANH R74, R74 ;  /* 0x0000004a004a7308 */ /* 0x000e220000002400 */
[----:B---3--:R-:W-:-:S07]  /*63b0*/  FMNMX.FTZ R99, R71, R96, !PT ;  /* 0x0000006047637209 */ /* 0x008fce0007810000 */
[----:B------:R-:W3:Y:S01]  /*63c0*/  MUFU.TANH R62, R62 ;  /* 0x0000003e003e7308 */ /* 0x000ee20000002400 */
[----:B-1----:R-:W-:Y:S01]  /*63d0*/  FMNMX.FTZ R97, R59, R94, !PT ;  /* 0x0000005e3b617209 */ /* 0x002fe20007810000 */
[----:B------:R-:W-:Y:S01]  /*63e0*/  FMUL.FTZ R94, R111, UR27 ;  /* 0x0000001b6f5e7c20 */ /* 0x000fe20008410000 */
[----:B--2---:R-:W-:Y:S02]  /*63f0*/  SHF.R.U32.HI R109, RZ, 0x7, R110 ;  /* 0x00000007ff6d7819 */ /* 0x004fe4000001166e */
[----:B------:R-:W-:-:S03]  /*6400*/  ISETP.GE.U32.AND P2, PT, R110, 0x180, PT ;  /* 0x000001806e00780c */ /* 0x000fc60003f46070 */
[----:B------:R-:W1:Y:S01]  /*6410*/  MUFU.TANH R75, R75 ;  /* 0x0000004b004b7308 */ /* 0x000e620000002400 */
[----:B0-----:R-:W-:Y:S01]  /*6420*/  FMNMX.FTZ R98, R74, R99, !PT ;  /* 0x000000634a627209 */ /* 0x001fe20007810000 */
[----:B------:R-:W-:Y:S02]  /*6430*/  WARPGROUP.DEPBAR.LE gsb0, 0x0 ;  /* 0x00008000000079c5 */ /* 0x000fe40000010000 */
[----:B------:R-:W-:-:S04]  /*6440*/  WARPGROUP.ARRIVE ;  /* 0x00000000000079c5 */ /* 0x000fc80000000000 */
[----:B------:R-:W0:Y:S01]  /*6450*/  MUFU.TANH R63, R63 ;  /* 0x0000003f003f7308 */ /* 0x000e220000002400 */
[----:B---3--:R-:W-:Y:S01]  /*6460*/  FMNMX.FTZ R96, R62, R97, !PT ;  /* 0x000000613e607209 */ /* 0x008fe20007810000 */
        /* <DEDUP_REMOVED lines=41> */
[----:B--2---:R-:W-:-:S07]  /*6700*/  FMNMX.FTZ R97, R73, R96, !PT ;  /* 0x0000006049617209 */ /* 0x004fce0007810000 */
[----:B------:R-:W2:Y:S01]  /*6710*/  MUFU.TANH R91, R91 ;  /* 0x0000005b005b7308 */ /* 0x000ea20000002400 */
[----:B-1----:R-:W-:-:S07]  /*6720*/  FMNMX.FTZ R98, R90, R103, !PT ;  /* 0x000000675a627209 */ /* 0x002fce0007810000 */
[----:B------:R-:W1:Y:S01]  /*6730*/  MUFU.TANH R77, R77 ;  /* 0x0000004d004d7308 */ /* 0x000e620000002400 */
[----:B0-----:R-:W-:Y:S01]  /*6740*/  FMNMX.FTZ R96, R76, R97, !PT ;  /* 0x000000614c607209 */ /* 0x001fe20007810000 */
[----:B------:R-:W-:-:S06]  /*6750*/  FMUL.FTZ R97, R114, UR27 ;  /* 0x0000001b72617c20 */ /* 0x000fcc0008410000 */
[----:B------:R-:W0:Y:S01]  /*6760*/  MUFU.TANH R93, R93 ;  /* 0x0000005d005d7308 */ /* 0x000e220000002400 */
[----:B--2---:R-:W-:-:S07]  /*6770*/  FMNMX.FTZ R98, R91, R98, !PT ;  /* 0x000000625b627209 */ /* 0x004fce0007810000 */
[----:B------:R-:W2:Y:S01]  /*6780*/  MUFU.TANH R80, R80 ;  /* 0x0000005000507308 */ /* 0x000ea20000002400 */
[----:B-1----:R-:W-:-:S07]  /*6790*/  FMNMX.FTZ R103, R77, R96, !PT ;  /* 0x000000604d677209 */ /* 0x002fce0007810000 */
        /* <DEDUP_REMOVED lines=30> */
[----:B-1----:R-:W-:-:S05]  /*6980*/  FMNMX.FTZ R96, R105, R96, !PT ;  /* 0x0000006069607209 */ /* 0x002fca0007810000 */
[----:B------:R-:W1:Y:S01]  /*6990*/  SHFL.BFLY PT, R103, R96, 0x2, 0x1f ;  /* 0x0c401f0060677f89 */ /* 0x000e6200000e0000 */
[----:B------:R-:W-:Y:S02]  /*69a0*/  WARPGROUP.DEPBAR.LE gsb0, 0x0 ;  /* 0x00008000000079c5 */ /* 0x000fe40000010000 */
[----:B------:R-:W-:Y:S01]  /*69b0*/  WARPGROUP.ARRIVE ;  /* 0x00000000000079c5 */ /* 0x000fe20000000000 */
[----:B------:R-:W3:Y:S01]  /*69c0*/  MUFU.TANH R94, R94 ;  /* 0x0000005e005e7308 */ /* 0x000ee20000002400 */
[----:B--2---:R-:W-:Y:S01]  /*69d0*/  FMNMX.FTZ R107, R89, R104, !PT ;  /* 0x00000068596b7209 */ /* 0x004fe20007810000 */
[----:B------:R-:W-:-:S03]  /*69e0*/  FMUL.FTZ R104, R119, UR27 ;  /* 0x0000001b77687c20 */ /* 0x000fc60008410000 */
[----:B------:R-:W-:Y:S01]  /*69f0*/  HGMMA.64x64x16.F32.BF16 R120, gdesc[UR20].tnspB, R120, gsb0 ;  /* 0x40e00000147879f0 */ /* 0x000fe20008001878 */
[----:B------:R-:W-:Y:S01]  /*6a00*/  UIADD3 UR20, UR6, 0xc04, URZ ;  /* 0x00000c0406147890 */ /* 0x000fe2000fffe03f */
[----:B0-----:R-:W-:Y:S01]  /*6a10*/  FMNMX.FTZ R107, R92, R107, !PT ;  /* 0x0000006b5c6b7209 */ /* 0x001fe20007810000 */
[----:B------:R-:W-:Y:S01]  /*6a20*/  UIADD3 UR22, UR7, 0x500, URZ ;  /* 0x0000050007167890 */ /* 0x000fe2000fffe03f */
[----:B------:R-:W0:Y:S01]  /*6a30*/  MUFU.TANH R97, R97 ;  /* 0x0000006100617308 */ /* 0x000e220000002400 */
[----:B------:R-:W-:Y:S01]  /*6a40*/  UMOV UR21, 0x40000040 ;  /* 0x4000004000157882 */ /* 0x000fe20000000000 */
[----:B------:R-:W-:-:S06]  /*6a50*/  UMOV UR23, 0x40000040 ;  /* 0x4000004000177882 */ /* 0x000fcc0000000000 */
[----:B------:R-:W2:Y:S01]  /*6a60*/  MUFU.TANH R98, R98 ;  /* 0x0000006200627308 */ /* 0x000ea20000002400 */
[----:B---3--:R-:W-:-:S07]  /*6a70*/  FMNMX.FTZ R106, R94, R107, !PT ;  /* 0x0000006b5e6a7209 */ /* 0x008fce0007810000 */
[----:B------:R-:W3:Y:S01]  /*6a80*/  MUFU.TANH R102, R102 ;  /* 0x0000006600667308 */ /* 0x000ee20000002400 */
[----:B0-----:R-:W-:Y:S02]  /*6a90*/  FMNMX.FTZ R107, R97, R106, !PT ;  /* 0x0000006a616b7209 */ /* 0x001fe40007810000 */
[----:B-1----:R-:W-:-:S05]  /*6aa0*/  FMNMX.FTZ R106, R96, R103, !PT ;  /* 0x00000067606a7209 */ /* 0x002fca0007810000 */
[----:B------:R-:W0:Y:S01]  /*6ab0*/  MUFU.TANH R104, R104 ;  /* 0x0000006800687308 */ /* 0x000e220000002400 */
[----:B--2---:R-:W-:Y:S01]  /*6ac0*/  FMNMX.FTZ R107, R98, R107, !PT ;  /* 0x0000006b626b7209 */ /* 0x004fe20007810000 */
[----:B------:R-:W-:Y:S03]  /*6ad0*/  SHFL.BFLY PT, R103, R106, 0x1, 0x1f ;  /* 0x0c201f006a677f89 */ /* 0x000fe600000e0000 */
[----:B---3--:R-:W-:-:S04]  /*6ae0*/  FMNMX.FTZ R107, R102, R107, !PT ;  /* 0x0000006b666b7209 */ /* 0x008fc80007810000 */
[----:B0-----:R-:W-:-:S05]  /*6af0*/  FMNMX.FTZ R107, R104, R107, !PT ;  /* 0x0000006b686b7209 */ /* 0x001fca0007810000 */
[----:B------:R-:W0:Y:S02]  /*6b00*/  SHFL.BFLY PT, R96, R107, 0x2, 0x1f ;  /* 0x0c401f006b607f89 */ /* 0x000e2400000e0000 */
[----:B0-----:R-:W-:Y:S01]  /*6b10*/  FMNMX.FTZ R108, R107, R96, !PT ;  /* 0x000000606b6c7209 */ /* 0x001fe20007810000 */
[----:B------:R-:W-:Y:S02]  /*6b20*/  WARPGROUP.DEPBAR.LE gsb0, 0x0 ;  /* 0x00008000000079c5 */ /* 0x000fe40000010000 */
[----:B------:R-:W-:Y:S01]  /*6b30*/  WARPGROUP.ARRIVE ;  /* 0x00000000000079c5 */ /* 0x000fe20000000000 */
[----:B------:R-:W-:Y:S02]  /*6b40*/  FMNMX.FTZ R96, R106, R103, !PT ;  /* 0x000000676a607209 */ /* 0x000fe40007810000 */
[----:B------:R-:W0:Y:S03]  /*6b50*/  SHFL.BFLY PT, R103, R108, 0x1, 0x1f ;  /* 0x0c201f006c677f89 */ /* 0x000e2600000e0000 */
[----:B------:R-:W-:Y:S01]  /*6b60*/  HGMMA.64x64x16.F32.BF16 R120, gdesc[UR20].tnspB, R120, gsb0 ;  /* 0x40e00000147879f0 */ /* 0x000fe20008001878 */
[----:B------:R-:W-:Y:S01]  /*6b70*/  UIADD3 UR20, UR6, 0xc06, URZ ;  /* 0x00000c0606147890 */ /* 0x000fe2000fffe03f */
[C---:B------:R-:W-:Y:S01]  /*6b80*/  FADD.FTZ R107, -R96.reuse, R0 ;  /* 0x00000000606b7221 */ /* 0x040fe20000010100 */
[----:B------:R-:W-:Y:S01]  /*6b90*/  UIADD3 UR22, UR7, 0x580, URZ ;  /* 0x0000058007167890 */ /* 0x000fe2000fffe03f */
[----:B------:R-:W-:Y:S01]  /*6ba0*/  FMUL.FTZ R0, R96, UR26 ;  /* 0x0000001a60007c20 */ /* 0x000fe20008410000 */
[----:B------:R-:W-:Y:S01]  /*6bb0*/  UMOV UR21, 0x40000040 ;  /* 0x4000004000157882 */ /* 0x000fe20000000000 */
[----:B------:R-:W-:Y:S01]  /*6bc0*/  UMOV UR23, 0x40000040 ;  /* 0x4000004000177882 */ /* 0x000fe20000000000 */
[----:B------:R-:W-:Y:S01]  /*6bd0*/  FMUL.FTZ R107, R107, UR26 ;  /* 0x0000001a6b6b7c20 */ /* 0x000fe20008410000 */
        /* <DEDUP_REMOVED lines=10> */
[--C-:B------:R-:W-:Y:S01]  /*6c80*/  FFMA.FTZ R24, R24, UR26, -R0.reuse ;  /* 0x0000001a18187c23 */ /* 0x100fe20008010800 */
[----:B------:R-:W-:Y:S01]  /*6c90*/  MUFU.EX2 R6, R6 ;  /* 0x0000000600067308 */ /* 0x000fe20000000800 */
[--C-:B------:R-:W-:Y:S01]  /*6ca0*/  FFMA.FTZ R25, R25, UR26, -R0.reuse ;  /* 0x0000001a19197c23 */ /* 0x100fe20008010800 */
[----:B0-----:R-:W-:Y:S01]  /*6cb0*/  FMNMX.FTZ R103, R108, R103, !PT ;  /* 0x000000676c677209 */ /* 0x001fe20007810000 */
[--C-:B------:R-:W-:Y:S01]  /*6cc0*/  FFMA.FTZ R28, R28, UR26, -R0.reuse ;  /* 0x0000001a1c1c7c23 */ /* 0x100fe20008010800 */
[--C-:B------:R-:W-:Y:S01]  /*6cd0*/  FFMA.FTZ R29, R29, UR26, -R0.reuse ;  /* 0x0000001a1d1d7c23 */ /* 0x100fe20008010800 */
[--C-:B------:R-:W-:Y:S01]  /*6ce0*/  FFMA.FTZ R32, R32, UR26, -R0.reuse ;  /* 0x0000001a20207c23 */ /* 0x100fe20008010800 */
[--C-:B------:R-:W-:Y:S01]  /*6cf0*/  FFMA.FTZ R36, R36, UR26, -R0.reuse ;  /* 0x0000001a24247c23 */ /* 0x100fe20008010800 */
[C---:B------:R-:W-:Y:S01]  /*6d00*/  FADD.FTZ R5, -R103.reuse, R5 ;  /* 0x0000000567057221 */ /* 0x040fe20000010100 */
[----:B-1----:R-:W-:Y:S01]  /*6d10*/  FMUL.FTZ R107, R103, UR26 ;  /* 0x0000001a676b7c20 */ /* 0x002fe20008410000 */
[--C-:B------:R-:W-:Y:S01]  /*6d20*/  FFMA.FTZ R37, R37, UR26, -R0.reuse ;  /* 0x0000001a25257c23 */ /* 0x100fe20008010800 */
[----:B------:R-:W-:Y:S01]  /*6d30*/  FFMA.FTZ R40, R40, UR26, -R0 ;  /* 0x0000001a28287c23 */ /* 0x000fe20008010800 */
[----:B------:R-:W-:Y:S01]  /*6d40*/  FMUL.FTZ R108, R5, UR26 ;  /* 0x0000001a056c7c20 */ /* 0x000fe20008410000 */
[----:B------:R-:W-:Y:S01]  /*6d50*/  FFMA.FTZ R5, R8, UR26, -R107 ;  /* 0x0000001a08057c23 */ /* 0x000fe2000801086b */
[----:B------:R-:W-:-:S02]  /*6d60*/  VIADD R8, R109, 0x9 ;  /* 0x000000096d087836 */ /* 0x000fc40000000000 */
[--C-:B------:R-:W-:Y:S01]  /*6d70*/  FFMA.FTZ R111, R9, UR26, -R107.reuse ;  /* 0x0000001a096f7c23 */ /* 0x100fe2000801086b */
[----:B------:R-:W-:Y:S02]  /*6d80*/  IMAD.U32 R9, RZ, RZ, UR28 ;  /* 0x0000001cff097e24 */ /* 0x000fe4000f8e00ff */
[--C-:B------:R-:W-:Y:S01]  /*6d90*/  FFMA.FTZ R13, R13, UR26, -R107.reuse ;  /* 0x0000001a0d0d7c23 */ /* 0x100fe2000801086b */
[--C-:B------:R-:W-:Y:S01]  /*6da0*/  FFMA.FTZ R41, R41, UR26, -R0.reuse ;  /* 0x0000001a29297c23 */ /* 0x100fe20008010800 */
[----:B------:R-:W-:Y:S01]  /*6db0*/  SEL R110, R8, 0x9, !P2 ;  /* 0x00000009086e7807 */ /* 0x000fe20005000000 */
[----:B------:R-:W-:Y:S01]  /*6dc0*/  FFMA.FTZ R8, R12, UR26, -R107 ;  /* 0x0000001a0c087c23 */ /* 0x000fe2000801086b */
[----:B------:R-:W-:Y:S01]  /*6dd0*/  IMAD.U32 R12, RZ, RZ, UR38 ;  /* 0x00000026ff0c7e24 */ /* 0x000fe2000f8e00ff */
[----:B------:R-:W-:Y:S01]  /*6de0*/  @!P1 LEA R9, R9, UR39, 0x3 ;  /* 0x0000002709099c11 */ /* 0x000fe2000f8e18ff */
        /* <DEDUP_REMOVED lines=31> */
[----:B------:R-:W-:Y:S01]  /*6fe0*/  @!P1 LEA R12, R12, UR39, 0x3 ;  /* 0x000000270c0c9c11 */ /* 0x000fe2000f8e18ff */
[----:B------:R-:W-:-:S02]  /*6ff0*/  @!P1 VIADD R109, R9, 0x30860 ;  /* 0x00030860096d9836 */ /* 0x000fc40000000000 */
[--C-:B------:R-:W-:Y:S01]  /*7000*/  FFMA.FTZ R58, R58, UR26, -R107.reuse ;  /* 0x0000001a3a3a7c23 */ /* 0x100fe2000801086b */
[--C-:B------:R-:W-:Y:S01]  /*7010*/  FFMA.FTZ R69, R69, UR26, -R107.reuse ;  /* 0x0000001a45457c23 */ /* 0x100fe2000801086b */
[----:B------:R-:W-:Y:S02]  /*7020*/  WARPGROUP.DEPBAR.LE gsb0, 0x0 ;  /* 0x00008000000079c5 */ /* 0x000fe40000010000 */
[----:B------:R-:W-:Y:S01]  /*7030*/  WARPGROUP.ARRIVE ;  /* 0x00000000000079c5 */ /* 0x000fe20000000000 */
[----:B------:R-:W0:Y:S01]  /*7040*/  MUFU.EX2 R0, R108 ;  /* 0x0000006c00007308 */ /* 0x000e220000000800 */
[----:B------:R-:W-:Y:S01]  /*7050*/  @!P1 IADD3 R12, R12, 0x30840, RZ ;  /* 0x000308400c0c9810 */ /* 0x000fe20007ffe0ff */
[----:B------:R-:W-:Y:S01]  /*7060*/  FFMA.FTZ R72, R72, UR26, -R107 ;  /* 0x0000001a48487c23 */ /* 0x000fe2000801086b */
[----:B------:R-:W-:Y:S01]  /*7070*/  @!P1 PRMT R109, RZ, 0x654, R109 ;  /* 0x00000654ff6d9816 */ /* 0x000fe2000000006d */
[--C-:B------:R-:W-:Y:S01]  /*7080*/  FFMA.FTZ R73, R73, UR26, -R107.reuse ;  /* 0x0000001a49497c23 */ /* 0x100fe2000801086b */
[----:B------:R-:W-:Y:S01]  /*7090*/  HGMMA.64x64x16.F32.BF16 R120, gdesc[UR20].tnspB, R120, gsb0 ;  /* 0x40e00000147879f0 */ /* 0x000fe20008001878 */
[----:B------:R-:W-:Y:S01]  /*70a0*/  @!P1 PRMT R12, RZ, 0x654, R12 ;  /* 0x00000654ff0c9816 */ /* 0x000fe2000000000c */
[--C-:B------:R-:W-:Y:S01]  /*70b0*/  FFMA.FTZ R76, R76, UR26, -R107.reuse ;  /* 0x0000001a4c4c7c23 */ /* 0x100fe2000801086b */
[----:B------:R-:W1:Y:S01]  /*70c0*/  MUFU.EX2 R7, R7 ;  /* 0x0000000700077308 */ /* 0x000e620000000800 */
        /* <DEDUP_REMOVED lines=9> */
[--C-:B------:R-:W-:Y:S01]  /*7160*/  FFMA.FTZ R97, R97, UR26, -R107.reuse ;  /* 0x0000001a61617c23 */ /* 0x100fe2000801086b */
[--C-:B------:R-:W-:Y:S01]  /*7170*/  FFMA.FTZ R102, R102, UR26, -R107.reuse ;  /* 0x0000001a66667c23 */ /* 0x100fe2000801086b */
[--C-:B------:R-:W-:Y:S01]  /*7180*/  FFMA.FTZ R104, R104, UR26, -R107.reuse ;  /* 0x0000001a68687c23 */ /* 0x100fe2000801086b */
[----:B------:R-:W-:Y:S01]  /*7190*/  FFMA.FTZ R98, R98, UR26, -R107 ;  /* 0x0000001a62627c23 */ /* 0x000fe2000801086b */
[----:B------:R-:W-:Y:S01]  /*71a0*/  ISETP.LT.AND P2, PT, RZ, UR29, PT ;  /* 0x0000001dff007c0c */ /* 0x000fe2000bf41270 */
[----:B------:R-:W-:Y:S01]  /*71b0*/  UIADD3 UR6, UR29, -0x1, URZ ;  /* 0xffffffff1d067890 */ /* 0x000fe2000fffe03f */
[----:B------:R-:W-:Y:S01]  /*71c0*/  MUFU.EX2 R11, R11 ;  /* 0x0000000b000b7308 */ /* 0x000fe20000000800 */
[----:B------:R-:W-:Y:S01]  /*71d0*/  UMOV UR20, UR37 ;  /* 0x0000002500147c82 */ /* 0x000fe20008000000 */
[----:B------:R-:W-:-:S04]  /*71e0*/  UMOV UR28, UR38 ;  /* 0x00000026001c7c82 */ /* 0x000fc80008000000 */
[----:B------:R-:W-:Y:S02]  /*71f0*/  UMOV UR29, UR6 ;  /* 0x00000006001d7c82 */ /* 0x000fe40008000000 */
[----:B------:R-:W2:Y:S08]  /*7200*/  MUFU.EX2 R108, R111 ;  /* 0x0000006f006c7308 */ /* 0x000eb00000000800 */
[----:B------:R-:W-:Y:S08]  /*7210*/  MUFU.EX2 R8, R8 ;  /* 0x0000000800087308 */ /* 0x000ff00000000800 */
[----:B------:R3:W4:Y:S08]  /*7220*/  MUFU.EX2 R9, R13 ;  /* 0x0000000d00097308 */ /* 0x0007300000000800 */
[----:B------:R-:W5:Y:S01]  /*7230*/  MUFU.EX2 R14, R14 ;  /* 0x0000000e000e7308 */ /* 0x000f620000000800 */
[--C-:B---3--:R-:W-:Y:S01]  /*7240*/  FFMA.FTZ R13, R34, UR26, -R107.reuse ;  /* 0x0000001a220d7c23 */ /* 0x108fe2000801086b */
[----:B------:R-:W-:-:S06]  /*7250*/  FFMA.FTZ R34, R47, UR26, -R107 ;  /* 0x0000001a2f227c23 */ /* 0x000fcc000801086b */
[----:B------:R-:W3:Y:S08]  /*7260*/  MUFU.EX2 R15, R15 ;  /* 0x0000000f000f7308 */ /* 0x000ef00000000800 */
[----:B------:R-:W3:Y:S08]  /*7270*/  MUFU.EX2 R20, R20 ;  /* 0x0000001400147308 */ /* 0x000ef00000000800 */
[----:B------:R-:W3:Y:S01]  /*7280*/  MUFU.EX2 R21, R21 ;  /* 0x0000001500157308 */ /* 0x000ee20000000800 */
[----:B------:R-:W-:-:S02]  /*7290*/  WARPGROUP.DEPBAR.LE gsb0, 0x0 ;  /* 0x00008000000079c5 */ /* 0x000fc40000010000 */
[----:B------:R0:W-:Y:S06]  /*72a0*/  BAR.ARV R110, 0x100 ;  /* 0x0004006e0000751d */ /* 0x0001ec0000002000 */
[----:B------:R1:W-:Y:S01]  /*72b0*/  @!P1 SYNCS.ARRIVE.TRANS64.RED.A1T0 RZ, [R12+URZ], RZ ;  /* 0x000000ff0cff99a7 */ /* 0x0003e2000810043f */
[----:B------:R-:W-:Y:S01]  /*72c0*/  MUFU.EX2 R24, R24 ;  /* 0x0000001800187308 */ /* 0x000fe20000000800 */
[--C-:B0-----:R-:W-:Y:S01]  /*72d0*/  FFMA.FTZ R110, R23, UR26, -R107.reuse ;  /* 0x0000001a176e7c23 */ /* 0x101fe2000801086b */
[--C-:B------:R-:W-:Y:S01]  /*72e0*/  FFMA.FTZ R23, R39, UR26, -R107.reuse ;  /* 0x0000001a27177c23 */ /* 0x100fe2000801086b */
[----:B------:R-:W-:Y:S01]  /*72f0*/  FFMA.FTZ R39, R66, UR26, -R107 ;  /* 0x0000001a42277c23 */ /* 0x000fe2000801086b */
[-C--:B------:R-:W-:Y:S01]  /*7300*/  FMUL.FTZ R122, R122, R0.reuse ;  /* 0x000000007a7a7220 */ /* 0x080fe20000410000 */
[-C--:B------:R-:W-:Y:S01]  /*7310*/  FMUL.FTZ R123, R123, R0.reuse ;  /* 0x000000007b7b7220 */ /* 0x080fe20000410000 */
[----:B------:R-:W-:Y:S01]  /*7320*/  FMUL.FTZ R126, R126, R0 ;  /* 0x000000007e7e7220 */ /* 0x000fe20000410000 */
[----:B-1----:R-:W-:Y:S01]  /*7330*/  FFMA.FTZ R12, R33, R3, R6 ;  /* 0x00000003210c7223 */ /* 0x002fe20000010006 */
[----:B------:R0:W-:Y:S01]  /*7340*/  @!P1 SYNCS.ARRIVE.TRANS64.RED.A1T0 RZ, [R109+URZ], RZ ;  /* 0x000000ff6dff99a7 */ /* 0x0001e2000810043f */
[----:B------:R-:W-:Y:S01]  /*7350*/  FFMA.FTZ R3, R0, R4, R5 ;  /* 0x0000000400037223 */ /* 0x000fe20000010005 */
[----:B------:R-:W-:Y:S01]  /*7360*/  F2FP.BF16.F32.PACK_AB R4, R7, R6 ;  /* 0x000000060704723e */ /* 0x000fe200000010ff */
[----:B------:R-:W-:Y:S01]  /*7370*/  MUFU.EX2 R110, R110 ;  /* 0x0000006e006e7308 */ /* 0x000fe20000000800 */
[C---:B--2---:R-:W-:Y:S01]  /*7380*/  F2FP.BF16.F32.PACK_AB R5, R108.reuse, R5 ;  /* 0x000000056c05723e */ /* 0x044fe200000010ff */
[----:B------:R-:W-:Y:S01]  /*7390*/  FADD.FTZ R3, R108, R3 ;  /* 0x000000036c037221 */ /* 0x000fe20000010000 */
[----:B------:R-:W-:Y:S01]  /*73a0*/  F2FP.BF16.F32.PACK_AB R6, R11, R10 ;  /* 0x0000000a0b06723e */ /* 0x000fe200000010ff */
[----:B------:R-:W-:Y:S01]  /*73b0*/  FFMA.FTZ R108, R31, UR26, -R107 ;  /* 0x0000001a1f6c7c23 */ /* 0x000fe2000801086b */
[----:B0-----:R-:W-:Y:S01]  /*73c0*/  FADD.FTZ R109, R7, R12 ;  /* 0x0000000c076d7221 */ /* 0x001fe20000010000 */
[C---:B----4-:R-:W-:Y:S01]  /*73d0*/  F2FP.BF16.F32.PACK_AB R7, R9.reuse, R8 ;  /* 0x000000080907723e */ /* 0x050fe200000010ff */
[----:B------:R-:W-:Y:S01]  /*73e0*/  FADD.FTZ R8, R8, R3 ;  /* 0x0000000308087221 */ /* 0x000fe20000010000 */
[----:B------:R-:W-:Y:S01]  /*73f0*/  MUFU.EX2 R25, R25 ;  /* 0x0000001900197308 */ /* 0x000fe20000000800 */
[----:B------:R-:W-:Y:S01]  /*7400*/  FADD.FTZ R12, R10, R109 ;  /* 0x0000006d0a0c7221 */ /* 0x000fe20000010000 */
[--C-:B------:R-:W-:Y:S01]  /*7410*/  FFMA.FTZ R10, R26, UR26, -R107.reuse ;  /* 0x0000001a1a0a7c23 */ /* 0x100fe2000801086b */
[----:B------:R0:W-:Y:S01]  /*7420*/  STSM.16.M88.4 [R2+0x1e800], R4 ;  /* 0x01e8000402007844 */ /* 0x0001e20000000200 */
[----:B------:R-:W-:Y:S01]  /*7430*/  FADD.FTZ R8, R9, R8 ;  /* 0x0000000809087221 */ /* 0x000fe20000010000 */
        /* <DEDUP_REMOVED lines=12> */
[-C--:B------:R-:W-:Y:S01]  /*7500*/  FMUL.FTZ R127, R127, R0.reuse ;  /* 0x000000007f7f7220 */ /* 0x080fe20000410000 */
[----:B------:R-:W-:Y:S01]  /*7510*/  FMUL.FTZ R130, R130, R0 ;  /* 0x0000000082827220 */ /* 0x000fe20000410000 */
[--C-:B0-----:R-:W-:Y:S01]  /*7520*/  FFMA.FTZ R5, R18, UR26, -R107.reuse ;  /* 0x0000001a12057c23 */ /* 0x101fe2000801086b */
[--C-:B------:R-:W-:Y:S01]  /*7530*/  FFMA.FTZ R6, R19, UR26, -R107.reuse ;  /* 0x0000001a13067c23 */ /* 0x100fe2000801086b */
[--C-:B------:R-:W-:Y:S01]  /*7540*/  FFMA.FTZ R7, R22, UR26, -R107.reuse ;  /* 0x0000001a16077c23 */ /* 0x100fe2000801086b */
[----:B------:R-:W-:Y:S01]  /*7550*/  FADD.FTZ R4, R11, R12 ;  /* 0x0000000c0b047221 */ /* 0x000fe20000010000 */
[--C-:B------:R-:W-:Y:S01]  /*7560*/  FFMA.FTZ R18, R38, UR26, -R107.reuse ;  /* 0x0000001a26127c23 */ /* 0x100fe2000801086b */
[----:B------:R-:W-:Y:S01]  /*7570*/  MUFU.EX2 R28, R28 ;  /* 0x0000001c001c7308 */ /* 0x000fe20000000800 */
[--C-:B------:R-:W-:Y:S01]  /*7580*/  FFMA.FTZ R19, R42, UR26, -R107.reuse ;  /* 0x0000001a2a137c23 */ /* 0x100fe2000801086b */
[----:B-----5:R-:W-:Y:S01]  /*7590*/  FADD.FTZ R4, R14, R4 ;  /* 0x000000040e047221 */ /* 0x020fe20000010000 */
[--C-:B------:R-:W-:Y:S01]  /*75a0*/  FFMA.FTZ R22, R50, UR26, -R107.reuse ;  /* 0x0000001a32167c23 */ /* 0x100fe2000801086b */
[--C-:B------:R-:W-:Y:S01]  /*75b0*/  FFMA.FTZ R12, R59, UR26, -R107.reuse ;  /* 0x0000001a3b0c7c23 */ /* 0x100fe2000801086b */
[--C-:B------:R-:W-:Y:S01]  /*75c0*/  FFMA.FTZ R11, R77, UR26, -R107.reuse ;  /* 0x0000001a4d0b7c23 */ /* 0x100fe2000801086b */
[C---:B---3--:R-:W-:Y:S01]  /*75d0*/  FADD.FTZ R47, R15.reuse, R4 ;  /* 0x000000040f2f7221 */ /* 0x048fe20000010000 */
[----:B------:R-:W-:Y:S01]  /*75e0*/  F2FP.BF16.F32.PACK_AB R4, R15, R14 ;  /* 0x0000000e0f04723e */ /* 0x000fe200000010ff */
[----:B------:R-:W0:Y:S01]  /*75f0*/  MUFU.EX2 R5, R5 ;  /* 0x0000000500057308 */ /* 0x000e220000000800 */
[----:B------:R-:W-:Y:S01]  /*7600*/  FFMA.FTZ R59, R62, UR26, -R107 ;  /* 0x0000001a3e3b7c23 */ /* 0x000fe2000801086b */
[----:B------:R-:W-:Y:S01]  /*7610*/  FADD.FTZ R14, R20, R47 ;  /* 0x0000002f140e7221 */ /* 0x000fe20000010000 */
[----:B------:R-:W-:Y:S01]  /*7620*/  FFMA.FTZ R38, R63, UR26, -R107 ;  /* 0x0000001a3f267c23 */ /* 0x000fe2000801086b */
[-C--:B------:R-:W-:Y:S01]  /*7630*/  FMUL.FTZ R131, R131, R0.reuse ;  /* 0x0000000083837220 */ /* 0x080fe20000410000 */
[-C--:B------:R-:W-:Y:S01]  /*7640*/  FMUL.FTZ R134, R134, R0.reuse ;  /* 0x0000000086867220 */ /* 0x080fe20000410000 */
[----:B------:R-:W-:Y:S01]  /*7650*/  FADD.FTZ R15, R21, R14 ;  /* 0x0000000e150f7221 */ /* 0x000fe20000010000 */
[-C--:B------:R-:W-:Y:S01]  /*7660*/  FMUL.FTZ R135, R135, R0.reuse ;  /* 0x0000000087877220 */ /* 0x080fe20000410000 */
[----:B------:R-:W1:Y:S01]  /*7670*/  MUFU.EX2 R6, R6 ;  /* 0x0000000600067308 */ /* 0x000e620000000800 */
[-C--:B------:R-:W-:Y:S01]  /*7680*/  FMUL.FTZ R138, R138, R0.reuse ;  /* 0x000000008a8a7220 */ /* 0x080fe20000410000 */
[-C--:B------:R-:W-:Y:S01]  /*7690*/  FMUL.FTZ R139, R139, R0.reuse ;  /* 0x000000008b8b7220 */ /* 0x080fe20000410000 */
[-C--:B------:R-:W-:Y:S01]  /*76a0*/  FMUL.FTZ R142, R142, R0.reuse ;  /* 0x000000008e8e7220 */ /* 0x080fe20000410000 */
[-C--:B------:R-:W-:Y:S01]  /*76b0*/  FMUL.FTZ R143, R143, R0.reuse ;  /* 0x000000008f8f7220 */ /* 0x080fe20000410000 */
[-C--:B------:R-:W-:Y:S01]  /*76c0*/  FMUL.FTZ R146, R146, R0.reuse ;  /* 0x0000000092927220 */ /* 0x080fe20000410000 */
[-C--:B------:R-:W-:Y:S01]  /*76d0*/  FMUL.FTZ R147, R147, R0.reuse ;  /* 0x0000000093937220 */ /* 0x080fe20000410000 */
[-C--:B------:R-:W-:Y:S01]  /*76e0*/  FMUL.FTZ R150, R150, R0.reuse ;  /* 0x0000000096967220 */ /* 0x080fe20000410000 */
[----:B------:R-:W2:Y:S01]  /*76f0*/  MUFU.EX2 R7, R7 ;  /* 0x0000000700077308 */ /* 0x000ea20000000800 */
[----:B0-----:R-:W-:Y:S01]  /*7700*/  FADD.FTZ R9, R5, R8 ;  /* 0x0000000805097221 */ /* 0x001fe20000010000 */
[----:B------:R-:W-:Y:S01]  /*7710*/  FMUL.FTZ R151, R151, R0 ;  /* 0x0000000097977220 */ /* 0x000fe20000410000 */
[-C--:B------:R-:W-:Y:S01]  /*7720*/  FMUL.FTZ R120, R120, R33.reuse ;  /* 0x0000002178787220 */ /* 0x080fe20000410000 */
[-C--:B------:R-:W-:Y:S01]  /*7730*/  FMUL.FTZ R121, R121, R33.reuse ;  /* 0x0000002179797220 */ /* 0x080fe20000410000 */
[-C--:B------:R-:W-:Y:S01]  /*7740*/  FMUL.FTZ R124, R124, R33.reuse ;  /* 0x000000217c7c7220 */ /* 0x080fe20000410000 */
[-C--:B------:R-:W-:Y:S01]  /*7750*/  FMUL.FTZ R125, R125, R33.reuse ;  /* 0x000000217d7d7220 */ /* 0x080fe20000410000 */
[----:B------:R-:W-:Y:S01]  /*7760*/  FMUL.FTZ R128, R128, R33 ;  /* 0x0000002180807220 */ /* 0x000fe20000410000 */
[----:B------:R-:W0:Y:S01]  /*7770*/  MUFU.EX2 R27, R27 ;  /* 0x0000001b001b7308 */ /* 0x000e220000000800 */
[C---:B-1----:R-:W-:Y:S01]  /*7780*/  FADD.FTZ R8, R6.reuse, R9 ;  /* 0x0000000906087221 */ /* 0x042fe20000010000 */
[----:B------:R-:W-:Y:S01]  /*7790*/  F2FP.BF16.F32.PACK_AB R5, R6, R5 ;  /* 0x000000050605723e */ /* 0x000fe200000010ff */
[-C--:B------:R-:W-:Y:S01]  /*77a0*/  FMUL.FTZ R129, R129, R33.reuse ;  /* 0x0000002181817220 */ /* 0x080fe20000410000 */
[----:B------:R-:W-:Y:S01]  /*77b0*/  F2FP.BF16.F32.PACK_AB R6, R21, R20 ;  /* 0x000000141506723e */ /* 0x000fe200000010ff */
[-C--:B------:R-:W-:Y:S01]  /*77c0*/  FMUL.FTZ R132, R132, R33.reuse ;  /* 0x0000002184847220 */ /* 0x080fe20000410000 */
[-C--:B------:R-:W-:Y:S01]  /*77d0*/  FMUL.FTZ R133, R133, R33.reuse ;  /* 0x0000002185857220 */ /* 0x080fe20000410000 */
[-C--:B------:R-:W-:Y:S01]  /*77e0*/  FMUL.FTZ R136, R136, R33.reuse ;  /* 0x0000002188887220 */ /* 0x080fe20000410000 */
[----:B------:R-:W1:Y:S01]  /*77f0*/  MUFU.EX2 R29, R29 ;  /* 0x0000001d001d7308 */ /* 0x000e620000000800 */
[----:B--2---:R-:W-:Y:S01]  /*7800*/  FADD.FTZ R9, R7, R8 ;  /* 0x0000000807097221 */ /* 0x004fe20000010000 */
[----:B------:R-:W-:Y:S01]  /*7810*/  FADD.FTZ R8, R24, R15 ;  /* 0x0000000f18087221 */ /* 0x000fe20000010000 */
[----:B------:R-:W-:Y:S01]  /*7820*/  F2FP.BF16.F32.PACK_AB R24, R25, R24 ;  /* 0x000000181918723e */ /* 0x000fe200000010ff */
[----:B------:R-:W-:Y:S01]  /*7830*/  FMUL.FTZ R137, R137, R33 ;  /* 0x0000002189897220 */ /* 0x000fe20000410000 */
[----:B------:R-:W-:Y:S01]  /*7840*/  FADD.FTZ R9, R110, R9 ;  /* 0x000000096e097221 */ /* 0x000fe20000010000 */
[----:B------:R-:W-:Y:S01]  /*7850*/  FADD.FTZ R47, R25, R8 ;  /* 0x00000008192f7221 */ /* 0x000fe20000010000 */
[----:B------:R-:W-:Y:S01]  /*7860*/  F2FP.BF16.F32.PACK_AB R25, R26, R10 ;  /* 0x0000000a1a19723e */ /* 0x000fe200000010ff */
[----:B------:R-:W2:Y:S01]  /*7870*/  MUFU.EX2 R108, R108 ;  /* 0x0000006c006c7308 */ /* 0x000ea20000000800 */
[----:B------:R-:W-:Y:S01]  /*7880*/  FADD.FTZ R9, R10, R9 ;  /* 0x000000090a097221 */ /* 0x000fe20000010000 */
[----:B------:R-:W-:Y:S01]  /*7890*/  FADD.FTZ R14, R28, R47 ;  /* 0x0000002f1c0e7221 */ /* 0x000fe20000010000 */
[----:B------:R-:W-:Y:S01]  /*78a0*/  F2FP.BF16.F32.PACK_AB R7, R110, R7 ;  /* 0x000000076e07723e */ /* 0x000fe200000010ff */
[-C--:B------:R-:W-:Y:S01]  /*78b0*/  FMUL.FTZ R140, R140, R33.reuse ;  /* 0x000000218c8c7220 */ /* 0x080fe20000410000 */
[----:B------:R-:W-:Y:S01]  /*78c0*/  FADD.FTZ R8, R26, R9 ;  /* 0x000000091a087221 */ /* 0x000fe20000010000 */
[-C--:B------:R-:W-:Y:S01]  /*78d0*/  FMUL.FTZ R141, R141, R33.reuse ;  /* 0x000000218d8d7220 */ /* 0x080fe20000410000 */
[-C--:B------:R-:W-:Y:S01]  /*78e0*/  FMUL.FTZ R144, R144, R33.reuse ;  /* 0x0000002190907220 */ /* 0x080fe20000410000 */
[----:B------:R-:W3:Y:S01]  /*78f0*/  MUFU.EX2 R32, R32 ;  /* 0x0000002000207308 */ /* 0x000ee20000000800 */
[----:B0-----:R-:W-:Y:S01]  /*7900*/  FADD.FTZ R9, R27, R8 ;  /* 0x000000081b097221 */ /* 0x001fe20000010000 */
[C---:B-1----:R-:W-:Y:S01]  /*7910*/  FADD.FTZ R47, R29.reuse, R14 ;  /* 0x0000000e1d2f7221 */ /* 0x042fe20000010000 */
[----:B------:R-:W-:Y:S01]  /*7920*/  F2FP.BF16.F32.PACK_AB R26, R29, R28 ;  /* 0x0000001c1d1a723e */ /* 0x000fe200000010ff */
[----:B------:R0:W-:Y:S01]  /*7930*/  STSM.16.M88.4 [R152], R4 ;  /* 0x0000000498007844 */ /* 0x0001e20000000200 */
[-C--:B------:R-:W-:Y:S01]  /*7940*/  FMUL.FTZ R145, R145, R33.reuse ;  /* 0x0000002191917220 */ /* 0x080fe20000410000 */
[-C--:B------:R-:W-:Y:S01]  /*7950*/  FMUL.FTZ R148, R148, R33.reuse ;  /* 0x0000002194947220 */ /* 0x080fe20000410000 */
[----:B------:R-:W-:Y:S01]  /*7960*/  FMUL.FTZ R149, R149, R33 ;  /* 0x0000002195957220 */ /* 0x000fe20000410000 */
[----:B------:R-:W1:Y:S01]  /*7970*/  MUFU.EX2 R13, R13 ;  /* 0x0000000d000d7308 */ /* 0x000e620000000800 */
[C---:B--2---:R-:W-:Y:S01]  /*7980*/  FADD.FTZ R8, R108.reuse, R9 ;  /* 0x000000096c087221 */ /* 0x044fe20000010000 */
[----:B------:R-:W-:Y:S01]  /*7990*/  F2FP.BF16.F32.PACK_AB R27, R108, R27 ;  /* 0x0000001b6c1b723e */ /* 0x000fe200000010ff */
[----:B------:R-:W-:-:S04]  /*79a0*/  IMAD.MOV.U32 R0, RZ, RZ, R96 ;  /* 0x000000ffff007224 */ /* 0x000fc800078e0060 */
[----:B------:R-:W-:Y:S01]  /*79b0*/  STSM.16.M88.4 [R17], R24 ;  /* 0x0000001811007844 */ /* 0x000fe20000000200 */
[----:B------:R-:W2:Y:S01]  /*79c0*/  MUFU.EX2 R106, R106 ;  /* 0x0000006a006a7308 */ /* 0x000ea20000000800 */
[----:B---3--:R-:W-:-:S07]  /*79d0*/  FADD.FTZ R47, R32, R47 ;  /* 0x0000002f202f7221 */ /* 0x008fce0000010000 */
[----:B------:R-:W3:Y:S01]  /*79e0*/  MUFU.EX2 R109, R109 ;  /* 0x0000006d006d7308 */ /* 0x000ee20000000800 */
[----:B-1----:R-:W-:-:S07]  /*79f0*/  FADD.FTZ R8, R13, R8 ;  /* 0x000000080d087221 */ /* 0x002fce0000010000 */
[----:B------:R-:W1:Y:S01]  /*7a00*/  MUFU.EX2 R36, R36 ;  /* 0x0000002400247308 */ /* 0x000e620000000800 */
[----:B--2---:R-:W-:-:S07]  /*7a10*/  FADD.FTZ R47, R106, R47 ;  /* 0x0000002f6a2f7221 */ /* 0x004fce0000010000 */
[----:B------:R-:W2:Y:S01]  /*7a20*/  MUFU.EX2 R18, R18 ;  /* 0x0000001200127308 */ /* 0x000ea20000000800 */
[----:B---3--:R-:W-:-:S07]  /*7a30*/  FADD.FTZ R9, R109, R8 ;  /* 0x000000086d097221 */ /* 0x008fce0000010000 */
[----:B------:R-:W3:Y:S01]  /*7a40*/  MUFU.EX2 R37, R37 ;  /* 0x0000002500257308 */ /* 0x000ee20000000800 */
[----:B-1----:R-:W-:-:S07]  /*7a50*/  FADD.FTZ R8, R36, R47 ;  /* 0x0000002f24087221 */ /* 0x002fce0000010000 */
        /* <DEDUP_REMOVED lines=8> */
[----:B--2---:R-:W-:-:S07]  /*7ae0*/  FADD.FTZ R8, R40, R9 ;  /* 0x0000000928087221 */ /* 0x004fce0000010000 */
[----:B------:R-:W2:Y:S01]  /*7af0*/  MUFU.EX2 R35, R35 ;  /* 0x0000002300237308 */ /* 0x000ea20000000800 */
[----:B---3--:R-:W-:-:S07]  /*7b00*/  FADD.FTZ R42, R19, R42 ;  /* 0x0000002a132a7221 */ /* 0x008fce0000010000 */
[----:B------:R-:W3:Y:S01]  /*7b10*/  MUFU.EX2 R44, R44 ;  /* 0x0000002c002c7308 */ /* 0x000ee20000000800 */
[C---:B-1----:R-:W-:Y:S01]  /*7b20*/  FADD.FTZ R9, R41.reuse, R8 ;  /* 0x0000000829097221 */ /* 0x042fe20000010000 */
[----:B------:R-:W-:-:S06]  /*7b30*/  F2FP.BF16.F32.PACK_AB R40, R41, R40 ;  /* 0x000000282928723e */ /* 0x000fcc00000010ff */
[----:B------:R-:W1:Y:S01]  /*7b40*/  MUFU.EX2 R43, R43 ;  /* 0x0000002b002b7308 */ /* 0x000e620000000800 */
[C---:B--2---:R-:W-:Y:S01]  /*7b50*/  FADD.FTZ R42, R35.reuse, R42 ;  /* 0x0000002a232a7221 */ /* 0x044fe20000010000 */
[----:B------:R-:W-:-:S06]  /*7b60*/  F2FP.BF16.F32.PACK_AB R41, R35, R19 ;  /* 0x000000132329723e */ /* 0x000fcc00000010ff */
[----:B------:R-:W2:Y:S01]  /*7b70*/  MUFU.EX2 R45, R45 ;  /* 0x0000002d002d7308 */ /* 0x000ea20000000800 */
[----:B---3--:R-:W-:-:S07]  /*7b80*/  FADD.FTZ R8, R44, R9 ;  /* 0x000000092c087221 */ /* 0x008fce0000010000 */
[----:B------:R-:W3:Y:S01]  /*7b90*/  MUFU.EX2 R34, R34 ;  /* 0x0000002200227308 */ /* 0x000ee20000000800 */
[----:B-1----:R-:W-:-:S07]  /*7ba0*/  FADD.FTZ R9, R43, R42 ;  /* 0x0000002a2b097221 */ /* 0x002fce0000010000 */
[----:B------:R-:W1:Y:S01]  /*7bb0*/  MUFU.EX2 R48, R48 ;  /* 0x0000003000307308 */ /* 0x000e620000000800 */
[C---:B--2---:R-:W-:Y:S01]  /*7bc0*/  FADD.FTZ R29, R45.reuse, R8 ;  /* 0x000000082d1d7221 */ /* 0x044fe20000010000 */
[----:B------:R-:W-:Y:S02]  /*7bd0*/  F2FP.BF16.F32.PACK_AB R8, R106, R32 ;  /* 0x000000206a08723e */ /* 0x000fe400000010ff */
[----:B------:R-:W-:-:S04]  /*7be0*/  F2FP.BF16.F32.PACK_AB R42, R45, R44 ;  /* 0x0000002c2d2a723e */ /* 0x000fc800000010ff */
[----:B------:R-:W2:Y:S01]  /*7bf0*/  MUFU.EX2 R22, R22 ;  /* 0x0000001600167308 */ /* 0x000ea20000000800 */
[C---:B---3--:R-:W-:Y:S01]  /*7c00*/  FADD.FTZ R47, R34.reuse, R9 ;  /* 0x00000009222f7221 */ /* 0x048fe20000010000 */
[----:B------:R-:W-:Y:S02]  /*7c10*/  F2FP.BF16.F32.PACK_AB R9, R109, R13 ;  /* 0x0000000d6d09723e */ /* 0x000fe400000010ff */
[----:B------:R-:W-:-:S04]  /*7c20*/  F2FP.BF16.F32.PACK_AB R43, R34, R43 ;  /* 0x0000002b222b723e */ /* 0x000fc800000010ff */
[----:B------:R-:W3:Y:S01]  /*7c30*/  MUFU.EX2 R49, R49 ;  /* 0x0000003100317308 */ /* 0x000ee20000000800 */
[----:B-1----:R-:W-:-:S07]  /*7c40*/  FADD.FTZ R28, R48, R29 ;  /* 0x0000001d301c7221 */ /* 0x002fce0000010000 */
[----:B------:R-:W1:Y:S01]  /*7c50*/  MUFU.EX2 R30, R30 ;  /* 0x0000001e001e7308 */ /* 0x000e620000000800 */
[----:B--2---:R-:W-:-:S07]  /*7c60*/  FADD.FTZ R47, R22, R47 ;  /* 0x0000002f162f7221 */ /* 0x004fce0000010000 */
[----:B------:R-:W2:Y:S01]  /*7c70*/  MUFU.EX2 R52, R52 ;  /* 0x0000003400347308 */ /* 0x000ea20000000800 */
[C---:B---3--:R-:W-:Y:S01]  /*7c80*/  FADD.FTZ R13, R49.reuse, R28 ;  /* 0x0000001c310d7221 */ /* 0x048fe20000010000 */
[----:B------:R-:W-:-:S06]  /*7c90*/  F2FP.BF16.F32.PACK_AB R48, R49, R48 ;  /* 0x000000303130723e */ /* 0x000fcc00000010ff */
[----:B------:R-:W-:Y:S01]  /*7ca0*/  MUFU.EX2 R51, R51 ;  /* 0x0000003300337308 */ /* 0x000fe20000000800 */
[----:B-1----:R-:W-:-:S07]  /*7cb0*/  F2FP.BF16.F32.PACK_AB R49, R30, R22 ;  /* 0x000000161e31723e */ /* 0x002fce00000010ff */
[----:B------:R-:W1:Y:S01]  /*7cc0*/  MUFU.EX2 R53, R53 ;  /* 0x0000003500357308 */ /* 0x000e620000000800 */
[----:B--2---:R-:W-:-:S07]  /*7cd0*/  FADD.FTZ R28, R52, R13 ;  /* 0x0000000d341c7221 */ /* 0x004fce0000010000 */
[----:B------:R-:W-:Y:S08]  /*7ce0*/  MUFU.EX2 R31, R31 ;  /* 0x0000001f001f7308 */ /* 0x000ff00000000800 */
[----:B------:R-:W2:Y:S01]  /*7cf0*/  MUFU.EX2 R56, R56 ;  /* 0x0000003800387308 */ /* 0x000ea20000000800 */
[----:B-1----:R-:W-:-:S07]  /*7d00*/  F2FP.BF16.F32.PACK_AB R50, R53, R52 ;  /* 0x000000343532723e */ /* 0x002fce00000010ff */
[----:B------:R-:W-:Y:S08]  /*7d10*/  MUFU.EX2 R3, R58 ;  /* 0x0000003a00037308 */ /* 0x000ff00000000800 */
[----:B------:R-:W0:Y:S08]  /*7d20*/  MUFU.EX2 R57, R57 ;  /* 0x0000003900397308 */ /* 0x000e300000000800 */
[----:B------:R1:W-:Y:S08]  /*7d30*/  MUFU.EX2 R21, R11 ;  /* 0x0000000b00157308 */ /* 0x0003f00000000800 */
[----:B------:R-:W3:Y:S01]  /*7d40*/  MUFU.EX2 R12, R12 ;  /* 0x0000000c000c7308 */ /* 0x000ee20000000800 */
[----:B-1----:R-:W-:Y:S01]  /*7d50*/  F2FP.BF16.F32.PACK_AB R11, R23, R18 ;  /* 0x00000012170b723e */ /* 0x002fe200000010ff */
[----:B------:R-:W-:Y:S01]  /*7d60*/  FADD.FTZ R18, R30, R47 ;  /* 0x0000002f1e127221 */ /* 0x000fe20000010000 */
[----:B------:R-:W-:-:S03]  /*7d70*/  FADD.FTZ R23, R53, R28 ;  /* 0x0000001c35177221 */ /* 0x000fc60000010000 */
[----:B------:R-:W-:Y:S01]  /*7d80*/  FADD.FTZ R18, R51, R18 ;  /* 0x0000001233127221 */ /* 0x000fe20000010000 */
[----:B--2---:R-:W-:Y:S01]  /*7d90*/  FADD.FTZ R28, R56, R23 ;  /* 0x00000017381c7221 */ /* 0x004fe20000010000 */
[----:B------:R-:W1:Y:S01]  /*7da0*/  MUFU.EX2 R60, R60 ;  /* 0x0000003c003c7308 */ /* 0x000e620000000800 */
[----:B------:R1:W-:Y:S01]  /*7db0*/  STSM.16.M88.4 [R16], R8 ;  /* 0x0000000810007844 */ /* 0x0003e20000000200 */
[----:B------:R-:W-:Y:S01]  /*7dc0*/  FADD.FTZ R18, R31, R18 ;  /* 0x000000121f127221 */ /* 0x000fe20000010000 */
[C---:B0-----:R-:W-:Y:S01]  /*7dd0*/  FADD.FTZ R5, R57.reuse, R28 ;  /* 0x0000001c39057221 */ /* 0x041fe20000010000 */
[----:B------:R-:W-:Y:S01]  /*7de0*/  F2FP.BF16.F32.PACK_AB R56, R57, R56 ;  /* 0x000000383938723e */ /* 0x000fe200000010ff */
[----:B------:R-:W-:Y:S01]  /*7df0*/  STSM.16.M88.4 [R2+0x24800], R40 ;  /* 0x0248002802007844 */ /* 0x000fe20000000200 */
[----:B------:R-:W-:Y:S01]  /*7e00*/  FADD.FTZ R23, R3, R18 ;  /* 0x0000001203177221 */ /* 0x000fe20000010000 */
[----:B------:R-:W-:Y:S01]  /*7e10*/  F2FP.BF16.F32.PACK_AB R51, R31, R51 ;  /* 0x000000331f33723e */ /* 0x000fe200000010ff */
[----:B------:R-:W0:Y:S01]  /*7e20*/  MUFU.EX2 R59, R59 ;  /* 0x0000003b003b7308 */ /* 0x000e220000000800 */
[C---:B---3--:R-:W-:Y:S01]  /*7e30*/  F2FP.BF16.F32.PACK_AB R57, R12.reuse, R3 ;  /* 0x000000030c39723e */ /* 0x048fe200000010ff */
[----:B------:R-:W-:-:S02]  /*7e40*/  FADD.FTZ R6, R12, R23 ;  /* 0x000000170c067221 */ /* 0x000fc40000010000 */
[----:B------:R-:W-:Y:S04]  /*7e50*/  STSM.16.M88.4 [R154], R48 ;  /* 0x000000309a007844 */ /* 0x000fe80000000200 */
[----:B------:R-:W2:Y:S01]  /*7e60*/  MUFU.EX2 R61, R61 ;  /* 0x0000003d003d7308 */ /* 0x000ea20000000800 */
[----:B-1----:R-:W-:-:S07]  /*7e70*/  FADD.FTZ R8, R60, R5 ;  /* 0x000000053c087221 */ /* 0x002fce0000010000 */
[----:B------:R-:W1:Y:S01]  /*7e80*/  MUFU.EX2 R38, R38 ;  /* 0x0000002600267308 */ /* 0x000e620000000800 */
[----:B0-----:R-:W-:-:S07]  /*7e90*/  FADD.FTZ R5, R59, R6 ;  /* 0x000000063b057221 */ /* 0x001fce0000010000 */
[----:B------:R-:W0:Y:S01]  /*7ea0*/  MUFU.EX2 R64, R64 ;  /* 0x0000004000407308 */ /* 0x000e220000000800 */
[C---:B--2---:R-:W-:Y:S01]  /*7eb0*/  FADD.FTZ R7, R61.reuse, R8 ;  /* 0x000000083d077221 */ /* 0x044fe20000010000 */
[----:B------:R-:W-:-:S06]  /*7ec0*/  F2FP.BF16.F32.PACK_AB R58, R61, R60 ;  /* 0x0000003c3d3a723e */ /* 0x000fcc00000010ff */
[----:B------:R-:W2:Y:S01]  /*7ed0*/  MUFU.EX2 R39, R39 ;  /* 0x0000002700277308 */ /* 0x000ea20000000800 */
[C---:B-1----:R-:W-:Y:S01]  /*7ee0*/  FADD.FTZ R6, R38.reuse, R5 ;  /* 0x0000000526067221 */ /* 0x042fe20000010000 */
[----:B------:R-:W-:-:S05]  /*7ef0*/  F2FP.BF16.F32.PACK_AB R59, R38, R59 ;  /* 0x0000003b263b723e */ /* 0x000fca00000010ff */
[----:B------:R-:W-:Y:S01]  /*7f00*/  STSM.16.M88.4 [R17+0x6000], R56 ;  /* 0x0060003811007844 */ /* 0x000fe20000000200 */
[----:B------:R-:W1:Y:S01]  /*7f10*/  MUFU.EX2 R65, R65 ;  /* 0x0000004100417308 */ /* 0x000e620000000800 */
[----:B0-----:R-:W-:-:S07]  /*7f20*/  FADD.FTZ R8, R64, R7 ;  /* 0x0000000740087221 */ /* 0x001fce0000010000 */
[----:B------:R-:W0:Y:S01]  /*7f30*/  MUFU.EX2 R46, R46 ;  /* 0x0000002e002e7308 */ /* 0x000e220000000800 */
[----:B--2---:R-:W-:-:S07]  /*7f40*/  FADD.FTZ R7, R39, R6 ;  /* 0x0000000627077221 */ /* 0x004fce0000010000 */
[----:B------:R-:W2:Y:S01]  /*7f50*/  MUFU.EX2 R70, R70 ;  /* 0x0000004600467308 */ /* 0x000ea20000000800 */
[C---:B-1----:R-:W-:Y:S01]  /*7f60*/  FADD.FTZ R9, R65.reuse, R8 ;  /* 0x0000000841097221 */ /* 0x042fe20000010000 */
[----:B------:R-:W-:-:S06]  /*7f70*/  F2FP.BF16.F32.PACK_AB R64, R65, R64 ;  /* 0x000000404140723e */ /* 0x000fcc00000010ff */
[----:B------:R-:W1:Y:S01]  /*7f80*/  MUFU.EX2 R67, R67 ;  /* 0x0000004300437308 */ /* 0x000e620000000800 */
[C---:B0-----:R-:W-:Y:S01]  /*7f90*/  FADD.FTZ R8, R46.reuse, R7 ;  /* 0x000000072e087221 */ /* 0x041fe20000010000 */
[----:B------:R-:W-:-:S06]  /*7fa0*/  F2FP.BF16.F32.PACK_AB R65, R46, R39 ;  /* 0x000000272e41723e */ /* 0x000fcc00000010ff */
[----:B------:R-:W0:Y:S01]  /*7fb0*/  MUFU.EX2 R71, R71 ;  /* 0x0000004700477308 */ /* 0x000e220000000800 */
[----:B--2---:R-:W-:-:S07]  /*7fc0*/  FADD.FTZ R10, R70, R9 ;  /* 0x00000009460a7221 */ /* 0x004fce0000010000 */
[----:B------:R-:W2:Y:S01]  /*7fd0*/  MUFU.EX2 R15, R69 ;  /* 0x00000045000f7308 */ /* 0x000ea20000000800 */
[----:B-1----:R-:W-:-:S07]  /*7fe0*/  FADD.FTZ R8, R67, R8 ;  /* 0x0000000843087221 */ /* 0x002fce0000010000 */
[----:B------:R-:W1:Y:S01]  /*7ff0*/  MUFU.EX2 R74, R74 ;  /* 0x0000004a004a7308 */ /* 0x000e620000000800 */
[C---:B0-----:R-:W-:Y:S01]  /*8000*/  FADD.FTZ R3, R71.reuse, R10 ;  /* 0x0000000a47037221 */ /* 0x041fe20000010000 */
[----:B------:R-:W-:-:S06]  /*8010*/  F2FP.BF16.F32.PACK_AB R66, R71, R70 ;  /* 0x000000464742723e */ /* 0x000fcc00000010ff */
[----:B------:R-:W0:Y:S01]  /*8020*/  MUFU.EX2 R77, R72 ;  /* 0x00000048004d7308 */ /* 0x000e220000000800 */
[C---:B--2---:R-:W-:Y:S01]  /*8030*/  FADD.FTZ R8, R15.reuse, R8 ;  /* 0x000000080f087221 */ /* 0x044fe20000010000 */
[----:B------:R-:W-:-:S05]  /*8040*/  F2FP.BF16.F32.PACK_AB R67, R15, R67 ;  /* 0x000000430f43723e */ /* 0x000fca00000010ff */
[----:B------:R-:W-:Y:S01]  /*8050*/  STSM.16.M88.4 [R16+0x6000], R64 ;  /* 0x0060004010007844 */ /* 0x000fe20000000200 */
[----:B------:R-:W2:Y:S01]  /*8060*/  MUFU.EX2 R75, R75 ;  /* 0x0000004b004b7308 */ /* 0x000ea20000000800 */
[----:B-1----:R-:W-:-:S07]  /*8070*/  FADD.FTZ R10, R74, R3 ;  /* 0x000000034a0a7221 */ /* 0x002fce0000010000 */
[----:B------:R-:W1:Y:S01]  /*8080*/  MUFU.EX2 R14, R73 ;  /* 0x00000049000e7308 */ /* 0x000e620000000800 */
[----:B0-----:R-:W-:-:S07]  /*8090*/  FADD.FTZ R3, R77, R8 ;  /* 0x000000084d037221 */ /* 0x001fce0000010000 */
[----:B------:R-:W0:Y:S01]  /*80a0*/  MUFU.EX2 R78, R78 ;  /* 0x0000004e004e7308 */ /* 0x000e220000000800 */
[----:B--2---:R-:W-:-:S07]  /*80b0*/  FADD.FTZ R7, R75, R10 ;  /* 0x0000000a4b077221 */ /* 0x004fce0000010000 */
[----:B------:R2:W3:Y:S01]  /*80c0*/  MUFU.EX2 R20, R76 ;  /* 0x0000004c00147308 */ /* 0x0004e20000000800 */
[C---:B-1----:R-:W-:Y:S01]  /*80d0*/  FADD.FTZ R3, R14.reuse, R3 ;  /* 0x000000030e037221 */ /* 0x042fe20000010000 */
[----:B------:R-:W-:-:S06]  /*80e0*/  F2FP.BF16.F32.PACK_AB R77, R14, R77 ;  /* 0x0000004d0e4d723e */ /* 0x000fcc00000010ff */
[----:B------:R-:W1:Y:S01]  /*80f0*/  MUFU.EX2 R79, R79 ;  /* 0x0000004f004f7308 */ /* 0x000e620000000800 */
[----:B0-----:R-:W-:Y:S01]  /*8100*/  FADD.FTZ R8, R78, R7 ;  /* 0x000000074e087221 */ /* 0x001fe20000010000 */
[----:B--2---:R-:W-:-:S06]  /*8110*/  F2FP.BF16.F32.PACK_AB R76, R75, R74 ;  /* 0x0000004a4b4c723e */ /* 0x004fcc00000010ff */
[----:B------:R-:W0:Y:S01]  /*8120*/  MUFU.EX2 R82, R82 ;  /* 0x0000005200527308 */ /* 0x000e220000000800 */
[----:B---3--:R-:W-:-:S04]  /*8130*/  FADD.FTZ R10, R20, R3 ;  /* 0x00000003140a7221 */ /* 0x008fc80000010000 */
[----:B------:R-:W-:-:S03]  /*8140*/  FADD.FTZ R7, R21, R10 ;  /* 0x0000000a15077221 */ /* 0x000fc60000010000 */
[----:B------:R-:W2:Y:S01]  /*8150*/  MUFU.EX2 R80, R80 ;  /* 0x0000005000507308 */ /* 0x000ea20000000800 */
[C---:B-1----:R-:W-:Y:S01]  /*8160*/  FADD.FTZ R3, R79.reuse, R8 ;  /* 0x000000084f037221 */ /* 0x042fe20000010000 */
[----:B------:R-:W-:Y:S02]  /*8170*/  F2FP.BF16.F32.PACK_AB R78, R79, R78 ;  /* 0x0000004e4f4e723e */ /* 0x000fe400000010ff */
[----:B------:R-:W-:-:S04]  /*8180*/  F2FP.BF16.F32.PACK_AB R79, R21, R20 ;  /* 0x00000014154f723e */ /* 0x000fc800000010ff */
[----:B------:R-:W1:Y:S01]  /*8190*/  MUFU.EX2 R83, R83 ;  /* 0x0000005300537308 */ /* 0x000e620000000800 */
[----:B0-----:R-:W-:Y:S01]  /*81a0*/  FADD.FTZ R8, R82, R3 ;  /* 0x0000000352087221 */ /* 0x001fe20000010000 */
[----:B------:R-:W-:Y:S06]  /*81b0*/  STSM.16.M88.4 [R2+0x2a800], R76 ;  /* 0x02a8004c02007844 */ /* 0x000fec0000000200 */
[----:B------:R-:W0:Y:S01]  /*81c0*/  MUFU.EX2 R81, R81 ;  /* 0x0000005100517308 */ /* 0x000e220000000800 */
[----:B--2---:R-:W-:-:S07]  /*81d0*/  FADD.FTZ R10, R80, R7 ;  /* 0x00000007500a7221 */ /* 0x004fce0000010000 */
[----:B------:R-:W2:Y:S01]  /*81e0*/  MUFU.EX2 R86, R86 ;  /* 0x0000005600567308 */ /* 0x000ea20000000800 */
[----:B-1----:R-:W-:-:S07]  /*81f0*/  FADD.FTZ R3, R83, R8 ;  /* 0x0000000853037221 */ /* 0x002fce0000010000 */
[----:B------:R1:W3:Y:S01]  /*8200*/  MUFU.EX2 R13, R84 ;  /* 0x00000054000d7308 */ /* 0x0002e20000000800 */
[----:B0-----:R-:W-:-:S07]  /*8210*/  FADD.FTZ R10, R81, R10 ;  /* 0x0000000a510a7221 */ /* 0x001fce0000010000 */
[----:B------:R-:W0:Y:S01]  /*8220*/  MUFU.EX2 R87, R87 ;  /* 0x0000005700577308 */ /* 0x000e220000000800 */
[----:B--2---:R-:W-:Y:S01]  /*8230*/  FADD.FTZ R8, R86, R3 ;  /* 0x0000000356087221 */ /* 0x004fe20000010000 */
[----:B-1----:R-:W-:-:S06]  /*8240*/  F2FP.BF16.F32.PACK_AB R84, R83, R82 ;  /* 0x000000525354723e */ /* 0x002fcc00000010ff */
[----:B------:R1:W2:Y:S01]  /*8250*/  MUFU.EX2 R4, R85 ;  /* 0x0000005500047308 */ /* 0x0002a20000000800 */
[----:B---3--:R-:W-:-:S07]  /*8260*/  FADD.FTZ R3, R13, R10 ;  /* 0x0000000a0d037221 */ /* 0x008fce0000010000 */
[----:B------:R-:W3:Y:S01]  /*8270*/  MUFU.EX2 R90, R90 ;  /* 0x0000005a005a7308 */ /* 0x000ee20000000800 */
[C---:B0-----:R-:W-:Y:S01]  /*8280*/  FADD.FTZ R7, R87.reuse, R8 ;  /* 0x0000000857077221 */ /* 0x041fe20000010000 */
[----:B------:R-:W-:Y:S02]  /*8290*/  F2FP.BF16.F32.PACK_AB R86, R87, R86 ;  /* 0x000000565756723e */ /* 0x000fe400000010ff */
[----:B-1----:R-:W-:-:S04]  /*82a0*/  F2FP.BF16.F32.PACK_AB R85, R81, R80 ;  /* 0x000000505155723e */ /* 0x002fc800000010ff */
[----:B------:R-:W0:Y:S01]  /*82b0*/  MUFU.EX2 R5, R88 ;  /* 0x0000005800057308 */ /* 0x000e220000000800 */
[C---:B--2---:R-:W-:Y:S01]  /*82c0*/  FADD.FTZ R8, R4.reuse, R3 ;  /* 0x0000000304087221 */ /* 0x044fe20000010000 */
[----:B------:R-:W-:-:S05]  /*82d0*/  F2FP.BF16.F32.PACK_AB R87, R4, R13 ;  /* 0x0000000d0457723e */ /* 0x000fca00000010ff */
[----:B------:R-:W-:Y:S01]  /*82e0*/  STSM.16.M88.4 [R153], R84 ;  /* 0x0000005499007844 */ /* 0x000fe20000000200 */
[----:B------:R-:W1:Y:S01]  /*82f0*/  MUFU.EX2 R91, R91 ;  /* 0x0000005b005b7308 */ /* 0x000e620000000800 */
[----:B---3--:R-:W-:-:S07]  /*8300*/  FADD.FTZ R10, R90, R7 ;  /* 0x000000075a0a7221 */ /* 0x008fce0000010000 */
[----:B------:R-:W2:Y:S01]  /*8310*/  MUFU.EX2 R6, R89 ;  /* 0x0000005900067308 */ /* 0x000ea20000000800 */
[----:B0-----:R-:W-:-:S07]  /*8320*/  FADD.FTZ R3, R5, R8 ;  /* 0x0000000805037221 */ /* 0x001fce0000010000 */
[----:B------:R-:W0:Y:S01]  /*8330*/  MUFU.EX2 R93, R93 ;  /* 0x0000005d005d7308 */ /* 0x000e220000000800 */
[C---:B-1----:R-:W-:Y:S01]  /*8340*/  FADD.FTZ R10, R91.reuse, R10 ;  /* 0x0000000a5b0a7221 */ /* 0x042fe20000010000 */
[----:B------:R-:W-:-:S06]  /*8350*/  F2FP.BF16.F32.PACK_AB R4, R91, R90 ;  /* 0x0000005a5b04723e */ /* 0x000fcc00000010ff */
[----:B------:R-:W1:Y:S01]  /*8360*/  MUFU.EX2 R92, R92 ;  /* 0x0000005c005c7308 */ /* 0x000e620000000800 */
[C---:B--2---:R-:W-:Y:S01]  /*8370*/  FADD.FTZ R3, R6.reuse, R3 ;  /* 0x0000000306037221 */ /* 0x044fe20000010000 */
[----:B------:R-:W-:-:S06]  /*8380*/  F2FP.BF16.F32.PACK_AB R5, R6, R5 ;  /* 0x000000050605723e */ /* 0x000fcc00000010ff */
[----:B------:R-:W2:Y:S01]  /*8390*/  MUFU.EX2 R95, R95 ;  /* 0x0000005f005f7308 */ /* 0x000ea20000000800 */
[----:B0-----:R-:W-:-:S07]  /*83a0*/  FADD.FTZ R10, R93, R10 ;  /* 0x0000000a5d0a7221 */ /* 0x001fce0000010000 */
[----:B------:R-:W0:Y:S01]  /*83b0*/  MUFU.EX2 R94, R94 ;  /* 0x0000005e005e7308 */ /* 0x000e220000000800 */
[----:B-1----:R-:W-:-:S07]  /*83c0*/  FADD.FTZ R3, R92, R3 ;  /* 0x000000035c037221 */ /* 0x002fce0000010000 */
[----:B------:R-:W1:Y:S01]  /*83d0*/  MUFU.EX2 R100, R100 ;  /* 0x0000006400647308 */ /* 0x000e620000000800 */
[C---:B--2---:R-:W-:Y:S01]  /*83e0*/  FADD.FTZ R7, R95.reuse, R10 ;  /* 0x0000000a5f077221 */ /* 0x044fe20000010000 */
[----:B------:R-:W-:-:S06]  /*83f0*/  F2FP.BF16.F32.PACK_AB R6, R95, R93 ;  /* 0x0000005d5f06723e */ /* 0x000fcc00000010ff */
[----:B------:R-:W2:Y:S01]  /*8400*/  MUFU.EX2 R18, R97 ;  /* 0x0000006100127308 */ /* 0x000ea20000000800 */
[----:B0-----:R-:W-:-:S07]  /*8410*/  FADD.FTZ R3, R94, R3 ;  /* 0x000000035e037221 */ /* 0x001fce0000010000 */
[----:B------:R-:W0:Y:S01]  /*8420*/  MUFU.EX2 R99, R99 ;  /* 0x0000006300637308 */ /* 0x000e220000000800 */
[----:B-1----:R-:W-:Y:S01]  /*8430*/  FADD.FTZ R8, R100, R7 ;  /* 0x0000000764087221 */ /* 0x002fe20000010000 */
[----:B------:R-:W-:-:S05]  /*8440*/  F2FP.BF16.F32.PACK_AB R7, R94, R92 ;  /* 0x0000005c5e07723e */ /* 0x000fca00000010ff */
[----:B------:R1:W-:Y:S01]  /*8450*/  STSM.16.M88.4 [R17+0xc000], R4 ;  /* 0x00c0000411007844 */ /* 0x0003e20000000200 */
[----:B------:R-:W3:Y:S01]  /*8460*/  MUFU.EX2 R9, R98 ;  /* 0x0000006200097308 */ /* 0x000ee20000000800 */
[----:B--2---:R-:W-:-:S07]  /*8470*/  FADD.FTZ R3, R18, R3 ;  /* 0x0000000312037221 */ /* 0x004fce0000010000 */
[----:B------:R-:W2:Y:S01]  /*8480*/  MUFU.EX2 R101, R101 ;  /* 0x0000006500657308 */ /* 0x000ea20000000800 */
[C---:B0-----:R-:W-:Y:S01]  /*8490*/  FADD.FTZ R12, R99.reuse, R8 ;  /* 0x00000008630c7221 */ /* 0x041fe20000010000 */
[----:B------:R-:W-:Y:S01]  /*84a0*/  F2FP.BF16.F32.PACK_AB R8, R99, R100 ;  /* 0x000000646308723e */ /* 0x000fe200000010ff */
[----:B-1----:R-:W-:-:S05]  /*84b0*/  IMAD.MOV.U32 R5, RZ, RZ, R103 ;  /* 0x000000ffff057224 */ /* 0x002fca00078e0067 */
[----:B------:R-:W0:Y:S01]  /*84c0*/  MUFU.EX2 R105, R105 ;  /* 0x0000006900697308 */ /* 0x000e220000000800 */
[C---:B---3--:R-:W-:Y:S01]  /*84d0*/  FADD.FTZ R3, R9.reuse, R3 ;  /* 0x0000000309037221 */ /* 0x048fe20000010000 */
[----:B------:R-:W-:-:S06]  /*84e0*/  F2FP.BF16.F32.PACK_AB R9, R9, R18 ;  /* 0x000000120909723e */ /* 0x000fcc00000010ff */
[----:B------:R-:W1:Y:S01]  /*84f0*/  MUFU.EX2 R102, R102 ;  /* 0x0000006600667308 */ /* 0x000e620000000800 */
[----:B--2---:R-:W-:-:S07]  /*8500*/  FADD.FTZ R12, R101, R12 ;  /* 0x0000000c650c7221 */ /* 0x004fce0000010000 */
[----:B------:R-:W2:Y:S01]  /*8510*/  MUFU.EX2 R104, R104 ;  /* 0x0000006800687308 */ /* 0x000ea20000000800 */
[C---:B0-----:R-:W-:Y:S01]  /*8520*/  F2FP.BF16.F32.PACK_AB R10, R105.reuse, R101 ;  /* 0x00000065690a723e */ /* 0x041fe200000010ff */
[----:B-1----:R-:W-:Y:S01]  /*8530*/  FADD.FTZ R13, R102, R3 ;  /* 0x00000003660d7221 */ /* 0x002fe20000010000 */
[----:B------:R-:W-:Y:S01]  /*8540*/  FADD.FTZ R3, R105, R12 ;  /* 0x0000000c69037221 */ /* 0x000fe20000010000 */
[C---:B--2---:R-:W-:Y:S02]  /*8550*/  F2FP.BF16.F32.PACK_AB R11, R104.reuse, R102 ;  /* 0x00000066680b723e */ /* 0x044fe400000010ff */
[----:B------:R-:W-:-:S03]  /*8560*/  FADD.FTZ R4, R104, R13 ;  /* 0x0000000d68047221 */ /* 0x000fc60000010000 */
[----:B------:R0:W-:Y:S01]  /*8570*/  STSM.16.M88.4 [R16+0xc000], R8 ;  /* 0x00c0000810007844 */ /* 0x0001e20000000200 */
[----:B------:R-:W-:Y:S01]  /*8580*/  @!PT LDS RZ, [RZ] ;  /* 0x00000000fffff984 */ /* 0x000fe20000000800 */
[----:B------:R-:W-:Y:S01]  /*8590*/  @!PT LDS RZ, [RZ] ;  /* 0x00000000fffff984 */ /* 0x000fe20000000800 */
[----:B------:R-:W-:Y:S01]  /*85a0*/  @!PT LDS RZ, [RZ] ;  /* 0x00000000fffff984 */ /* 0x000fe20000000800 */
[----:B------:R-:W-:Y:S01]  /*85b0*/  @!PT LDS RZ, [RZ] ;  /* 0x00000000fffff984 */ /* 0x000fe20000000800 */
[----:B------:R1:W-:Y:S06]  /*85c0*/  MEMBAR.ALL.CTA ;  /* 0x0000000000007992 */ /* 0x0003ec0000008000 */
[----:B-1----:R-:W1:Y:S02]  /*85d0*/  FENCE.VIEW.ASYNC.S ;  /* 0x00000000000073c6 */ /* 0x002e640000000000 */
[----:B-1----:R-:W-:Y:S01]  /*85e0*/  NOP ;  /* 0x0000000000007918 */ /* 0x002fe20000000000 */
[----:B------:R-:W-:Y:S05]  /*85f0*/  @P2 BRA `(.L_x_185) ;  /* 0xffffffc8008c2947 */ /* 0x000fea000383ffff */
.L_x_176:
[----:B------:R-:W-:Y:S06]  /*8600*/  BAR.ARV 0x8, 0x200 ;  /* 0x0208000000007b1d */ /* 0x000fec0000002000 */
[----:B------:R-:W-:Y:S05]  /*8610*/  @!P0 BRA `(.L_x_186) ;  /* 0x0000000000048947 */ /* 0x000fea0003800000 */
[----:B------:R-:W-:Y:S01]  /*8620*/  BPT.TRAP 0x1 ;  /* 0x000000040000795c */ /* 0x000fe20000300000 */
.L_x_186:
[----:B------:R-:W-:Y:S01]  /*8630*/  ULEA UR12, UR38, UR39, 0x3 ;  /* 0x00000027260c7291 */ /* 0x000fe2000f8e183f */
[----:B------:R-:W-:-:S05]  /*8640*/  IMAD.U32 R0, RZ, RZ, UR37 ;  /* 0x00000025ff007e24 */ /* 0x000fca000f8e00ff */
[----:B------:R-:W-:-:S04]  /*8650*/  SHF.L.U32 R0, R0, 0x1f, RZ ;  /* 0x0000001f00007819 */ /* 0x000fc800000006ff */
[----:B------:R1:W2:Y:S01]  /*8660*/  SYNCS.PHASECHK.TRANS64.TRYWAIT P2, [UR12+0x30850], R0 ;  /* 0x03085000ff0075a7 */ /* 0x0002a2000804014c */
[----:B------:R-:W-:Y:S05]  /*8670*/  @!P0 BRA `(.L_x_187) ;  /* 0x0000000000048947 */ /* 0x000fea0003800000 */
[----:B------:R-:W-:Y:S01]  /*8680*/  BPT.TRAP 0x1 ;  /* 0x000000040000795c */ /* 0x000fe20000300000 */
.L_x_187:
[----:B--2---:R-:W-:Y:S05]  /*8690*/  @P2 BRA `(.L_x_188) ;  /* 0x0000000000082947 */ /* 0x004fea0003800000 */
[----:B------:R-:W2:Y:S02]  /*86a0*/  SYNCS.PHASECHK.TRANS64.TRYWAIT P0, [UR12+0x30850], R0 ;  /* 0x03085000ff0075a7 */ /* 0x000ea4000800014c */
[----:B--2---:R-:W-:Y:S05]  /*86b0*/  @!P0 BRA `(.L_x_189) ;  /* 0x00000078000c8947 */ /* 0x004fea0003800000 */
.L_x_188:
[----:B------:R-:W-:Y:S01]  /*86c0*/  UIADD3 UR39, UR39, 0x400, URZ ;  /* 0x0000040027277890 */ /* 0x000fe2000fffe03f */
[----:B------:R-:W-:Y:S01]  /*86d0*/  WARPGROUP.ARRIVE ;  /* 0x00000000000079c5 */ /* 0x000fe20000000000 */
[----:B------:R-:W-:Y:S01]  /*86e0*/  UIADD3 UR25, UR25, 0x1e800, URZ ;  /* 0x0001e80019197890 */ /* 0x000fe2000fffe03f */
[----:B-12---:R-:W1:Y:S01]  /*86f0*/  SHFL.BFLY PT, R0, R3, 0x2, 0x1f ;  /* 0x0c401f0003007f89 */ /* 0x006e6200000e0000 */
[----:B------:R-:W-:Y:S01]  /*8700*/  USHF.R.U32.HI UR39, URZ, 0x4, UR39 ;  /* 0x000000043f277899 */ /* 0x000fe20008011627 */
[----:B------:R-:W-:Y:S01]  /*8710*/  IMAD.MOV.U32 R21, RZ, RZ, RZ ;  /* 0x000000ffff157224 */ /* 0x000fe200078e00ff */
[----:B------:R-:W-:Y:S01]  /*8720*/  USHF.R.U32.HI UR25, URZ, 0x4, UR25 ;  /* 0x000000043f197899 */ /* 0x000fe20008011619 */
[----:B------:R-:W2:Y:S01]  /*8730*/  SHFL.BFLY PT, R5, R4, 0x2, 0x1f ;  /* 0x0c401f0004057f89 */ /* 0x000ea200000e0000 */
[----:B------:R-:W-:Y:S01]  /*8740*/  ULOP3.LUT UR6, UR39, 0x3fff, URZ, 0xc0, !UPT ;  /* 0x00003fff27067892 */ /* 0x000fe2000f8ec03f */
[----:B0--3--:R-:W-:Y:S01]  /*8750*/  IMAD.U32 R11, RZ, RZ, UR26 ;  /* 0x0000001aff0b7e24 */ /* 0x009fe2000f8e00ff */
[----:B------:R-:W-:-:S02]  /*8760*/  ULOP3.LUT UR4, UR25, 0x3fff, URZ, 0xc0, !UPT ;  /* 0x00003fff19047892 */ /* 0x000fc4000f8ec03f */
[----:B------:R-:W-:Y:S02]  /*8770*/  UIMAD UR6, UR38, 0x600, UR6 ;  /* 0x00000600260678a4 */ /* 0x000fe4000f8e0206 */
[----:B------:R-:W-:Y:S01]  /*8780*/  ULOP3.LUT UR4, UR4, 0x10000, URZ, 0xfc, !UPT ;  /* 0x0001000004047892 */ /* 0x000fe2000f8efc3f */
[----:B------:R-:W-:Y:S01]  /*8790*/  UMOV UR7, 0x40000040 ;  /* 0x4000004000077882 */ /* 0x000fe20000000000 */
[----:B------:R-:W-:Y:S01]  /*87a0*/  UMOV UR5, 0x40000040 ;  /* 0x4000004000057882 */ /* 0x000fe20000000000 */
[----:B------:R-:W-:Y:S02]  /*87b0*/  UIADD3 UR10, UR6, 0x80, URZ ;  /* 0x00000080060a7890 */ /* 0x000fe4000fffe03f */
[----:B------:R-:W-:Y:S01]  /*87c0*/  UIADD3 UR8, UR4, 0x2, URZ ;  /* 0x0000000204087890 */ /* 0x000fe2000fffe03f */
[----:B------:R-:W-:-:S03]  /*87d0*/  UMOV UR11, 0x40000040 ;  /* 0x40000040000b7882 */ /* 0x000fc60000000000 */
[----:B------:R-:W-:Y:S01]  /*87e0*/  HGMMA.64x64x16.F32.BF16 R120, gdesc[UR4].tnspB, R120, gsb0 ;  /* 0x40e00000047879f0 */ /* 0x000fe20008001878 */
[----:B------:R-:W-:Y:S01]  /*87f0*/  UMOV UR9, 0x40000040 ;  /* 0x4000004000097882 */ /* 0x000fe20000000000 */
[----:B------:R-:W-:Y:S01]  /*8800*/  UMOV UR7, 0x40000040 ;  /* 0x4000004000077882 */ /* 0x000fe20000000000 */
[----:B------:R-:W-:Y:S01]  /*8810*/  UMOV UR5, 0x40000040 ;  /* 0x4000004000057882 */ /* 0x000fe20000000000 */
[----:B-1----:R-:W-:Y:S01]  /*8820*/  FADD.FTZ R0, R0, R3 ;  /* 0x0000000300007221 */ /* 0x002fe20000010000 */
[----:B------:R-:W-:Y:S01]  /*8830*/  UIADD3 UR38, UR38, 0x1, URZ ;  /* 0x0000000126267890 */ /* 0x000fe2000fffe03f */
[----:B------:R-:W-:Y:S01]  /*8840*/  IMAD.MOV.U32 R3, RZ, RZ, -0x800000 ;  /* 0xff800000ff037424 */ /* 0x000fe200078e00ff */
[----:B------:R-:W-:Y:S01]  /*8850*/  UIADD3 UR45, UR45, 0x1, URZ ;  /* 0x000000012d2d7890 */ /* 0x000fe2000fffe03f */
[----:B--2---:R-:W-:Y:S01]  /*8860*/  FADD.FTZ R6, R5, R4 ;  /* 0x0000000405067221 */ /* 0x004fe20000010000 */
[----:B------:R-:W-:Y:S01]  /*8870*/  UISETP.NE.AND UP0, UPT, UR38, 0x2, UPT ;  /* 0x000000022600788c */ /* 0x000fe2000bf05270 */
[----:B------:R-:W0:Y:S03]  /*8880*/  SHFL.BFLY PT, R5, R0, 0x1, 0x1f ;  /* 0x0c201f0000057f89 */ /* 0x000e2600000e0000 */
[----:B------:R-:W-:Y:S01]  /*8890*/  USEL UR38, UR38, URZ, UP0 ;  /* 0x0000003f26267287 */ /* 0x000fe20008000000 */
[----:B------:R-:W1:Y:S01]  /*88a0*/  SHFL.BFLY PT, R7, R6, 0x1, 0x1f ;  /* 0x0c201f0006077f89 */ /* 0x000e6200000e0000 */
[----:B0-----:R-:W-:Y:S01]  /*88b0*/  FADD.FTZ R9, R0, R5 ;  /* 0x0000000500097221 */ /* 0x001fe20000010000 */
[----:B------:R-:W-:-:S02]  /*88c0*/  IMAD.U32 R5, RZ, RZ, UR26 ;  /* 0x0000001aff057e24 */ /* 0x000fc4000f8e00ff */
[----:B------:R-:W-:Y:S02]  /*88d0*/  IMAD.MOV.U32 R0, RZ, RZ, -0x800000 ;  /* 0xff800000ff007424 */ /* 0x000fe400078e00ff */
[----:B-1----:R-:W-:Y:S01]  /*88e0*/  FADD.FTZ R10, R6, R7 ;  /* 0x00000007060a7221 */ /* 0x002fe20000010000 */
[----:B------:R-:W-:Y:S01]  /*88f0*/  FSETP.NE.FTZ.AND P0, PT, R9, RZ, PT ;  /* 0x000000ff0900720b */ /* 0x000fe20003f15000 */
[----:B------:R-:W-:Y:S01]  /*8900*/  IMAD.U32 R6, RZ, RZ, UR12 ;  /* 0x0000000cff067e24 */ /* 0x000fe2000f8e00ff */
[----:B------:R-:W-:Y:S02]  /*8910*/  MOV R7, RZ ;  /* 0x000000ff00077202 */ /* 0x000fe40000000f00 */
[----:B------:R-:W-:Y:S02]  /*8920*/  FSETP.NE.FTZ.AND P2, PT, R10, RZ, PT ;  /* 0x000000ff0a00720b */ /* 0x000fe40003f55000 */
[----:B------:R-:W-:-:S04]  /*8930*/  @!P1 IADD3 R6, R6, 0x30860, RZ ;  /* 0x0003086006069810 */ /* 0x000fc80007ffe0ff */
[----:B------:R-:W-:-:S03]  /*8940*/  @!P1 PRMT R6, RZ, 0x654, R6 ;  /* 0x00000654ff069816 */ /* 0x000fc60000000006 */
[----:B------:R-:W0:Y:S01]  /*8950*/  @P0 MUFU.LG2 R4, R9 ;  /* 0x0000000900040308 */ /* 0x000e220000000c00 */
[----:B------:R-:W-:-:S07]  /*8960*/  @P0 FMUL.FTZ R5, R5, 0.69314718246459960938 ;  /* 0x3f31721805050820 */ /* 0x000fce0000410000 */
[----:B------:R-:W1:Y:S08]  /*8970*/  @P2 MUFU.LG2 R8, R10 ;  /* 0x0000000a00082308 */ /* 0x000e700000000c00 */
[----:B------:R2:W3:Y:S01]  /*8980*/  @P0 MUFU.RCP R21, R9 ;  /* 0x0000000900150308 */ /* 0x0004e20000001000 */
[----:B0-----:R-:W-:-:S04]  /*8990*/  @P0 FMUL.FTZ R4, R4, 0.69314718246459960938 ;  /* 0x3f31721804040820 */ /* 0x001fc80000410000 */
[----:B------:R-:W-:Y:S01]  /*89a0*/  @P0 FFMA.FTZ R3, R5, R96, R4 ;  /* 0x0000006005030223 */ /* 0x000fe20000010004 */
[----:B------:R-:W-:Y:S01]  /*89b0*/  PLOP3.LUT P0, PT, PT, PT, PT, 0x8, 0x0 ;  /* 0x000000000000781c */ /* 0x000fe20003f0e170 */
[----:B------:R-:W-:Y:S02]  /*89c0*/  WARPGROUP.DEPBAR.LE gsb0, 0x0 ;  /* 0x00008000000079c5 */ /* 0x000fe40000010000 */
[----:B------:R-:W-:Y:S01]  /*89d0*/  WARPGROUP.ARRIVE ;  /* 0x00000000000079c5 */ /* 0x000fe20000000000 */
[----:B------:R-:W0:Y:S01]  /*89e0*/  @P2 MUFU.RCP R7, R10 ;  /* 0x0000000a00072308 */ /* 0x000e220000001000 */
[----:B--2---:R-:W-:Y:S01]  /*89f0*/  @P2 FMUL.FTZ R9, R11, 0.69314718246459960938 ;  /* 0x3f3172180b092820 */ /* 0x004fe20000410000 */
[----:B-1----:R-:W-:-:S03]  /*8a00*/  @P2 FMUL.FTZ R8, R8, 0.69314718246459960938 ;  /* 0x3f31721808082820 */ /* 0x002fc60000410000 */
[----:B------:R-:W-:Y:S01]  /*8a10*/  HGMMA.64x64x16.F32.BF16 R120, gdesc[UR8].tnspB, R120, gsb0 ;  /* 0x40e00000087879f0 */ /* 0x000fe20008001878 */
[----:B------:R-:W-:Y:S01]  /*8a20*/  UIADD3 UR10, UR6, 0x100, URZ ;  /* 0x00000100060a7890 */ /* 0x000fe2000fffe03f */
[----:B------:R-:W-:Y:S01]  /*8a30*/  @P2 FFMA.FTZ R0, R9, R103, R8 ;  /* 0x0000006709002223 */ /* 0x000fe20000010008 */
        /* <DEDUP_REMOVED lines=59> */
[----:B------:R-:W-:Y:S02]  /*8df0*/  UIADD3 UR6, UR6, 0x580, URZ ;  /* 0x0000058006067890 */ /* 0x000fe4000fffe03f */
[----:B------:R-:W-:Y:S01]  /*8e00*/  UIADD3 UR4, UR4, 0xc06, URZ ;  /* 0x00000c0604047890 */ /* 0x000fe2000fffe03f */
[----:B------:R-:W-:Y:S02]  /*8e10*/  WARPGROUP.DEPBAR.LE gsb0, 0x0 ;  /* 0x00008000000079c5 */ /* 0x000fe40000010000 */
[----:B------:R-:W-:-:S06]  /*8e20*/  WARPGROUP.ARRIVE ;  /* 0x00000000000079c5 */ /* 0x000fcc0000000000 */
[----:B------:R-:W-:Y:S03]  /*8e30*/  HGMMA.64x64x16.F32.BF16 R120, gdesc[UR8].tnspB, R120, gsb0 ;  /* 0x40e00000087879f0 */ /* 0x000fe60008001878 */
[----:B------:R-:W-:Y:S02]  /*8e40*/  WARPGROUP.DEPBAR.LE gsb0, 0x0 ;  /* 0x00008000000079c5 */ /* 0x000fe40000010000 */
[----:B------:R-:W-:-:S06]  /*8e50*/  WARPGROUP.ARRIVE ;  /* 0x00000000000079c5 */ /* 0x000fcc0000000000 */
[----:B------:R-:W-:Y:S01]  /*8e60*/  HGMMA.64x64x16.F32.BF16 R120, gdesc[UR4].tnspB, R120, gsb0 ;  /* 0x40e00000047879f0 */ /* 0x000fe20008001878 */
[----:B------:R-:W-:-:S04]  /*8e70*/  USEL UR4, URZ, 0x1, UP0 ;  /* 0x000000013f047887 */ /* 0x000fc80008000000 */
[----:B------:R-:W-:Y:S01]  /*8e80*/  ULOP3.LUT UR37, UR37, UR4, URZ, 0x3c, !UPT ;  /* 0x0000000425257292 */ /* 0x000fe2000f8e3c3f */
[----:B------:R-:W-:Y:S02]  /*8e90*/  WARPGROUP.DEPBAR.LE gsb0, 0x0 ;  /* 0x00008000000079c5 */ /* 0x000fe40000010000 */
[----:B------:R1:W-:Y:S01]  /*8ea0*/  @!P1 SYNCS.ARRIVE.TRANS64.RED.A1T0 RZ, [R6+URZ], RZ ;  /* 0x000000ff06ff99a7 */ /* 0x0003e2000810043f */
[-C--:B---3--:R-:W-:Y:S01]  /*8eb0*/  FMUL.FTZ R50, R120, R21.reuse ;  /* 0x0000001578327220 */ /* 0x088fe20000410000 */
        /* <DEDUP_REMOVED lines=30> */
[----:B-1----:R-:W-:-:S07]  /*90a0*/  FMUL.FTZ R151, R151, R7 ;  /* 0x0000000797977220 */ /* 0x002fce0000410000 */
.L_x_169:
[----:B------:R-:W0:Y:S08]  /*90b0*/  S2UR UR4, SR_CgaCtaId ;  /* 0x00000000000479c3 */ /* 0x000e300000008800 */
[----:B------:R-:W-:Y:S06]  /*90c0*/  BAR.SYNC.DEFER_BLOCKING 0x5, 0x200 ;  /* 0x0148000000007b1d */ /* 0x000fec0000010000 */
[----:B------:R-:W-:Y:S01]  /*90d0*/  UMOV UR39, 0x400 ;  /* 0x0000040000277882 */ /* 0x000fe20000000000 */
[----:B------:R-:W-:Y:S01]  /*90e0*/  BSSY B0, `(.L_x_190) ;  /* 0x000019e000007945 */ /* 0x000fe20003800000 */
[----:B0-----:R-:W-:-:S09]  /*90f0*/  ULEA UR39, UR4, UR39, 0x18 ;  /* 0x0000002704277291 */ /* 0x001fd2000f8ec03f */
[----:B------:R-:W0:Y:S02]  /*9100*/  LDS.128 R24, [UR39+0x308d0] ;  /* 0x0308d027ff187984 */ /* 0x000e240008000c00 */
[----:B0-----:R-:W-:Y:S02]  /*9110*/  R2UR UR6, R25 ;  /* 0x00000000190672ca */ /* 0x001fe400000e0000 */
[----:B------:R-:W-:Y:S01]  /*9120*/  R2UR UR5, R26 ;  /* 0x000000001a0572ca */ /* 0x000fe200000e0000 */
[----:B------:R-:W-:Y:S06]  /*9130*/  BAR.ARV 0x4, 0x200 ;  /* 0x0108000000007b1d */ /* 0x000fec0000002000 */
[----:B------:R-:W-:Y:S08]  /*9140*/  @P0 BRA `(.L_x_191) ;  /* 0x0000000c00e80947 */ /* 0x000ff00003800000 */
[----:B------:R-:W2:Y:S01]  /*9150*/  LDL R4, [R1+0x18] ;  /* 0x0000180001047983 */ /* 0x000ea20000100800 */
[----:B------:R-:W0:Y:S01]  /*9160*/  S2UR UR4, SR_SWINHI ;  /* 0x00000000000479c3 */ /* 0x000e220000002f00 */
[----:B------:R-:W-:Y:S02]  /*9170*/  F2FP.BF16.F32.PACK_AB R12, R12, R33 ;  /* 0x000000210c0c723e */ /* 0x000fe400000010ff */
[----:B------:R-:W-:Y:S01]  /*9180*/  F2FP.BF16.F32.PACK_AB R13, R13, R34 ;  /* 0x000000220d0d723e */ /* 0x000fe200000010ff */
[----:B------:R-:W3:Y:S01]  /*9190*/  LDL R52, [R1+0x14] ;  /* 0x0000140001347983 */ /* 0x000ee20000100800 */
[----:B------:R-:W-:Y:S02]  /*91a0*/  F2FP.BF16.F32.PACK_AB R14, R14, R31 ;  /* 0x0000001f0e0e723e */ /* 0x000fe400000010ff */
[----:B------:R-:W-:Y:S02]  /*91b0*/  F2FP.BF16.F32.PACK_AB R15, R15, R32 ;  /* 0x000000200f0f723e */ /* 0x000fe400000010ff */
[----:B------:R-:W-:-:S02]  /*91c0*/  F2FP.BF16.F32.PACK_AB R148, R29, R30 ;  /* 0x0000001e1d94723e */ /* 0x000fc400000010ff */
[----:B------:R-:W-:Y:S01]  /*91d0*/  F2FP.BF16.F32.PACK_AB R149, R23, R28 ;  /* 0x0000001c1795723e */ /* 0x000fe200000010ff */
[----:B------:R-:W-:Y:S01]  /*91e0*/  USHF.L.U32 UR16, UR40, 0x2, URZ ;  /* 0x0000000228107899 */ /* 0x000fe2000800063f */
[----:B------:R-:W-:Y:S01]  /*91f0*/  F2FP.BF16.F32.PACK_AB R150, R21, R22 ;  /* 0x000000161596723e */ /* 0x000fe200000010ff */
[----:B------:R-:W-:Y:S01]  /*9200*/  USHF.L.U64.HI UR18, UR40, 0x2, UR41 ;  /* 0x0000000228127899 */ /* 0x000fe20008010229 */
[----:B------:R-:W-:Y:S01]  /*9210*/  F2FP.BF16.F32.PACK_AB R151, R151, R20 ;  /* 0x000000149797723e */ /* 0x000fe200000010ff */
[----:B------:R-:W1:Y:S08]  /*9220*/  LDC R29, c[0x0][0xbe8] ;  /* 0x0002fa00ff1d7b82 */ /* 0x000e700000000800 */
[----:B------:R-:W-:Y:S01]  /*9230*/  BAR.SYNC.DEFER_BLOCKING 0x1, 0x180 ;  /* 0x0046000000007b1d */ /* 0x000fe20000010000 */
[----:B------:R-:W-:-:S05]  /*9240*/  USHF.R.S32.HI UR17, URZ, 0x1f, UR43 ;  /* 0x0000001f3f117899 */ /* 0x000fca000801142b */
[----:B------:R-:W-:Y:S01]  /*9250*/  ULDC.64 UR12, c[0x0][0xb90] ;  /* 0x0002e400000c7ab9 */ /* 0x000fe20000000a00 */
[----:B------:R-:W-:Y:S01]  /*9260*/  UMOV UR8, UR39 ;  /* 0x0000002700087c82 */ /* 0x000fe20008000000 */
[----:B0-----:R-:W-:Y:S01]  /*9270*/  UMOV UR9, UR4 ;  /* 0x0000000400097c82 */ /* 0x001fe20008000000 */
[----:B------:R-:W-:Y:S01]  /*9280*/  ULDC.64 UR10, c[0x0][0xc08] ;  /* 0x00030200000a7ab9 */ /* 0x000fe20000000a00 */
[----:B------:R-:W-:Y:S01]  /*9290*/  IMAD.U32 R18, RZ, RZ, UR8 ;  /* 0x00000008ff127e24 */ /* 0x000fe2000f8e00ff */
[----:B------:R-:W-:Y:S01]  /*92a0*/  ULDC.64 UR14, c[0x0][0xb98] ;  /* 0x0002e600000e7ab9 */ /* 0x000fe20000000a00 */
[----:B------:R-:W-:Y:S01]  /*92b0*/  IMAD.U32 R19, RZ, RZ, UR9 ;  /* 0x00000009ff137e24 */ /* 0x000fe2000f8e00ff */
[----:B------:R-:W-:Y:S02]  /*92c0*/  ULDC.64 UR8, c[0x0][0xc00] ;  /* 0x0003000000087ab9 */ /* 0x000fe40000000a00 */
[----:B------:R-:W-:-:S04]  /*92d0*/  UISETP.NE.U32.AND UP0, UPT, UR8, URZ, UPT ;  /* 0x0000003f0800728c */ /* 0x000fc8000bf05070 */
[----:B------:R-:W-:Y:S02]  /*92e0*/  UISETP.NE.AND.EX UP0, UPT, UR9, URZ, UPT, UP0 ;  /* 0x0000003f0900728c */ /* 0x000fe4000bf05300 */
[----:B------:R-:W-:-:S04]  /*92f0*/  UIADD3 UR4, UP1, UR16, UR8, URZ ;  /* 0x0000000810047290 */ /* 0x000fc8000ff3e03f */
[----:B------:R-:W-:Y:S02]  /*9300*/  UIADD3.X UR7, UR18, UR9, URZ, UP1, !UPT ;  /* 0x0000000912077290 */ /* 0x000fe40008ffe43f */
[----:B------:R-:W-:-:S04]  /*9310*/  MOV R20, UR4 ;  /* 0x0000000400147c02 */ /* 0x000fc80008000f00 */
[----:B------:R-:W-:Y:S02]  /*9320*/  IMAD.U32 R21, RZ, RZ, UR7 ;  /* 0x00000007ff157e24 */ /* 0x000fe4000f8e00ff */
[----:B--2---:R-:W-:-:S03]  /*9330*/  IMAD.WIDE R4, R4, 0x2, R18 ;  /* 0x0000000204047825 */ /* 0x004fc600078e0212 */
[C---:B------:R-:W-:Y:S02]  /*9340*/  IADD3 R9, P1, R4.reuse, 0x40, RZ ;  /* 0x0000004004097810 */ /* 0x040fe40007f3e0ff */
[C---:B------:R-:W-:Y:S02]  /*9350*/  IADD3 R11, P2, R4.reuse, 0x20, RZ ;  /* 0x00000020040b7810 */ /* 0x040fe40007f5e0ff */
[C---:B------:R-:W-:Y:S02]  /*9360*/  IADD3 R25, P0, R4.reuse, 0x60, RZ ;  /* 0x0000006004197810 */ /* 0x040fe40007f1e0ff */
[----:B------:R-:W-:Y:S02]  /*9370*/  LOP3.LUT R7, R4, 0x380, RZ, 0xc0, !PT ;  /* 0x0000038004077812 */ /* 0x000fe400078ec0ff */
[----:B------:R-:W-:Y:S02]  /*9380*/  LOP3.LUT R8, R9, 0x380, RZ, 0xc0, !PT ;  /* 0x0000038009087812 */ /* 0x000fe400078ec0ff */
[----:B------:R-:W-:-:S02]  /*9390*/  LOP3.LUT R10, R11, 0x380, RZ, 0xc0, !PT ;  /* 0x000003800b0a7812 */ /* 0x000fc400078ec0ff */
[----:B------:R-:W-:Y:S02]  /*93a0*/  LOP3.LUT R6, R25, 0x380, RZ, 0xc0, !PT ;  /* 0x0000038019067812 */ /* 0x000fe400078ec0ff */
[----:B------:R-:W-:Y:S02]  /*93b0*/  SHF.R.U64 R7, R7, 0x3, RZ ;  /* 0x0000000307077819 */ /* 0x000fe400000012ff */
[----:B------:R-:W-:Y:S02]  /*93c0*/  SHF.R.U64 R8, R8, 0x3, RZ ;  /* 0x0000000308087819 */ /* 0x000fe400000012ff */
[----:B------:R-:W-:Y:S02]  /*93d0*/  SHF.R.U64 R10, R10, 0x3, RZ ;  /* 0x000000030a0a7819 */ /* 0x000fe400000012ff */
[----:B------:R-:W-:Y:S02]  /*93e0*/  SHF.R.U64 R6, R6, 0x3, RZ ;  /* 0x0000000306067819 */ /* 0x000fe400000012ff */
[----:B------:R-:W-:Y:S01]  /*93f0*/  LOP3.LUT R4, R7, R4, RZ, 0x3c, !PT ;  /* 0x0000000407047212 */ /* 0x000fe200078e3cff */
[--C-:B------:R-:W-:Y:S01]  /*9400*/  IMAD.X R7, RZ, RZ, R5.reuse, P0 ;  /* 0x000000ffff077224 */ /* 0x100fe200000e0605 */
[----:B------:R-:W-:Y:S01]  /*9410*/  LOP3.LUT R8, R8, R9, RZ, 0x3c, !PT ;  /* 0x0000000908087212 */ /* 0x000fe200078e3cff */
[--C-:B------:R-:W-:Y:S01]  /*9420*/  IMAD.X R9, RZ, RZ, R5.reuse, P1 ;  /* 0x000000ffff097224 */ /* 0x100fe200008e0605 */
[----:B------:R-:W-:Y:S01]  /*9430*/  LOP3.LUT R10, R10, R11, RZ, 0x3c, !PT ;  /* 0x0000000b0a0a7212 */ /* 0x000fe200078e3cff */
[----:B------:R-:W-:Y:S01]  /*9440*/  IMAD.X R11, RZ, RZ, R5, P2 ;  /* 0x000000ffff0b7224 */ /* 0x000fe200010e0605 */
[----:B------:R-:W-:-:S02]  /*9450*/  LOP3.LUT R6, R6, R25, RZ, 0x3c, !PT ;  /* 0x0000001906067212 */ /* 0x000fc400078e3cff */
[----:B------:R-:W-:Y:S02]  /*9460*/  MOV R51, R4 ;  /* 0x0000000400337202 */ /* 0x000fe40000000f00 */
[----:B------:R-:W-:Y:S02]  /*9470*/  MOV R24, R6 ;  /* 0x0000000600187202 */ /* 0x000fe40000000f00 */
[----:B------:R-:W-:Y:S02]  /*9480*/  MOV R25, R8 ;  /* 0x0000000800197202 */ /* 0x000fe40000000f00 */
[----:B------:R-:W-:Y:S02]  /*9490*/  MOV R26, R10 ;  /* 0x0000000a001a7202 */ /* 0x000fe40000000f00 */
[----:B------:R-:W-:Y:S02]  /*94a0*/  F2FP.BF16.F32.PACK_AB R4, R49, R50 ;  /* 0x000000323104723e */ /* 0x000fe400000010ff */
[----:B------:R-:W-:-:S02]  /*94b0*/  F2FP.BF16.F32.PACK_AB R5, R47, R48 ;  /* 0x000000302f05723e */ /* 0x000fc400000010ff */
[----:B------:R-:W-:Y:S02]  /*94c0*/  F2FP.BF16.F32.PACK_AB R6, R45, R46 ;  /* 0x0000002e2d06723e */ /* 0x000fe400000010ff */
[----:B------:R-:W-:Y:S02]  /*94d0*/  F2FP.BF16.F32.PACK_AB R7, R43, R44 ;  /* 0x0000002c2b07723e */ /* 0x000fe400000010ff */
[----:B------:R-:W-:Y:S02]  /*94e0*/  F2FP.BF16.F32.PACK_AB R8, R41, R42 ;  /* 0x0000002a2908723e */ /* 0x000fe400000010ff */
[----:B------:R-:W-:Y:S02]  /*94f0*/  F2FP.BF16.F32.PACK_AB R9, R39, R40 ;  /* 0x000000282709723e */ /* 0x000fe400000010ff */
[----:B------:R-:W-:Y:S02]  /*9500*/  F2FP.BF16.F32.PACK_AB R10, R37, R38 ;  /* 0x00000026250a723e */ /* 0x000fe400000010ff */
[----:B------:R-:W-:Y:S01]  /*9510*/  F2FP.BF16.F32.PACK_AB R11, R35, R36 ;  /* 0x00000024230b723e */ /* 0x000fe200000010ff */
[----:B------:R-:W-:Y:S04]  /*9520*/  STSM.16.M88.4 [R51], R4 ;  /* 0x0000000433007844 */ /* 0x000fe80000000200 */
[----:B------:R0:W-:Y:S04]  /*9530*/  STSM.16.M88.4 [R26], R8 ;  /* 0x000000081a007844 */ /* 0x0001e80000000200 */
[----:B------:R2:W-:Y:S04]  /*9540*/  STSM.16.M88.4 [R25], R12 ;  /* 0x0000000c19007844 */ /* 0x0005e80000000200 */
[----:B------:R4:W-:Y:S01]  /*9550*/  STSM.16.M88.4 [R24], R148 ;  /* 0x0000009418007844 */ /* 0x0009e20000000200 */
[----:B------:R-:W-:Y:S01]  /*9560*/  PLOP3.LUT P2, PT, PT, PT, UP0, 0x80, 0x0 ;  /* 0x000000000000781c */ /* 0x000fe20003f4f008 */
[----:B------:R-:W-:-:S12]  /*9570*/  BAR.SYNC.DEFER_BLOCKING 0x1, 0x180 ;  /* 0x0046000000007b1d */ /* 0x000fd80000010000 */
[----:B------:R-:W4:Y:S01]  /*9580*/  @P2 LDG.E R22, desc[UR48][R20.64] ;  /* 0x0000003014162981 */ /* 0x000f22000c1e1900 */
[----:B-1----:R-:W-:Y:S01]  /*9590*/  ISETP.NE.AND P1, PT, R29, 0x1, PT ;  /* 0x000000011d00780c */ /* 0x002fe20003f25270 */
[----:B------:R-:W-:-:S12]  /*95a0*/  UMOV UR4, URZ ;  /* 0x0000003f00047c82 */ /* 0x000fd80008000000 */
[----:B------:R-:W1:Y:S08]  /*95b0*/  @P1 LDC R23, c[0x0][0xbec] ;  /* 0x0002fb00ff171b82 */ /* 0x000e700000000800 */
[----:B------:R-:W2:Y:S01]  /*95c0*/  @P1 LDC R28, c[0x0][0xbf0] ;  /* 0x0002fc00ff1c1b82 */ /* 0x000ea20000000800 */
[----:B0-----:R-:W-:-:S04]  /*95d0*/  IMAD.U32 R8, RZ, RZ, UR42 ;  /* 0x0000002aff087e24 */ /* 0x001fc8000f8e00ff */
[----:B---3--:R-:W-:Y:S01]  /*95e0*/  IMAD R8, R8, 0xc0, R52 ;  /* 0x000000c008087824 */ /* 0x008fe200078e0234 */
[----:B------:R-:W-:Y:S02]  /*95f0*/  UIMAD UR7, UR17, UR12, URZ ;  /* 0x0000000c110772a4 */ /* 0x000fe4000f8e023f */
[----:B------:R-:W-:Y:S01]  /*9600*/  UISETP.NE.U32.AND UP1, UPT, UR10, URZ, UPT ;  /* 0x0000003f0a00728c */ /* 0x000fe2000bf25070 */
[----:B------:R-:W-:Y:S01]  /*9610*/  IMAD.MOV.U32 R4, RZ, RZ, R8 ;  /* 0x000000ffff047224 */ /* 0x000fe200078e0008 */
[----:B------:R-:W-:Y:S01]  /*9620*/  UIMAD UR7, UR43, UR13, UR7 ;  /* 0x0000000d2b0772a4 */ /* 0x000fe2000f8e0207 */
[----:B-1----:R-:W-:Y:S01]  /*9630*/  @P1 IMAD.HI.U32 R5, R8, R23, RZ ;  /* 0x0000001708051227 */ /* 0x002fe200078e00ff */
[----:B------:R-:W-:Y:S02]  /*9640*/  USEL UR41, UR41, URZ, !UP0 ;  /* 0x0000003f29297287 */ /* 0x000fe4000c000000 */
[----:B------:R-:W-:Y:S02]  /*9650*/  USEL UR40, UR40, URZ, !UP0 ;  /* 0x0000003f28287287 */ /* 0x000fe4000c000000 */
[----:B------:R-:W-:Y:S01]  /*9660*/  UISETP.NE.AND.EX UP0, UPT, UR11, URZ, UPT, UP1 ;  /* 0x0000003f0b00728c */ /* 0x000fe2000bf05310 */
[----:B--2---:R-:W-:-:S05]  /*9670*/  @P1 SHF.R.U32.HI R4, RZ, R28, R5 ;  /* 0x0000001cff041219 */ /* 0x004fca0000011605 */
[----:B------:R-:W-:-:S04]  /*9680*/  IMAD.MOV R6, RZ, RZ, -R4 ;  /* 0x000000ffff067224 */ /* 0x000fc800078e0a04 */
[----:B------:R-:W-:Y:S01]  /*9690*/  IMAD R7, R29, R6, R8 ;  /* 0x000000061d077224 */ /* 0x000fe200078e0208 */
[----:B------:R-:W-:Y:S01]  /*96a0*/  @UP0 UIADD3 UR10, UP1, UR16, UR10, URZ ;  /* 0x0000000a100a0290 */ /* 0x000fe2000ff3e03f */
[----:B------:R-:W-:Y:S02]  /*96b0*/  PLOP3.LUT P3, PT, PT, PT, UP0, 0x80, 0x0 ;  /* 0x000000000000781c */ /* 0x000fe40003f6f008 */
[----:B------:R-:W-:Y:S02]  /*96c0*/  SHF.R.S32.HI R6, RZ, 0x1f, R4 ;  /* 0x0000001fff067819 */ /* 0x000fe40000011404 */
[----:B------:R-:W-:Y:S01]  /*96d0*/  SHF.R.S32.HI R5, RZ, 0x1f, R7 ;  /* 0x0000001fff057819 */ /* 0x000fe20000011407 */
[----:B------:R-:W-:Y:S01]  /*96e0*/  @UP0 UIADD3.X UR11, UR18, UR11, URZ, UP1, !UPT ;  /* 0x0000000b120b0290 */ /* 0x000fe20008ffe43f */
[----:B------:R-:W-:-:S05]  /*96f0*/  IMAD.U32 R12, RZ, RZ, UR10 ;  /* 0x0000000aff0c7e24 */ /* 0x000fca000f8e00ff */
[----:B------:R-:W-:Y:S01]  /*9700*/  IMAD.U32 R13, RZ, RZ, UR11 ;  /* 0x0000000bff0d7e24 */ /* 0x000fe2000f8e00ff */
[----:B----4-:R-:W-:-:S13]  /*9710*/  @P2 R2UR UR4, R22 ;  /* 0x00000000160422ca */ /* 0x010fda00000e0000 */
[----:B------:R-:W-:Y:S02]  /*9720*/  USHF.R.S32.HI UR9, URZ, 0x1f, UR4 ;  /* 0x0000001f3f097899 */ /* 0x000fe40008011404 */
[----:B------:R-:W-:Y:S02]  /*9730*/  UMOV UR8, UR4 ;  /* 0x0000000400087c82 */ /* 0x000fe40008000000 */
[----:B------:R-:W-:-:S04]  /*9740*/  UIMAD.WIDE.U32 UR12, UR43, UR12, UR8 ;  /* 0x0000000c2b0c72a5 */ /* 0x000fc8000f8e0008 */
[----:B------:R-:W-:Y:S02]  /*9750*/  UIADD3 UR13, UR13, UR7, URZ ;  /* 0x000000070d0d7290 */ /* 0x000fe4000fffe03f */
[----:B------:R-:W-:Y:S02]  /*9760*/  UIMAD UR7, UR41, UR14, URZ ;  /* 0x0000000e290772a4 */ /* 0x000fe4000f8e023f */
[----:B------:R-:W-:Y:S02]  /*9770*/  UIMAD.WIDE.U32 UR12, UR40, UR14, UR12 ;  /* 0x0000000e280c72a5 */ /* 0x000fe4000f8e000c */
[----:B------:R-:W-:-:S03]  /*9780*/  UIMAD UR7, UR40, UR15, UR7 ;  /* 0x0000000f280772a4 */ /* 0x000fc6000f8e0207 */
[----:B------:R-:W-:Y:S01]  /*9790*/  ULDC.64 UR14, c[0x0][0xb88] ;  /* 0x0002e200000e7ab9 */ /* 0x000fe20000000a00 */
[----:B------:R-:W-:Y:S02]  /*97a0*/  IADD3 R4, P0, R4, UR12, RZ ;  /* 0x0000000c04047c10 */ /* 0x000fe4000ff1e0ff */
[----:B------:R-:W-:Y:S01]  /*97b0*/  IMAD.U32 R9, RZ, RZ, UR7 ;  /* 0x00000007ff097e24 */ /* 0x000fe2000f8e00ff */
[----:B------:R-:W-:Y:S01]  /*97c0*/  ULDC UR7, c[0x0][0xa88] ;  /* 0x0002a20000077ab9 */ /* 0x000fe20000000800 */
[----:B------:R-:W-:-:S03]  /*97d0*/  IMAD R8, R5, UR14, RZ ;  /* 0x0000000e05087c24 */ /* 0x000fc6000f8e02ff */
[----:B------:R-:W-:Y:S02]  /*97e0*/  IADD3.X R5, R6, UR13, R9, P0, !PT ;  /* 0x0000000d06057c10 */ /* 0x000fe400087fe409 */
[----:B------:R-:W-:Y:S01]  /*97f0*/  MOV R6, UR7 ;  /* 0x0000000700067c02 */ /* 0x000fe20008000f00 */
[----:B------:R-:W-:-:S05]  /*9800*/  ULDC.64 UR12, c[0x0][0xb50] ;  /* 0x0002d400000c7ab9 */ /* 0x000fca0000000a00 */
[----:B------:R0:W5:Y:S01]  /*9810*/  @P3 LDG.E R6, desc[UR48][R12.64] ;  /* 0x000000300c063981 */ /* 0x000162000c1e1900 */
[C---:B------:R-:W-:Y:S02]  /*9820*/  IMAD R9, R7.reuse, UR15, R8 ;  /* 0x0000000f07097c24 */ /* 0x040fe4000f8e0208 */
[----:B------:R-:W-:-:S04]  /*9830*/  IMAD.WIDE.U32 R4, R7, UR14, R4 ;  /* 0x0000000e07047c25 */ /* 0x000fc8000f8e0004 */
[----:B------:R-:W-:Y:S01]  /*9840*/  IMAD.IADD R5, R5, 0x1, R9 ;  /* 0x0000000105057824 */ /* 0x000fe200078e0209 */
[----:B------:R-:W-:Y:S01]  /*9850*/  LEA R7, P0, R4, UR12, 0x2 ;  /* 0x0000000c04077c11 */ /* 0x000fe2000f8010ff */
[----:B------:R-:W-:-:S03]  /*9860*/  IMAD.U32 R8, RZ, RZ, UR42 ;  /* 0x0000002aff087e24 */ /* 0x000fc6000f8e00ff */
[----:B------:R-:W-:Y:S01]  /*9870*/  LEA.HI.X R10, R4, UR13, R5, 0x2, P0 ;  /* 0x0000000d040a7c11 */ /* 0x000fe200080f1405 */
[----:B0-----:R-:W-:Y:S08]  /*9880*/  @P3 BRA `(.L_x_192) ;  /* 0x0000000000103947 */ /* 0x001ff00003800000 */
[----:B------:R-:W-:Y:S05]  /*9890*/  @!P2 BRA `(.L_x_192) ;  /* 0x00000000000ca947 */ /* 0x000fea0003800000 */
[----:B------:R-:W2:Y:S04]  /*98a0*/  LDG.E R5, desc[UR48][R20.64] ;  /* 0x0000003014057981 */ /* 0x000ea8000c1e1900 */
[----:B-----5:R-:W2:Y:S02]  /*98b0*/  LDG.E R6, desc[UR48][R20.64+0x4] ;  /* 0x0000043014067981 */ /* 0x020ea4000c1e1900 */
[----:B--2---:R-:W-:-:S07]  /*98c0*/  IMAD.IADD R6, R6, 0x1, -R5 ;  /* 0x0000000106067824 */ /* 0x004fce00078e0a05 */
.L_x_192:
[----:B------:R-:W2:Y:S01]  /*98d0*/  LDL R9, [R1+0xc] ;  /* 0x00000c0001097983 */ /* 0x000ea20000100800 */
[----:B------:R-:W0:Y:S01]  /*98e0*/  S2R R4, SR_TID.X ;  /* 0x0000000000047919 */ /* 0x000e220000002100 */
[----:B------:R-:W-:Y:S02]  /*98f0*/  LEA R5, R157, R156, 0x6 ;  /* 0x0000009c9d057211 */ /* 0x000fe400078e30ff */
[----:B------:R-:W-:Y:S04]  /*9900*/  SHFL.IDX PT, R20, R7, RZ, 0x1c1f ;  /* 0x001c1fff07147589 */ /* 0x000fe800000e0000 */
[----:B------:R-:W1:Y:S01]  /*9910*/  SHFL.IDX PT, R21, R10, RZ, 0x1c1f ;  /* 0x001c1fff0a157589 */ /* 0x000e6200000e0000 */
[----:B------:R-:W-:Y:S01]  /*9920*/  IMAD.WIDE R18, R5, 0x2, R18 ;  /* 0x0000000205127825 */ /* 0x000fe200078e0212 */
[----:B------:R-:W-:-:S02]  /*9930*/  ULDC.64 UR10, c[0x0][0xaa0] ;  /* 0x0002a800000a7ab9 */ /* 0x000fc40000000a00 */
[----:B------:R-:W-:Y:S01]  /*9940*/  SHFL.IDX PT, R22, R7, 0x1, 0x1c1f ;  /* 0x003c1f0007167f89 */ /* 0x000fe200000e0000 */
[----:B0-----:R-:W-:-:S05]  /*9950*/  VIADD R11, R4, 0xffffff80 ;  /* 0xffffff80040b7836 */ /* 0x001fca0000000000 */
[----:B------:R-:W-:-:S04]  /*9960*/  SHF.R.S32.HI R4, RZ, 0x1f, R11 ;  /* 0x0000001fff047819 */ /* 0x000fc8000001140b */
[----:B------:R-:W-:-:S04]  /*9970*/  LEA.HI R4, R4, R11, RZ, 0x7 ;  /* 0x0000000b04047211 */ /* 0x000fc800078f38ff */
[----:B------:R-:W-:Y:S01]  /*9980*/  LOP3.LUT R4, R4, 0xffffff80, RZ, 0xc0, !PT ;  /* 0xffffff8004047812 */ /* 0x000fe200078ec0ff */
[----:B------:R-:W0:Y:S04]  /*9990*/  SHFL.IDX PT, R23, R10, 0x1, 0x1c1f ;  /* 0x003c1f000a177f89 */ /* 0x000e2800000e0000 */
[----:B------:R-:W-:Y:S02]  /*99a0*/  IMAD.IADD R4, R11, 0x1, -R4 ;  /* 0x000000010b047824 */ /* 0x000fe400078e0a04 */
[----:B-----5:R-:W-:-:S03]  /*99b0*/  IMAD R31, R6, R29, RZ ;  /* 0x0000001d061f7224 */ /* 0x020fc600078e02ff */
[----:B------:R-:W-:Y:S02]  /*99c0*/  LOP3.LUT P0, RZ, R4, 0x3, RZ, 0xc0, !PT ;  /* 0x0000000304ff7812 */ /* 0x000fe4000780c0ff */
[C---:B------:R-:W-:Y:S02]  /*99d0*/  IADD3 R13, P4, R18.reuse, 0x3000, RZ ;  /* 0x00003000120d7810 */ /* 0x040fe40007f9e0ff */
[----:B------:R-:W-:Y:S02]  /*99e0*/  LOP3.LUT R5, R18, 0x380, RZ, 0xc0, !PT ;  /* 0x0000038012057812 */ /* 0x000fe400078ec0ff */
[----:B------:R-:W-:Y:S02]  /*99f0*/  LOP3.LUT R12, R13, 0x380, RZ, 0xc0, !PT ;  /* 0x000003800d0c7812 */ /* 0x000fe400078ec0ff */
[----:B------:R-:W-:Y:S02]  /*9a00*/  SHF.R.U64 R5, R5, 0x3, RZ ;  /* 0x0000000305057819 */ /* 0x000fe400000012ff */
[----:B------:R-:W-:-:S04]  /*9a10*/  SHF.R.U64 R12, R12, 0x3, RZ ;  /* 0x000000030c0c7819 */ /* 0x000fc800000012ff */
[----:B------:R-:W-:Y:S01]  /*9a20*/  LOP3.LUT R12, R12, R13, RZ, 0x3c, !PT ;  /* 0x0000000d0c0c7212 */ /* 0x000fe200078e3cff */
[----:B------:R-:W-:Y:S02]  /*9a30*/  IMAD.X R13, RZ, RZ, R19, P4 ;  /* 0x000000ffff0d7224 */ /* 0x000fe400020e0613 */
[----:B--2---:R-:W-:Y:S01]  /*9a40*/  IMAD R8, R8, 0xc0, R9 ;  /* 0x000000c008087824 */ /* 0x004fe200078e0209 */
[----:B------:R-:W-:-:S03]  /*9a50*/  IADD3 R9, P3, R18, 0x1800, RZ ;  /* 0x0000180012097810 */ /* 0x000fc60007f7e0ff */
[C---:B------:R-:W-:Y:S01]  /*9a60*/  VIADD R4, R8.reuse, 0x8 ;  /* 0x0000000808047836 */ /* 0x040fe20000000000 */
[-C--:B------:R-:W-:Y:S02]  /*9a70*/  ISETP.GE.OR P2, PT, R8, R31.reuse, P0 ;  /* 0x0000001f0800720c */ /* 0x080fe40000746670 */
[----:B------:R-:W-:Y:S02]  /*9a80*/  LOP3.LUT R8, R9, 0x380, RZ, 0xc0, !PT ;  /* 0x0000038009087812 */ /* 0x000fe400078ec0ff */
[----:B------:R-:W-:Y:S02]  /*9a90*/  ISETP.GE.OR P0, PT, R4, R31, P0 ;  /* 0x0000001f0400720c */ /* 0x000fe40000706670 */
[----:B------:R-:W-:Y:S02]  /*9aa0*/  SHF.R.U64 R8, R8, 0x3, RZ ;  /* 0x0000000308087819 */ /* 0x000fe400000012ff */
[----:B------:R-:W-:Y:S02]  /*9ab0*/  LOP3.LUT R4, R5, R18, RZ, 0x3c, !PT ;  /* 0x0000001205047212 */ /* 0x000fe400078e3cff */
[----:B------:R-:W-:Y:S01]  /*9ac0*/  LOP3.LUT R8, R8, R9, RZ, 0x3c, !PT ;  /* 0x0000000908087212 */ /* 0x000fe200078e3cff */
[----:B------:R-:W-:Y:S01]  /*9ad0*/  IMAD.X R9, RZ, RZ, R19, P3 ;  /* 0x000000ffff097224 */ /* 0x000fe200018e0613 */
[----:B------:R-:W-:Y:S01]  /*9ae0*/  MOV R5, R19 ;  /* 0x0000001300057202 */ /* 0x000fe20000000f00 */
[----:B-1----:R1:W-:Y:S04]  /*9af0*/  @!P2 ST.E desc[UR48][R20.64], R3 ;  /* 0x000000031400a985 */ /* 0x0023e8000c101930 */
[----:B0-----:R0:W-:Y:S04]  /*9b00*/  @!P0 ST.E desc[UR48][R22.64], R0 ;  /* 0x0000000016008985 */ /* 0x0011e8000c101930 */
[----:B------:R-:W2:Y:S04]  /*9b10*/  LD.E.128 R4, desc[UR48][R4.64] ;  /* 0x0000003004047980 */ /* 0x000ea8000c101d00 */
[----:B------:R-:W3:Y:S04]  /*9b20*/  LD.E.128 R8, desc[UR48][R8.64] ;  /* 0x0000003008087980 */ /* 0x000ee8000c101d00 */
[----:B------:R-:W4:Y:S01]  /*9b30*/  LD.E.128 R12, desc[UR48][R12.64] ;  /* 0x000000300c0c7980 */ /* 0x000f22000c101d00 */
[----:B------:R-:W-:-:S04]  /*9b40*/  IADD3 R24, P0, R18, 0x4800, RZ ;  /* 0x0000480012187810 */ /* 0x000fc80007f1e0ff */
[----:B------:R-:W-:-:S04]  /*9b50*/  LOP3.LUT R18, R24, 0x380, RZ, 0xc0, !PT ;  /* 0x0000038018127812 */ /* 0x000fc800078ec0ff */
[----:B-1----:R-:W-:Y:S02]  /*9b60*/  SHF.R.U64 R3, R18, 0x3, RZ ;  /* 0x0000000312037819 */ /* 0x002fe400000012ff */
[----:B------:R-:W1:Y:S01]  /*9b70*/  @P1 LDC R18, c[0x0][0xbec] ;  /* 0x0002fb00ff121b82 */ /* 0x000e620000000800 */
[----:B------:R-:W-:Y:S01]  /*9b80*/  IMAD.X R21, RZ, RZ, R19, P0 ;  /* 0x000000ffff157224 */ /* 0x000fe200000e0613 */
[----:B------:R-:W-:-:S06]  /*9b90*/  UIMAD UR7, UR9, UR10, URZ ;  /* 0x0000000a090772a4 */ /* 0x000fcc000f8e023f */
[----:B------:R-:W1:Y:S01]  /*9ba0*/  @P1 LDC R19, c[0x0][0xbf0] ;  /* 0x0002fc00ff131b82 */ /* 0x000e620000000800 */
[----:B------:R-:W-:Y:S02]  /*9bb0*/  UIMAD.WIDE.U32 UR8, UR4, UR10, URZ ;  /* 0x0000000a040872a5 */ /* 0x000fe4000f8e003f */
[----:B------:R-:W-:Y:S01]  /*9bc0*/  UIMAD UR7, UR4, UR11, UR7 ;  /* 0x0000000b040772a4 */ /* 0x000fe2000f8e0207 */
[----:B0-----:R-:W-:Y:S02]  /*9bd0*/  IMAD R0, R155, 0x30, R157 ;  /* 0x000000309b007824 */ /* 0x001fe400078e029d */
[----:B------:R-:W-:Y:S01]  /*9be0*/  ULDC.64 UR10, c[0x0][0xae8] ;  /* 0x0002ba00000a7ab9 */ /* 0x000fe20000000a00 */
[----:B------:R-:W-:Y:S01]  /*9bf0*/  IMAD.U32 R25, RZ, RZ, UR42 ;  /* 0x0000002aff197e24 */ /* 0x000fe2000f8e00ff */
[----:B------:R-:W-:Y:S02]  /*9c00*/  UIADD3 UR9, UR9, UR7, URZ ;  /* 0x0000000709097290 */ /* 0x000fe4000fffe03f */
[----:B------:R-:W-:Y:S01]  /*9c10*/  UIMAD UR4, UR17, UR10, URZ ;  /* 0x0000000a110472a4 */ /* 0x000fe2000f8e023f */
[----:B------:R-:W-:Y:S01]  /*9c20*/  IMAD R25, R25, 0xc0, R0 ;  /* 0x000000c019197824 */ /* 0x000fe200078e0200 */
[----:B------:R-:W-:-:S02]  /*9c30*/  UIMAD.WIDE.U32 UR8, UR43, UR10, UR8 ;  /* 0x0000000a2b0872a5 */ /* 0x000fc4000f8e0008 */
[----:B------:R-:W-:Y:S01]  /*9c40*/  UIMAD UR4, UR43, UR11, UR4 ;  /* 0x0000000b2b0472a4 */ /* 0x000fe2000f8e0204 */
[----:B-1----:R-:W-:Y:S02]  /*9c50*/  @P1 IMAD.HI.U32 R0, R25, R18, RZ ;  /* 0x0000001219001227 */ /* 0x002fe400078e00ff */
[----:B------:R-:W-:Y:S01]  /*9c60*/  ULDC.64 UR10, c[0x0][0xaf0] ;  /* 0x0002bc00000a7ab9 */ /* 0x000fe20000000a00 */
[----:B------:R-:W-:Y:S02]  /*9c70*/  UIADD3 UR9, UR9, UR4, URZ ;  /* 0x0000000409097290 */ /* 0x000fe4000fffe03f */
[----:B------:R-:W-:Y:S01]  /*9c80*/  UIMAD UR41, UR41, UR10, URZ ;  /* 0x0000000a292972a4 */ /* 0x000fe2000f8e023f */
[----:B------:R-:W-:Y:S01]  /*9c90*/  LOP3.LUT R20, R3, R24, RZ, 0x3c, !PT ;  /* 0x0000001803147212 */ /* 0x000fe200078e3cff */
[----:B------:R-:W-:Y:S02]  /*9ca0*/  IMAD.MOV.U32 R3, RZ, RZ, R25 ;  /* 0x000000ffff037224 */ /* 0x000fe400078e0019 */
[----:B------:R-:W-:Y:S01]  /*9cb0*/  UIMAD UR4, UR40, UR11, UR41 ;  /* 0x0000000b280472a4 */ /* 0x000fe2000f8e0229 */
[----:B------:R-:W-:Y:S01]  /*9cc0*/  @P1 SHF.R.U32.HI R3, RZ, R19, R0 ;  /* 0x00000013ff031219 */ /* 0x000fe20000011600 */
[----:B------:R-:W-:Y:S01]  /*9cd0*/  UIMAD.WIDE.U32 UR40, UR40, UR10, UR8 ;  /* 0x0000000a282872a5 */ /* 0x000fe2000f8e0008 */
[----:B------:R-:W-:Y:S01]  /*9ce0*/  IMAD.U32 R32, RZ, RZ, UR42 ;  /* 0x0000002aff207e24 */ /* 0x000fe2000f8e00ff */
[----:B------:R-:W5:Y:S01]  /*9cf0*/  LD.E.128 R20, desc[UR48][R20.64] ;  /* 0x0000003014147980 */ /* 0x000f62000c101d00 */
[--C-:B------:R-:W-:Y:S01]  /*9d00*/  SHF.R.S32.HI R0, RZ, 0x1f, R3.reuse ;  /* 0x0000001fff007819 */ /* 0x100fe20000011403 */
[----:B------:R-:W-:Y:S01]  /*9d10*/  UIADD3 UR4, UR41, UR4, URZ ;  /* 0x0000000429047290 */ /* 0x000fe2000fffe03f */
[----:B------:R-:W-:Y:S01]  /*9d20*/  IMAD.MOV R24, RZ, RZ, -R3 ;  /* 0x000000ffff187224 */ /* 0x000fe200078e0a03 */
[----:B------:R-:W-:Y:S01]  /*9d30*/  ULDC.64 UR8, c[0x0][0xae0] ;  /* 0x0002b80000087ab9 */ /* 0x000fe20000000a00 */
[----:B------:R-:W-:Y:S01]  /*9d40*/  MOV R19, UR41 ;  /* 0x0000002900137c02 */ /* 0x000fe20008000f00 */
[----:B------:R-:W-:Y:S01]  /*9d50*/  IMAD R0, R0, UR8, RZ ;  /* 0x0000000800007c24 */ /* 0x000fe2000f8e02ff */
[----:B------:R-:W-:Y:S01]  /*9d60*/  @!PT LDS RZ, [RZ] ;  /* 0x00000000fffff984 */ /* 0x000fe20000000800 */
[----:B------:R-:W-:Y:S01]  /*9d70*/  @!PT LDS RZ, [RZ] ;  /* 0x00000000fffff984 */ /* 0x000fe20000000800 */
[----:B------:R-:W-:Y:S01]  /*9d80*/  @!PT LDS RZ, [RZ] ;  /* 0x00000000fffff984 */ /* 0x000fe20000000800 */
[----:B------:R-:W-:Y:S01]  /*9d90*/  @!PT LDS RZ, [RZ] ;  /* 0x00000000fffff984 */ /* 0x000fe20000000800 */
[----:B------:R0:W-:Y:S06]  /*9da0*/  MEMBAR.ALL.CTA ;  /* 0x0000000000007992 */ /* 0x0001ec0000008000 */
[----:B0-----:R-:W0:Y:S01]  /*9db0*/  FENCE.VIEW.ASYNC.S ;  /* 0x00000000000073c6 */ /* 0x001e220000000000 */
[----:B------:R-:W-:-:S02]  /*9dc0*/  IMAD R25, R29, R24, R25 ;  /* 0x000000181d197224 */ /* 0x000fc400078e0219 */
[----:B------:R-:W-:Y:S02]  /*9dd0*/  IMAD.U32 R18, RZ, RZ, UR40 ;  /* 0x00000028ff127e24 */ /* 0x000fe4000f8e00ff */
[----:B------:R-:W-:Y:S01]  /*9de0*/  IMAD.U32 R19, RZ, RZ, UR4 ;  /* 0x00000004ff137e24 */ /* 0x000fe2000f8e00ff */
[----:B------:R-:W-:Y:S01]  /*9df0*/  ULDC UR4, c[0x0][0xac8] ;  /* 0x0002b20000047ab9 */ /* 0x000fe20000000800 */
[C---:B------:R-:W-:Y:S01]  /*9e00*/  IMAD R29, R3.reuse, UR9, R0 ;  /* 0x00000009031d7c24 */ /* 0x040fe2000f8e0200 */
[----:B------:R-:W-:Y:S01]  /*9e10*/  SHF.R.S32.HI R0, RZ, 0x1f, R25 ;  /* 0x0000001fff007819 */ /* 0x000fe20000011419 */
[----:B------:R-:W-:Y:S01]  /*9e20*/  IMAD.WIDE.U32 R18, R3, UR8, R18 ;  /* 0x0000000803127c25 */ /* 0x000fe2000f8e0012 */
[----:B------:R-:W-:-:S03]  /*9e30*/  ULDC.64 UR8, c[0x0][0xad8] ;  /* 0x0002b60000087ab9 */ /* 0x000fc60000000a00 */
[----:B------:R-:W-:Y:S02]  /*9e40*/  IMAD.IADD R19, R19, 0x1, R29 ;  /* 0x0000000113137824 */ /* 0x000fe400078e021d */
[----:B------:R-:W-:Y:S02]  /*9e50*/  IMAD R0, R0, UR8, RZ ;  /* 0x0000000800007c24 */ /* 0x000fe4000f8e02ff */
[----:B------:R-:W-:-:S04]  /*9e60*/  IMAD.WIDE.U32 R18, R25, UR8, R18 ;  /* 0x0000000819127c25 */ /* 0x000fc8000f8e0012 */
[----:B------:R-:W-:Y:S01]  /*9e70*/  IMAD R3, R25, UR9, R0 ;  /* 0x0000000919037c24 */ /* 0x000fe2000f8e0200 */
[----:B------:R-:W-:Y:S02]  /*9e80*/  ULDC.64 UR8, c[0x0][0xa80] ;  /* 0x0002a00000087ab9 */ /* 0x000fe40000000a00 */
[----:B------:R-:W-:Y:S01]  /*9e90*/  LEA R26, P0, R18, UR8, 0x1 ;  /* 0x00000008121a7c11 */ /* 0x000fe2000f8008ff */
[----:B------:R-:W-:-:S04]  /*9ea0*/  IMAD.IADD R3, R19, 0x1, R3 ;  /* 0x0000000113037824 */ /* 0x000fc800078e0203 */
[----:B0-----:R-:W0:Y:S01]  /*9eb0*/  SHFL.IDX PT, R25, R26, RZ, 0x181f ;  /* 0x00181fff1a197589 */ /* 0x001e2200000e0000 */
[----:B------:R-:W-:Y:S01]  /*9ec0*/  LEA.HI.X R30, R18, UR9, R3, 0x1, P0 ;  /* 0x00000009121e7c11 */ /* 0x000fe200080f0c03 */
[----:B------:R-:W-:Y:S02]  /*9ed0*/  IMAD R32, R32, 0xc0, R157 ;  /* 0x000000c020207824 */ /* 0x000fe400078e029d */
[----:B------:R-:W1:Y:S04]  /*9ee0*/  SHFL.IDX PT, R33, R26, 0x1, 0x181f ;  /* 0x00381f001a217f89 */ /* 0x000e6800000e0000 */
[----:B------:R-:W1:Y:S01]  /*9ef0*/  SHFL.IDX PT, R37, R26, 0x2, 0x181f ;  /* 0x00581f001a257f89 */ /* 0x000e6200000e0000 */
[----:B------:R-:W-:-:S03]  /*9f00*/  ISETP.GE.AND P0, PT, R156, UR4, PT ;  /* 0x000000049c007c0c */ /* 0x000fc6000bf06270 */
[----:B------:R-:W1:Y:S01]  /*9f10*/  SHFL.IDX PT, R19, R30, RZ, 0x181f ;  /* 0x00181fff1e137589 */ /* 0x000e6200000e0000 */
[----:B------:R-:W-:-:S03]  /*9f20*/  VIADD R0, R32, 0x30 ;  /* 0x0000003020007836 */ /* 0x000fc60000000000 */
[----:B------:R-:W1:Y:S01]  /*9f30*/  SHFL.IDX PT, R29, R30, 0x1, 0x181f ;  /* 0x00381f001e1d7f89 */ /* 0x000e6200000e0000 */
[----:B------:R-:W-:-:S03]  /*9f40*/  IADD3 R3, R32, 0x60, RZ ;  /* 0x0000006020037810 */ /* 0x000fc60007ffe0ff */
[----:B------:R-:W1:Y:S01]  /*9f50*/  SHFL.IDX PT, R35, R30, 0x2, 0x181f ;  /* 0x00581f001e237f89 */ /* 0x000e6200000e0000 */
[-C--:B------:R-:W-:Y:S02]  /*9f60*/  ISETP.GE.OR P1, PT, R32, R31.reuse, P0 ;  /* 0x0000001f2000720c */ /* 0x080fe40000726670 */
[-C--:B------:R-:W-:Y:S02]  /*9f70*/  ISETP.GE.OR P2, PT, R0, R31.reuse, P0 ;  /* 0x0000001f0000720c */ /* 0x080fe40000746670 */
[----:B------:R-:W-:Y:S01]  /*9f80*/  ISETP.GE.OR P3, PT, R3, R31, P0 ;  /* 0x0000001f0300720c */ /* 0x000fe20000766670 */
[----:B------:R-:W-:Y:S01]  /*9f90*/  UIADD3 UR4, UR39, 0x30820, URZ ;  /* 0x0003082027047890 */ /* 0x000fe2000fffe03f */
[----:B------:R-:W-:-:S03]  /*9fa0*/  SHF.R.S32.HI R34, RZ, 0x1f, R156 ;  /* 0x0000001fff227819 */ /* 0x000fc6000001149c */
[----:B------:R-:W-:-:S04]  /*9fb0*/  UPRMT UR4, URZ, 0x654, UR4 ;  /* 0x000006543f047896 */ /* 0x000fc80008000004 */
[C---:B0-----:R-:W-:Y:S02]  /*9fc0*/  @!P1 LEA R18, P4, R156.reuse, R25, 0x1 ;  /* 0x000000199c129211 */ /* 0x041fe400078808ff */
[C---:B-1----:R-:W-:Y:S02]  /*9fd0*/  @!P2 LEA R24, P5, R156.reuse, R33, 0x1 ;  /* 0x000000219c18a211 */ /* 0x042fe400078a08ff */
[C---:B------:R-:W-:Y:S01]  /*9fe0*/  @!P3 LEA R28, P6, R156.reuse, R37, 0x1 ;  /* 0x000000259c1cb211 */ /* 0x040fe200078c08ff */
[----:B------:R-:W-:Y:S01]  /*9ff0*/  SYNCS.ARRIVE.TRANS64.RED.A1T0 RZ, [UR4], RZ ;  /* 0x000000ffffff79a7 */ /* 0x000fe20008100404 */
[C-C-:B------:R-:W-:Y:S02]  /*a000*/  @!P1 LEA.HI.X R19, R156.reuse, R19, R34.reuse, 0x1, P4 ;  /* 0x000000139c139211 */ /* 0x140fe400020f0c22 */
[C-C-:B------:R-:W-:Y:S02]  /*a010*/  @!P2 LEA.HI.X R25, R156.reuse, R29, R34.reuse, 0x1, P5 ;  /* 0x0000001d9c19a211 */ /* 0x140fe400028f0c22 */
[----:B------:R-:W-:Y:S01]  /*a020*/  @!P3 LEA.HI.X R29, R156, R35, R34, 0x1, P6 ;  /* 0x000000239c1db211 */ /* 0x000fe200030f0c22 */
[----:B------:R-:W-:-:S05]  /*a030*/  VIADD R0, R32, 0x90 ;  /* 0x0000009020007836 */ /* 0x000fca0000000000 */
[----:B------:R-:W-:Y:S01]  /*a040*/  ISETP.GE.OR P0, PT, R0, R31, P0 ;  /* 0x0000001f0000720c */ /* 0x000fe20000706670 */
[----:B------:R0:W1:Y:S04]  /*a050*/  SHFL.IDX PT, R33, R26, 0x3, 0x181f ;  /* 0x00781f001a217f89 */ /* 0x00006800000e0000 */
[----:B------:R0:W0:Y:S04]  /*a060*/  SHFL.IDX PT, R3, R30, 0x3, 0x181f ;  /* 0x00781f001e037f89 */ /* 0x00002800000e0000 */
[----:B--2---:R2:W-:Y:S04]  /*a070*/  @!P1 ST.E.128 desc[UR48][R18.64], R4 ;  /* 0x0000000412009985 */ /* 0x0045e8000c101d30 */
[----:B---3--:R2:W-:Y:S04]  /*a080*/  @!P2 ST.E.128 desc[UR48][R24.64], R8 ;  /* 0x000000081800a985 */ /* 0x0085e8000c101d30 */
[----:B----4-:R2:W-:Y:S01]  /*a090*/  @!P3 ST.E.128 desc[UR48][R28.64], R12 ;  /* 0x0000000c1c00b985 */ /* 0x0105e2000c101d30 */
[----:B01----:R-:W-:Y:S05]  /*a0a0*/  @P0 BRA `(.L_x_193) ;  /* 0x0000000800840947 */ /* 0x003fea0003800000 */
[----:B--2---:R-:W-:-:S04]  /*a0b0*/  LEA R4, P0, R156, R33, 0x1 ;  /* 0x000000219c047211 */ /* 0x004fc800078008ff */
[----:B------:R-:W-:-:S05]  /*a0c0*/  LEA.HI.X R5, R156, R3, R34, 0x1, P0 ;  /* 0x000000039c057211 */ /* 0x000fca00000f0c22 */
[----:B-----5:R0:W-:Y:S01]  /*a0d0*/  ST.E.128 desc[UR48][R4.64], R20 ;  /* 0x0000001404007985 */ /* 0x0201e2000c101d30 */
[----:B------:R-:W-:Y:S05]  /*a0e0*/  BRA `(.L_x_193) ;  /* 0x0000000800747947 */ /* 0x000fea0003800000 */
.L_x_191:
[----:B------:R-:W-:Y:S01]  /*a0f0*/  ULDC.64 UR8, c[0x0][0xc00] ;  /* 0x0003000000087ab9 */ /* 0x000fe20000000a00 */
[----:B------:R-:W-:Y:S01]  /*a100*/  ULDC UR4, c[0x0][0xa88] ;  /* 0x0002a20000047ab9 */ /* 0x000fe20000000800 */
[----:B------:R-:W-:Y:S01]  /*a110*/  UISETP.NE.U32.AND UP0, UPT, UR8, URZ, UPT ;  /* 0x0000003f0800728c */ /* 0x000fe2000bf05070 */
[----:B------:R-:W0:Y:S03]  /*a120*/  LDC R11, c[0x0][0xbe8] ;  /* 0x0002fa00ff0b7b82 */ /* 0x000e260000000800 */
[----:B------:R-:W-:-:S03]  /*a130*/  UISETP.NE.AND.EX UP0, UPT, UR9, URZ, UPT, UP0 ;  /* 0x0000003f0900728c */ /* 0x000fc6000bf05300 */
[----:B------:R-:W-:Y:S02]  /*a140*/  ULDC.64 UR8, c[0x0][0xc00] ;  /* 0x0003000000087ab9 */ /* 0x000fe40000000a00 */
[----:B------:R-:W-:Y:S01]  /*a150*/  UIMAD.WIDE UR8, UR40, 0x4, UR8 ;  /* 0x00000004280878a5 */ /* 0x000fe2000f8e0208 */
[----:B------:R-:W-:-:S05]  /*a160*/  PLOP3.LUT P2, PT, PT, PT, UP0, 0x80, 0x0 ;  /* 0x000000000000781c */ /* 0x000fca0003f4f008 */
[----:B------:R-:W-:Y:S02]  /*a170*/  IMAD.U32 R4, RZ, RZ, UR8 ;  /* 0x00000008ff047e24 */ /* 0x000fe4000f8e00ff */
[----:B------:R-:W-:Y:S01]  /*a180*/  IMAD.U32 R5, RZ, RZ, UR9 ;  /* 0x00000009ff057e24 */ /* 0x000fe2000f8e00ff */
[----:B------:R-:W-:Y:S02]  /*a190*/  ULDC.64 UR8, c[0x0][0xc08] ;  /* 0x0003020000087ab9 */ /* 0x000fe40000000a00 */
[----:B------:R-:W-:-:S03]  /*a1a0*/  UISETP.NE.U32.AND UP1, UPT, UR8, URZ, UPT ;  /* 0x0000003f0800728c */ /* 0x000fc6000bf25070 */
[----:B------:R-:W2:Y:S01]  /*a1b0*/  @P2 LDG.E R3, desc[UR48][R4.64] ;  /* 0x0000003004032981 */ /* 0x000ea2000c1e1900 */
[----:B------:R-:W-:Y:S01]  /*a1c0*/  UISETP.NE.AND.EX UP1, UPT, UR9, URZ, UPT, UP1 ;  /* 0x0000003f0900728c */ /* 0x000fe2000bf25310 */
[----:B------:R-:W-:-:S05]  /*a1d0*/  IMAD.U32 R0, RZ, RZ, UR4 ;  /* 0x00000004ff007e24 */ /* 0x000fca000f8e00ff */
[----:B------:R-:W-:-:S05]  /*a1e0*/  PLOP3.LUT P3, PT, PT, PT, UP1, 0x80, 0x0 ;  /* 0x000000000000781c */ /* 0x000fca0003f6f018 */
[----:B------:R-:W-:Y:S02]  /*a1f0*/  @UP1 ULDC.64 UR8, c[0x0][0xc08] ;  /* 0x0003020000081ab9 */ /* 0x000fe40000000a00 */
[----:B------:R-:W-:-:S06]  /*a200*/  @UP1 UIMAD.WIDE UR8, UR40, 0x4, UR8 ;  /* 0x00000004280818a5 */ /* 0x000fcc000f8e0208 */
[----:B------:R-:W-:Y:S01]  /*a210*/  IMAD.U32 R6, RZ, RZ, UR8 ;  /* 0x00000008ff067e24 */ /* 0x000fe2000f8e00ff */
[----:B------:R-:W-:-:S05]  /*a220*/  MOV R7, UR9 ;  /* 0x0000000900077c02 */ /* 0x000fca0008000f00 */
[----:B------:R1:W5:Y:S01]  /*a230*/  @P3 LDG.E R0, desc[UR48][R6.64] ;  /* 0x0000003006003981 */ /* 0x000362000c1e1900 */
[----:B0-----:R-:W-:Y:S01]  /*a240*/  ISETP.NE.AND P0, PT, R11, 0x1, PT ;  /* 0x000000010b00780c */ /* 0x001fe20003f05270 */
[----:B------:R-:W-:Y:S01]  /*a250*/  UMOV UR4, URZ ;  /* 0x0000003f00047c82 */ /* 0x000fe20008000000 */
[----:B------:R-:W-:Y:S01]  /*a260*/  USHF.R.S32.HI UR11, URZ, 0x1f, UR43 ;  /* 0x0000001f3f0b7899 */ /* 0x000fe2000801142b */
[----:B------:R-:W0:Y:S10]  /*a270*/  S2R R8, SR_TID.X ;  /* 0x0000000000087919 */ /* 0x000e340000002100 */
[----:B------:R-:W3:Y:S01]  /*a280*/  @P0 LDC R9, c[0x0][0xbec] ;  /* 0x0002fb00ff090b82 */ /* 0x000ee20000000800 */
[----:B0-----:R-:W-:-:S05]  /*a290*/  VIADD R8, R8, 0xffffff80 ;  /* 0xffffff8008087836 */ /* 0x001fca0000000000 */
[----:B------:R-:W-:Y:S02]  /*a2a0*/  ISETP.GE.AND P1, PT, R8, 0xc0, PT ;  /* 0x000000c00800780c */ /* 0x000fe40003f26270 */
[----:B--2---:R-:W-:-:S13]  /*a2b0*/  @P2 R2UR UR4, R3 ;  /* 0x00000000030422ca */ /* 0x004fda00000e0000 */
[----:B------:R-:W-:Y:S01]  /*a2c0*/  USHF.R.S32.HI UR10, URZ, 0x1f, UR4 ;  /* 0x0000001f3f0a7899 */ /* 0x000fe20008011404 */
[----:B-1-3--:R-:W-:Y:S11]  /*a2d0*/  @P3 BRA `(.L_x_194) ;  /* 0x0000000000103947 */ /* 0x00aff60003800000 */
[----:B------:R-:W-:Y:S05]  /*a2e0*/  @!P2 BRA `(.L_x_194) ;  /* 0x00000000000ca947 */ /* 0x000fea0003800000 */
[----:B------:R-:W2:Y:S04]  /*a2f0*/  LDG.E R3, desc[UR48][R4.64] ;  /* 0x0000003004037981 */ /* 0x000ea8000c1e1900 */
[----:B-----5:R-:W2:Y:S02]  /*a300*/  LDG.E R0, desc[UR48][R4.64+0x4] ;  /* 0x0000043004007981 */ /* 0x020ea4000c1e1900 */
[----:B--2---:R-:W-:-:S07]  /*a310*/  IMAD.IADD R0, R0, 0x1, -R3 ;  /* 0x0000000100007824 */ /* 0x004fce00078e0a03 */
.L_x_194:
[----:B------:R-:W-:Y:S01]  /*a320*/  USEL UR40, UR40, URZ, !UP0 ;  /* 0x0000003f28287287 */ /* 0x000fe2000c000000 */
[----:B------:R-:W-:Y:S01]  /*a330*/  BSSY B1, `(.L_x_195) ;  /* 0x000002d000017945 */ /* 0x000fe20003800000 */
[----:B------:R-:W-:-:S03]  /*a340*/  USEL UR41, UR41, URZ, !UP0 ;  /* 0x0000003f29297287 */ /* 0x000fc6000c000000 */
[----:B------:R-:W-:Y:S09]  /*a350*/  @P1 BRA `(.L_x_196) ;  /* 0x0000000000a81947 */ /* 0x000ff20003800000 */
[----:B------:R-:W0:Y:S01]  /*a360*/  S2R R4, SR_TID.X ;  /* 0x0000000000047919 */ /* 0x000e220000002100 */
[----:B------:R-:W1:Y:S01]  /*a370*/  LDC R6, c[0x0][0xbe8] ;  /* 0x0002fa00ff067b82 */ /* 0x000e620000000800 */
[----:B------:R-:W-:-:S04]  /*a380*/  IMAD.U32 R3, RZ, RZ, UR42 ;  /* 0x0000002aff037e24 */ /* 0x000fc8000f8e00ff */
[----:B0-----:R-:W-:Y:S02]  /*a390*/  IMAD R3, R3, 0xc0, R4 ;  /* 0x000000c003037824 */ /* 0x001fe400078e0204 */
[----:B-1---5:R-:W-:Y:S02]  /*a3a0*/  IMAD R4, R0, R6, RZ ;  /* 0x0000000600047224 */ /* 0x022fe400078e02ff */
[----:B------:R-:W-:-:S05]  /*a3b0*/  VIADD R5, R3, 0xffffff80 ;  /* 0xffffff8003057836 */ /* 0x000fca0000000000 */
[----:B------:R-:W-:-:S13]  /*a3c0*/  ISETP.GE.AND P1, PT, R5, R4, PT ;  /* 0x000000040500720c */ /* 0x000fda0003f26270 */
[----:B------:R-:W-:Y:S05]  /*a3d0*/  @P1 BRA `(.L_x_196) ;  /* 0x0000000000881947 */ /* 0x000fea0003800000 */
[----:B------:R-:W-:Y:S01]  /*a3e0*/  ISETP.NE.AND P1, PT, R6, 0x1, PT ;  /* 0x000000010600780c */ /* 0x000fe20003f25270 */
[----:B------:R-:W-:Y:S01]  /*a3f0*/  ULDC.64 UR12, c[0x0][0xb90] ;  /* 0x0002e400000c7ab9 */ /* 0x000fe20000000a00 */
[----:B------:R-:W-:Y:S01]  /*a400*/  UMOV UR8, UR4 ;  /* 0x0000000400087c82 */ /* 0x000fe20008000000 */
[----:B------:R-:W-:Y:S01]  /*a410*/  UIMAD UR7, UR11, UR12, URZ ;  /* 0x0000000c0b0772a4 */ /* 0x000fe2000f8e023f */
[----:B------:R-:W-:Y:S02]  /*a420*/  UMOV UR9, UR10 ;  /* 0x0000000a00097c82 */ /* 0x000fe40008000000 */
[----:B------:R-:W-:Y:S02]  /*a430*/  UIMAD.WIDE.U32 UR8, UR43, UR12, UR8 ;  /* 0x0000000c2b0872a5 */ /* 0x000fe4000f8e0008 */
[----:B------:R-:W-:-:S03]  /*a440*/  UIMAD UR7, UR43, UR13, UR7 ;  /* 0x0000000d2b0772a4 */ /* 0x000fc6000f8e0207 */
[----:B------:R-:W-:Y:S02]  /*a450*/  ULDC.64 UR12, c[0x0][0xb98] ;  /* 0x0002e600000c7ab9 */ /* 0x000fe40000000a00 */
[----:B------:R-:W0:Y:S01]  /*a460*/  @P1 LDC R4, c[0x0][0xbec] ;  /* 0x0002fb00ff041b82 */ /* 0x000e220000000800 */
[----:B------:R-:W-:Y:S02]  /*a470*/  UIADD3 UR9, UR9, UR7, URZ ;  /* 0x0000000709097290 */ /* 0x000fe4000fffe03f */
[----:B------:R-:W-:Y:S02]  /*a480*/  UIMAD UR7, UR41, UR12, URZ ;  /* 0x0000000c290772a4 */ /* 0x000fe4000f8e023f */
[----:B------:R-:W-:Y:S02]  /*a490*/  UIMAD.WIDE.U32 UR8, UR40, UR12, UR8 ;  /* 0x0000000c280872a5 */ /* 0x000fe4000f8e0008 */
[----:B------:R-:W-:Y:S01]  /*a4a0*/  UIMAD UR7, UR40, UR13, UR7 ;  /* 0x0000000d280772a4 */ /* 0x000fe2000f8e0207 */
[----:B------:R-:W1:Y:S02]  /*a4b0*/  @P1 LDC R8, c[0x0][0xbf0] ;  /* 0x0002fc00ff081b82 */ /* 0x000e640000000800 */
[----:B------:R-:W-:Y:S01]  /*a4c0*/  ULDC.64 UR12, c[0x0][0xb88] ;  /* 0x0002e200000c7ab9 */ /* 0x000fe20000000a00 */
[----:B0-----:R-:W-:-:S04]  /*a4d0*/  @P1 IMAD.HI.U32 R3, R5, R4, RZ ;  /* 0x0000000405031227 */ /* 0x001fc800078e00ff */
[----:B------:R-:W-:Y:S01]  /*a4e0*/  IMAD.MOV.U32 R4, RZ, RZ, R5 ;  /* 0x000000ffff047224 */ /* 0x000fe200078e0005 */
[----:B-1----:R-:W-:Y:S01]  /*a4f0*/  @P1 SHF.R.U32.HI R4, RZ, R8, R3 ;  /* 0x00000008ff041219 */ /* 0x002fe20000011603 */
[----:B------:R-:W-:-:S03]  /*a500*/  IMAD.U32 R8, RZ, RZ, UR7 ;  /* 0x00000007ff087e24 */ /* 0x000fc6000f8e00ff */
[----:B------:R-:W-:-:S05]  /*a510*/  IADD3 R3, -R4, RZ, RZ ;  /* 0x000000ff04037210 */ /* 0x000fca0007ffe1ff */
[----:B------:R-:W-:Y:S01]  /*a520*/  IMAD R3, R6, R3, R5 ;  /* 0x0000000306037224 */ /* 0x000fe200078e0205 */
[----:B------:R-:W-:Y:S02]  /*a530*/  SHF.R.S32.HI R5, RZ, 0x1f, R4 ;  /* 0x0000001fff057819 */ /* 0x000fe40000011404 */
[----:B------:R-:W-:Y:S02]  /*a540*/  IADD3 R4, P1, R4, UR8, RZ ;  /* 0x0000000804047c10 */ /* 0x000fe4000ff3e0ff */
[----:B------:R-:W-:Y:S02]  /*a550*/  SHF.R.S32.HI R6, RZ, 0x1f, R3 ;  /* 0x0000001fff067819 */ /* 0x000fe40000011403 */
[----:B------:R-:W-:Y:S01]  /*a560*/  IADD3.X R5, R5, UR9, R8, P1, !PT ;  /* 0x0000000905057c10 */ /* 0x000fe20008ffe408 */
[----:B------:R-:W-:Y:S02]  /*a570*/  ULDC.64 UR8, c[0x0][0xb50] ;  /* 0x0002d40000087ab9 */ /* 0x000fe40000000a00 */
[----:B------:R-:W-:-:S02]  /*a580*/  IMAD R6, R6, UR12, RZ ;  /* 0x0000000c06067c24 */ /* 0x000fc4000f8e02ff */
[----:B------:R-:W-:-:S04]  /*a590*/  IMAD.WIDE.U32 R4, R3, UR12, R4 ;  /* 0x0000000c03047c25 */ /* 0x000fc8000f8e0004 */
[----:B------:R-:W-:Y:S01]  /*a5a0*/  IMAD R7, R3, UR13, R6 ;  /* 0x0000000d03077c24 */ /* 0x000fe2000f8e0206 */
[----:B------:R-:W-:-:S03]  /*a5b0*/  LEA R6, P1, R4, UR8, 0x2 ;  /* 0x0000000804067c11 */ /* 0x000fc6000f8210ff */
[----:B------:R-:W-:-:S05]  /*a5c0*/  IMAD.IADD R3, R5, 0x1, R7 ;  /* 0x0000000105037824 */ /* 0x000fca00078e0207 */
[----:B------:R-:W-:Y:S01]  /*a5d0*/  LEA.HI.X R7, R4, UR9, R3, 0x2, P1 ;  /* 0x0000000904077c11 */ /* 0x000fe200088f1403 */
[----:B------:R-:W-:-:S05]  /*a5e0*/  IMAD.MOV.U32 R3, RZ, RZ, -0x800000 ;  /* 0xff800000ff037424 */ /* 0x000fca00078e00ff */
[----:B------:R0:W-:Y:S02]  /*a5f0*/  STG.E desc[UR48][R6.64], R3 ;  /* 0x0000000306007986 */ /* 0x0001e4000c101930 */
.L_x_196:
[----:B------:R-:W-:Y:S05]  /*a600*/  BSYNC B1 ;  /* 0x0000000000017941 */ /* 0x000fea0003800000 */
.L_x_195:
[----:B------:R-:W1:Y:S01]  /*a610*/  @P0 LDC R5, c[0x0][0xbf0] ;  /* 0x0002fc00ff050b82 */ /* 0x000e620000000800 */
[----:B------:R-:W-:Y:S01]  /*a620*/  ULDC.64 UR12, c[0x0][0xaa0] ;  /* 0x0002a800000c7ab9 */ /* 0x000fe20000000a00 */
[----:B0-----:R-:W-:Y:S01]  /*a630*/  IMAD.U32 R6, RZ, RZ, UR42 ;  /* 0x0000002aff067e24 */ /* 0x001fe2000f8e00ff */
[----:B------:R-:W-:Y:S01]  /*a640*/  UIMAD UR7, UR10, UR12, URZ ;  /* 0x0000000c0a0772a4 */ /* 0x000fe2000f8e023f */
[----:B------:R-:W-:Y:S01]  /*a650*/  IMAD R3, R155, 0x30, R157 ;  /* 0x000000309b037824 */ /* 0x000fe200078e029d */
[----:B------:R-:W-:Y:S01]  /*a660*/  UIMAD.WIDE.U32 UR8, UR4, UR12, URZ ;  /* 0x0000000c040872a5 */ /* 0x000fe2000f8e003f */
[----:B-----5:R-:W-:Y:S01]  /*a670*/  IMAD R25, R0, R11, RZ ;  /* 0x0000000b00197224 */ /* 0x020fe200078e02ff */
[----:B------:R-:W-:Y:S01]  /*a680*/  UIMAD UR7, UR4, UR13, UR7 ;  /* 0x0000000d040772a4 */ /* 0x000fe2000f8e0207 */
[----:B------:R-:W-:Y:S01]  /*a690*/  IMAD R6, R6, 0xc0, R3 ;  /* 0x000000c006067824 */ /* 0x000fe200078e0203 */
[----:B------:R-:W-:Y:S01]  /*a6a0*/  SHF.R.S32.HI R12, RZ, 0x1f, R156 ;  /* 0x0000001fff0c7819 */ /* 0x000fe2000001149c */
[----:B------:R-:W-:Y:S01]  /*a6b0*/  ULDC.64 UR12, c[0x0][0xae8] ;  /* 0x0002ba00000c7ab9 */ /* 0x000fe20000000a00 */
[----:B------:R-:W-:Y:S01]  /*a6c0*/  UIADD3 UR9, UR9, UR7, URZ ;  /* 0x0000000709097290 */ /* 0x000fe2000fffe03f */
[----:B------:R-:W-:Y:S01]  /*a6d0*/  @P0 IMAD.HI.U32 R4, R6, R9, RZ ;  /* 0x0000000906040227 */ /* 0x000fe200078e00ff */
[----:B------:R-:W-:-:S02]  /*a6e0*/  UIMAD UR4, UR11, UR12, URZ ;  /* 0x0000000c0b0472a4 */ /* 0x000fc4000f8e023f */
[----:B------:R-:W-:Y:S01]  /*a6f0*/  UIMAD.WIDE.U32 UR8, UR43, UR12, UR8 ;  /* 0x0000000c2b0872a5 */ /* 0x000fe2000f8e0008 */
[----:B------:R-:W-:Y:S01]  /*a700*/  IMAD.MOV.U32 R3, RZ, RZ, R6 ;  /* 0x000000ffff037224 */ /* 0x000fe200078e0006 */
[----:B------:R-:W-:Y:S01]  /*a710*/  UIMAD UR4, UR43, UR13, UR4 ;  /* 0x0000000d2b0472a4 */ /* 0x000fe2000f8e0204 */
[----:B------:R-:W-:-:S03]  /*a720*/  ULDC.64 UR10, c[0x0][0xaf0] ;  /* 0x0002bc00000a7ab9 */ /* 0x000fc60000000a00 */
[----:B------:R-:W-:Y:S02]  /*a730*/  UIADD3 UR9, UR9, UR4, URZ ;  /* 0x0000000409097290 */ /* 0x000fe4000fffe03f */
[----:B------:R-:W-:Y:S01]  /*a740*/  UIMAD UR4, UR41, UR10, URZ ;  /* 0x0000000a290472a4 */ /* 0x000fe2000f8e023f */
[----:B-1----:R-:W-:Y:S01]  /*a750*/  @P0 SHF.R.U32.HI R3, RZ, R5, R4 ;  /* 0x00000005ff030219 */ /* 0x002fe20000011604 */
[----:B------:R-:W-:Y:S02]  /*a760*/  UIMAD.WIDE.U32 UR8, UR40, UR10, UR8 ;  /* 0x0000000a280872a5 */ /* 0x000fe4000f8e0008 */
[----:B------:R-:W-:Y:S01]  /*a770*/  UIMAD UR4, UR40, UR11, UR4 ;  /* 0x0000000b280472a4 */ /* 0x000fe2000f8e0204 */
[----:B------:R-:W-:Y:S02]  /*a780*/  IADD3 R7, -R3, RZ, RZ ;  /* 0x000000ff03077210 */ /* 0x000fe40007ffe1ff */
[----:B------:R-:W-:Y:S01]  /*a790*/  SHF.R.S32.HI R4, RZ, 0x1f, R3 ;  /* 0x0000001fff047819 */ /* 0x000fe20000011403 */
[----:B------:R-:W-:-:S02]  /*a7a0*/  UIADD3 UR4, UR9, UR4, URZ ;  /* 0x0000000409047290 */ /* 0x000fc4000fffe03f */
[----:B------:R-:W-:Y:S01]  /*a7b0*/  IMAD.U32 R5, RZ, RZ, UR9 ;  /* 0x00000009ff057e24 */ /* 0x000fe2000f8e00ff */
[----:B------:R-:W-:Y:S01]  /*a7c0*/  ULDC.64 UR10, c[0x0][0xae0] ;  /* 0x0002b800000a7ab9 */ /* 0x000fe20000000a00 */
[----:B------:R-:W-:Y:S02]  /*a7d0*/  IMAD R7, R11, R7, R6 ;  /* 0x000000070b077224 */ /* 0x000fe400078e0206 */
[----:B------:R-:W-:Y:S02]  /*a7e0*/  IMAD R8, R4, UR10, RZ ;  /* 0x0000000a04087c24 */ /* 0x000fe4000f8e02ff */
[----:B------:R-:W-:Y:S01]  /*a7f0*/  IMAD.U32 R4, RZ, RZ, UR8 ;  /* 0x00000008ff047e24 */ /* 0x000fe2000f8e00ff */
[----:B------:R-:W-:Y:S01]  /*a800*/  SHF.R.S32.HI R6, RZ, 0x1f, R7 ;  /* 0x0000001fff067819 */ /* 0x000fe20000011407 */
[----:B------:R-:W-:Y:S01]  /*a810*/  IMAD.U32 R5, RZ, RZ, UR4 ;  /* 0x00000004ff057e24 */ /* 0x000fe2000f8e00ff */
[----:B------:R-:W-:Y:S01]  /*a820*/  ULDC.64 UR8, c[0x0][0xad8] ;  /* 0x0002b60000087ab9 */ /* 0x000fe20000000a00 */
[C---:B------:R-:W-:Y:S01]  /*a830*/  IMAD R9, R3.reuse, UR11, R8 ;  /* 0x0000000b03097c24 */ /* 0x040fe2000f8e0208 */
[----:B------:R-:W-:Y:S01]  /*a840*/  ULDC UR4, c[0x0][0xac8] ;  /* 0x0002b20000047ab9 */ /* 0x000fe20000000800 */
[----:B------:R-:W-:-:S04]  /*a850*/  IMAD.WIDE.U32 R4, R3, UR10, R4 ;  /* 0x0000000a03047c25 */ /* 0x000fc8000f8e0004 */
[----:B------:R-:W-:Y:S02]  /*a860*/  IMAD R6, R6, UR8, RZ ;  /* 0x0000000806067c24 */ /* 0x000fe4000f8e02ff */
[----:B------:R-:W-:Y:S02]  /*a870*/  IMAD.IADD R5, R5, 0x1, R9 ;  /* 0x0000000105057824 */ /* 0x000fe400078e0209 */
[C---:B------:R-:W-:Y:S02]  /*a880*/  IMAD R3, R7.reuse, UR9, R6 ;  /* 0x0000000907037c24 */ /* 0x040fe4000f8e0206 */
[----:B------:R-:W-:Y:S01]  /*a890*/  IMAD.WIDE.U32 R4, R7, UR8, R4 ;  /* 0x0000000807047c25 */ /* 0x000fe2000f8e0004 */
[----:B------:R-:W-:-:S03]  /*a8a0*/  ULDC.64 UR8, c[0x0][0xa80] ;  /* 0x0002a00000087ab9 */ /* 0x000fc60000000a00 */
[----:B------:R-:W-:Y:S01]  /*a8b0*/  IMAD.U32 R8, RZ, RZ, UR42 ;  /* 0x0000002aff087e24 */ /* 0x000fe2000f8e00ff */
[----:B------:R-:W-:Y:S02]  /*a8c0*/  IADD3 R3, R5, R3, RZ ;  /* 0x0000000305037210 */ /* 0x000fe40007ffe0ff */
[----:B------:R-:W-:Y:S01]  /*a8d0*/  LEA R5, P0, R4, UR8, 0x1 ;  /* 0x0000000804057c11 */ /* 0x000fe2000f8008ff */
[----:B------:R-:W-:-:S03]  /*a8e0*/  IMAD R6, R8, 0xc0, R157 ;  /* 0x000000c008067824 */ /* 0x000fc600078e029d */
[----:B------:R-:W-:Y:S01]  /*a8f0*/  LEA.HI.X R10, R4, UR9, R3, 0x1, P0 ;  /* 0x00000009040a7c11 */ /* 0x000fe200080f0c03 */
[----:B------:R-:W0:Y:S01]  /*a900*/  SHFL.IDX PT, R9, R5, RZ, 0x181f ;  /* 0x00181fff05097589 */ /* 0x000e2200000e0000 */
[----:B------:R-:W-:Y:S01]  /*a910*/  ISETP.GE.AND P0, PT, R156, UR4, PT ;  /* 0x000000049c007c0c */ /* 0x000fe2000bf06270 */
[C---:B------:R-:W-:Y:S02]  /*a920*/  VIADD R0, R6.reuse, 0x30 ;  /* 0x0000003006007836 */ /* 0x040fe40000000000 */
[----:B------:R-:W1:Y:S01]  /*a930*/  SHFL.IDX PT, R13, R5, 0x1, 0x181f ;  /* 0x00381f00050d7f89 */ /* 0x000e6200000e0000 */
[C---:B------:R-:W-:Y:S01]  /*a940*/  VIADD R3, R6.reuse, 0x60 ;  /* 0x0000006006037836 */ /* 0x040fe20000000000 */
[CC--:B------:R-:W-:Y:S01]  /*a950*/  ISETP.GE.OR P3, PT, R6.reuse, R25.reuse, P0 ;  /* 0x000000190600720c */ /* 0x0c0fe20000766670 */
[----:B------:R-:W-:Y:S01]  /*a960*/  VIADD R4, R6, 0x90 ;  /* 0x0000009006047836 */ /* 0x000fe20000000000 */
[----:B------:R-:W2:Y:S01]  /*a970*/  SHFL.IDX PT, R19, R5, 0x2, 0x181f ;  /* 0x00581f0005137f89 */ /* 0x000ea200000e0000 */
[----:B------:R-:W-:-:S02]  /*a980*/  ISETP.GE.OR P2, PT, R0, R25, P0 ;  /* 0x000000190000720c */ /* 0x000fc40000746670 */
[-C--:B------:R-:W-:Y:S01]  /*a990*/  ISETP.GE.OR P1, PT, R3, R25.reuse, P0 ;  /* 0x000000190300720c */ /* 0x080fe20000726670 */
[----:B------:R-:W3:Y:S01]  /*a9a0*/  SHFL.IDX PT, R7, R10, RZ, 0x181f ;  /* 0x00181fff0a077589 */ /* 0x000ee200000e0000 */
[----:B------:R-:W-:-:S03]  /*a9b0*/  ISETP.GE.OR P0, PT, R4, R25, P0 ;  /* 0x000000190400720c */ /* 0x000fc60000706670 */
[----:B------:R3:W4:Y:S04]  /*a9c0*/  SHFL.IDX PT, R23, R5, 0x3, 0x181f ;  /* 0x00781f0005177f89 */ /* 0x00072800000e0000 */
[----:B------:R-:W4:Y:S04]  /*a9d0*/  SHFL.IDX PT, R11, R10, 0x1, 0x181f ;  /* 0x00381f000a0b7f89 */ /* 0x000f2800000e0000 */
[----:B------:R-:W4:Y:S01]  /*a9e0*/  SHFL.IDX PT, R15, R10, 0x2, 0x181f ;  /* 0x00581f000a0f7f89 */ /* 0x000f2200000e0000 */
[----:B0-----:R-:W-:-:S03]  /*a9f0*/  @!P3 LEA R4, P6, R156, R9, 0x1 ;  /* 0x000000099c04b211 */ /* 0x001fc600078c08ff */
[----:B------:R4:W0:Y:S01]  /*aa00*/  SHFL.IDX PT, R21, R10, 0x3, 0x181f ;  /* 0x00781f000a157f89 */ /* 0x00082200000e0000 */
[C---:B-1----:R-:W-:Y:S02]  /*aa10*/  @!P2 LEA R6, P5, R156.reuse, R13, 0x1 ;  /* 0x0000000d9c06a211 */ /* 0x042fe400078a08ff */
[C---:B--2---:R-:W-:Y:S02]  /*aa20*/  @!P1 LEA R8, P4, R156.reuse, R19, 0x1 ;  /* 0x000000139c089211 */ /* 0x044fe400078808ff */
[C---:B---3--:R-:W-:Y:S02]  /*aa30*/  @!P3 LEA.HI.X R5, R156.reuse, R7, R12, 0x1, P6 ;  /* 0x000000079c05b211 */ /* 0x048fe400030f0c0c */
[----:B----4-:R-:W-:-:S03]  /*aa40*/  @!P0 LEA R10, P6, R156, R23, 0x1 ;  /* 0x000000179c0a8211 */ /* 0x010fc600078c08ff */
[----:B------:R1:W-:Y:S01]  /*aa50*/  @!P3 ST.E.128 desc[UR48][R4.64], RZ ;  /* 0x000000ff0400b985 */ /* 0x0003e2000c101d30 */
[C-C-:B------:R-:W-:Y:S02]  /*aa60*/  @!P2 LEA.HI.X R7, R156.reuse, R11, R12.reuse, 0x1, P5 ;  /* 0x0000000b9c07a211 */ /* 0x140fe400028f0c0c */
[----:B------:R-:W-:-:S03]  /*aa70*/  @!P1 LEA.HI.X R9, R156, R15, R12, 0x1, P4 ;  /* 0x0000000f9c099211 */ /* 0x000fc600020f0c0c */
[----:B------:R1:W-:Y:S01]  /*aa80*/  @!P2 ST.E.128 desc[UR48][R6.64], RZ ;  /* 0x000000ff0600a985 */ /* 0x0003e2000c101d30 */
[----:B0-----:R-:W-:-:S03]  /*aa90*/  @!P0 LEA.HI.X R11, R156, R21, R12, 0x1, P6 ;  /* 0x000000159c0b8211 */ /* 0x001fc600030f0c0c */
[----:B------:R1:W-:Y:S04]  /*aaa0*/  @!P1 ST.E.128 desc[UR48][R8.64], RZ ;  /* 0x000000ff08009985 */ /* 0x0003e8000c101d30 */
[----:B------:R1:W-:Y:S02]  /*aab0*/  @!P0 ST.E.128 desc[UR48][R10.64], RZ ;  /* 0x000000ff0a008985 */ /* 0x0003e4000c101d30 */
.L_x_193:
[----:B------:R-:W-:Y:S05]  /*aac0*/  BSYNC B0 ;  /* 0x0000000000007941 */ /* 0x000fea0003800000 */
.L_x_190:
[----:B------:R-:W-:Y:S02]  /*aad0*/  ULDC UR4, c[0x0][0xc3c] ;  /* 0x00030f0000047ab9 */ /* 0x000fe40000000800 */
[----:B------:R-:W-:-:S13]  /*aae0*/  ISETP.GE.AND P0, PT, R27, UR4, PT ;  /* 0x000000041b007c0c */ /* 0x000fda000bf06270 */
[----:B------:R-:W-:Y:S05]  /*aaf0*/  @!P0 BRA `(.L_x_197) ;  /* 0xffffff6400308947 */ /* 0x000fea000383ffff */
[----:B------:R-:W-:Y:S05]  /*ab00*/  EXIT ;  /* 0x000000000000794d */ /* 0x000fea0003800000 */
.L_x_166:
[----:B------:R-:W-:-:S08]  /*ab10*/  NOP ;  /* 0x0000000000007918 */ /* 0x000fd00000000000 */
[----:B------:R-:W0:-:S00]  /*ab20*/  USETMAXREG.DEALLOC.CTAPOOL 0x20 ;  /* 0x00000020000079c8 */ /* 0x000e0000080e0500 */
[----:B0-----:R-:W-:-:S06]  /*ab30*/  LOP3.LUT R0, R0, 0x3, RZ, 0xc0, !PT ;  /* 0x0000000300007812 */ /* 0x001fcc00078ec0ff */
[----:B------:R-:W0:Y:S02]  /*ab40*/  SHFL.IDX PT, R0, R0, RZ, 0x1f ;  /* 0x00001fff00007589 */ /* 0x000e2400000e0000 */
[----:B0-----:R-:W-:Y:S01]  /*ab50*/  ISETP.NE.AND P0, PT, R0, RZ, PT ;  /* 0x000000ff0000720c */ /* 0x001fe20003f05270 */
[----:B------:R-:W-:-:S03]  /*ab60*/  IMAD.MOV.U32 R0, RZ, RZ, RZ ;  /* 0x000000ffff007224 */ /* 0x000fc600078e00ff */
[----:B------:R-:W-:-:S05]  /*ab70*/  P2R R2, PR, RZ, 0x1 ;  /* 0x00000001ff027803 */ /* 0x000fca0000000000 */
[----:B------:R0:W-:Y:S04]  /*ab80*/  STL [R1+0x38], R2 ;  /* 0x0000380201007387 */ /* 0x0001e80000100800 */
[----:B------:R-:W-:Y:S05]  /*ab90*/  @!P0 BRA `(.L_x_198) ;  /* 0x00000000001c8947 */ /* 0x000fea0003800000 */
[----:B------:R-:W1:Y:S08]  /*aba0*/  S2UR UR5, SR_CgaCtaId ;  /* 0x00000000000579c3 */ /* 0x000e700000008800 */
[----:B------:R-:W-:Y:S06]  /*abb0*/  BAR.SYNC.DEFER_BLOCKING 0x5, 0x200 ;  /* 0x0148000000007b1d */ /* 0x000fec0000010000 */
[----:B------:R-:W-:-:S02]  /*abc0*/  UMOV UR4, 0x400 ;  /* 0x0000040000047882 */ /* 0x000fc40000000000 */
[----:B-1----:R-:W-:-:S09]  /*abd0*/  ULEA UR4, UR5, UR4, 0x18 ;  /* 0x0000000405047291 */ /* 0x002fd2000f8ec03f */
[----:B------:R-:W1:Y:S01]  /*abe0*/  LDS.128 R16, [UR4+0x308d0] ;  /* 0x0308d004ff107984 */ /* 0x000e620008000c00 */
[----:B------:R-:W-:Y:S06]  /*abf0*/  BAR.ARV 0x4, 0x200 ;  /* 0x0108000000007b1d */ /* 0x000fec0000002000 */
[----:B------:R-:W-:Y:S05]  /*ac00*/  BRA `(.L_x_199) ;  /* 0x0000000800007947 */ /* 0x000fea0003800000 */
.L_x_198:
[----:B0-----:R-:W0:Y:S01]  /*ac10*/  S2R R2, SR_TID.X ;  /* 0x0000000000027919 */ /* 0x001e220000002100 */
[----:B------:R-:W-:Y:S01]  /*ac20*/  ULDC UR4, c[0x0][0xc3c] ;  /* 0x00030f0000047ab9 */ /* 0x000fe20000000800 */
[----:B------:R-:W1:Y:S01]  /*ac30*/  S2UR UR6, SR_CTAID.X ;  /* 0x00000000000679c3 */ /* 0x000e620000002500 */
[----:B------:R-:W-:Y:S01]  /*ac40*/  ULDC UR5, c[0x0][0xc38] ;  /* 0x00030e0000057ab9 */ /* 0x000fe20000000800 */
[----:B0-----:R-:W-:-:S04]  /*ac50*/  LOP3.LUT R5, R2, 0x1f, RZ, 0xc0, !PT ;  /* 0x0000001f02057812 */ /* 0x001fc800078ec0ff */
[----:B------:R-:W-:-:S04]  /*ac60*/  ISETP.NE.AND P0, PT, R5, 0x1f, PT ;  /* 0x0000001f0500780c */ /* 0x000fc80003f05270 */
[----:B------:R-:W-:-:S13]  /*ac70*/  ISETP.GE.OR P1, PT, R5, UR4, !P0 ;  /* 0x0000000405007c0c */ /* 0x000fda000c726670 */
[----:B------:R-:W0:Y:S02]  /*ac80*/  @!P1 LDC.64 R2, c[0x0][0xc80] ;  /* 0x00032000ff029b82 */ /* 0x000e240000000a00 */
[----:B0-----:R-:W-:-:S05]  /*ac90*/  @!P1 IMAD.WIDE.U32 R2, R5, 0x4, R2 ;  /* 0x0000000405029825 */ /* 0x001fca00078e0002 */
[----:B------:R-:W2:Y:S01]  /*aca0*/  @!P1 LDG.E R0, desc[UR48][R2.64] ;  /* 0x0000003002009981 */ /* 0x000ea2000c1e1900 */
[C---:B------:R-:W-:Y:S01]  /*acb0*/  ISETP.NE.AND P1, PT, R5.reuse, RZ, PT ;  /* 0x000000ff0500720c */ /* 0x040fe20003f25270 */
[----:B------:R-:W-:Y:S01]  /*acc0*/  UMOV UR4, URZ ;  /* 0x0000003f00047c82 */ /* 0x000fe20008000000 */
[C---:B------:R-:W-:Y:S01]  /*acd0*/  ISETP.GE.U32.AND P2, PT, R5.reuse, 0x2, PT ;  /* 0x000000020500780c */ /* 0x040fe20003f46070 */
[----:B------:R-:W-:Y:S01]  /*ace0*/  IMAD.MOV.U32 R16, RZ, RZ, RZ ;  /* 0x000000ffff107224 */ /* 0x000fe200078e00ff */
[C---:B------:R-:W-:Y:S02]  /*acf0*/  ISETP.GE.U32.AND P3, PT, R5.reuse, 0x4, PT ;  /* 0x000000040500780c */ /* 0x040fe40003f66070 */
[C---:B------:R-:W-:Y:S02]  /*ad00*/  ISETP.GE.U32.AND P4, PT, R5.reuse, 0x8, PT ;  /* 0x000000080500780c */ /* 0x040fe40003f86070 */
[----:B------:R-:W-:Y:S01]  /*ad10*/  ISETP.GE.U32.AND P5, PT, R5, 0x10, PT ;  /* 0x000000100500780c */ /* 0x000fe20003fa6070 */
[----:B--2---:R-:W0:Y:S02]  /*ad20*/  SHFL.UP PT, R4, R0, 0x1, RZ ;  /* 0x0420000000047989 */ /* 0x004e2400000e00ff */
[----:B0-----:R-:W-:-:S05]  /*ad30*/  SEL R7, R4, RZ, P1 ;  /* 0x000000ff04077207 */ /* 0x001fca0000800000 */
[----:B------:R-:W-:-:S05]  /*ad40*/  IMAD.IADD R7, R0, 0x1, R7 ;  /* 0x0000000100077824 */ /* 0x000fca00078e0207 */
[----:B------:R-:W0:Y:S02]  /*ad50*/  SHFL.UP PT, R4, R7, 0x2, RZ ;  /* 0x0440000007047989 */ /* 0x000e2400000e00ff */
[----:B0-----:R-:W-:-:S04]  /*ad60*/  SEL R4, R4, RZ, P2 ;  /* 0x000000ff04047207 */ /* 0x001fc80001000000 */
[----:B------:R-:W-:-:S05]  /*ad70*/  IADD3 R4, R7, R4, RZ ;  /* 0x0000000407047210 */ /* 0x000fca0007ffe0ff */
[----:B------:R-:W0:Y:S02]  /*ad80*/  SHFL.UP PT, R6, R4, 0x4, RZ ;  /* 0x0480000004067989 */ /* 0x000e2400000e00ff */
[----:B0-----:R-:W-:-:S05]  /*ad90*/  SEL R3, R6, RZ, P3 ;  /* 0x000000ff06037207 */ /* 0x001fca0001800000 */
[----:B------:R-:W-:-:S05]  /*ada0*/  IMAD.IADD R3, R4, 0x1, R3 ;  /* 0x0000000104037824 */ /* 0x000fca00078e0203 */
[----:B------:R-:W0:Y:S02]  /*adb0*/  SHFL.UP PT, R2, R3, 0x8, RZ ;  /* 0x0500000003027989 */ /* 0x000e2400000e00ff */
[----:B0-----:R-:W-:-:S05]  /*adc0*/  SEL R2, R2, RZ, P4 ;  /* 0x000000ff02027207 */ /* 0x001fca0002000000 */
[----:B------:R-:W-:-:S05]  /*add0*/  IMAD.IADD R2, R3, 0x1, R2 ;  /* 0x0000000103027824 */ /* 0x000fca00078e0202 */
[----:B------:R-:W0:Y:S02]  /*ade0*/  SHFL.UP PT, R6, R2, 0x10, RZ ;  /* 0x0600000002067989 */ /* 0x000e2400000e00ff */
[----:B0-----:R-:W-:-:S05]  /*adf0*/  SEL R7, R6, RZ, P5 ;  /* 0x000000ff06077207 */ /* 0x001fca0002800000 */
[----:B------:R-:W-:-:S05]  /*ae00*/  IMAD.IADD R7, R2, 0x1, R7 ;  /* 0x0000000102077824 */ /* 0x000fca00078e0207 */
[----:B------:R-:W0:Y:S02]  /*ae10*/  SHFL.IDX PT, R4, R7, 0x1f, 0x1f ;  /* 0x03e01f0007047f89 */ /* 0x000e2400000e0000 */
[----:B0-----:R-:W-:-:S04]  /*ae20*/  IMAD R4, R4, UR5, RZ ;  /* 0x0000000504047c24 */ /* 0x001fc8000f8e02ff */
[----:B------:R-:W-:Y:S01]  /*ae30*/  IMAD.MOV.U32 R3, RZ, RZ, R4 ;  /* 0x000000ffff037224 */ /* 0x000fe200078e0004 */
[----:B-1----:R-:W-:-:S13]  /*ae40*/  ISETP.GT.AND P6, PT, R4, UR6, PT ;  /* 0x0000000604007c0c */ /* 0x002fda000bfc4270 */
[----:B------:R-:W-:Y:S05]  /*ae50*/  @P6 BRA `(.L_x_200) ;  /* 0x00000000009c6947 */ /* 0x000fea0003800000 */
[----:B------:R-:W0:Y:S01]  /*ae60*/  LDC R6, c[0x0][0xc3c] ;  /* 0x00030f00ff067b82 */ /* 0x000e220000000800 */
[----:B------:R-:W-:Y:S01]  /*ae70*/  MOV R4, R3 ;  /* 0x0000000300047202 */ /* 0x000fe20000000f00 */
[----:B------:R-:W-:Y:S01]  /*ae80*/  UMOV UR4, URZ ;  /* 0x0000003f00047c82 */ /* 0x000fe20008000000 */
[----:B------:R-:W-:Y:S01]  /*ae90*/  ULDC UR7, c[0x0][0xc3c] ;  /* 0x00030f0000077ab9 */ /* 0x000fe20000000800 */
[----:B------:R-:W-:-:S05]  /*aea0*/  ULDC UR5, c[0x0][0xc38] ;  /* 0x00030e0000057ab9 */ /* 0x000fca0000000800 */
.L_x_204:
[----:B------:R-:W-:Y:S01]  /*aeb0*/  UIADD3 UR4, UR4, 0x1f, URZ ;  /* 0x0000001f04047890 */ /* 0x000fe2000fffe03f */
[----:B------:R-:W-:-:S05]  /*aec0*/  IMAD.U32 R19, RZ, RZ, UR7 ;  /* 0x00000007ff137e24 */ /* 0x000fca000f8e00ff */
[----:B0-----:R-:W-:-:S13]  /*aed0*/  ISETP.LE.AND P6, PT, R6, UR4, PT ;  /* 0x0000000406007c0c */ /* 0x001fda000bfc3270 */
[----:B------:R-:W-:Y:S05]  /*aee0*/  @P6 BRA `(.L_x_201) ;  /* 0x0000000400246947 */ /* 0x000fea0003800000 */
[----:B------:R-:W-:Y:S01]  /*aef0*/  VIADD R7, R5, UR4 ;  /* 0x0000000405077c36 */ /* 0x000fe20008000000 */
[----:B------:R-:W-:Y:S01]  /*af00*/  BSSY B0, `(.L_x_202) ;  /* 0x0000007000007945 */ /* 0x000fe20003800000 */
[----:B------:R-:W-:-:S03]  /*af10*/  IMAD.MOV.U32 R0, RZ, RZ, RZ ;  /* 0x000000ffff007224 */ /* 0x000fc600078e00ff */
[----:B------:R-:W-:-:S13]  /*af20*/  ISETP.GE.OR P6, PT, R7, R6, !P0 ;  /* 0x000000060700720c */ /* 0x000fda00047c6670 */
[----:B------:R-:W-:Y:S05]  /*af30*/  @P6 BRA `(.L_x_203) ;  /* 0x00000000000c6947 */ /* 0x000fea0003800000 */
[----:B------:R-:W0:Y:S02]  /*af40*/  LDC.64 R2, c[0x0][0xc80] ;  /* 0x00032000ff027b82 */ /* 0x000e240000000a00 */
[----:B0-----:R-:W-:-:S05]  /*af50*/  IMAD.WIDE R2, R7, 0x4, R2 ;  /* 0x0000000407027825 */ /* 0x001fca00078e0202 */
[----:B------:R0:W5:Y:S02]  /*af60*/  LDG.E R0, desc[UR48][R2.64] ;  /* 0x0000003002007981 */ /* 0x000164000c1e1900 */
.L_x_203:
[----:B------:R-:W-:Y:S05]  /*af70*/  BSYNC B0 ;  /* 0x0000000000007941 */ /* 0x000fea0003800000 */
.L_x_202:
[----:B0----5:R-:W0:Y:S02]  /*af80*/  SHFL.UP PT, R2, R0, 0x1, RZ ;  /* 0x0420000000027989 */ /* 0x021e2400000e00ff */
[----:B0-----:R-:W-:-:S05]  /*af90*/  SEL R3, R2, RZ, P1 ;  /* 0x000000ff02037207 */ /* 0x001fca0000800000 */
[----:B------:R-:W-:-:S05]  /*afa0*/  IMAD.IADD R3, R0, 0x1, R3 ;  /* 0x0000000100037824 */ /* 0x000fca00078e0203 */
[----:B------:R-:W0:Y:S02]  /*afb0*/  SHFL.UP PT, R2, R3, 0x2, RZ ;  /* 0x0440000003027989 */ /* 0x000e2400000e00ff */
        /* <DEDUP_REMOVED lines=13> */
[----:B------:R-:W-:-:S05]  /*b090*/  IMAD.IADD R4, R3, 0x1, R4 ;  /* 0x0000000103047824 */ /* 0x000fca00078e0204 */
[----:B------:R-:W-:-:S13]  /*b0a0*/  ISETP.GT.AND P6, PT, R4, UR6, PT ;  /* 0x0000000604007c0c */ /* 0x000fda000bfc4270 */
[----:B------:R-:W-:Y:S05]  /*b0b0*/  @!P6 BRA `(.L_x_204) ;  /* 0xfffffffc007ce947 */ /* 0x000fea000383ffff */
[----:B------:R-:W-:-:S07]  /*b0c0*/  IMAD.MOV.U32 R7, RZ, RZ, R9 ;  /* 0x000000ffff077224 */ /* 0x000fce00078e0009 */
.L_x_200:
[----:B------:R-:W-:-:S04]  /*b0d0*/  IMAD.IADD R9, R4, 0x1, -R3 ;  /* 0x0000000104097824 */ /* 0x000fc800078e0a03 */
[----:B------:R-:W-:-:S05]  /*b0e0*/  IMAD R2, R7, UR5, R9 ;  /* 0x0000000507027c24 */ /* 0x000fca000f8e0209 */
[----:B------:R-:W-:-:S13]  /*b0f0*/  ISETP.GT.AND P0, PT, R2, UR6, PT ;  /* 0x0000000602007c0c */ /* 0x000fda000bf04270 */
[----:B------:R-:W-:-:S04]  /*b100*/  VOTE.ANY R6, PT, !P0 ;  /* 0x0000000000067806 */ /* 0x000fc800040e0100 */
[----:B------:R-:W0:Y:S01]  /*b110*/  POPC R19, R6 ;  /* 0x0000000600137309 */ /* 0x000e220000000000 */
[----:B------:R-:W-:Y:S01]  /*b120*/  ISETP.NE.AND P0, PT, R6, RZ, PT ;  /* 0x000000ff0600720c */ /* 0x000fe20003f05270 */
[----:B0-----:R-:W0:Y:S02]  /*b130*/  SHFL.IDX PT, R0, R0, R19, 0x1f ;  /* 0x00001f1300007589 */ /* 0x001e2400000e0000 */
[----:B0-----:R-:W-:-:S04]  /*b140*/  IABS R4, R0 ;  /* 0x0000000000047213 */ /* 0x001fc80000000000 */
[----:B------:R-:W0:Y:S08]  /*b150*/  I2F.RP R8, R4 ;  /* 0x0000000400087306 */ /* 0x000e300000209400 */
[----:B0-----:R-:W0:Y:S02]  /*b160*/  MUFU.RCP R8, R8 ;  /* 0x0000000800087308 */ /* 0x001e240000001000 */
[----:B0-----:R-:W-:-:S06]  /*b170*/  IADD3 R2, R8, 0xffffffe, RZ ;  /* 0x0ffffffe08027810 */ /* 0x001fcc0007ffe0ff */
[----:B------:R0:W1:Y:S01]  /*b180*/  F2I.FTZ.U32.TRUNC.NTZ R3, R2 ;  /* 0x0000000200037305 */ /* 0x000062000021f000 */
[----:B------:R-:W-:Y:S05]  /*b190*/  @!P0 BRA `(.L_x_205) ;  /* 0x0000000000088947 */ /* 0x000fea0003800000 */
[----:B------:R-:W-:-:S06]  /*b1a0*/  VIADD R16, R19, 0xffffffff ;  /* 0xffffffff13107836 */ /* 0x000fcc0000000000 */
[----:B------:R2:W3:Y:S02]  /*b1b0*/  SHFL.IDX PT, R16, R7, R16, 0x1f ;  /* 0x00001f1007107589 */ /* 0x0004e400000e0000 */
.L_x_205:
[----:B---3--:R-:W-:Y:S01]  /*b1c0*/  IMAD R16, R16, UR5, R9 ;  /* 0x0000000510107c24 */ /* 0x008fe2000f8e0209 */
[----:B0-----:R-:W-:Y:S01]  /*b1d0*/  IABS R2, R0 ;  /* 0x0000000000027213 */ /* 0x001fe20000000000 */
[----:B-12---:R-:W-:Y:S01]  /*b1e0*/  IMAD.MOV R7, RZ, RZ, -R3 ;  /* 0x000000ffff077224 */ /* 0x006fe200078e0a03 */
[----:B------:R-:W-:Y:S02]  /*b1f0*/  IADD3 R19, R19, UR4, RZ ;  /* 0x0000000413137c10 */ /* 0x000fe4000fffe0ff */
[----:B------:R-:W-:Y:S01]  /*b200*/  IADD3 R9, -R16, UR6, RZ ;  /* 0x0000000610097c10 */ /* 0x000fe2000fffe1ff */
[----:B------:R-:W-:Y:S02]  /*b210*/  IMAD.MOV R8, RZ, RZ, -R2 ;  /* 0x000000ffff087224 */ /* 0x000fe400078e0a02 */
[----:B------:R-:W-:Y:S01]  /*b220*/  IMAD R7, R7, R4, RZ ;  /* 0x0000000407077224 */ /* 0x000fe200078e02ff */
[----:B------:R-:W-:Y:S01]  /*b230*/  IABS R6, R9 ;  /* 0x0000000900067213 */ /* 0x000fe20000000000 */
[----:B------:R-:W-:-:S04]  /*b240*/  IMAD.MOV.U32 R2, RZ, RZ, RZ ;  /* 0x000000ffff027224 */ /* 0x000fc800078e00ff */
[----:B------:R-:W-:-:S04]  /*b250*/  IMAD.HI.U32 R2, R3, R7, R2 ;  /* 0x0000000703027227 */ /* 0x000fc800078e0002 */
[----:B------:R-:W-:Y:S01]  /*b260*/  IMAD.MOV.U32 R3, RZ, RZ, R6 ;  /* 0x000000ffff037224 */ /* 0x000fe200078e0006 */
[----:B------:R-:W-:-:S03]  /*b270*/  MOV R6, R8 ;  /* 0x0000000800067202 */ /* 0x000fc60000000f00 */
[----:B------:R-:W-:-:S04]  /*b280*/  IMAD.HI.U32 R2, R2, R3, RZ ;  /* 0x0000000302027227 */ /* 0x000fc800078e00ff */
[----:B------:R-:W-:-:S05]  /*b290*/  IMAD R3, R2, R6, R3 ;  /* 0x0000000602037224 */ /* 0x000fca00078e0203 */
[----:B------:R-:W-:-:S13]  /*b2a0*/  ISETP.GT.U32.AND P1, PT, R4, R3, PT ;  /* 0x000000030400720c */ /* 0x000fda0003f24070 */
[----:B------:R-:W-:Y:S02]  /*b2b0*/  @!P1 IMAD.IADD R3, R3, 0x1, -R4 ;  /* 0x0000000103039824 */ /* 0x000fe400078e0a04 */
[----:B------:R-:W-:Y:S01]  /*b2c0*/  @!P1 VIADD R2, R2, 0x1 ;  /* 0x0000000102029836 */ /* 0x000fe20000000000 */
[----:B------:R-:W-:Y:S02]  /*b2d0*/  ISETP.NE.AND P1, PT, R0, RZ, PT ;  /* 0x000000ff0000720c */ /* 0x000fe40003f25270 */
[----:B------:R-:W-:Y:S02]  /*b2e0*/  ISETP.GE.U32.AND P0, PT, R3, R4, PT ;  /* 0x000000040300720c */ /* 0x000fe40003f06070 */
[----:B------:R-:W-:-:S04]  /*b2f0*/  LOP3.LUT R3, R9, R0, RZ, 0x3c, !PT ;  /* 0x0000000009037212 */ /* 0x000fc800078e3cff */
[----:B------:R-:W-:-:S07]  /*b300*/  ISETP.GE.AND P2, PT, R3, RZ, PT ;  /* 0x000000ff0300720c */ /* 0x000fce0003f46270 */
[----:B------:R-:W-:-:S06]  /*b310*/  @P0 VIADD R2, R2, 0x1 ;  /* 0x0000000102020836 */ /* 0x000fcc0000000000 */
[----:B------:R-:W-:Y:S01]  /*b320*/  @!P2 IMAD.MOV R2, RZ, RZ, -R2 ;  /* 0x000000ffff02a224 */ /* 0x000fe200078e0a02 */
[----:B------:R-:W-:-:S05]  /*b330*/  @!P1 LOP3.LUT R2, RZ, R0, RZ, 0x33, !PT ;  /* 0x00000000ff029212 */ /* 0x000fca00078e33ff */
[--C-:B------:R-:W-:Y:S02]  /*b340*/  IMAD.MOV R17, RZ, RZ, -R2.reuse ;  /* 0x000000ffff117224 */ /* 0x100fe400078e0a02 */
[----:B------:R-:W-:Y:S02]  /*b350*/  IMAD.MOV.U32 R18, RZ, RZ, R2 ;  /* 0x000000ffff127224 */ /* 0x000fe400078e0002 */
[----:B------:R-:W-:Y:S01]  /*b360*/  IMAD R17, R0, R17, R9 ;  /* 0x0000001100117224 */ /* 0x000fe200078e0209 */
[----:B------:R-:W-:Y:S06]  /*b370*/  BRA `(.L_x_206) ;  /* 0x00000000000c7947 */ /* 0x000fec0003800000 */
.L_x_201:
[----:B------:R-:W-:Y:S02]  /*b380*/  IMAD.MOV.U32 R17, RZ, RZ, RZ ;  /* 0x000000ffff117224 */ /* 0x000fe400078e00ff */
[----:B------:R-:W-:Y:S02]  /*b390*/  IMAD.U32 R16, RZ, RZ, UR6 ;  /* 0x00000006ff107e24 */ /* 0x000fe4000f8e00ff */
[----:B------:R-:W-:-:S07]  /*b3a0*/  IMAD.MOV.U32 R18, RZ, RZ, RZ ;  /* 0x000000ffff127224 */ /* 0x000fce00078e00ff */
.L_x_206:
[----:B------:R-:W-:-:S13]  /*b3b0*/  ISETP.NE.AND P0, PT, R5, RZ, PT ;  /* 0x000000ff0500720c */ /* 0x000fda0003f05270 */
[----:B------:R-:W0:Y:S01]  /*b3c0*/  @!P0 S2R R3, SR_CgaCtaId ;  /* 0x0000000000038919 */ /* 0x000e220000008800 */
[----:B------:R-:W-:-:S04]  /*b3d0*/  @!P0 MOV R0, 0x400 ;  /* 0x0000040000008802 */ /* 0x000fc80000000f00 */
[----:B0-----:R-:W-:-:S05]  /*b3e0*/  @!P0 LEA R0, R3, R0, 0x18 ;  /* 0x0000000003008211 */ /* 0x001fca00078ec0ff */
[----:B------:R2:W-:Y:S01]  /*b3f0*/  @!P0 STS.128 [R0+0x308d0], R16 ;  /* 0x0308d01000008388 */ /* 0x0005e20000000c00 */
[----:B------:R-:W-:Y:S06]  /*b400*/  BAR.ARV 0x5, 0x200 ;  /* 0x0148000000007b1d */ /* 0x000fec0000002000 */
.L_x_199:
[----:B------:R3:W-:Y:S01]  /*b410*/  STL [R1+0x30], RZ ;  /* 0x000030ff01007387 */ /* 0x0007e20000100800 */
[----:B------:R-:W-:Y:S01]  /*b420*/  ULDC UR4, c[0x0][0xc3c] ;  /* 0x00030f0000047ab9 */ /* 0x000fe20000000800 */
[----:B------:R-:W-:Y:S01]  /*b430*/  IMAD.MOV.U32 R26, RZ, RZ, 0x1 ;  /* 0x00000001ff1a7424 */ /* 0x000fe200078e00ff */
[----:B-1----:R-:W-:Y:S02]  /*b440*/  ISETP.GE.AND P0, PT, R19, UR4, PT ;  /* 0x0000000413007c0c */ /* 0x002fe4000bf06270 */
[----:B------:R-:W-:-:S11]  /*b450*/  MOV R23, RZ ;  /* 0x000000ff00177202 */ /* 0x000fd60000000f00 */
[----:B---3--:R-:W-:Y:S05]  /*b460*/  @P0 BRA `(.L_x_207) ;  /* 0x00000044005c0947 */ /* 0x008fea0003800000 */
[----:B------:R-:W2:Y:S01]  /*b470*/  S2R R5, SR_TID.X ;  /* 0x0000000000057919 */ /* 0x000ea20000002100 */
[----:B------:R-:W1:Y:S01]  /*b480*/  S2UR UR5, SR_CgaCtaId ;  /* 0x00000000000579c3 */ /* 0x000e620000008800 */
[----:B------:R-:W-:Y:S01]  /*b490*/  UMOV UR4, 0x400 ;  /* 0x0000040000047882 */ /* 0x000fe20000000000 */
[----:B------:R-:W-:Y:S01]  /*b4a0*/  BSSY B8, `(.L_x_207) ;  /* 0x0000453000087945 */ /* 0x000fe20003800000 */
[----:B------:R3:W-:Y:S01]  /*b4b0*/  STL [R1+0x30], RZ ;  /* 0x000030ff01007387 */ /* 0x0007e20000100800 */
[----:B------:R-:W-:Y:S01]  /*b4c0*/  IMAD.MOV.U32 R26, RZ, RZ, 0x1 ;  /* 0x00000001ff1a7424 */ /* 0x000fe200078e00ff */
[----:B------:R-:W-:Y:S01]  /*b4d0*/  ULDC UR37, c[0x0][0xc] ;  /* 0x0000030000257ab9 */ /* 0x000fe20000000800 */
[----:B------:R-:W-:Y:S01]  /*b4e0*/  IMAD.MOV.U32 R23, RZ, RZ, RZ ;  /* 0x000000ffff177224 */ /* 0x000fe200078e00ff */
[----:B------:R-:W-:Y:S01]  /*b4f0*/  ULDC.64 UR38, c[0x0][0x198] ;  /* 0x0000660000267ab9 */ /* 0x000fe20000000a00 */
[----:B-1----:R-:W-:-:S06]  /*b500*/  ULEA UR4, UR5, UR4, 0x18 ;  /* 0x0000000405047291 */ /* 0x002fcc000f8ec03f */
[----:B------:R-:W-:Y:S01]  /*b510*/  MOV R22, UR4 ;  /* 0x0000000400167c02 */ /* 0x000fe20008000f00 */
[C---:B--2---:R-:W-:Y:S01]  /*b520*/  IMAD.SHL.U32 R0, R5.reuse, 0x8, RZ ;  /* 0x0000000805007824 */ /* 0x044fe200078e00ff */
[----:B------:R-:W-:-:S04]  /*b530*/  LOP3.LUT R4, R5, 0x7f, RZ, 0xc0, !PT ;  /* 0x0000007f05047812 */ /* 0x000fc800078ec0ff */
[----:B0-----:R-:W-:Y:S01]  /*b540*/  LOP3.LUT R2, R0, 0x1f8, RZ, 0xc0, !PT ;  /* 0x000001f800027812 */ /* 0x001fe200078ec0ff */
[----:B------:R-:W-:Y:S01]  /*b550*/  IMAD.SHL.U32 R3, R4, 0x8, RZ ;  /* 0x0000000804037824 */ /* 0x000fe200078e00ff */
[----:B------:R-:W-:Y:S02]  /*b560*/  SHF.R.U32.HI R4, RZ, 0x3, R4 ;  /* 0x00000003ff047819 */ /* 0x000fe40000011604 */
[----:B------:R-:W-:-:S04]  /*b570*/  LOP3.LUT R2, R2, 0x38, R5, 0x78, !PT ;  /* 0x0000003802027812 */ /* 0x000fc800078e7805 */
[----:B------:R-:W-:Y:S01]  /*b580*/  LOP3.LUT R3, R2, 0x200, R3, 0xf8, !PT ;  /* 0x0000020002037812 */ /* 0x000fe200078ef803 */
[----:B------:R-:W-:-:S04]  /*b590*/  IMAD.SHL.U32 R2, R5, 0x10, RZ ;  /* 0x0000001005027824 */ /* 0x000fc800078e00ff */
[----:B------:R-:W-:Y:S01]  /*b5a0*/  IMAD R0, R3, 0x2, R22 ;  /* 0x0000000203007824 */ /* 0x000fe200078e0216 */
[----:B------:R-:W-:-:S04]  /*b5b0*/  LOP3.LUT R2, R4, 0x70, R2, 0xf8, !PT ;  /* 0x0000007004027812 */ /* 0x000fc800078ef802 */
[----:B------:R3:W-:Y:S03]  /*b5c0*/  STL [R1+0x4], R0 ;  /* 0x0000040001007387 */ /* 0x0007e60000100800 */
.L_x_297:
[----:B0-----:R-:W0:Y:S02]  /*b5d0*/  LDC.64 R2, c[0x0][0xc88] ;  /* 0x00032200ff027b82 */ /* 0x001e240000000a00 */
[----:B0-----:R-:W-:-:S05]  /*b5e0*/  IMAD.WIDE R2, R19, 0x4, R2 ;  /* 0x0000000413027825 */ /* 0x001fca00078e0202 */
[----:B------:R-:W2:Y:S01]  /*b5f0*/  LDG.E R9, desc[UR48][R2.64] ;  /* 0x0000003002097981 */ /* 0x000ea2000c1e1900 */
[----:B------:R-:W-:Y:S05]  /*b600*/  YIELD ;  /* 0x0000000000007946 */ /* 0x000fea0003800000 */
[----:B------:R-:W-:Y:S01]  /*b610*/  ULDC.64 UR4, c[0x0][0xa28] ;  /* 0x00028a0000047ab9 */ /* 0x000fe20000000a00 */
[----:B---3--:R-:W-:Y:S01]  /*b620*/  IMAD.MOV.U32 R0, RZ, RZ, RZ ;  /* 0x000000ffff007224 */ /* 0x008fe200078e00ff */
[----:B------:R-:W-:Y:S01]  /*b630*/  ISETP.NE.U32.AND P0, PT, RZ, UR4, PT ;  /* 0x00000004ff007c0c */ /* 0x000fe2000bf05070 */
[----:B------:R-:W-:Y:S01]  /*b640*/  IMAD.MOV.U32 R6, RZ, RZ, RZ ;  /* 0x000000ffff067224 */ /* 0x000fe200078e00ff */
[----:B------:R-:W-:Y:S01]  /*b650*/  ULDC.64 UR6, c[0x0][0xa18] ;  /* 0x0002860000067ab9 */ /* 0x000fe20000000a00 */
[----:B------:R-:W-:Y:S01]  /*b660*/  ULDC.64 UR8, c[0x0][0xa08] ;  /* 0x0002820000087ab9 */ /* 0x000fe20000000a00 */
[----:B------:R-:W-:-:S02]  /*b670*/  ISETP.NE.AND.EX P0, PT, RZ, UR5, PT, P0 ;  /* 0x00000005ff007c0c */ /* 0x000fc4000bf05300 */
[----:B-12---:R-:W-:Y:S01]  /*b680*/  SHF.R.S32.HI R4, RZ, 0x1f, R9 ;  /* 0x0000001fff047819 */ /* 0x006fe20000011409 */
[----:B------:R-:W-:-:S10]  /*b690*/  IMAD.SHL.U32 R24, R9, 0x4, RZ ;  /* 0x0000000409187824 */ /* 0x000fd400078e00ff */
[C---:B------:R-:W-:Y:S01]  /*b6a0*/  @P0 LEA R2, P1, R9.reuse, UR4, 0x2 ;  /* 0x0000000409020c11 */ /* 0x040fe2000f8210ff */
[----:B------:R-:W-:Y:S03]  /*b6b0*/  STL [R1+0x8], R9 ;  /* 0x0000080901007387 */ /* 0x000fe60000100800 */
[C-C-:B------:R-:W-:Y:S01]  /*b6c0*/  @P0 LEA.HI.X R3, R9.reuse, UR5, R4.reuse, 0x2, P1 ;  /* 0x0000000509030c11 */ /* 0x140fe200088f1404 */
[----:B------:R-:W-:Y:S01]  /*b6d0*/  ULDC.64 UR4, c[0x0][0xa00] ;  /* 0x0002800000047ab9 */ /* 0x000fe20000000a00 */
[----:B------:R-:W-:Y:S01]  /*b6e0*/  SHF.L.U64.HI R29, R9, 0x2, R4 ;  /* 0x00000002091d7819 */ /* 0x000fe20000010204 */
[----:B------:R0:W-:Y:S01]  /*b6f0*/  STL [R1+0x1c], R4 ;  /* 0x00001c0401007387 */ /* 0x0001e20000100800 */
[----:B------:R-:W-:-:S03]  /*b700*/  ISETP.NE.U32.AND P1, PT, RZ, UR4, PT ;  /* 0x00000004ff007c0c */ /* 0x000fc6000bf25070 */
[----:B------:R1:W5:Y:S01]  /*b710*/  @P0 LDG.E R0, desc[UR48][R2.64] ;  /* 0x0000003002000981 */ /* 0x000362000c1e1900 */
[----:B------:R-:W-:Y:S01]  /*b720*/  ISETP.NE.AND.EX P1, PT, RZ, UR5, PT, P1 ;  /* 0x00000005ff007c0c */ /* 0x000fe2000bf25310 */
[----:B------:R-:W-:Y:S01]  /*b730*/  IMAD.MOV.U32 R28, RZ, RZ, RZ ;  /* 0x000000ffff1c7224 */ /* 0x000fe200078e00ff */
[----:B------:R-:W-:Y:S02]  /*b740*/  ISETP.NE.U32.AND P2, PT, RZ, UR6, PT ;  /* 0x00000006ff007c0c */ /* 0x000fe4000bf45070 */
[----:B------:R-:W-:Y:S02]  /*b750*/  ISETP.NE.U32.AND P0, PT, RZ, UR8, PT ;  /* 0x00000008ff007c0c */ /* 0x000fe4000bf05070 */
[----:B------:R-:W-:Y:S02]  /*b760*/  ISETP.NE.AND.EX P2, PT, RZ, UR7, PT, P2 ;  /* 0x00000007ff007c0c */ /* 0x000fe4000bf45320 */
[----:B------:R-:W-:Y:S02]  /*b770*/  ISETP.NE.AND.EX P0, PT, RZ, UR9, PT, P0 ;  /* 0x00000009ff007c0c */ /* 0x000fe4000bf05300 */
[----:B-1----:R-:W-:-:S02]  /*b780*/  IADD3 R2, P3, R24, UR4, RZ ;  /* 0x0000000418027c10 */ /* 0x002fc4000ff7e0ff */
[----:B0-----:R-:W-:Y:S02]  /*b790*/  IADD3 R4, P4, R24, UR8, RZ ;  /* 0x0000000818047c10 */ /* 0x001fe4000ff9e0ff */
[C---:B------:R-:W-:Y:S01]  /*b7a0*/  IADD3.X R3, R29.reuse, UR5, RZ, P3, !PT ;  /* 0x000000051d037c10 */ /* 0x040fe20009ffe4ff */
[----:B------:R-:W-:Y:S01]  /*b7b0*/  ULDC UR4, c[0x0][0x288] ;  /* 0x0000a20000047ab9 */ /* 0x000fe20000000800 */
[----:B------:R-:W-:-:S03]  /*b7c0*/  IADD3.X R5, R29, UR9, RZ, P4, !PT ;  /* 0x000000091d057c10 */ /* 0x000fc6000a7fe4ff */
[----:B------:R-:W2:Y:S01]  /*b7d0*/  @P1 LDG.E R6, desc[UR48][R2.64] ;  /* 0x0000003002061981 */ /* 0x000ea2000c1e1900 */
[----:B------:R-:W-:Y:S01]  /*b7e0*/  MOV R8, UR4 ;  /* 0x0000000400087c02 */ /* 0x000fe20008000f00 */
[----:B------:R-:W-:Y:S02]  /*b7f0*/  ULDC.64 UR4, c[0x0][0x418] ;  /* 0x0001060000047ab9 */ /* 0x000fe40000000a00 */
[----:B------:R-:W5:Y:S04]  /*b800*/  @P0 LDG.E R28, desc[UR48][R4.64] ;  /* 0x00000030041c0981 */ /* 0x000f68000c1e1900 */
[----:B--2---:R0:W-:Y:S02]  /*b810*/  STL [R1+0x18], R6 ;  /* 0x0000180601007387 */ /* 0x0041e40000100800 */
[----:B0-----:R-:W-:-:S04]  /*b820*/  @P2 IADD3 R6, P3, R24, UR6, RZ ;  /* 0x0000000618062c10 */ /* 0x001fc8000ff7e0ff */
[----:B------:R-:W-:-:S05]  /*b830*/  @P2 IADD3.X R7, R29, UR7, RZ, P3, !PT ;  /* 0x000000071d072c10 */ /* 0x000fca0009ffe4ff */
[----:B------:R0:W2:Y:S01]  /*b840*/  @P2 LDG.E R8, desc[UR48][R6.64] ;  /* 0x0000003006082981 */ /* 0x0000a2000c1e1900 */
[----:B------:R-:W-:-:S03]  /*b850*/  UISETP.NE.U32.AND UP0, UPT, UR4, URZ, UPT ;  /* 0x0000003f0400728c */ /* 0x000fc6000bf05070 */
[----:B------:R-:W-:Y:S01]  /*b860*/  ULDC UR4, c[0x0][0x424] ;  /* 0x0001090000047ab9 */ /* 0x000fe20000000800 */
[----:B------:R-:W-:-:S03]  /*b870*/  UISETP.NE.AND.EX UP0, UPT, UR5, URZ, UPT, UP0 ;  /* 0x0000003f0500728c */ /* 0x000fc6000bf05300 */
[----:B------:R-:W-:Y:S01]  /*b880*/  ULDC UR5, c[0x0][0x2f0] ;  /* 0x0000bc0000057ab9 */ /* 0x000fe20000000800 */
[----:B------:R-:W-:-:S04]  /*b890*/  USEL UR4, UR4, 0x1, UP0 ;  /* 0x0000000104047887 */ /* 0x000fc80008000000 */
[----:B------:R-:W-:-:S06]  /*b8a0*/  UIMAD UR4, UR4, UR5, URZ ;  /* 0x00000005040472a4 */ /* 0x000fcc000f8e023f */
[----:B0-----:R-:W-:Y:S01]  /*b8b0*/  IMAD.U32 R6, RZ, RZ, UR4 ;  /* 0x00000004ff067e24 */ /* 0x001fe2000f8e00ff */
[----:B--2---:R0:W-:Y:S01]  /*b8c0*/  STL [R1+0x24], R8 ;  /* 0x0000240801007387 */ /* 0x0041e20000100800 */
[----:B------:R-:W-:Y:S05]  /*b8d0*/  @P2 BRA `(.L_x_208) ;  /* 0x0000000000142947 */ /* 0x000fea0003800000 */
[----:B------:R-:W-:Y:S05]  /*b8e0*/  @!P1 BRA `(.L_x_208) ;  /* 0x0000000000109947 */ /* 0x000fea0003800000 */
[----:B------:R-:W2:Y:S04]  /*b8f0*/  LDG.E R7, desc[UR48][R2.64] ;  /* 0x0000003002077981 */ /* 0x000ea8000c1e1900 */
[----:B0-----:R-:W2:Y:S02]  /*b900*/  LDG.E R8, desc[UR48][R2.64+0x4] ;  /* 0x0000043002087981 */ /* 0x001ea4000c1e1900 */
[----:B--2---:R-:W-:-:S05]  /*b910*/  IMAD.IADD R2, R8, 0x1, -R7 ;  /* 0x0000000108027824 */ /* 0x004fca00078e0a07 */
[----:B------:R1:W-:Y:S02]  /*b920*/  STL [R1+0x24], R2 ;  /* 0x0000240201007387 */ /* 0x0003e40000100800 */
.L_x_208:
[----:B------:R-:W-:Y:S01]  /*b930*/  ULDC.64 UR4, c[0x0][0xa20] ;  /* 0x0002880000047ab9 */ /* 0x000fe20000000a00 */
[----:B-----5:R-:W-:Y:S01]  /*b940*/  IMAD.IADD R28, R28, 0x1, R0 ;  /* 0x000000011c1c7824 */ /* 0x020fe200078e0200 */
[----:B------:R-:W-:Y:S01]  /*b950*/  ISETP.NE.U32.AND P1, PT, RZ, UR4, PT ;  /* 0x00000004ff007c0c */ /* 0x000fe2000bf25070 */
[----:B------:R-:W-:-:S03]  /*b960*/  IMAD.MOV.U32 R25, RZ, RZ, R9 ;  /* 0x000000ffff197224 */ /* 0x000fc600078e0009 */
[----:B------:R-:W-:-:S13]  /*b970*/  ISETP.NE.AND.EX P1, PT, RZ, UR5, PT, P1 ;  /* 0x00000005ff007c0c */ /* 0x000fda000bf25310 */
[----:B------:R-:W-:Y:S05]  /*b980*/  @!P1 BRA `(.L_x_209) ;  /* 0x0000000000109947 */ /* 0x000fea0003800000 */
[----:B-1----:R-:W-:-:S04]  /*b990*/  IADD3 R2, P0, R24, UR4, RZ ;  /* 0x0000000418027c10 */ /* 0x002fc8000ff1e0ff */
[----:B------:R-:W-:-:S05]  /*b9a0*/  IADD3.X R3, R29, UR5, RZ, P0, !PT ;  /* 0x000000051d037c10 */ /* 0x000fca00087fe4ff */
[----:B------:R1:W5:Y:S01]  /*b9b0*/  LDG.E R6, desc[UR48][R2.64] ;  /* 0x0000003002067981 */ /* 0x000362000c1e1900 */
[----:B------:R-:W-:Y:S05]  /*b9c0*/  BRA `(.L_x_210) ;  /* 0x0000000000107947 */ /* 0x000fea0003800000 */
.L_x_209:
[----:B------:R-:W-:Y:S05]  /*b9d0*/  @!P0 BRA `(.L_x_210) ;  /* 0x00000000000c8947 */ /* 0x000fea0003800000 */
[----:B------:R-:W2:Y:S04]  /*b9e0*/  LDG.E R6, desc[UR48][R4.64] ;  /* 0x0000003004067981 */ /* 0x000ea8000c1e1900 */
[----:B------:R-:W2:Y:S02]  /*b9f0*/  LDG.E R3, desc[UR48][R4.64+0x4] ;  /* 0x0000043004037981 */ /* 0x000ea4000c1e1900 */
[----:B--2---:R-:W-:-:S07]  /*ba00*/  IMAD.IADD R6, R3, 0x1, -R6 ;  /* 0x0000000103067824 */ /* 0x004fce00078e0a06 */
.L_x_210:
[----:B-1---5:R-:W-:Y:S01]  /*ba10*/  IADD3 R2, -R0, R6, RZ ;  /* 0x0000000600027210 */ /* 0x022fe20007ffe1ff */
[----:B------:R-:W-:Y:S03]  /*ba20*/  BSSY B7, `(.L_x_211) ;  /* 0x000035b000077945 */ /* 0x000fe60003800000 */
[C---:B------:R-:W-:Y:S01]  /*ba30*/  ISETP.GT.AND P0, PT, R2.reuse, RZ, PT ;  /* 0x000000ff0200720c */ /* 0x040fe20003f04270 */
[----:B------:R-:W-:Y:S01]  /*ba40*/  VIADD R0, R2, 0xbf ;  /* 0x000000bf02007836 */ /* 0x000fe20000000000 */
[----:B------:R1:W-:Y:S03]  /*ba50*/  STL [R1+0x20], R2 ;  /* 0x0000200201007387 */ /* 0x0003e60000100800 */
[----:B------:R-:W-:-:S05]  /*ba60*/  IMAD.HI R0, R0, 0x2aaaaaab, RZ ;  /* 0x2aaaaaab00007827 */ /* 0x000fca00078e02ff */
[----:B------:R-:W-:-:S04]  /*ba70*/  SHF.R.U32.HI R3, RZ, 0x1f, R0 ;  /* 0x0000001fff037819 */ /* 0x000fc80000011600 */
[----:B------:R-:W-:-:S05]  /*ba80*/  LEA.HI.SX32 R0, R0, R3, 0x1b ;  /* 0x0000000300007211 */ /* 0x000fca00078fdaff */
[----:B------:R1:W-:Y:S01]  /*ba90*/  STL [R1+0x10], R0 ;  /* 0x0000100001007387 */ /* 0x0003e20000100800 */
[----:B------:R-:W-:Y:S05]  /*baa0*/  @P0 BRA `(.L_x_212) ;  /* 0x0000000000440947 */ /* 0x000fea0003800000 */
[----:B-1----:R-:W1:Y:S02]  /*bab0*/  S2R R2, SR_TID.X ;  /* 0x0000000000027919 */ /* 0x002e640000002100 */
[----:B-1----:R-:W-:-:S04]  /*bac0*/  LOP3.LUT R2, R2, 0x7f, RZ, 0xc0, !PT ;  /* 0x0000007f02027812 */ /* 0x002fc800078ec0ff */
[----:B------:R-:W-:-:S13]  /*bad0*/  ISETP.NE.AND P0, PT, R2, RZ, PT ;  /* 0x000000ff0200720c */ /* 0x000fda0003f05270 */
[----:B------:R-:W-:Y:S05]  /*bae0*/  @P0 BRA `(.L_x_213) ;  /* 0x0000003400380947 */ /* 0x000fea0003800000 */
[----:B------:R-:W1:Y:S01]  /*baf0*/  S2R R5, SR_LANEID ;  /* 0x0000000000057919 */ /* 0x000e620000000000 */
[----:B------:R-:W-:Y:S01]  /*bb00*/  VOTEU.ANY UR4, UPT, PT ;  /* 0x0000000000047886 */ /* 0x000fe200038e0100 */
[----:B------:R-:W2:Y:S01]  /*bb10*/  LDC.64 R2, c[0x0][0xc60] ;  /* 0x00031800ff027b82 */ /* 0x000ea20000000a00 */
[----:B------:R-:W1:Y:S02]  /*bb20*/  FLO.U32 R0, UR4 ;  /* 0x0000000400007d00 */ /* 0x000e6400080e0000 */
[----:B-1----:R-:W-:-:S06]  /*bb30*/  ISETP.EQ.U32.AND P0, PT, R0, R5, PT ;  /* 0x000000050000720c */ /* 0x002fcc0003f02070 */
[----:B------:R-:W2:Y:S07]  /*bb40*/  POPC R5, UR4 ;  /* 0x0000000400057d09 */ /* 0x000eae0008000000 */
[----:B--2---:R-:W2:Y:S01]  /*bb50*/  @P0 ATOMG.E.ADD.STRONG.GPU PT, R3, desc[UR48][R2.64], R5 ;  /* 0x00000005020309a8 */ /* 0x004ea200081ee1f0 */
[----:B------:R-:W1:Y:S02]  /*bb60*/  S2R R4, SR_LTMASK ;  /* 0x0000000000047919 */ /* 0x000e640000003900 */
[----:B-1----:R-:W-:-:S04]  /*bb70*/  LOP3.LUT R4, R4, UR4, RZ, 0xc0, !PT ;  /* 0x0000000404047c12 */ /* 0x002fc8000f8ec0ff */
[----:B------:R-:W1:Y:S01]  /*bb80*/  POPC R7, R4 ;  /* 0x0000000400077309 */ /* 0x000e620000000000 */
[----:B--2---:R-:W1:Y:S02]  /*bb90*/  SHFL.IDX PT, R0, R3, R0, 0x1f ;  /* 0x00001f0003007589 */ /* 0x004e6400000e0000 */
[----:B-1----:R-:W-:Y:S01]  /*bba0*/  IADD3 R16, R0, UR37, R7 ;  /* 0x0000002500107c10 */ /* 0x002fe2000fffe007 */
[----:B------:R-:W-:Y:S06]  /*bbb0*/  BRA `(.L_x_213) ;  /* 0x0000003400047947 */ /* 0x000fec0003800000 */
.L_x_212:
[----:B-1----:R-:W-:Y:S01]  /*bbc0*/  VIADD R0, R22, 0x12400 ;  /* 0x0001240016007836 */ /* 0x002fe20000000000 */
[----:B------:R-:W-:Y:S04]  /*bbd0*/  BSSY B6, `(.L_x_214) ;  /* 0x0000013000067945 */ /* 0x000fe80003800000 */
[----:B------:R-:W-:-:S13]  /*bbe0*/  LOP3.LUT P0, RZ, R0, 0x3ff, RZ, 0xc0, !PT ;  /* 0x000003ff00ff7812 */ /* 0x000fda000780c0ff */
[----:B------:R-:W-:Y:S05]  /*bbf0*/  @!P0 BRA `(.L_x_215) ;  /* 0x0000000000408947 */ /* 0x000fea0003800000 */
[----:B------:R-:W-:Y:S01]  /*bc00*/  MOV R2, 0x0 ;  /* 0x0000000000027802 */ /* 0x000fe20000000f00 */
[----:B------:R-:W-:Y:S01]  /*bc10*/  ULDC.64 UR6, c[0x4][0xa8] ;  /* 0x01002a0000067ab9 */ /* 0x000fe20000000a00 */
[----:B------:R-:W-:Y:S01]  /*bc20*/  ULDC.64 UR8, c[0x4][0xb0] ;  /* 0x01002c0000087ab9 */ /* 0x000fe20000000a00 */
[----:B------:R-:W-:Y:S01]  /*bc30*/  ULDC.64 UR4, c[0x4][0x30] ;  /* 0x01000c0000047ab9 */ /* 0x000fe20000000a00 */
[----:B------:R-:W-:Y:S01]  /*bc40*/  IMAD.U32 R4, RZ, RZ, UR6 ;  /* 0x00000006ff047e24 */ /* 0x000fe2000f8e00ff */
[----:B------:R-:W-:Y:S01]  /*bc50*/  MOV R7, UR9 ;  /* 0x0000000900077c02 */ /* 0x000fe20008000f00 */
[----:B------:R-:W1:Y:S01]  /*bc60*/  LDC.64 R2, c[0x4][R2] ;  /* 0x0100000002027b82 */ /* 0x000e620000000a00 */
[----:B------:R-:W-:Y:S02]  /*bc70*/  IMAD.U32 R5, RZ, RZ, UR7 ;  /* 0x00000007ff057e24 */ /* 0x000fe4000f8e00ff */
[----:B------:R-:W-:Y:S02]  /*bc80*/  IMAD.U32 R6, RZ, RZ, UR8 ;  /* 0x00000008ff067e24 */ /* 0x000fe4000f8e00ff */
[----:B------:R-:W-:-:S02]  /*bc90*/  IMAD.U32 R10, RZ, RZ, UR4 ;  /* 0x00000004ff0a7e24 */ /* 0x000fc4000f8e00ff */
[----:B------:R-:W-:Y:S02]  /*bca0*/  IMAD.U32 R11, RZ, RZ, UR5 ;  /* 0x00000005ff0b7e24 */ /* 0x000fe4000f8e00ff */
[----:B0-----:R-:W-:Y:S02]  /*bcb0*/  IMAD.MOV.U32 R8, RZ, RZ, 0x70 ;  /* 0x00000070ff087424 */ /* 0x001fe400078e00ff */
[----:B------:R-:W-:Y:S02]  /*bcc0*/  IMAD.MOV.U32 R12, RZ, RZ, 0x1 ;  /* 0x00000001ff0c7424 */ /* 0x000fe400078e00ff */
[----:B------:R-:W-:-:S07]  /*bcd0*/  IMAD.MOV.U32 R13, RZ, RZ, RZ ;  /* 0x000000ffff0d7224 */ /* 0x000fce00078e00ff */
[----:B------:R-:W-:-:S07]  /*bce0*/  LEPC R20, `(.L_x_215) ;  /* 0x000000001014794e */ /* 0x000fce0000000000 */
[----:B-1----:R-:W-:Y:S05]  /*bcf0*/  CALL.ABS.NOINC R2 ;  /* 0x0000000002007343 */ /* 0x002fea0003c00000 */
.L_x_215:
[----:B------:R-:W-:Y:S05]  /*bd00*/  BSYNC B6 ;  /* 0x0000000000067941 */ /* 0x000fea0003800000 */
.L_x_214:
[----:B------:R-:W-:Y:S01]  /*bd10*/  IADD3 R0, R22, 0x400, RZ ;  /* 0x0000040016007810 */ /* 0x000fe20007ffe0ff */
[----:B------:R-:W-:Y:S03]  /*bd20*/  BSSY B6, `(.L_x_216) ;  /* 0x0000023000067945 */ /* 0x000fe60003800000 */
[----:B------:R-:W-:-:S13]  /*bd30*/  LOP3.LUT P0, RZ, R0, 0x3ff, RZ, 0xc0, !PT ;  /* 0x000003ff00ff7812 */ /* 0x000fda000780c0ff */
[----:B------:R-:W-:Y:S05]  /*bd40*/  @!P0 BRA `(.L_x_217) ;  /* 0x0000000000808947 */ /* 0x000fea0003800000 */
[----:B------:R-:W-:Y:S01]  /*bd50*/  MOV R0, 0x0 ;  /* 0x0000000000007802 */ /* 0x000fe20000000f00 */
[----:B------:R-:W-:Y:S01]  /*bd60*/  ULDC.64 UR6, c[0x4][0xa8] ;  /* 0x01002a0000067ab9 */ /* 0x000fe20000000a00 */
[----:B------:R-:W-:Y:S01]  /*bd70*/  ULDC.64 UR8, c[0x4][0xb0] ;  /* 0x01002c0000087ab9 */ /* 0x000fe20000000a00 */
[----:B------:R-:W-:Y:S01]  /*bd80*/  ULDC.64 UR4, c[0x4][0x38] ;  /* 0x01000e0000047ab9 */ /* 0x000fe20000000a00 */
[----:B------:R1:W2:Y:S01]  /*bd90*/  LDC.64 R2, c[0x4][R0] ;  /* 0x0100000000027b82 */ /* 0x0002a20000000a00 */
[----:B------:R-:W-:Y:S01]  /*bda0*/  IMAD.U32 R4, RZ, RZ, UR6 ;  /* 0x00000006ff047e24 */ /* 0x000fe2000f8e00ff */
[----:B------:R-:W-:Y:S01]  /*bdb0*/  MOV R11, UR5 ;  /* 0x00000005000b7c02 */ /* 0x000fe20008000f00 */
[----:B------:R-:W-:Y:S02]  /*bdc0*/  IMAD.U32 R5, RZ, RZ, UR7 ;  /* 0x00000007ff057e24 */ /* 0x000fe4000f8e00ff */
[----:B------:R-:W-:Y:S02]  /*bdd0*/  IMAD.U32 R6, RZ, RZ, UR8 ;  /* 0x00000008ff067e24 */ /* 0x000fe4000f8e00ff */
[----:B------:R-:W-:-:S02]  /*bde0*/  IMAD.U32 R7, RZ, RZ, UR9 ;  /* 0x00000009ff077e24 */ /* 0x000fc4000f8e00ff */
[----:B------:R-:W-:Y:S02]  /*bdf0*/  IMAD.U32 R10, RZ, RZ, UR4 ;  /* 0x00000004ff0a7e24 */ /* 0x000fe4000f8e00ff */
[----:B0-----:R-:W-:Y:S02]  /*be00*/  IMAD.MOV.U32 R8, RZ, RZ, 0x70 ;  /* 0x00000070ff087424 */ /* 0x001fe400078e00ff */
[----:B------:R-:W-:Y:S02]  /*be10*/  IMAD.MOV.U32 R12, RZ, RZ, 0x1 ;  /* 0x00000001ff0c7424 */ /* 0x000fe400078e00ff */
[----:B-1----:R-:W-:-:S07]  /*be20*/  IMAD.MOV.U32 R13, RZ, RZ, RZ ;  /* 0x000000ffff0d7224 */ /* 0x002fce00078e00ff */
[----:B------:R-:W-:-:S07]  /*be30*/  LEPC R20, `(.L_x_218) ;  /* 0x000000001014794e */ /* 0x000fce0000000000 */
[----:B--2---:R-:W-:Y:S05]  /*be40*/  CALL.ABS.NOINC R2 ;  /* 0x0000000002007343 */ /* 0x004fea0003c00000 */
.L_x_218:
[----:B------:R-:W-:Y:S01]  /*be50*/  MOV R2, 0x0 ;  /* 0x0000000000027802 */ /* 0x000fe20000000f00 */
        /* <DEDUP_REMOVED lines=14> */
[----:B0-----:R-:W-:Y:S05]  /*bf40*/  CALL.ABS.NOINC R2 ;  /* 0x0000000002007343 */ /* 0x001fea0003c00000 */
.L_x_217:
[----:B------:R-:W-:Y:S05]  /*bf50*/  BSYNC B6 ;  /* 0x0000000000067941 */ /* 0x000fea0003800000 */
.L_x_216:
[----:B------:R-:W-:Y:S01]  /*bf60*/  ULDC.64 UR4, c[0x0][0x9f8] ;  /* 0x00027e0000047ab9 */ /* 0x000fe20000000a00 */
[----:B------:R-:W2:Y:S01]  /*bf70*/  LDL R20, [R1+0x10] ;  /* 0x0000100001147983 */ /* 0x000ea20000100800 */
[----:B------:R-:W-:-:S04]  /*bf80*/  ISETP.NE.U32.AND P0, PT, RZ, UR4, PT ;  /* 0x00000004ff007c0c */ /* 0x000fc8000bf05070 */
[----:B------:R-:W-:-:S13]  /*bf90*/  ISETP.NE.AND.EX P0, PT, RZ, UR5, PT, P0 ;  /* 0x00000005ff007c0c */ /* 0x000fda000bf05300 */
[----:B------:R-:W-:-:S04]  /*bfa0*/  @P0 IADD3 R2, P1, R24, UR4, RZ ;  /* 0x0000000418020c10 */ /* 0x000fc8000ff3e0ff */
[----:B------:R-:W-:Y:S01]  /*bfb0*/  @P0 IADD3.X R3, R29, UR5, RZ, P1, !PT ;  /* 0x000000051d030c10 */ /* 0x000fe20008ffe4ff */
[----:B------:R-:W-:-:S04]  /*bfc0*/  ULDC.64 UR4, c[0x0][0xa08] ;  /* 0x0002820000047ab9 */ /* 0x000fc80000000a00 */
[----:B------:R1:W3:Y:S02]  /*bfd0*/  @P0 LDG.E R25, desc[UR48][R2.64] ;  /* 0x0000003002190981 */ /* 0x0002e4000c1e1900 */
[----:B-1----:R-:W1:Y:S02]  /*bfe0*/  LDC.64 R2, c[0x0][0x418] ;  /* 0x00010600ff027b82 */ /* 0x002e640000000a00 */
[----:B-1----:R-:W-:Y:S01]  /*bff0*/  LOP3.LUT P0, RZ, R2, UR4, RZ, 0xfc, !PT ;  /* 0x0000000402ff7c12 */ /* 0x002fe2000f80fcff */
[----:B------:R-:W-:-:S03]  /*c000*/  UMOV UR4, 0xffffffff ;  /* 0xffffffff00047882 */ /* 0x000fc60000000000 */
[----:B------:R-:W-:Y:S01]  /*c010*/  LOP3.LUT P0, RZ, R3, UR5, RZ, 0xfc, P0 ;  /* 0x0000000503ff7c12 */ /* 0x000fe2000800fcff */
[----:B--2---:R-:W-:-:S05]  /*c020*/  VIADD R6, R20, 0xffffffff ;  /* 0xffffffff14067836 */ /* 0x004fca0000000000 */
[----:B------:R1:W-:Y:S01]  /*c030*/  STL [R1+0xc], R6 ;  /* 0x00000c0601007387 */ /* 0x0003e20000100800 */
[----:B---3--:R-:W-:Y:S02]  /*c040*/  SHF.R.S32.HI R29, RZ, 0x1f, R25 ;  /* 0x0000001fff1d7819 */ /* 0x008fe40000011419 */
[----:B------:R-:W-:Y:S01]  /*c050*/  SEL R24, R25, RZ, !P0 ;  /* 0x000000ff19187207 */ /* 0x000fe20004000000 */
[----:B-1----:R-:W-:Y:S06]  /*c060*/  BRA.DIV UR4, `(.L_x_219) ;  /* 0x0000003e04b87947 */ /* 0x002fec000b800000 */
[----:B------:R-:W1:Y:S02]  /*c070*/  S2R R0, SR_TID.X ;  /* 0x0000000000007919 */ /* 0x000e640000002100 */
[----:B-1----:R-:W-:-:S04]  /*c080*/  SHF.R.U32.HI R0, RZ, 0x5, R0 ;  /* 0x00000005ff007819 */ /* 0x002fc80000011600 */
[----:B------:R-:W-:-:S05]  /*c090*/  LOP3.LUT R0, R0, 0x3, RZ, 0xc0, !PT ;  /* 0x0000000300007812 */ /* 0x000fca00078ec0ff */
[----:B------:R1:W2:Y:S02]  /*c0a0*/  SHFL.IDX PT, R14, R0, RZ, 0x1f ;  /* 0x00001fff000e7589 */ /* 0x0002a400000e0000 */
.L_x_313:
[----:B------:R-:W-:Y:S02]  /*c0b0*/  PLOP3.LUT P1, PT, PT, PT, PT, 0x8, 0x0 ;  /* 0x000000000000781c */ /* 0x000fe40003f2e170 */
[----:B--2---:R-:W-:Y:S02]  /*c0c0*/  ISETP.NE.AND P0, PT, R14, RZ, PT ;  /* 0x000000ff0e00720c */ /* 0x004fe40003f05270 */
[----:B-1----:R-:W-:-:S05]  /*c0d0*/  P2R R0, PR, RZ, 0x2 ;  /* 0x00000002ff007803 */ /* 0x002fca0000000000 */
[----:B------:R1:W-:Y:S06]  /*c0e0*/  STL [R1], R0 ;  /* 0x0000000001007387 */ /* 0x0003ec0000100800 */
[----:B------:R-:W-:Y:S05]  /*c0f0*/  @P0 BRA `(.L_x_220) ;  /* 0x0000000000f00947 */ /* 0x000fea0003800000 */
[----:B------:R-:W-:-:S03]  /*c100*/  UMOV UR4, 0xffffffff ;  /* 0xffffffff00047882 */ /* 0x000fc60000000000 */
[----:B------:R-:W-:Y:S05]  /*c110*/  BRA.DIV UR4, `(.L_x_221) ;  /* 0x0000003e04c07947 */ /* 0x000fea000b800000 */
[----:B------:R-:W-:-:S13]  /*c120*/  ELECT P6, URZ, PT ;  /* 0x00000000003f782f */ /* 0x000fda00038c0000 */
.L_x_316:
[----:B------:R-:W-:Y:S05]  /*c130*/  @!P6 BRA `(.L_x_220) ;  /* 0x0000000000e0e947 */ /* 0x000fea0003800000 */
[----:B------:R-:W-:Y:S01]  /*c140*/  ISETP.NE.U32.AND P0, PT, R2, RZ, PT ;  /* 0x000000ff0200720c */ /* 0x000fe20003f05070 */
[----:B------:R-:W-:-:S03]  /*c150*/  IMAD.MOV.U32 R27, RZ, RZ, R6 ;  /* 0x000000ffff1b7224 */ /* 0x000fc600078e0006 */
[----:B------:R-:W-:-:S13]  /*c160*/  ISETP.NE.AND.EX P0, PT, R3, RZ, PT, P0 ;  /* 0x000000ff0300720c */ /* 0x000fda0003f05300 */
[----:B------:R-:W-:Y:S05]  /*c170*/  @!P0 BRA `(.L_x_222) ;  /* 0x0000000000448947 */ /* 0x000fea0003800000 */
[----:B------:R-:W2:Y:S01]  /*c180*/  LDC R27, c[0x0][0x43c] ;  /* 0x00010f00ff1b7b82 */ /* 0x000ea20000000800 */
[----:B------:R-:W-:Y:S01]  /*c190*/  ULDC.64 UR4, c[0x0][0x428] ;  /* 0x00010a0000047ab9 */ /* 0x000fe20000000a00 */
[----:B--2---:R-:W-:-:S13]  /*c1a0*/  ISETP.NE.AND P0, PT, R27, 0x1, PT ;  /* 0x000000011b00780c */ /* 0x004fda0003f05270 */
[----:B------:R-:W1:Y:S02]  /*c1b0*/  @P0 LDC.64 R4, c[0x0][0x440] ;  /* 0x00011000ff040b82 */ /* 0x000e640000000a00 */
[----:B-1----:R-:W-:Y:S01]  /*c1c0*/  @P0 IMAD.HI.U32 R0, R6, R4, RZ ;  /* 0x0000000406000227 */ /* 0x002fe200078e00ff */
[----:B------:R-:W-:-:S04]  /*c1d0*/  MOV R4, R6 ;  /* 0x0000000600047202 */ /* 0x000fc80000000f00 */
[----:B------:R-:W-:-:S04]  /*c1e0*/  @P0 SHF.R.U32.HI R4, RZ, R5, R0 ;  /* 0x00000005ff040219 */ /* 0x000fc80000011600 */
[--C-:B------:R-:W-:Y:S01]  /*c1f0*/  SHF.R.S32.HI R5, RZ, 0x1f, R4.reuse ;  /* 0x0000001fff057819 */ /* 0x100fe20000011404 */
[----:B------:R-:W-:-:S04]  /*c200*/  IMAD.MOV R0, RZ, RZ, -R4 ;  /* 0x000000ffff007224 */ /* 0x000fc800078e0a04 */
[----:B------:R-:W-:Y:S02]  /*c210*/  IMAD R27, R27, R0, R6 ;  /* 0x000000001b1b7224 */ /* 0x000fe400078e0206 */
[----:B------:R-:W-:Y:S02]  /*c220*/  IMAD R0, R29, UR4, RZ ;  /* 0x000000041d007c24 */ /* 0x000fe4000f8e02ff */
[----:B------:R-:W-:-:S04]  /*c230*/  IMAD.WIDE.U32 R4, R25, UR4, R4 ;  /* 0x0000000419047c25 */ /* 0x000fc8000f8e0004 */
[----:B------:R-:W-:Y:S01]  /*c240*/  IMAD R0, R25, UR5, R0 ;  /* 0x0000000519007c24 */ /* 0x000fe2000f8e0200 */
[----:B------:R-:W-:-:S03]  /*c250*/  LEA R2, P0, R4, R2, 0x2 ;  /* 0x0000000204027211 */ /* 0x000fc600078010ff */
[----:B------:R-:W-:-:S05]  /*c260*/  IMAD.IADD R0, R5, 0x1, R0 ;  /* 0x0000000105007824 */ /* 0x000fca00078e0200 */
[----:B------:R-:W-:-:S05]  /*c270*/  LEA.HI.X R3, R4, R3, R0, 0x2, P0 ;  /* 0x0000000304037211 */ /* 0x000fca00000f1400 */
[----:B------:R2:W5:Y:S02]  /*c280*/  LDG.E R24, desc[UR48][R2.64] ;  /* 0x0000003002187981 */ /* 0x000564000c1e1900 */
.L_x_222:
[----:B-1----:R-:W-:Y:S01]  /*c290*/  IMAD R0, R23, 0x8, R22 ;  /* 0x0000000817007824 */ /* 0x002fe200078e0216 */
[----:B--2---:R-:W-:-:S04]  /*c2a0*/  SHF.L.U32 R2, R26, 0x1f, RZ ;  /* 0x0000001f1a027819 */ /* 0x004fc800000006ff */
[----:B------:R-:W1:Y:S02]  /*c2b0*/  SYNCS.PHASECHK.TRANS64.TRYWAIT P0, [R0+URZ+0x30840], R2 ;  /* 0x03084002000075a7 */ /* 0x000e64000800017f */
[----:B-1----:R-:W-:Y:S05]  /*c2c0*/  @!P0 BRA `(.L_x_223) ;  /* 0x0000003c00748947 */ /* 0x002fea0003800000 */
.L_x_317:
[----:B------:R-:W2:Y:S02]  /*c2d0*/  S2R R3, SR_TID.X ;  /* 0x0000000000037919 */ /* 0x000ea40000002100 */
[----:B--2---:R-:W-:-:S04]  /*c2e0*/  LOP3.LUT R3, R3, 0x7f, RZ, 0xc0, !PT ;  /* 0x0000007f03037812 */ /* 0x004fc800078ec0ff */
[----:B------:R-:W-:-:S13]  /*c2f0*/  ISETP.NE.AND P0, PT, R3, RZ, PT ;  /* 0x000000ff0300720c */ /* 0x000fda0003f05270 */
[----:B------:R-:W-:Y:S05]  /*c300*/  @P0 BRA `(.L_x_224) ;  /* 0x00000000001c0947 */ /* 0x000fea0003800000 */
[----:B------:R-:W2:Y:S01]  /*c310*/  S2R R3, SR_TID.X ;  /* 0x0000000000037919 */ /* 0x000ea20000002100 */
[----:B-1----:R-:W-:-:S04]  /*c320*/  IMAD.MOV.U32 R2, RZ, RZ, 0x6000 ;  /* 0x00006000ff027424 */ /* 0x002fc800078e00ff */
[----:B------:R3:W-:Y:S01]  /*c330*/  SYNCS.ARRIVE.TRANS64 RZ, [R0+URZ+0x30830], R2 ;  /* 0x0308300200ff79a7 */ /* 0x0007e2000800003f */
[----:B--2---:R-:W-:-:S04]  /*c340*/  LOP3.LUT R3, R3, 0x1f, RZ, 0xc0, !PT ;  /* 0x0000001f03037812 */ /* 0x004fc800078ec0ff */
[----:B------:R-:W-:-:S13]  /*c350*/  ISETP.NE.AND P0, PT, R3, RZ, PT ;  /* 0x000000ff0300720c */ /* 0x000fda0003f05270 */
[----:B---3--:R-:W-:Y:S05]  /*c360*/  @!P0 BRA `(.L_x_224) ;  /* 0x0000000000048947 */ /* 0x008fea0003800000 */
[----:B------:R-:W-:Y:S01]  /*c370*/  BPT.TRAP 0x1 ;  /* 0x000000040000795c */ /* 0x000fe20000300000 */
.L_x_224:
[----:B------:R-:W-:Y:S01]  /*c380*/  R2UR UR9, R0 ;  /* 0x00000000000972ca */ /* 0x000fe200000e0000 */
[----:B-1----:R-:W-:Y:S01]  /*c390*/  IMAD R0, R23, 0x6000, R22 ;  /* 0x0000600017007824 */ /* 0x002fe200078e0216 */
[----:B------:R-:W-:Y:S01]  /*c3a0*/  R2UR UR11, R27 ;  /* 0x000000001b0b72ca */ /* 0x000fe200000e0000 */
[----:B------:R-:W-:Y:S01]  /*c3b0*/  UIADD3 UR6, UP0, UR38, 0x370, URZ ;  /* 0x0000037026067890 */ /* 0x000fe2000ff1e03f */
[----:B------:R-:W-:Y:S01]  /*c3c0*/  R2UR UR4, R28 ;  /* 0x000000001c0472ca */ /* 0x000fe200000e0000 */
[----:B------:R-:W-:Y:S01]  /*c3d0*/  UMOV UR5, 0x14f00000 ;  /* 0x14f0000000057882 */ /* 0x000fe20000000000 */
[----:B------:R-:W-:Y:S01]  /*c3e0*/  R2UR UR8, R0 ;  /* 0x00000000000872ca */ /* 0x000fe200000e0000 */
[----:B------:R-:W-:Y:S01]  /*c3f0*/  UIADD3.X UR7, URZ, UR39, URZ, UP0, !UPT ;  /* 0x000000273f077290 */ /* 0x000fe200087fe43f */
[----:B------:R-:W-:Y:S01]  /*c400*/  R2UR UR12, R18 ;  /* 0x00000000120c72ca */ /* 0x000fe200000e0000 */
[----:B------:R-:W-:Y:S01]  /*c410*/  UMOV UR10, URZ ;  /* 0x0000003f000a7c82 */ /* 0x000fe20008000000 */
[----:B-----5:R-:W-:-:S02]  /*c420*/  R2UR UR13, R24 ;  /* 0x00000000180d72ca */ /* 0x020fc400000e0000 */
[----:B------:R-:W-:Y:S01]  /*c430*/  PLOP3.LUT P0, PT, PT, PT, PT, 0x80, 0x0 ;  /* 0x000000000000781c */ /* 0x000fe20003f0f070 */
[----:B------:R-:W-:-:S03]  /*c440*/  UIADD3 UR9, UR9, 0x30830, URZ ;  /* 0x0003083009097890 */ /* 0x000fc6000fffe03f */
[----:B------:R-:W-:Y:S01]  /*c450*/  P2R R0, PR, RZ, 0x1 ;  /* 0x00000001ff007803 */ /* 0x000fe20000000000 */
[----:B------:R-:W-:Y:S02]  /*c460*/  UIMAD UR11, UR11, 0xc0, UR4 ;  /* 0x000000c00b0b78a4 */ /* 0x000fe4000f8e0204 */
[----:B------:R-:W-:Y:S01]  /*c470*/  UIADD3 UR8, UR8, 0x12400, URZ ;  /* 0x0001240008087890 */ /* 0x000fe2000fffe03f */
[----:B------:R-:W-:Y:S01]  /*c480*/  UMOV UR4, 0x0 ;  /* 0x0000000000047882 */ /* 0x000fe20000000000 */
[----:B------:R2:W-:Y:S07]  /*c490*/  STL [R1], R0 ;  /* 0x0000000001007387 */ /* 0x0005ee0000100800 */
[----:B------:R2:W-:Y:S01]  /*c4a0*/  UTMALDG.4D [UR8], [UR6], desc[UR4] ;  /* 0x00000408060075b4 */ /* 0x0005e20008019000 */
[----:B------:R-:W-:-:S02]  /*c4b0*/  NOP ;  /* 0x0000000000007918 */ /* 0x000fc40000000000 */
.L_x_220:
[----:B------:R-:W3:Y:S04]  /*c4c0*/  LDL.LU R4, [R1+0x18] ;  /* 0x0000180001047983 */ /* 0x000ee80000300800 */
[----:B------:R-:W4:Y:S04]  /*c4d0*/  LDL.LU R6, [R1+0x8] ;  /* 0x0000080001067983 */ /* 0x000f280000300800 */
[----:B------:R-:W5:Y:S01]  /*c4e0*/  LDL.LU R3, [R1+0x1c] ;  /* 0x00001c0001037983 */ /* 0x000f620000300800 */
[----:B------:R-:W-:Y:S05]  /*c4f0*/  WARPSYNC.ALL ;  /* 0x0000000000007948 */ /* 0x000fea0003800000 */
[----:B--2---:R-:W-:Y:S01]  /*c500*/  ULDC.64 UR6, c[0x0][0xa00] ;  /* 0x0002800000067ab9 */ /* 0x004fe20000000a00 */
[----:B------:R-:W-:Y:S01]  /*c510*/  ULDC.64 UR4, c[0x0][0x298] ;  /* 0x0000a60000047ab9 */ /* 0x000fe20000000a00 */
[----:B------:R-:W-:Y:S01]  /*c520*/  BAR.SYNC.DEFER_BLOCKING 0x8, 0x200 ;  /* 0x0208000000007b1d */ /* 0x000fe20000010000 */
[----:B------:R-:W-:-:S02]  /*c530*/  ISETP.NE.U32.AND P0, PT, RZ, UR6, PT ;  /* 0x00000006ff007c0c */ /* 0x000fc4000bf05070 */
[----:B-1----:R-:W-:Y:S02]  /*c540*/  IADD3 R0, R22, 0xc400, RZ ;  /* 0x0000c40016007810 */ /* 0x002fe40007ffe0ff */
[----:B------:R-:W-:Y:S01]  /*c550*/  ISETP.NE.AND.EX P0, PT, RZ, UR7, PT, P0 ;  /* 0x00000007ff007c0c */ /* 0x000fe2000bf05300 */
[----:B------:R-:W-:Y:S01]  /*c560*/  BSSY B6, `(.L_x_225) ;  /* 0x0000020000067945 */ /* 0x000fe20003800000 */
[----:B------:R-:W-:Y:S02]  /*c570*/  LOP3.LUT P1, RZ, R0, 0x3ff, RZ, 0xc0, !PT ;  /* 0x000003ff00ff7812 */ /* 0x000fe4000782c0ff */
[----:B---3--:R-:W-:-:S05]  /*c580*/  SHF.R.S32.HI R2, RZ, 0x1f, R4 ;  /* 0x0000001fff027819 */ /* 0x008fca0000011404 */
[----:B------:R-:W-:Y:S01]  /*c590*/  IMAD R2, R2, UR4, RZ ;  /* 0x0000000402027c24 */ /* 0x000fe2000f8e02ff */
[----:B-----5:R-:W-:-:S03]  /*c5a0*/  SEL R3, R3, RZ, !P0 ;  /* 0x000000ff03037207 */ /* 0x020fc60004000000 */
[----:B------:R-:W-:Y:S01]  /*c5b0*/  IMAD R0, R4, UR5, R2 ;  /* 0x0000000504007c24 */ /* 0x000fe2000f8e0202 */
[----:B----4-:R-:W-:Y:S01]  /*c5c0*/  SEL R2, R6, RZ, !P0 ;  /* 0x000000ff06027207 */ /* 0x010fe20004000000 */
[----:B------:R-:W-:-:S05]  /*c5d0*/  IMAD.WIDE.U32 R4, R4, UR4, RZ ;  /* 0x0000000404047c25 */ /* 0x000fca000f8e00ff */
[----:B------:R-:W-:Y:S04]  /*c5e0*/  STL.64 [R1+0x28], R4 ;  /* 0x0000280401007387 */ /* 0x000fe80000100a00 */
[----:B------:R1:W-:Y:S04]  /*c5f0*/  STL [R1+0x8], R2 ;  /* 0x0000080201007387 */ /* 0x0003e80000100800 */
[----:B------:R2:W-:Y:S01]  /*c600*/  STL [R1+0x34], R3 ;  /* 0x0000340301007387 */ /* 0x0005e20000100800 */
[----:B-1----:R-:W-:Y:S01]  /*c610*/  IMAD.IADD R2, R5, 0x1, R0 ;  /* 0x0000000105027824 */ /* 0x002fe200078e0200 */
[----:B------:R-:W-:-:S05]  /*c620*/  SHF.R.S32.HI R0, RZ, 0x1f, R18 ;  /* 0x0000001fff007819 */ /* 0x000fca0000011412 */
[----:B------:R2:W-:Y:S04]  /*c630*/  STL [R1+0x1c], R0 ;  /* 0x00001c0001007387 */ /* 0x0005e80000100800 */
[----:B------:R2:W-:Y:S01]  /*c640*/  STL [R1+0x18], R2 ;  /* 0x0000180201007387 */ /* 0x0005e20000100800 */
[----:B------:R-:W-:Y:S05]  /*c650*/  @!P1 BRA `(.L_x_226) ;  /* 0x0000000000409947 */ /* 0x000fea0003800000 */
[----:B--2---:R-:W-:Y:S01]  /*c660*/  MOV R2, 0x0 ;  /* 0x0000000000027802 */ /* 0x004fe20000000f00 */
[----:B------:R-:W-:Y:S01]  /*c670*/  ULDC.64 UR6, c[0x4][0xa8] ;  /* 0x01002a0000067ab9 */ /* 0x000fe20000000a00 */
[----:B------:R-:W-:Y:S01]  /*c680*/  ULDC.64 UR8, c[0x4][0xb0] ;  /* 0x01002c0000087ab9 */ /* 0x000fe20000000a00 */
[----:B------:R-:W-:Y:S01]  /*c690*/  ULDC.64 UR4, c[0x4][0x20] ;  /* 0x0100080000047ab9 */ /* 0x000fe20000000a00 */
[----:B------:R-:W-:Y:S01]  /*c6a0*/  IMAD.U32 R4, RZ, RZ, UR6 ;  /* 0x00000006ff047e24 */ /* 0x000fe2000f8e00ff */
[----:B------:R-:W-:Y:S01]  /*c6b0*/  MOV R7, UR9 ;  /* 0x0000000900077c02 */ /* 0x000fe20008000f00 */
[----:B------:R-:W1:Y:S01]  /*c6c0*/  LDC.64 R2, c[0x4][R2] ;  /* 0x0100000002027b82 */ /* 0x000e620000000a00 */
[----:B------:R-:W-:Y:S01]  /*c6d0*/  IMAD.U32 R5, RZ, RZ, UR7 ;  /* 0x00000007ff057e24 */ /* 0x000fe2000f8e00ff */
[----:B------:R-:W-:Y:S01]  /*c6e0*/  MOV R13, RZ ;  /* 0x000000ff000d7202 */ /* 0x000fe20000000f00 */
[----:B------:R-:W-:Y:S02]  /*c6f0*/  IMAD.U32 R6, RZ, RZ, UR8 ;  /* 0x00000008ff067e24 */ /* 0x000fe4000f8e00ff */
[----:B------:R-:W-:-:S02]  /*c700*/  IMAD.U32 R10, RZ, RZ, UR4 ;  /* 0x00000004ff0a7e24 */ /* 0x000fc4000f8e00ff */
[----:B------:R-:W-:Y:S02]  /*c710*/  IMAD.U32 R11, RZ, RZ, UR5 ;  /* 0x00000005ff0b7e24 */ /* 0x000fe4000f8e00ff */
[----:B0-----:R-:W-:Y:S02]  /*c720*/  IMAD.MOV.U32 R8, RZ, RZ, 0x70 ;  /* 0x00000070ff087424 */ /* 0x001fe400078e00ff */
[----:B------:R-:W-:-:S07]  /*c730*/  IMAD.MOV.U32 R12, RZ, RZ, 0x1 ;  /* 0x00000001ff0c7424 */ /* 0x000fce00078e00ff */
[----:B------:R-:W-:-:S07]  /*c740*/  LEPC R20, `(.L_x_226) ;  /* 0x000000001014794e */ /* 0x000fce0000000000 */
[----:B-1----:R-:W-:Y:S05]  /*c750*/  CALL.ABS.NOINC R2 ;  /* 0x0000000002007343 */ /* 0x002fea0003c00000 */
.L_x_226:
[----:B------:R-:W-:Y:S05]  /*c760*/  BSYNC B6 ;  /* 0x0000000000067941 */ /* 0x000fea0003800000 */
.L_x_225:
[----:B--2---:R-:W2:Y:S01]  /*c770*/  LDL.LU R0, [R1+0x18] ;  /* 0x0000180001007983 */ /* 0x004ea20000300800 */
[----:B------:R-:W1:Y:S01]  /*c780*/  LDC R9, c[0x0][0x448] ;  /* 0x00011200ff097b82 */ /* 0x000e620000000800 */
[----:B------:R-:W-:Y:S01]  /*c790*/  ULDC.64 UR4, c[0x0][0x2d8] ;  /* 0x0000b60000047ab9 */ /* 0x000fe20000000a00 */
[----:B------:R-:W-:Y:S01]  /*c7a0*/  ULDC.64 UR6, c[0x0][0x2c8] ;  /* 0x0000b20000067ab9 */ /* 0x000fe20000000a00 */
[----:B------:R-:W2:Y:S01]  /*c7b0*/  LDL.LU.64 R2, [R1+0x28] ;  /* 0x0000280001027983 */ /* 0x000ea20000300a00 */
[----:B------:R-:W-:-:S03]  /*c7c0*/  ULDC.64 UR8, c[0x0][0x280] ;  /* 0x0000a00000087ab9 */ /* 0x000fc60000000a00 */
[----:B------:R-:W3:Y:S04]  /*c7d0*/  LDL.LU R20, [R1+0x1c] ;  /* 0x00001c0001147983 */ /* 0x000ee80000300800 */
[----:B------:R-:W4:Y:S04]  /*c7e0*/  LDL.LU R21, [R1+0x34] ;  /* 0x0000340001157983 */ /* 0x000f280000300800 */
[----:B------:R-:W4:Y:S04]  /*c7f0*/  LDL.LU R4, [R1+0x8] ;  /* 0x0000080001047983 */ /* 0x000f280000300800 */
[----:B------:R0:W5:Y:S01]  /*c800*/  LDL R10, [R1+0x4] ;  /* 0x00000400010a7983 */ /* 0x0001620000100800 */
[----:B-1----:R-:W-:-:S13]  /*c810*/  ISETP.NE.AND P0, PT, R9, 0x1, PT ;  /* 0x000000010900780c */ /* 0x002fda0003f05270 */
[----:B------:R-:W1:Y:S08]  /*c820*/  @P0 LDC R5, c[0x0][0x44c] ;  /* 0x00011300ff050b82 */ /* 0x000e700000000800 */
[----:B0-----:R-:W0:Y:S01]  /*c830*/  @P0 LDC R8, c[0x0][0x450] ;  /* 0x00011400ff080b82 */ /* 0x001e220000000800 */
[----:B------:R-:W0:Y:S01]  /*c840*/  S2R R11, SR_TID.X ;  /* 0x00000000000b7919 */ /* 0x000e220000002100 */
[----:B--2---:R-:W-:-:S02]  /*c850*/  IMAD.MOV.U32 R3, RZ, RZ, R0 ;  /* 0x000000ffff037224 */ /* 0x004fc400078e0000 */
[----:B---3--:R-:W-:Y:S02]  /*c860*/  IMAD R0, R20, UR4, RZ ;  /* 0x0000000414007c24 */ /* 0x008fe4000f8e02ff */
[C---:B------:R-:W-:Y:S01]  /*c870*/  IMAD.WIDE.U32 R2, R18.reuse, UR4, R2 ;  /* 0x0000000412027c25 */ /* 0x040fe2000f8e0002 */
[----:B------:R-:W2:Y:S03]  /*c880*/  S2R R20, SR_TID.X ;  /* 0x0000000000147919 */ /* 0x000ea60000002100 */
[----:B------:R-:W-:Y:S01]  /*c890*/  IMAD R0, R18, UR5, R0 ;  /* 0x0000000512007c24 */ /* 0x000fe2000f8e0200 */
[----:B------:R-:W-:-:S03]  /*c8a0*/  ULDC.64 UR4, c[0x0][0x2e0] ;  /* 0x0000b80000047ab9 */ /* 0x000fc60000000a00 */
[----:B------:R-:W-:Y:S02]  /*c8b0*/  IMAD.IADD R3, R3, 0x1, R0 ;  /* 0x0000000103037824 */ /* 0x000fe400078e0200 */
[----:B----4-:R-:W-:Y:S02]  /*c8c0*/  IMAD R0, R21, UR4, RZ ;  /* 0x0000000415007c24 */ /* 0x010fe4000f8e02ff */
[----:B------:R-:W3:Y:S01]  /*c8d0*/  S2R R21, SR_TID.X ;  /* 0x0000000000157919 */ /* 0x000ee20000002100 */
[----:B------:R-:W-:-:S04]  /*c8e0*/  IMAD.WIDE.U32 R2, R4, UR4, R2 ;  /* 0x0000000404027c25 */ /* 0x000fc8000f8e0002 */
[----:B------:R-:W-:Y:S01]  /*c8f0*/  IMAD R0, R4, UR5, R0 ;  /* 0x0000000504007c24 */ /* 0x000fe2000f8e0200 */
[----:B------:R-:W-:Y:S01]  /*c900*/  ULDC.64 UR4, c[0x0][0x2d0] ;  /* 0x0000b40000047ab9 */ /* 0x000fe20000000a00 */
[----:B------:R-:W4:Y:S02]  /*c910*/  @P0 LDC R4, c[0x0][0x450] ;  /* 0x00011400ff040b82 */ /* 0x000f240000000800 */
[----:B------:R-:W-:Y:S01]  /*c920*/  IMAD.IADD R3, R3, 0x1, R0 ;  /* 0x0000000103037824 */ /* 0x000fe200078e0200 */
[----:B--2---:R-:W-:-:S04]  /*c930*/  LOP3.LUT R20, R20, 0x7f, RZ, 0xc0, !PT ;  /* 0x0000007f14147812 */ /* 0x004fc800078ec0ff */
[----:B------:R-:W-:Y:S01]  /*c940*/  SHF.R.U32.HI R20, RZ, 0x3, R20 ;  /* 0x00000003ff147819 */ /* 0x000fe20000011614 */
[----:B---3--:R-:W-:-:S05]  /*c950*/  IMAD.SHL.U32 R6, R21, 0x10, RZ ;  /* 0x0000001015067824 */ /* 0x008fca00078e00ff */
[----:B------:R-:W-:-:S05]  /*c960*/  LOP3.LUT R6, R20, 0x70, R6, 0xf8, !PT ;  /* 0x0000007014067812 */ /* 0x000fca00078ef806 */
[----:B------:R-:W-:-:S04]  /*c970*/  IMAD R6, R17, 0xc0, R6 ;  /* 0x000000c011067824 */ /* 0x000fc800078e0206 */
[----:B-1----:R-:W-:Y:S01]  /*c980*/  @P0 IMAD.HI.U32 R0, R6, R5, RZ ;  /* 0x0000000506000227 */ /* 0x002fe200078e00ff */
[----:B------:R-:W-:-:S04]  /*c990*/  MOV R5, R6 ;  /* 0x0000000600057202 */ /* 0x000fc80000000f00 */
[----:B----4-:R-:W-:-:S04]  /*c9a0*/  @P0 SHF.R.U32.HI R5, RZ, R4, R0 ;  /* 0x00000004ff050219 */ /* 0x010fc80000011600 */
[----:B------:R-:W-:-:S05]  /*c9b0*/  SHF.R.S32.HI R0, RZ, 0x1f, R5 ;  /* 0x0000001fff007819 */ /* 0x000fca0000011405 */
[----:B------:R-:W-:-:S04]  /*c9c0*/  IMAD R0, R0, UR4, RZ ;  /* 0x0000000400007c24 */ /* 0x000fc8000f8e02ff */
[C---:B------:R-:W-:Y:S02]  /*c9d0*/  IMAD R7, R5.reuse, UR5, R0 ;  /* 0x0000000505077c24 */ /* 0x040fe4000f8e0200 */
[----:B------:R-:W-:Y:S02]  /*c9e0*/  IMAD.MOV R0, RZ, RZ, -R5 ;  /* 0x000000ffff007224 */ /* 0x000fe400078e0a05 */
[----:B------:R-:W-:-:S04]  /*c9f0*/  IMAD.WIDE.U32 R4, R5, UR4, R2 ;  /* 0x0000000405047c25 */ /* 0x000fc8000f8e0002 */
[----:B------:R-:W-:Y:S02]  /*ca00*/  IMAD R0, R9, R0, R6 ;  /* 0x0000000009007224 */ /* 0x000fe400078e0206 */
[----:B------:R-:W-:-:S03]  /*ca10*/  IMAD.IADD R5, R5, 0x1, R7 ;  /* 0x0000000105057824 */ /* 0x000fc600078e0207 */
[----:B------:R-:W-:-:S05]  /*ca20*/  SHF.R.S32.HI R7, RZ, 0x1f, R0 ;  /* 0x0000001fff077819 */ /* 0x000fca0000011400 */
[----:B------:R-:W-:Y:S02]  /*ca30*/  IMAD R7, R7, UR6, RZ ;  /* 0x0000000607077c24 */ /* 0x000fe4000f8e02ff */
[----:B------:R-:W-:-:S04]  /*ca40*/  IMAD.WIDE.U32 R4, R0, UR6, R4 ;  /* 0x0000000600047c25 */ /* 0x000fc8000f8e0004 */
[----:B------:R-:W-:-:S04]  /*ca50*/  IMAD R7, R0, UR7, R7 ;  /* 0x0000000700077c24 */ /* 0x000fc8000f8e0207 */
[----:B------:R-:W-:Y:S02]  /*ca60*/  IMAD.IADD R5, R5, 0x1, R7 ;  /* 0x0000000105057824 */ /* 0x000fe400078e0207 */
[----:B------:R-:W1:Y:S01]  /*ca70*/  @P0 LDC R7, c[0x0][0x44c] ;  /* 0x00011300ff070b82 */ /* 0x000e620000000800 */
[----:B------:R-:W-:-:S04]  /*ca80*/  LEA R0, P1, R4, UR8, 0x1 ;  /* 0x0000000804007c11 */ /* 0x000fc8000f8208ff */
[----:B------:R-:W-:Y:S01]  /*ca90*/  LEA.HI.X R4, R4, UR9, R5, 0x1, P1 ;  /* 0x0000000904047c11 */ /* 0x000fe200088f0c05 */
[----:B------:R-:W-:-:S05]  /*caa0*/  VIADD R5, R6, 0x80 ;  /* 0x0000008006057836 */ /* 0x000fca0000000000 */
[----:B------:R-:W-:Y:S01]  /*cab0*/  MOV R6, R5 ;  /* 0x0000000500067202 */ /* 0x000fe20000000f00 */
[----:B-1----:R-:W-:-:S05]  /*cac0*/  @P0 IMAD.HI.U32 R7, R5, R7, RZ ;  /* 0x0000000705070227 */ /* 0x002fca00078e00ff */
[----:B0-----:R-:W-:-:S05]  /*cad0*/  @P0 SHF.R.U32.HI R6, RZ, R8, R7 ;  /* 0x00000008ff060219 */ /* 0x001fca0000011607 */
[----:B------:R-:W-:-:S04]  /*cae0*/  IMAD.MOV R7, RZ, RZ, -R6 ;  /* 0x000000ffff077224 */ /* 0x000fc800078e0a06 */
[----:B------:R-:W-:Y:S01]  /*caf0*/  IMAD R5, R9, R7, R5 ;  /* 0x0000000709057224 */ /* 0x000fe200078e0205 */
[----:B------:R-:W-:Y:S01]  /*cb00*/  SHF.R.S32.HI R7, RZ, 0x1f, R6 ;  /* 0x0000001fff077819 */ /* 0x000fe20000011406 */
[----:B------:R-:W-:-:S04]  /*cb10*/  IMAD.WIDE.U32 R2, R6, UR4, R2 ;  /* 0x0000000406027c25 */ /* 0x000fc8000f8e0002 */
[----:B------:R-:W-:Y:S01]  /*cb20*/  IMAD R7, R7, UR4, RZ ;  /* 0x0000000407077c24 */ /* 0x000fe2000f8e02ff */
[----:B------:R-:W-:-:S03]  /*cb30*/  ULDC UR4, c[0x0][0x2b8] ;  /* 0x0000ae0000047ab9 */ /* 0x000fc60000000800 */
[----:B------:R-:W-:Y:S01]  /*cb40*/  IMAD R7, R6, UR5, R7 ;  /* 0x0000000506077c24 */ /* 0x000fe2000f8e0207 */
[----:B------:R-:W-:Y:S01]  /*cb50*/  SHF.R.S32.HI R6, RZ, 0x1f, R5 ;  /* 0x0000001fff067819 */ /* 0x000fe20000011405 */
[----:B------:R-:W-:Y:S02]  /*cb60*/  IMAD.SHL.U32 R20, R11, 0x8, RZ ;  /* 0x000000080b147824 */ /* 0x000fe400078e00ff */
[----:B------:R-:W-:Y:S02]  /*cb70*/  IMAD.IADD R3, R3, 0x1, R7 ;  /* 0x0000000103037824 */ /* 0x000fe400078e0207 */
[----:B------:R-:W-:Y:S02]  /*cb80*/  IMAD R6, R6, UR6, RZ ;  /* 0x0000000606067c24 */ /* 0x000fe4000f8e02ff */
[----:B------:R-:W-:Y:S01]  /*cb90*/  IMAD.WIDE.U32 R2, R5, UR6, R2 ;  /* 0x0000000605027c25 */ /* 0x000fe2000f8e0002 */
[----:B------:R-:W-:-:S03]  /*cba0*/  LOP3.LUT R20, R20, 0x38, RZ, 0xc0, !PT ;  /* 0x0000003814147812 */ /* 0x000fc600078ec0ff */
[----:B------:R-:W-:Y:S01]  /*cbb0*/  IMAD R6, R5, UR7, R6 ;  /* 0x0000000705067c24 */ /* 0x000fe2000f8e0206 */
[----:B------:R-:W-:-:S03]  /*cbc0*/  LEA R5, P1, R2, UR8, 0x1 ;  /* 0x0000000802057c11 */ /* 0x000fc6000f8208ff */
[----:B------:R-:W-:Y:S01]  /*cbd0*/  IMAD.IADD R6, R3, 0x1, R6 ;  /* 0x0000000103067824 */ /* 0x000fe200078e0206 */
[----:B------:R-:W-:Y:S01]  /*cbe0*/  ISETP.GE.AND P0, PT, R20, UR4, PT ;  /* 0x0000000414007c0c */ /* 0x000fe2000bf06270 */
[----:B------:R-:W-:Y:S01]  /*cbf0*/  UMOV UR4, 0xffffffff ;  /* 0xffffffff00047882 */ /* 0x000fe20000000000 */
[----:B------:R-:W-:Y:S02]  /*cc00*/  LOP3.LUT R21, R11, 0x7f, RZ, 0xc0, !PT ;  /* 0x0000007f0b157812 */ /* 0x000fe400078ec0ff */
[----:B------:R-:W-:Y:S02]  /*cc10*/  LEA.HI.X R2, R2, UR9, R6, 0x1, P1 ;  /* 0x0000000902027c11 */ /* 0x000fe400088f0c06 */
[----:B------:R-:W-:Y:S01]  /*cc20*/  SHF.R.U32.HI R21, RZ, 0x3, R21 ;  /* 0x00000003ff157819 */ /* 0x000fe20000011615 */
[----:B------:R-:W-:Y:S06]  /*cc30*/  BRA.DIV UR4, `(.L_x_227) ;  /* 0x00000036042c7947 */ /* 0x000fec000b800000 */
[----:B------:R-:W2:Y:S01]  /*cc40*/  LDL.LU R6, [R1+0x24] ;  /* 0x0000240001067983 */ /* 0x000ea20000300800 */
[----:B------:R-:W-:-:S03]  /*cc50*/  IMAD R17, R17, 0xc0, R21 ;  /* 0x000000c011117824 */ /* 0x000fc600078e0215 */
[----:B------:R-:W0:Y:S04]  /*cc60*/  SHFL.IDX PT, R7, R0, RZ, 0x181f ;  /* 0x00181fff00077589 */ /* 0x000e2800000e0000 */
[----:B------:R-:W-:Y:S04]  /*cc70*/  SHFL.IDX PT, R8, R5, RZ, 0x181f ;  /* 0x00181fff05087589 */ /* 0x000fe800000e0000 */
[----:B------:R-:W-:Y:S01]  /*cc80*/  SHFL.IDX PT, R14, R5, 0x3, 0x181f ;  /* 0x00781f00050e7f89 */ /* 0x000fe200000e0000 */
[----:B--2---:R-:W-:-:S03]  /*cc90*/  IMAD R3, R6, R9, RZ ;  /* 0x0000000906037224 */ /* 0x004fc600078e02ff */
[----:B------:R-:W1:Y:S02]  /*cca0*/  SHFL.IDX PT, R6, R4, RZ, 0x181f ;  /* 0x00181fff04067589 */ /* 0x000e6400000e0000 */
[----:B------:R-:W-:-:S13]  /*ccb0*/  ISETP.GE.AND P1, PT, R17, R3, PT ;  /* 0x000000031100720c */ /* 0x000fda0003f26270 */
[----:B0-----:R-:W-:-:S04]  /*ccc0*/  @!P1 LEA R7, P2, R20, R7, 0x1 ;  /* 0x0000000714079211 */ /* 0x001fc800078408ff */
[----:B-1----:R-:W-:-:S04]  /*ccd0*/  @!P1 IADD3.X R6, RZ, R6, RZ, P2, !PT ;  /* 0x00000006ff069210 */ /* 0x002fc800017fe4ff */
[----:B------:R-:W-:-:S04]  /*cce0*/  @!P1 LOP3.LUT R7, R7, R6, RZ, 0x3c, !PT ;  /* 0x0000000607079212 */ /* 0x000fc800078e3cff */
[----:B------:R-:W-:-:S04]  /*ccf0*/  @!P1 LOP3.LUT R6, R7, R6, RZ, 0x3c, !PT ;  /* 0x0000000607069212 */ /* 0x000fc800078e3cff */
[----:B------:R-:W-:-:S05]  /*cd00*/  @!P1 LOP3.LUT R7, R7, R6, RZ, 0x3c, !PT ;  /* 0x0000000607079212 */ /* 0x000fca00078e3cff */
[----:B-----5:R0:W-:Y:S02]  /*cd10*/  @!P1 LDGSTS.E.BYPASS.LTC128B.128 [R10+0xc400], desc[UR48][R6.64], !P0 ;  /* 0x0c400000060a9fae */ /* 0x0201e4000c101d70 */
[----:B0-----:R-:W-:Y:S02]  /*cd20*/  VIADD R6, R17, 0x10 ;  /* 0x0000001011067836 */ /* 0x001fe40000000000 */
[----:B------:R-:W0:Y:S03]  /*cd30*/  SHFL.IDX PT, R7, R0, 0x1, 0x181f ;  /* 0x00381f0000077f89 */ /* 0x000e2600000e0000 */
[----:B------:R-:W-:Y:S02]  /*cd40*/  ISETP.GE.AND P1, PT, R6, R3, PT ;  /* 0x000000030600720c */ /* 0x000fe40003f26270 */
[----:B------:R-:W1:Y:S11]  /*cd50*/  SHFL.IDX PT, R6, R4, 0x1, 0x181f ;  /* 0x00381f0004067f89 */ /* 0x000e7600000e0000 */
[----:B0-----:R-:W-:-:S05]  /*cd60*/  @!P1 LEA R7, P2, R20, R7, 0x1 ;  /* 0x0000000714079211 */ /* 0x001fca00078408ff */
[----:B-1----:R-:W-:-:S05]  /*cd70*/  @!P1 IMAD.X R6, RZ, RZ, R6, P2 ;  /* 0x000000ffff069224 */ /* 0x002fca00010e0606 */
[----:B------:R-:W-:-:S04]  /*cd80*/  @!P1 LOP3.LUT R7, R7, R6, RZ, 0x3c, !PT ;  /* 0x0000000607079212 */ /* 0x000fc800078e3cff */
[----:B------:R-:W-:-:S04]  /*cd90*/  @!P1 LOP3.LUT R6, R7, R6, RZ, 0x3c, !PT ;  /* 0x0000000607069212 */ /* 0x000fc800078e3cff */
[----:B------:R-:W-:-:S05]  /*cda0*/  @!P1 LOP3.LUT R7, R7, R6, RZ, 0x3c, !PT ;  /* 0x0000000607079212 */ /* 0x000fca00078e3cff */
[----:B------:R0:W-:Y:S02]  /*cdb0*/  @!P1 LDGSTS.E.BYPASS.LTC128B.128 [R10+0xcc00], desc[UR48][R6.64], !P0 ;  /* 0x0cc00000060a9fae */ /* 0x0001e4000c101d70 */
        /* <DEDUP_REMOVED lines=10> */
[----:B0-----:R-:W-:Y:S02]  /*ce60*/  IADD3 R6, R17, 0x30, RZ ;  /* 0x0000003011067810 */ /* 0x001fe40007ffe0ff */
[----:B------:R-:W0:Y:S02]  /*ce70*/  SHFL.IDX PT, R7, R0, 0x3, 0x181f ;  /* 0x00781f0000077f89 */ /* 0x000e2400000e0000 */
        /* <DEDUP_REMOVED lines=22> */
[----:B0-----:R-:W-:-:S04]  /*cfe0*/  @!P1 LEA R7, P2, R20, R7, 0x1 ;  /* 0x0000000714079211 */ /* 0x001fc800078408ff */
[----:B-1----:R-:W-:-:S04]  /*cff0*/  @!P1 IADD3.X R6, RZ, R6, RZ, P2, !PT ;  /* 0x00000006ff069210 */ /* 0x002fc800017fe4ff */
[----:B------:R-:W-:-:S04]  /*d000*/  @!P1 LOP3.LUT R7, R7, R6, RZ, 0x3c, !PT ;  /* 0x0000000607079212 */ /* 0x000fc800078e3cff */
[----:B------:R-:W-:-:S04]  /*d010*/  @!P1 LOP3.LUT R6, R7, R6, RZ, 0x3c, !PT ;  /* 0x0000000607069212 */ /* 0x000fc800078e3cff */
[----:B------:R-:W-:-:S05]  /*d020*/  @!P1 LOP3.LUT R7, R7, R6, RZ, 0x3c, !PT ;  /* 0x0000000607079212 */ /* 0x000fca00078e3cff */
[----:B------:R0:W-:Y:S02]  /*d030*/  @!P1 LDGSTS.E.BYPASS.LTC128B.128 [R10+0xec00], desc[UR48][R6.64], !P0 ;  /* 0x0ec00000060a9fae */ /* 0x0001e4000c101d70 */
[----:B0-----:R-:W-:Y:S02]  /*d040*/  VIADD R6, R17, 0x60 ;  /* 0x0000006011067836 */ /* 0x001fe40000000000 */
[----:B------:R-:W0:Y:S03]  /*d050*/  SHFL.IDX PT, R7, R0, 0x6, 0x181f ;  /* 0x00d81f0000077f89 */ /* 0x000e2600000e0000 */
[----:B------:R-:W-:Y:S02]  /*d060*/  ISETP.GE.AND P1, PT, R6, R3, PT ;  /* 0x000000030600720c */ /* 0x000fe40003f26270 */
[----:B------:R-:W1:Y:S04]  /*d070*/  SHFL.IDX PT, R6, R4, 0x6, 0x181f ;  /* 0x00d81f0004067f89 */ /* 0x000e6800000e0000 */
[----:B------:R-:W-:Y:S07]  /*d080*/  SHFL.IDX PT, R4, R4, 0x7, 0x181f ;  /* 0x00f81f0004047f89 */ /* 0x000fee00000e0000 */
[----:B0-----:R-:W-:-:S05]  /*d090*/  @!P1 LEA R7, P2, R20, R7, 0x1 ;  /* 0x0000000714079211 */ /* 0x001fca00078408ff */
[----:B-1----:R-:W-:-:S05]  /*d0a0*/  @!P1 IMAD.X R6, RZ, RZ, R6, P2 ;  /* 0x000000ffff069224 */ /* 0x002fca00010e0606 */
[----:B------:R-:W-:-:S04]  /*d0b0*/  @!P1 LOP3.LUT R7, R7, R6, RZ, 0x3c, !PT ;  /* 0x0000000607079212 */ /* 0x000fc800078e3cff */
[----:B------:R-:W-:-:S04]  /*d0c0*/  @!P1 LOP3.LUT R6, R7, R6, RZ, 0x3c, !PT ;  /* 0x0000000607069212 */ /* 0x000fc800078e3cff */
[----:B------:R-:W-:-:S05]  /*d0d0*/  @!P1 LOP3.LUT R7, R7, R6, RZ, 0x3c, !PT ;  /* 0x0000000607079212 */ /* 0x000fca00078e3cff */
[----:B------:R0:W-:Y:S04]  /*d0e0*/  @!P1 LDGSTS.E.BYPASS.LTC128B.128 [R10+0xf400], desc[UR48][R6.64], !P0 ;  /* 0x0f400000060a9fae */ /* 0x0001e8000c101d70 */
[----:B0-----:R0:W1:Y:S02]  /*d0f0*/  SHFL.IDX PT, R6, R0, 0x7, 0x181f ;  /* 0x00f81f0000067f89 */ /* 0x00106400000e0000 */
[----:B0-----:R-:W-:-:S05]  /*d100*/  VIADD R0, R17, 0x80 ;  /* 0x0000008011007836 */ /* 0x001fca0000000000 */
[----:B------:R-:W-:Y:S01]  /*d110*/  ISETP.GE.AND P2, PT, R0, R3, PT ;  /* 0x000000030000720c */ /* 0x000fe20003f46270 */
[----:B------:R-:W-:-:S05]  /*d120*/  VIADD R0, R17, 0x70 ;  /* 0x0000007011007836 */ /* 0x000fca0000000000 */
[----:B------:R-:W-:Y:S02]  /*d130*/  ISETP.GE.AND P1, PT, R0, R3, PT ;  /* 0x000000030000720c */ /* 0x000fe40003f26270 */
[----:B------:R-:W0:Y:S11]  /*d140*/  SHFL.IDX PT, R0, R2, RZ, 0x181f ;  /* 0x00181fff02007589 */ /* 0x000e3600000e0000 */
[----:B-1----:R-:W-:-:S04]  /*d150*/  @!P1 LEA R6, P3, R20, R6, 0x1 ;  /* 0x0000000614069211 */ /* 0x002fc800078608ff */
[----:B------:R-:W-:-:S05]  /*d160*/  @!P1 IADD3.X R4, RZ, R4, RZ, P3, !PT ;  /* 0x00000004ff049210 */ /* 0x000fca0001ffe4ff */
[----:B------:R-:W-:-:S05]  /*d170*/  @!P1 IMAD.MOV.U32 R7, RZ, RZ, R4 ;  /* 0x000000ffff079224 */ /* 0x000fca00078e0004 */
[----:B------:R1:W-:Y:S02]  /*d180*/  @!P1 LDGSTS.E.BYPASS.LTC128B.128 [R10+0xfc00], desc[UR48][R6.64], !P0 ;  /* 0x0fc00000060a9fae */ /* 0x0003e4000c101d70 */
[----:B-1----:R-:W-:-:S05]  /*d190*/  @!P2 LEA R6, P1, R20, R8, 0x1 ;  /* 0x000000081406a211 */ /* 0x002fca00078208ff */
[----:B0-----:R-:W-:-:S04]  /*d1a0*/  @!P2 IMAD.X R0, RZ, RZ, R0, P1 ;  /* 0x000000ffff00a224 */ /* 0x001fc800008e0600 */
[----:B------:R-:W-:Y:S02]  /*d1b0*/  @!P2 IMAD.MOV.U32 R7, RZ, RZ, R0 ;  /* 0x000000ffff07a224 */ /* 0x000fe400078e0000 */
[----:B------:R-:W-:-:S03]  /*d1c0*/  VIADD R0, R17, 0x90 ;  /* 0x0000009011007836 */ /* 0x000fc60000000000 */
[----:B------:R0:W-:Y:S02]  /*d1d0*/  @!P2 LDGSTS.E.BYPASS.LTC128B.128 [R10+0x10400], desc[UR48][R6.64], !P0 ;  /* 0x10400000060aafae */ /* 0x0001e4000c101d70 */
[----:B------:R-:W-:Y:S02]  /*d1e0*/  ISETP.GE.AND P1, PT, R0, R3, PT ;  /* 0x000000030000720c */ /* 0x000fe40003f26270 */
[----:B------:R-:W-:Y:S04]  /*d1f0*/  SHFL.IDX PT, R0, R2, 0x1, 0x181f ;  /* 0x00381f0002007f89 */ /* 0x000fe800000e0000 */
[----:B0-----:R-:W0:Y:S07]  /*d200*/  SHFL.IDX PT, R6, R5, 0x1, 0x181f ;  /* 0x00381f0005067f89 */ /* 0x001e2e00000e0000 */
[----:B0-----:R-:W-:-:S04]  /*d210*/  @!P1 LEA R6, P2, R20, R6, 0x1 ;  /* 0x0000000614069211 */ /* 0x001fc800078408ff */
[----:B------:R-:W-:-:S05]  /*d220*/  @!P1 IADD3.X R0, RZ, R0, RZ, P2, !PT ;  /* 0x00000000ff009210 */ /* 0x000fca00017fe4ff */
[----:B------:R-:W-:Y:S02]  /*d230*/  @!P1 IMAD.MOV.U32 R7, RZ, RZ, R0 ;  /* 0x000000ffff079224 */ /* 0x000fe400078e0000 */
[----:B------:R-:W-:-:S03]  /*d240*/  VIADD R0, R17, 0xa0 ;  /* 0x000000a011007836 */ /* 0x000fc60000000000 */
[----:B------:R0:W-:Y:S02]  /*d250*/  @!P1 LDGSTS.E.BYPASS.LTC128B.128 [R10+0x10c00], desc[UR48][R6.64], !P0 ;  /* 0x10c00000060a9fae */ /* 0x0001e4000c101d70 */
[----:B------:R-:W-:Y:S02]  /*d260*/  ISETP.GE.AND P1, PT, R0, R3, PT ;  /* 0x000000030000720c */ /* 0x000fe40003f26270 */
[----:B------:R-:W-:Y:S04]  /*d270*/  SHFL.IDX PT, R0, R2, 0x2, 0x181f ;  /* 0x00581f0002007f89 */ /* 0x000fe800000e0000 */
[----:B0-----:R-:W0:Y:S07]  /*d280*/  SHFL.IDX PT, R6, R5, 0x2, 0x181f ;  /* 0x00581f0005067f89 */ /* 0x001e2e00000e0000 */
[----:B0-----:R-:W-:-:S05]  /*d290*/  @!P1 LEA R6, P2, R20, R6, 0x1 ;  /* 0x0000000614069211 */ /* 0x001fca00078408ff */
[----:B------:R-:W-:-:S04]  /*d2a0*/  @!P1 IMAD.X R0, RZ, RZ, R0, P2 ;  /* 0x000000ffff009224 */ /* 0x000fc800010e0600 */
[----:B------:R-:W-:Y:S02]  /*d2b0*/  @!P1 IMAD.MOV.U32 R7, RZ, RZ, R0 ;  /* 0x000000ffff079224 */ /* 0x000fe400078e0000 */
[----:B------:R0:W1:Y:S04]  /*d2c0*/  SHFL.IDX PT, R0, R2, 0x3, 0x181f ;  /* 0x00781f0002007f89 */ /* 0x00006800000e0000 */
[----:B------:R0:W-:Y:S02]  /*d2d0*/  @!P1 LDGSTS.E.BYPASS.LTC128B.128 [R10+0x11400], desc[UR48][R6.64], !P0 ;  /* 0x11400000060a9fae */ /* 0x0001e4000c101d70 */
.L_x_342:
[----:B0-----:R-:W-:-:S04]  /*d2e0*/  IADD3 R2, R17, 0xb0, RZ ;  /* 0x000000b011027810 */ /* 0x001fc80007ffe0ff */
[----:B------:R-:W-:-:S13]  /*d2f0*/  ISETP.GE.AND P1, PT, R2, R3, PT ;  /* 0x000000030200720c */ /* 0x000fda0003f26270 */
[----:B------:R-:W-:-:S05]  /*d300*/  @!P1 LEA R2, P2, R20, R14, 0x1 ;  /* 0x0000000e14029211 */ /* 0x000fca00078408ff */
[----:B-1----:R-:W-:Y:S02]  /*d310*/  @!P1 IMAD.X R3, RZ, RZ, R0, P2 ;  /* 0x000000ffff039224 */ /* 0x002fe400010e0600 */
[----:B------:R-:W-:-:S03]  /*d320*/  VIADD R0, R22, 0x30800 ;  /* 0x0003080016007836 */ /* 0x000fc60000000000 */
[----:B------:R-:W-:Y:S01]  /*d330*/  @!PT LDS RZ, [RZ] ;  /* 0x00000000fffff984 */ /* 0x000fe20000000800 */
[----:B------:R-:W-:Y:S01]  /*d340*/  @!PT LDS RZ, [RZ] ;  /* 0x00000000fffff984 */ /* 0x000fe20000000800 */
[----:B------:R-:W-:Y:S01]  /*d350*/  @!PT LDS RZ, [RZ] ;  /* 0x00000000fffff984 */ /* 0x000fe20000000800 */
[----:B------:R0:W-:Y:S01]  /*d360*/  @!P1 LDGSTS.E.BYPASS.LTC128B.128 [R10+0x11c00], desc[UR48][R2.64], !P0 ;  /* 0x11c00000020a9fae */ /* 0x0001e2000c101d70 */
[----:B------:R-:W-:Y:S01]  /*d370*/  PLOP3.LUT P0, PT, PT, PT, PT, 0x80, 0x0 ;  /* 0x000000000000781c */ /* 0x000fe20003f0f070 */
[----:B------:R-:W-:-:S12]  /*d380*/  NOP ;  /* 0x0000000000007918 */ /* 0x000fd80000000000 */
.L_x_228:
[----:B------:R-:W-:Y:S02]  /*d390*/  PLOP3.LUT P1, PT, P1, P0, PT, 0xa2, 0x0 ;  /* 0x000000000000781c */ /* 0x000fe40000f21472 */
[----:B------:R-:W-:-:S08]  /*d3a0*/  @P0 R2UR P1, UR4, R22 ;  /* 0x00000000160402ca */ /* 0x000fd00000020000 */
[----:B------:R-:W-:-:S05]  /*d3b0*/  @P0 PLOP3.LUT P0, PT, P1, PT, PT, 0x80, 0x0 ;  /* 0x000000000000081c */ /* 0x000fca0000f0f070 */
[----:B------:R-:W-:Y:S01]  /*d3c0*/  @!P1 SYNCS.ARRIVE.TRANS64.RED.A0T1 RZ, [UR4+0x30800], RZ ;  /* 0x030800ffffff99a7 */ /* 0x000fe20008200404 */
[----:B------:R-:W-:Y:S07]  /*d3d0*/  @!P1 ARRIVES.LDGSTSBAR.64.TRANSCNT [UR4+0x30800] ;  /* 0x03080000ff0099b0 */ /* 0x000fee0008000a84 */
[----:B------:R-:W-:Y:S05]  /*d3e0*/  @P0 BRA.U.ANY `(.L_x_228) ;  /* 0xfffffffd00e80947 */ /* 0x000fea000393ffff */
[----:B0-----:R-:W2:Y:S02]  /*d3f0*/  LDL.LU R3, [R1+0x30] ;  /* 0x0000300001037983 */ /* 0x001ea40000300800 */
[----:B--2---:R-:W-:-:S05]  /*d400*/  VIADD R3, R3, 0x1 ;  /* 0x0000000103037836 */ /* 0x004fca0000000000 */
[----:B------:R-:W-:Y:S01]  /*d410*/  LEA.HI R2, R3, R3, RZ, 0x1 ;  /* 0x0000000303027211 */ /* 0x000fe200078f08ff */
[----:B------:R0:W-:Y:S03]  /*d420*/  STL [R1+0x30], R3 ;  /* 0x0000300301007387 */ /* 0x0001e60000100800 */
[----:B------:R-:W-:-:S05]  /*d430*/  LOP3.LUT R2, R2, 0xfffffffe, RZ, 0xc0, !PT ;  /* 0xfffffffe02027812 */ /* 0x000fca00078ec0ff */
[----:B------:R-:W-:-:S05]  /*d440*/  IMAD.IADD R2, R3, 0x1, -R2 ;  /* 0x0000000103027824 */ /* 0x000fca00078e0a02 */
[----:B0-----:R-:W-:Y:S01]  /*d450*/  SHF.L.U32 R3, R2, 0x1f, RZ ;  /* 0x0000001f02037819 */ /* 0x001fe200000006ff */
[----:B------:R-:W-:Y:S01]  /*d460*/  NOP ;  /* 0x0000000000007918 */ /* 0x000fe20000000000 */
[----:B------:R-:W2:Y:S01]  /*d470*/  LDL.LU R4, [R1+0x20] ;  /* 0x0000200001047983 */ /* 0x000ea20000300800 */
[----:B------:R0:W-:Y:S01]  /*d480*/  SYNCS.ARRIVE.TRANS64.A1T0 RZ, [R22+URZ+0x30800], RZ ;  /* 0x030800ff16ff79a7 */ /* 0x0001e2000810003f */
[----:B------:R-:W-:Y:S01]  /*d490*/  BSSY B0, `(.L_x_229) ;  /* 0x0000004000007945 */ /* 0x000fe20003800000 */
[----:B------:R-:W1:Y:S01]  /*d4a0*/  SYNCS.PHASECHK.TRANS64.TRYWAIT P0, [R22+URZ+0x30820], R3 ;  /* 0x03082003160075a7 */ /* 0x000e62000800017f */
[----:B--2---:R-:W-:Y:S02]  /*d4b0*/  ISETP.GE.AND P1, PT, R4, 0xc1, PT ;  /* 0x000000c10400780c */ /* 0x004fe40003f26270 */
[----:B01----:R-:W-:Y:S11]  /*d4c0*/  @!P0 BRA `(.L_x_230) ;  /* 0x0000003800ec8947 */ /* 0x003ff60003800000 */
.L_x_343:
[----:B------:R-:W-:Y:S05]  /*d4d0*/  BSYNC B0 ;  /* 0x0000000000007941 */ /* 0x000fea0003800000 */
.L_x_229:
[----:B------:R-:W-:Y:S04]  /*d4e0*/  BSSY B0, `(.L_x_231) ;  /* 0x000016d000007945 */ /* 0x000fe80003800000 */
[----:B------:R-:W-:Y:S05]  /*d4f0*/  @!P1 BRA `(.L_x_232) ;  /* 0x0000001400ac9947 */ /* 0x000fea0003800000 */
[----:B------:R-:W2:Y:S01]  /*d500*/  LDL R4, [R1+0x10] ;  /* 0x0000100001047983 */ /* 0x000ea20000100800 */
[----:B------:R-:W-:Y:S01]  /*d510*/  IMAD.MOV.U32 R2, RZ, RZ, 0x1 ;  /* 0x00000001ff027424 */ /* 0x000fe200078e00ff */
[----:B------:R-:W-:Y:S01]  /*d520*/  BSSY B2, `(.L_x_233) ;  /* 0x000007e000027945 */ /* 0x000fe20003800000 */
[C---:B--2---:R-:W-:Y:S01]  /*d530*/  IADD3 R7, -R4.reuse, RZ, RZ ;  /* 0x000000ff04077210 */ /* 0x044fe20007ffe1ff */
[----:B------:R-:W-:-:S03]  /*d540*/  VIADD R6, R4, 0xfffffffe ;  /* 0xfffffffe04067836 */ /* 0x000fc60000000000 */
[----:B------:R-:W-:-:S05]  /*d550*/  VIADDMNMX R7, R7, R2, 0xffffffff, !PT ;  /* 0xffffffff07077446 */ /* 0x000fca0007800102 */
[----:B------:R-:W-:-:S05]  /*d560*/  IMAD.IADD R2, R4, 0x1, R7 ;  /* 0x0000000104027824 */ /* 0x000fca00078e0207 */
[----:B------:R-:W-:-:S04]  /*d570*/  LOP3.LUT R2, R2, 0x1, RZ, 0xc0, !PT ;  /* 0x0000000102027812 */ /* 0x000fc800078ec0ff */
[----:B------:R-:W-:-:S13]  /*d580*/  ISETP.NE.U32.AND P0, PT, R2, 0x1, PT ;  /* 0x000000010200780c */ /* 0x000fda0003f05070 */
[----:B------:R-:W-:Y:S05]  /*d590*/  @P0 BRA `(.L_x_234) ;  /* 0x0000000400d80947 */ /* 0x000fea0003800000 */
[----:B------:R-:W2:Y:S01]  /*d5a0*/  LDL R4, [R1] ;  /* 0x0000000001047983 */ /* 0x000ea20000100800 */
[----:B------:R-:W-:Y:S01]  /*d5b0*/  VIADD R8, R23, 0x1 ;  /* 0x0000000117087836 */ /* 0x000fe20000000000 */
[----:B------:R-:W-:Y:S04]  /*d5c0*/  BSSY B1, `(.L_x_235) ;  /* 0x000006f000017945 */ /* 0x000fe80003800000 */
[----:B------:R-:W-:-:S04]  /*d5d0*/  ISETP.NE.AND P0, PT, R8, 0x2, PT ;  /* 0x000000020800780c */ /* 0x000fc80003f05270 */
[----:B------:R-:W-:Y:S02]  /*d5e0*/  SEL R9, RZ, 0x1, P0 ;  /* 0x00000001ff097807 */ /* 0x000fe40000000000 */
[----:B------:R-:W-:Y:S02]  /*d5f0*/  SEL R8, R8, RZ, P0 ;  /* 0x000000ff08087207 */ /* 0x000fe40000000000 */
[----:B------:R-:W-:Y:S02]  /*d600*/  LOP3.LUT R9, R26, R9, RZ, 0x3c, !PT ;  /* 0x000000091a097212 */ /* 0x000fe400078e3cff */
[----:B--2---:R-:W-:-:S13]  /*d610*/  ISETP.NE.AND P2, PT, R4, RZ, PT ;  /* 0x000000ff0400720c */ /* 0x004fda0003f45270 */
[----:B------:R-:W-:Y:S05]  /*d620*/  @!P2 BRA `(.L_x_236) ;  /* 0x0000000400a0a947 */ /* 0x000fea0003800000 */
[----:B------:R-:W-:Y:S01]  /*d630*/  ULDC.64 UR4, c[0x0][0x418] ;  /* 0x0001060000047ab9 */ /* 0x000fe20000000a00 */
[----:B------:R-:W-:Y:S02]  /*d640*/  MOV R4, R24 ;  /* 0x0000001800047202 */ /* 0x000fe40000000f00 */
[----:B------:R-:W-:-:S04]  /*d650*/  ISETP.NE.U32.AND P0, PT, RZ, UR4, PT ;  /* 0x00000004ff007c0c */ /* 0x000fc8000bf05070 */
[----:B------:R-:W-:-:S13]  /*d660*/  ISETP.NE.AND.EX P0, PT, RZ, UR5, PT, P0 ;  /* 0x00000005ff007c0c */ /* 0x000fda000bf05300 */
[----:B------:R-:W-:Y:S05]  /*d670*/  @!P0 BRA `(.L_x_237) ;  /* 0x0000000000448947 */ /* 0x000fea0003800000 */
[----:B------:R-:W1:Y:S01]  /*d680*/  LDC R5, c[0x0][0x43c] ;  /* 0x00010f00ff057b82 */ /* 0x000e620000000800 */
[----:B------:R-:W-:Y:S01]  /*d690*/  ULDC.64 UR6, c[0x0][0x428] ;  /* 0x00010a0000067ab9 */ /* 0x000fe20000000a00 */
[----:B-1----:R-:W-:-:S13]  /*d6a0*/  ISETP.NE.AND P0, PT, R5, 0x1, PT ;  /* 0x000000010500780c */ /* 0x002fda0003f05270 */
[----:B0-----:R-:W0:Y:S02]  /*d6b0*/  @P0 LDC.64 R2, c[0x0][0x440] ;  /* 0x00011000ff020b82 */ /* 0x001e240000000a00 */
[----:B0-----:R-:W-:-:S04]  /*d6c0*/  @P0 IMAD.HI.U32 R4, R6, R2, RZ ;  /* 0x0000000206040227 */ /* 0x001fc800078e00ff */
[----:B------:R-:W-:Y:S01]  /*d6d0*/  IMAD.MOV.U32 R2, RZ, RZ, R6 ;  /* 0x000000ffff027224 */ /* 0x000fe200078e0006 */
[----:B------:R-:W-:Y:S01]  /*d6e0*/  @P0 SHF.R.U32.HI R2, RZ, R3, R4 ;  /* 0x00000003ff020219 */ /* 0x000fe20000011604 */
[----:B------:R-:W-:-:S04]  /*d6f0*/  IMAD R4, R29, UR6, RZ ;  /* 0x000000061d047c24 */ /* 0x000fc8000f8e02ff */
[----:B------:R-:W-:Y:S02]  /*d700*/  IMAD.MOV R3, RZ, RZ, -R2 ;  /* 0x000000ffff037224 */ /* 0x000fe400078e0a02 */
[----:B------:R-:W-:Y:S02]  /*d710*/  IMAD R4, R25, UR7, R4 ;  /* 0x0000000719047c24 */ /* 0x000fe4000f8e0204 */
[----:B------:R-:W-:Y:S01]  /*d720*/  IMAD R6, R5, R3, R6 ;  /* 0x0000000305067224 */ /* 0x000fe200078e0206 */
[----:B------:R-:W-:-:S03]  /*d730*/  SHF.R.S32.HI R3, RZ, 0x1f, R2 ;  /* 0x0000001fff037819 */ /* 0x000fc60000011402 */
[----:B------:R-:W-:-:S04]  /*d740*/  IMAD.WIDE.U32 R2, R25, UR6, R2 ;  /* 0x0000000619027c25 */ /* 0x000fc8000f8e0002 */
[----:B------:R-:W-:Y:S01]  /*d750*/  IMAD.IADD R3, R4, 0x1, R3 ;  /* 0x0000000104037824 */ /* 0x000fe200078e0203 */
[----:B------:R-:W-:-:S04]  /*d760*/  LEA R4, P0, R2, UR4, 0x2 ;  /* 0x0000000402047c11 */ /* 0x000fc8000f8010ff */
[----:B------:R-:W-:-:S05]  /*d770*/  LEA.HI.X R5, R2, UR5, R3, 0x2, P0 ;  /* 0x0000000502057c11 */ /* 0x000fca00080f1403 */
[----:B------:R1:W5:Y:S04]  /*d780*/  LDG.E R4, desc[UR48][R4.64] ;  /* 0x0000003004047981 */ /* 0x000368000c1e1900 */
.L_x_237:
[----:B------:R-:W-:Y:S01]  /*d790*/  IMAD R2, R8, 0x8, R22 ;  /* 0x0000000808027824 */ /* 0x000fe200078e0216 */
[----:B0-----:R-:W-:Y:S01]  /*d7a0*/  SHF.L.U32 R3, R9, 0x1f, RZ ;  /* 0x0000001f09037819 */ /* 0x001fe200000006ff */
[----:B------:R-:W-:Y:S03]  /*d7b0*/  BSSY B3, `(.L_x_238) ;  /* 0x0000003000037945 */ /* 0x000fe60003800000 */
[----:B------:R-:W0:Y:S02]  /*d7c0*/  SYNCS.PHASECHK.TRANS64.TRYWAIT P0, [R2+URZ+0x30840], R3 ;  /* 0x03084003020075a7 */ /* 0x000e24000800017f */
[----:B0-----:R-:W-:Y:S05]  /*d7d0*/  @!P0 BRA `(.L_x_239) ;  /* 0x00000038003c8947 */ /* 0x001fea0003800000 */
.L_x_344:
[----:B------:R-:W-:Y:S05]  /*d7e0*/  BSYNC B3 ;  /* 0x0000000000037941 */ /* 0x000fea0003800000 */
.L_x_238:
[----:B-1----:R-:W1:Y:S01]  /*d7f0*/  S2R R5, SR_TID.X ;  /* 0x0000000000057919 */ /* 0x002e620000002100 */
[----:B------:R-:W-:Y:S01]  /*d800*/  BSSY B3, `(.L_x_240) ;  /* 0x000000b000037945 */ /* 0x000fe20003800000 */
[----:B-1----:R-:W-:-:S04]  /*d810*/  LOP3.LUT R5, R5, 0x7f, RZ, 0xc0, !PT ;  /* 0x0000007f05057812 */ /* 0x002fc800078ec0ff */
[----:B------:R-:W-:-:S13]  /*d820*/  ISETP.NE.AND P1, PT, R5, RZ, PT ;  /* 0x000000ff0500720c */ /* 0x000fda0003f25270 */
        /* <DEDUP_REMOVED lines=8> */
.L_x_241:
[----:B------:R-:W-:Y:S05]  /*d8b0*/  BSYNC B3 ;  /* 0x0000000000037941 */ /* 0x000fea0003800000 */
.L_x_240:
[----:B------:R-:W-:Y:S01]  /*d8c0*/  IMAD.MOV.U32 R10, RZ, RZ, RZ ;  /* 0x000000ffff0a7224 */ /* 0x000fe200078e00ff */
[----:B------:R-:W-:Y:S01]  /*d8d0*/  UIADD3 UR4, UP0, UR38, 0x370, URZ ;  /* 0x0000037026047890 */ /* 0x000fe2000ff1e03f */
[----:B0-----:R-:W-:Y:S01]  /*d8e0*/  IMAD R3, R8, 0x6000, R22 ;  /* 0x0000600008037824 */ /* 0x001fe200078e0216 */
[----:B------:R-:W-:Y:S01]  /*d8f0*/  PLOP3.LUT P0, PT, PT, PT, PT, 0x80, 0x0 ;  /* 0x000000000000781c */ /* 0x000fe20003f0f070 */
[----:B------:R-:W-:Y:S01]  /*d900*/  VIADD R2, R2, 0x30830 ;  /* 0x0003083002027836 */ /* 0x000fe20000000000 */
[----:B------:R-:W-:Y:S01]  /*d910*/  R2UR UR10, R10 ;  /* 0x000000000a0a72ca */ /* 0x000fe200000e0000 */
[----:B------:R-:W-:Y:S01]  /*d920*/  VIADD R3, R3, 0x12400 ;  /* 0x0001240003037836 */ /* 0x000fe20000000000 */
[----:B------:R-:W-:Y:S01]  /*d930*/  UIADD3.X UR5, URZ, UR39, URZ, UP0, !UPT ;  /* 0x000000273f057290 */ /* 0x000fe200087fe43f */
[----:B------:R-:W-:Y:S01]  /*d940*/  IMAD R5, R6, 0xc0, R28 ;  /* 0x000000c006057824 */ /* 0x000fe200078e021c */
[----:B------:R-:W-:Y:S01]  /*d950*/  UMOV UR6, 0x0 ;  /* 0x0000000000067882 */ /* 0x000fe20000000000 */
[----:B------:R-:W-:-:S10]  /*d960*/  UMOV UR7, 0x14f00000 ;  /* 0x14f0000000077882 */ /* 0x000fd40000000000 */
.L_x_242:
        /* <DEDUP_REMOVED lines=15> */
.L_x_345:
[----:B------:R-:W-:Y:S05]  /*da60*/  BSYNC B3 ;  /* 0x0000000000037941 */ /* 0x000fea0003800000 */
.L_x_243:
[----:B------:R-:W-:Y:S01]  /*da70*/  BSSY B3, `(.L_x_245) ;  /* 0x000000c000037945 */ /* 0x000fe20003800000 */
[----:B------:R-:W-:Y:S01]  /*da80*/  MOV R12, 0x0 ;  /* 0x00000000000c7802 */ /* 0x000fe20000000f00 */
[----:B------:R-:W-:Y:S02]  /*da90*/  IMAD.MOV.U32 R13, RZ, RZ, 0x14f00000 ;  /* 0x14f00000ff0d7424 */ /* 0x000fe400078e00ff */
[----:B------:R-:W-:Y:S05]  /*daa0*/  @P1 BRA `(.L_x_246) ;  /* 0x0000000000201947 */ /* 0x000fea0003800000 */
[----:B------:R-:W1:Y:S01]  /*dab0*/  S2R R5, SR_TID.X ;  /* 0x0000000000057919 */ /* 0x000e620000002100 */
[----:B0-----:R-:W-:Y:S02]  /*dac0*/  IMAD R2, R23, 0x8, R22 ;  /* 0x0000000817027824 */ /* 0x001fe400078e0216 */
[----:B------:R-:W-:-:S04]  /*dad0*/  IMAD.MOV.U32 R3, RZ, RZ, 0x6000 ;  /* 0x00006000ff037424 */ /* 0x000fc800078e00ff */
[----:B------:R2:W-:Y:S01]  /*dae0*/  SYNCS.ARRIVE.TRANS64 RZ, [R2+URZ+0x30850], R3 ;  /* 0x0308500302ff79a7 */ /* 0x0005e2000800003f */
[----:B-1----:R-:W-:-:S04]  /*daf0*/  LOP3.LUT R5, R5, 0x1f, RZ, 0xc0, !PT ;  /* 0x0000001f05057812 */ /* 0x002fc800078ec0ff */
[----:B------:R-:W-:-:S13]  /*db00*/  ISETP.NE.AND P0, PT, R5, RZ, PT ;  /* 0x000000ff0500720c */ /* 0x000fda0003f05270 */
[----:B--2---:R-:W-:Y:S05]  /*db10*/  @!P0 BRA `(.L_x_246) ;  /* 0x0000000000048947 */ /* 0x004fea0003800000 */
[----:B------:R-:W-:Y:S01]  /*db20*/  BPT.TRAP 0x1 ;  /* 0x000000040000795c */ /* 0x000fe20000300000 */
.L_x_246:
[----:B------:R-:W-:Y:S05]  /*db30*/  BSYNC B3 ;  /* 0x0000000000037941 */ /* 0x000fea0003800000 */
.L_x_245:
[----:B------:R-:W-:Y:S01]  /*db40*/  R2UR UR10, R10 ;  /* 0x000000000a0a72ca */ /* 0x000fe200000e0000 */
[C-C-:B0-----:R-:W-:Y:S01]  /*db50*/  IMAD R2, R23.reuse, 0x6000, R22.reuse ;  /* 0x0000600017027824 */ /* 0x141fe200078e0216 */
[----:B------:R-:W-:Y:S01]  /*db60*/  R2UR UR6, R12 ;  /* 0x000000000c0672ca */ /* 0x000fe200000e0000 */
[----:B------:R-:W-:Y:S01]  /*db70*/  IMAD R3, R23, 0x8, R22 ;  /* 0x0000000817037824 */ /* 0x000fe200078e0216 */
[----:B------:R-:W-:Y:S01]  /*db80*/  R2UR UR7, R13 ;  /* 0x000000000d0772ca */ /* 0x000fe200000e0000 */
[----:B------:R-:W-:Y:S01]  /*db90*/  UIADD3 UR4, UP0, UR38, 0x470, URZ ;  /* 0x0000047026047890 */ /* 0x000fe2000ff1e03f */
[----:B------:R-:W-:Y:S01]  /*dba0*/  PLOP3.LUT P0, PT, PT, PT, PT, 0x80, 0x0 ;  /* 0x000000000000781c */ /* 0x000fe20003f0f070 */
[----:B------:R-:W-:Y:S01]  /*dbb0*/  IMAD R5, R27, 0xc0, R28 ;  /* 0x000000c01b057824 */ /* 0x000fe200078e021c */
[----:B------:R-:W-:Y:S01]  /*dbc0*/  IADD3 R2, R2, 0x400, RZ ;  /* 0x0000040002027810 */ /* 0x000fe20007ffe0ff */
[----:B------:R-:W-:Y:S01]  /*dbd0*/  VIADD R3, R3, 0x30850 ;  /* 0x0003085003037836 */ /* 0x000fe20000000000 */
[----:B------:R-:W-:-:S12]  /*dbe0*/  UIADD3.X UR5, URZ, UR39, URZ, UP0, !UPT ;  /* 0x000000273f057290 */ /* 0x000fd800087fe43f */
.L_x_247:
        /* <DEDUP_REMOVED lines=12> */
.L_x_236:
[----:B------:R-:W-:Y:S05]  /*dcb0*/  BSYNC B1 ;  /* 0x0000000000017941 */ /* 0x000fea0003800000 */
.L_x_235:
[----:B------:R-:W2:Y:S01]  /*dcc0*/  LDL.LU R2, [R1+0x10] ;  /* 0x0000100001027983 */ /* 0x000ea20000300800 */
[----:B------:R-:W-:Y:S01]  /*dcd0*/  MOV R23, R8 ;  /* 0x0000000800177202 */ /* 0x000fe20000000f00 */
[----:B------:R-:W-:Y:S02]  /*dce0*/  IMAD.MOV.U32 R26, RZ, RZ, R9 ;  /* 0x000000ffff1a7224 */ /* 0x000fe400078e0009 */
[----:B--2---:R-:W-:-:S07]  /*dcf0*/  VIADD R6, R2, 0xfffffffd ;  /* 0xfffffffd02067836 */ /* 0x004fce0000000000 */
.L_x_234:
[----:B------:R-:W-:Y:S05]  /*dd00*/  BSYNC B2 ;  /* 0x0000000000027941 */ /* 0x000fea0003800000 */
.L_x_233:
[----:B------:R-:W2:Y:S01]  /*dd10*/  LDL.LU R2, [R1+0xc] ;  /* 0x00000c0001027983 */ /* 0x000ea20000300800 */
[----:B------:R-:W-:-:S05]  /*dd20*/  IMAD.MOV R7, RZ, RZ, -R7 ;  /* 0x000000ffff077224 */ /* 0x000fca00078e0a07 */
[----:B--2---:R-:W-:-:S13]  /*dd30*/  ISETP.NE.AND P0, PT, R2, R7, PT ;  /* 0x000000070200720c */ /* 0x004fda0003f05270 */
[----:B------:R-:W-:Y:S05]  /*dd40*/  @!P0 BRA `(.L_x_232) ;  /* 0x0000000c00988947 */ /* 0x000fea0003800000 */
[----:B------:R-:W-:-:S07]  /*dd50*/  IMAD.MOV.U32 R4, RZ, RZ, R24 ;  /* 0x000000ffff047224 */ /* 0x000fce00078e0018 */
.L_x_274:
[----:B------:R-:W2:Y:S01]  /*dd60*/  LDL R2, [R1] ;  /* 0x0000000001027983 */ /* 0x000ea20000100800 */
[----:B------:R-:W-:Y:S01]  /*dd70*/  VIADD R7, R23, 0x1 ;  /* 0x0000000117077836 */ /* 0x000fe20000000000 */
[----:B------:R-:W-:Y:S05]  /*dd80*/  YIELD ;  /* 0x0000000000007946 */ /* 0x000fea0003800000 */
[----:B------:R-:W-:Y:S01]  /*dd90*/  ISETP.NE.AND P0, PT, R7, 0x2, PT ;  /* 0x000000020700780c */ /* 0x000fe20003f05270 */
[----:B------:R-:W-:Y:S03]  /*dda0*/  BSSY B1, `(.L_x_248) ;  /* 0x000006c000017945 */ /* 0x000fe60003800000 */
[----:B0-----:R-:W-:-:S02]  /*ddb0*/  SEL R3, RZ, 0x1, P0 ;  /* 0x00000001ff037807 */ /* 0x001fc40000000000 */
        /* <DEDUP_REMOVED lines=26> */
.L_x_250:
[----:B------:R-:W-:Y:S01]  /*df60*/  IMAD R2, R7, 0x8, R22 ;  /* 0x0000000807027824 */ /* 0x000fe200078e0216 */
[----:B------:R-:W-:Y:S01]  /*df70*/  SHF.L.U32 R3, R8, 0x1f, RZ ;  /* 0x0000001f08037819 */ /* 0x000fe200000006ff */
[----:B------:R-:W-:Y:S03]  /*df80*/  BSSY B2, `(.L_x_251) ;  /* 0x0000003000027945 */ /* 0x000fe60003800000 */
[----:B------:R-:W1:Y:S02]  /*df90*/  SYNCS.PHASECHK.TRANS64.TRYWAIT P0, [R2+URZ+0x30840], R3 ;  /* 0x03084003020075a7 */ /* 0x000e64000800017f */
[----:B-1----:R-:W-:Y:S05]  /*dfa0*/  @!P0 BRA `(.L_x_252) ;  /* 0x0000003000708947 */ /* 0x002fea0003800000 */
.L_x_346:
[----:B------:R-:W-:Y:S05]  /*dfb0*/  BSYNC B2 ;  /* 0x0000000000027941 */ /* 0x000fea0003800000 */
.L_x_251:
        /* <DEDUP_REMOVED lines=12> */
.L_x_254:
[----:B------:R-:W-:Y:S05]  /*e080*/  BSYNC B2 ;  /* 0x0000000000027941 */ /* 0x000fea0003800000 */
.L_x_253:
[----:B------:R-:W-:Y:S01]  /*e090*/  IMAD.MOV.U32 R5, RZ, RZ, RZ ;  /* 0x000000ffff057224 */ /* 0x000fe200078e00ff */
[----:B------:R-:W-:Y:S01]  /*e0a0*/  UIADD3 UR4, UP0, UR38, 0x370, URZ ;  /* 0x0000037026047890 */ /* 0x000fe2000ff1e03f */
[----:B-1----:R-:W-:Y:S01]  /*e0b0*/  IMAD R3, R7, 0x6000, R22 ;  /* 0x0000600007037824 */ /* 0x002fe200078e0216 */
        /* <DEDUP_REMOVED lines=8> */
.L_x_255:
        /* <DEDUP_REMOVED lines=15> */
.L_x_347:
[----:B------:R-:W-:Y:S05]  /*e230*/  BSYNC B2 ;  /* 0x0000000000027941 */ /* 0x000fea0003800000 */
.L_x_256:
[----:B------:R-:W-:Y:S01]  /*e240*/  BSSY B2, `(.L_x_258) ;  /* 0x000000b000027945 */ /* 0x000fe20003800000 */
[----:B------:R-:W-:Y:S01]  /*e250*/  MOV R2, 0x0 ;  /* 0x0000000000027802 */ /* 0x000fe20000000f00 */
[----:B0-----:R-:W-:Y:S02]  /*e260*/  IMAD.MOV.U32 R3, RZ, RZ, 0x14f00000 ;  /* 0x14f00000ff037424 */ /* 0x001fe400078e00ff */
[----:B------:R-:W-:Y:S05]  /*e270*/  @P1 BRA `(.L_x_259) ;  /* 0x00000000001c1947 */ /* 0x000fea0003800000 */
[----:B------:R-:W0:Y:S02]  /*e280*/  S2R R11, SR_TID.X ;  /* 0x00000000000b7919 */ /* 0x000e240000002100 */
[----:B0-----:R-:W-:Y:S01]  /*e290*/  LOP3.LUT R12, R11, 0x1f, RZ, 0xc0, !PT ;  /* 0x0000001f0b0c7812 */ /* 0x001fe200078ec0ff */
[----:B------:R-:W-:-:S03]  /*e2a0*/  IMAD.MOV.U32 R11, RZ, RZ, 0x6000 ;  /* 0x00006000ff0b7424 */ /* 0x000fc600078e00ff */
[----:B------:R-:W-:Y:S01]  /*e2b0*/  ISETP.NE.AND P0, PT, R12, RZ, PT ;  /* 0x000000ff0c00720c */ /* 0x000fe20003f05270 */
[----:B------:R0:W-:-:S12]  /*e2c0*/  SYNCS.ARRIVE.TRANS64 RZ, [R10+URZ+0x50], R11 ;  /* 0x0000500b0aff79a7 */ /* 0x0001d8000800003f */
[----:B0-----:R-:W-:Y:S05]  /*e2d0*/  @!P0 BRA `(.L_x_259) ;  /* 0x0000000000048947 */ /* 0x001fea0003800000 */
[----:B------:R-:W-:Y:S01]  /*e2e0*/  BPT.TRAP 0x1 ;  /* 0x000000040000795c */ /* 0x000fe20000300000 */
.L_x_259:
[----:B------:R-:W-:Y:S05]  /*e2f0*/  BSYNC B2 ;  /* 0x0000000000027941 */ /* 0x000fea0003800000 */
.L_x_258:
[----:B------:R-:W-:Y:S01]  /*e300*/  R2UR UR7, R3 ;  /* 0x00000000030772ca */ /* 0x000fe200000e0000 */
[----:B------:R-:W-:Y:S01]  /*e310*/  IMAD R23, R23, 0x6000, R22 ;  /* 0x0000600017177824 */ /* 0x000fe200078e0216 */
[----:B------:R-:W-:Y:S01]  /*e320*/  R2UR UR10, R5 ;  /* 0x00000000050a72ca */ /* 0x000fe200000e0000 */
[----:B------:R-:W-:Y:S01]  /*e330*/  UIADD3 UR4, UP0, UR38, 0x470, URZ ;  /* 0x0000047026047890 */ /* 0x000fe2000ff1e03f */
[----:B------:R-:W-:Y:S01]  /*e340*/  R2UR UR6, R2 ;  /* 0x00000000020672ca */ /* 0x000fe200000e0000 */
[----:B------:R-:W-:Y:S01]  /*e350*/  IMAD R2, R27, 0xc0, R28 ;  /* 0x000000c01b027824 */ /* 0x000fe200078e021c */
[----:B------:R-:W-:Y:S01]  /*e360*/  PLOP3.LUT P0, PT, PT, PT, PT, 0x80, 0x0 ;  /* 0x000000000000781c */ /* 0x000fe20003f0f070 */
[----:B------:R-:W-:Y:S01]  /*e370*/  VIADD R10, R10, 0x50 ;  /* 0x000000500a0a7836 */ /* 0x000fe20000000000 */
[----:B------:R-:W-:Y:S01]  /*e380*/  UIADD3.X UR5, URZ, UR39, URZ, UP0, !UPT ;  /* 0x000000273f057290 */ /* 0x000fe200087fe43f */
[----:B------:R-:W-:-:S11]  /*e390*/  VIADD R23, R23, 0x400 ;  /* 0x0000040017177836 */ /* 0x000fd60000000000 */
.L_x_260:
        /* <DEDUP_REMOVED lines=10> */
[----:B------:R-:W-:Y:S01]  /*e440*/  MOV R27, R9 ;  /* 0x00000009001b7202 */ /* 0x000fe20000000f00 */
[----:B------:R-:W-:-:S07]  /*e450*/  IMAD.MOV.U32 R24, RZ, RZ, R4 ;  /* 0x000000ffff187224 */ /* 0x000fce00078e0004 */
.L_x_249:
[----:B------:R-:W-:Y:S05]  /*e460*/  BSYNC B1 ;  /* 0x0000000000017941 */ /* 0x000fea0003800000 */
.L_x_248:
        /* <DEDUP_REMOVED lines=10> */
[----:B------:R-:W-:Y:S01]  /*e510*/  VIADD R9, R6, 0xffffffff ;  /* 0xffffffff06097836 */ /* 0x000fe20000000000 */
        /* <DEDUP_REMOVED lines=9> */
[----:B------:R-:W-:-:S04]  /*e5b0*/  @P0 SHF.R.U32.HI R2, RZ, R3, R5 ;  /* 0x00000003ff020219 */ /* 0x000fc80000011605 */
[----:B------:R-:W-:-:S05]  /*e5c0*/  IADD3 R3, -R2, RZ, RZ ;  /* 0x000000ff02037210 */ /* 0x000fca0007ffe1ff */
[----:B------:R-:W-:Y:S01]  /*e5d0*/  IMAD R9, R4, R3, R9 ;  /* 0x0000000304097224 */ /* 0x000fe200078e0209 */
[----:B------:R-:W-:Y:S01]  /*e5e0*/  SHF.R.S32.HI R3, RZ, 0x1f, R2 ;  /* 0x0000001fff037819 */ /* 0x000fe20000011402 */
[----:B------:R-:W-:-:S04]  /*e5f0*/  IMAD R4, R29, UR6, RZ ;  /* 0x000000061d047c24 */ /* 0x000fc8000f8e02ff */
[C---:B------:R-:W-:Y:S02]  /*e600*/  IMAD R4, R25.reuse, UR7, R4 ;  /* 0x0000000719047c24 */ /* 0x040fe4000f8e0204 */
[----:B------:R-:W-:-:S04]  /*e610*/  IMAD.WIDE.U32 R2, R25, UR6, R2 ;  /* 0x0000000619027c25 */ /* 0x000fc8000f8e0002 */
[----:B------:R-:W-:Y:S01]  /*e620*/  IMAD.IADD R3, R4, 0x1, R3 ;  /* 0x0000000104037824 */ /* 0x000fe200078e0203 */
[----:B------:R-:W-:-:S04]  /*e630*/  LEA R4, P0, R2, UR4, 0x2 ;  /* 0x0000000402047c11 */ /* 0x000fc8000f8010ff */
[----:B------:R-:W-:-:S05]  /*e640*/  LEA.HI.X R5, R2, UR5, R3, 0x2, P0 ;  /* 0x0000000502057c11 */ /* 0x000fca00080f1403 */
[----:B------:R0:W5:Y:S04]  /*e650*/  LDG.E R4, desc[UR48][R4.64] ;  /* 0x0000003004047981 */ /* 0x000168000c1e1900 */
.L_x_263:
[----:B------:R-:W-:Y:S01]  /*e660*/  IMAD R2, R23, 0x8, R22 ;  /* 0x0000000817027824 */ /* 0x000fe200078e0216 */
[----:B------:R-:W-:Y:S01]  /*e670*/  SHF.L.U32 R3, R26, 0x1f, RZ ;  /* 0x0000001f1a037819 */ /* 0x000fe200000006ff */
[----:B------:R-:W-:Y:S03]  /*e680*/  BSSY B2, `(.L_x_264) ;  /* 0x0000003000027945 */ /* 0x000fe60003800000 */
[----:B------:R-:W1:Y:S02]  /*e690*/  SYNCS.PHASECHK.TRANS64.TRYWAIT P0, [R2+URZ+0x30840], R3 ;  /* 0x03084003020075a7 */ /* 0x000e64000800017f */
[----:B-1----:R-:W-:Y:S05]  /*e6a0*/  @!P0 BRA `(.L_x_265) ;  /* 0x0000002800d88947 */ /* 0x002fea0003800000 */
.L_x_348:
[----:B------:R-:W-:Y:S05]  /*e6b0*/  BSYNC B2 ;  /* 0x0000000000027941 */ /* 0x000fea0003800000 */
.L_x_264:
[----:B0-----:R-:W0:Y:S01]  /*e6c0*/  S2R R5, SR_TID.X ;  /* 0x0000000000057919 */ /* 0x001e220000002100 */
[----:B------:R-:W-:Y:S01]  /*e6d0*/  BSSY B2, `(.L_x_266) ;  /* 0x000000b000027945 */ /* 0x000fe20003800000 */
[----:B0-----:R-:W-:-:S04]  /*e6e0*/  LOP3.LUT R5, R5, 0x7f, RZ, 0xc0, !PT ;  /* 0x0000007f05057812 */ /* 0x001fc800078ec0ff */
[----:B------:R-:W-:-:S13]  /*e6f0*/  ISETP.NE.AND P1, PT, R5, RZ, PT ;  /* 0x000000ff0500720c */ /* 0x000fda0003f25270 */
[----:B------:R-:W-:Y:S05]  /*e700*/  @P1 BRA `(.L_x_267) ;  /* 0x00000000001c1947 */ /* 0x000fea0003800000 */
[----:B------:R-:W0:Y:S01]  /*e710*/  S2R R5, SR_TID.X ;  /* 0x0000000000057919 */ /* 0x000e220000002100 */
[----:B-1----:R-:W-:-:S04]  /*e720*/  IMAD.MOV.U32 R3, RZ, RZ, 0x6000 ;  /* 0x00006000ff037424 */ /* 0x002fc800078e00ff */
[----:B------:R2:W-:Y:S01]  /*e730*/  SYNCS.ARRIVE.TRANS64 RZ, [R2+URZ+0x30830], R3 ;  /* 0x0308300302ff79a7 */ /* 0x0005e2000800003f */
[----:B0-----:R-:W-:-:S04]  /*e740*/  LOP3.LUT R5, R5, 0x1f, RZ, 0xc0, !PT ;  /* 0x0000001f05057812 */ /* 0x001fc800078ec0ff */
[----:B------:R-:W-:-:S13]  /*e750*/  ISETP.NE.AND P0, PT, R5, RZ, PT ;  /* 0x000000ff0500720c */ /* 0x000fda0003f05270 */
[----:B--2---:R-:W-:Y:S05]  /*e760*/  @!P0 BRA `(.L_x_267) ;  /* 0x0000000000048947 */ /* 0x004fea0003800000 */
[----:B------:R-:W-:Y:S01]  /*e770*/  BPT.TRAP 0x1 ;  /* 0x000000040000795c */ /* 0x000fe20000300000 */
.L_x_267:
[----:B------:R-:W-:Y:S05]  /*e780*/  BSYNC B2 ;  /* 0x0000000000027941 */ /* 0x000fea0003800000 */
.L_x_266:
[----:B------:R-:W-:Y:S01]  /*e790*/  IMAD.MOV.U32 R5, RZ, RZ, RZ ;  /* 0x000000ffff057224 */ /* 0x000fe200078e00ff */
[C---:B-1----:R-:W-:Y:S01]  /*e7a0*/  LEA R3, R23.reuse, R0, 0x3 ;  /* 0x0000000017037211 */ /* 0x042fe200078e18ff */
[----:B------:R-:W-:Y:S01]  /*e7b0*/  IMAD R2, R23, 0x6000, R22 ;  /* 0x0000600017027824 */ /* 0x000fe200078e0216 */
[----:B------:R-:W-:Y:S01]  /*e7c0*/  UIADD3 UR4, UP0, UR38, 0x370, URZ ;  /* 0x0000037026047890 */ /* 0x000fe2000ff1e03f */
[----:B------:R-:W-:Y:S01]  /*e7d0*/  PLOP3.LUT P0, PT, PT, PT, PT, 0x80, 0x0 ;  /* 0x000000000000781c */ /* 0x000fe20003f0f070 */
[----:B------:R-:W-:Y:S01]  /*e7e0*/  IMAD R10, R9, 0xc0, R28 ;  /* 0x000000c0090a7824 */ /* 0x000fe200078e021c */
[----:B------:R-:W-:Y:S01]  /*e7f0*/  R2UR UR10, R5 ;  /* 0x00000000050a72ca */ /* 0x000fe200000e0000 */
[----:B------:R-:W-:Y:S01]  /*e800*/  VIADD R2, R2, 0x12400 ;  /* 0x0001240002027836 */ /* 0x000fe20000000000 */
[----:B------:R-:W-:Y:S01]  /*e810*/  UIADD3.X UR5, URZ, UR39, URZ, UP0, !UPT ;  /* 0x000000273f057290 */ /* 0x000fe200087fe43f */
[----:B------:R-:W-:Y:S01]  /*e820*/  VIADD R3, R3, 0x30 ;  /* 0x0000003003037836 */ /* 0x000fe20000000000 */
[----:B------:R-:W-:Y:S01]  /*e830*/  UMOV UR6, 0x0 ;  /* 0x0000000000067882 */ /* 0x000fe20000000000 */
[----:B------:R-:W-:-:S10]  /*e840*/  UMOV UR7, 0x14f00000 ;  /* 0x14f0000000077882 */ /* 0x000fd40000000000 */
.L_x_268:
        /* <DEDUP_REMOVED lines=15> */
.L_x_349:
[----:B------:R-:W-:Y:S05]  /*e940*/  BSYNC B2 ;  /* 0x0000000000027941 */ /* 0x000fea0003800000 */
.L_x_269:
[----:B------:R-:W-:Y:S01]  /*e950*/  BSSY B2, `(.L_x_271) ;  /* 0x000000b000027945 */ /* 0x000fe20003800000 */
[----:B------:R-:W-:Y:S01]  /*e960*/  IMAD.MOV.U32 R2, RZ, RZ, 0x0 ;  /* 0x00000000ff027424 */ /* 0x000fe200078e00ff */
[----:B0-----:R-:W-:Y:S02]  /*e970*/  MOV R3, 0x14f00000 ;  /* 0x14f0000000037802 */ /* 0x001fe40000000f00 */
        /* <DEDUP_REMOVED lines=8> */
.L_x_272:
[----:B------:R-:W-:Y:S05]  /*ea00*/  BSYNC B2 ;  /* 0x0000000000027941 */ /* 0x000fea0003800000 */
.L_x_271:
[----:B------:R-:W-:Y:S01]  /*ea10*/  R2UR UR10, R5 ;  /* 0x00000000050a72ca */ /* 0x000fe200000e0000 */
[----:B------:R-:W-:Y:S01]  /*ea20*/  UIADD3 UR4, UP0, UR38, 0x470, URZ ;  /* 0x0000047026047890 */ /* 0x000fe2000ff1e03f */
[----:B------:R-:W-:Y:S01]  /*ea30*/  R2UR UR6, R2 ;  /* 0x00000000020672ca */ /* 0x000fe200000e0000 */
[----:B------:R-:W-:Y:S01]  /*ea40*/  IMAD R2, R7, 0x6000, R22 ;  /* 0x0000600007027824 */ /* 0x000fe200078e0216 */
[----:B------:R-:W-:Y:S01]  /*ea50*/  R2UR UR7, R3 ;  /* 0x00000000030772ca */ /* 0x000fe200000e0000 */
[----:B------:R-:W-:Y:S01]  /*ea60*/  IMAD R3, R27, 0xc0, R28 ;  /* 0x000000c01b037824 */ /* 0x000fe200078e021c */
[----:B------:R-:W-:Y:S01]  /*ea70*/  PLOP3.LUT P0, PT, PT, PT, PT, 0x80, 0x0 ;  /* 0x000000000000781c */ /* 0x000fe20003f0f070 */
[----:B------:R-:W-:Y:S01]  /*ea80*/  VIADD R8, R8, 0x50 ;  /* 0x0000005008087836 */ /* 0x000fe20000000000 */
[----:B------:R-:W-:Y:S01]  /*ea90*/  UIADD3.X UR5, URZ, UR39, URZ, UP0, !UPT ;  /* 0x000000273f057290 */ /* 0x000fe200087fe43f */
[----:B------:R-:W-:-:S11]  /*eaa0*/  VIADD R2, R2, 0x400 ;  /* 0x0000040002027836 */ /* 0x000fd60000000000 */
.L_x_273:
        /* <DEDUP_REMOVED lines=12> */
.L_x_262:
[----:B------:R-:W-:Y:S05]  /*eb70*/  BSYNC B1 ;  /* 0x0000000000017941 */ /* 0x000fea0003800000 */
.L_x_261:
[C---:B------:R-:W-:Y:S01]  /*eb80*/  ISETP.GT.AND P0, PT, R6.reuse, 0x1, PT ;  /* 0x000000010600780c */ /* 0x040fe20003f04270 */
[----:B------:R-:W-:-:S12]  /*eb90*/  VIADD R6, R6, 0xfffffffe ;  /* 0xfffffffe06067836 */ /* 0x000fd80000000000 */
[----:B------:R-:W-:Y:S05]  /*eba0*/  @P0 BRA `(.L_x_274) ;  /* 0xfffffff0006c0947 */ /* 0x000fea000383ffff */
.L_x_232:
[----:B------:R-:W-:Y:S05]  /*ebb0*/  BSYNC B0 ;  /* 0x0000000000007941 */ /* 0x000fea0003800000 */
.L_x_231:
[----:B------:R-:W1:Y:S01]  /*ebc0*/  S2R R2, SR_TID.X ;  /* 0x0000000000027919 */ /* 0x000e620000002100 */
[----:B------:R-:W-:Y:S01]  /*ebd0*/  BSSY B0, `(.L_x_275) ;  /* 0x0000010000007945 */ /* 0x000fe20003800000 */
[----:B-1----:R-:W-:-:S04]  /*ebe0*/  LOP3.LUT R8, R2, 0x7f, RZ, 0xc0, !PT ;  /* 0x0000007f02087812 */ /* 0x002fc800078ec0ff */
[----:B------:R-:W-:-:S13]  /*ebf0*/  ISETP.NE.AND P0, PT, R8, RZ, PT ;  /* 0x000000ff0800720c */ /* 0x000fda0003f05270 */
[----:B------:R-:W-:Y:S05]  /*ec00*/  @P0 BRA `(.L_x_276) ;  /* 0x0000000000300947 */ /* 0x000fea0003800000 */
[----:B------:R-:W1:Y:S01]  /*ec10*/  S2R R5, SR_LANEID ;  /* 0x0000000000057919 */ /* 0x000e620000000000 */
[----:B------:R-:W-:Y:S01]  /*ec20*/  VOTEU.ANY UR4, UPT, PT ;  /* 0x0000000000047886 */ /* 0x000fe200038e0100 */
[----:B0-----:R-:W0:Y:S01]  /*ec30*/  LDC.64 R2, c[0x0][0xc60] ;  /* 0x00031800ff027b82 */ /* 0x001e220000000a00 */
[----:B------:R-:W1:Y:S02]  /*ec40*/  FLO.U32 R0, UR4 ;  /* 0x0000000400007d00 */ /* 0x000e6400080e0000 */
[----:B-1----:R-:W-:-:S06]  /*ec50*/  ISETP.EQ.U32.AND P0, PT, R0, R5, PT ;  /* 0x000000050000720c */ /* 0x002fcc0003f02070 */
[----:B------:R-:W0:Y:S07]  /*ec60*/  POPC R5, UR4 ;  /* 0x0000000400057d09 */ /* 0x000e2e0008000000 */
[----:B0-----:R-:W2:Y:S01]  /*ec70*/  @P0 ATOMG.E.ADD.STRONG.GPU PT, R3, desc[UR48][R2.64], R5 ;  /* 0x00000005020309a8 */ /* 0x001ea200081ee1f0 */
[----:B------:R-:W0:Y:S02]  /*ec80*/  S2R R4, SR_LTMASK ;  /* 0x0000000000047919 */ /* 0x000e240000003900 */
[----:B0-----:R-:W-:-:S04]  /*ec90*/  LOP3.LUT R4, R4, UR4, RZ, 0xc0, !PT ;  /* 0x0000000404047c12 */ /* 0x001fc8000f8ec0ff */
[----:B------:R-:W0:Y:S01]  /*eca0*/  POPC R7, R4 ;  /* 0x0000000400077309 */ /* 0x000e220000000000 */
[----:B--2---:R-:W0:Y:S02]  /*ecb0*/  SHFL.IDX PT, R0, R3, R0, 0x1f ;  /* 0x00001f0003007589 */ /* 0x004e2400000e0000 */
[----:B0-----:R-:W-:-:S07]  /*ecc0*/  IADD3 R16, R0, UR37, R7 ;  /* 0x0000002500107c10 */ /* 0x001fce000fffe007 */
.L_x_276:
[----:B------:R-:W-:Y:S05]  /*ecd0*/  BSYNC B0 ;  /* 0x0000000000007941 */ /* 0x000fea0003800000 */
.L_x_275:
[----:B------:R-:W2:Y:S01]  /*ece0*/  LDL.LU R0, [R1] ;  /* 0x0000000001007983 */ /* 0x000ea20000300800 */
[----:B------:R-:W-:Y:S01]  /*ecf0*/  BSSY B0, `(.L_x_277) ;  /* 0x0000028000007945 */ /* 0x000fe20003800000 */
[----:B--2---:R-:W-:-:S13]  /*ed00*/  ISETP.NE.AND P0, PT, R0, RZ, PT ;  /* 0x000000ff0000720c */ /* 0x004fda0003f05270 */
[----:B------:R-:W-:Y:S05]  /*ed10*/  @!P0 BRA `(.L_x_278) ;  /* 0x0000000000948947 */ /* 0x000fea0003800000 */
[----:B0-----:R-:W-:Y:S01]  /*ed20*/  IMAD R3, R23, 0x8, R22 ;  /* 0x0000000817037824 */ /* 0x001fe200078e0216 */
[----:B------:R-:W-:Y:S01]  /*ed30*/  SHF.L.U32 R0, R26, 0x1f, RZ ;  /* 0x0000001f1a007819 */ /* 0x000fe200000006ff */
[----:B------:R-:W-:Y:S01]  /*ed40*/  BSSY B1, `(.L_x_279) ;  /* 0x0000004000017945 */ /* 0x000fe20003800000 */
[----:B------:R-:W-:Y:S02]  /*ed50*/  ISETP.NE.AND P1, PT, R8, RZ, PT ;  /* 0x000000ff0800720c */ /* 0x000fe40003f25270 */
[----:B------:R-:W0:Y:S02]  /*ed60*/  SYNCS.PHASECHK.TRANS64.TRYWAIT P0, [R3+URZ+0x30860], R0 ;  /* 0x03086000030075a7 */ /* 0x000e24000800017f */
[----:B0-----:R-:W-:Y:S09]  /*ed70*/  @!P0 BRA `(.L_x_280) ;  /* 0x00000024004c8947 */ /* 0x001ff20003800000 */
.L_x_350:
[----:B------:R-:W-:Y:S05]  /*ed80*/  BSYNC B1 ;  /* 0x0000000000017941 */ /* 0x000fea0003800000 */
.L_x_279:
        /* <DEDUP_REMOVED lines=9> */
.L_x_282:
[----:B------:R-:W-:Y:S05]  /*ee20*/  BSYNC B1 ;  /* 0x0000000000017941 */ /* 0x000fea0003800000 */
.L_x_281:
[----:B0-----:R-:W-:Y:S01]  /*ee30*/  IMAD R0, R23, 0x6000, R22 ;  /* 0x0000600017007824 */ /* 0x001fe200078e0216 */
[----:B------:R-:W-:Y:S01]  /*ee40*/  UIADD3 UR4, UP0, UR38, 0x470, URZ ;  /* 0x0000047026047890 */ /* 0x000fe2000ff1e03f */
[----:B------:R-:W-:Y:S01]  /*ee50*/  PLOP3.LUT P0, PT, PT, PT, PT, 0x80, 0x0 ;  /* 0x000000000000781c */ /* 0x000fe20003f0f070 */
[----:B------:R-:W-:Y:S01]  /*ee60*/  IMAD R28, R27, 0xc0, R28 ;  /* 0x000000c01b1c7824 */ /* 0x000fe200078e021c */
[----:B------:R-:W-:Y:S01]  /*ee70*/  UMOV UR6, 0x0 ;  /* 0x0000000000067882 */ /* 0x000fe20000000000 */
[----:B------:R-:W-:Y:S01]  /*ee80*/  VIADD R2, R3, 0x30850 ;  /* 0x0003085003027836 */ /* 0x000fe20000000000 */
[----:B------:R-:W-:Y:S01]  /*ee90*/  IADD3 R0, R0, 0x400, RZ ;  /* 0x0000040000007810 */ /* 0x000fe20007ffe0ff */
[----:B------:R-:W-:Y:S01]  /*eea0*/  UIADD3.X UR5, URZ, UR39, URZ, UP0, !UPT ;  /* 0x000000273f057290 */ /* 0x000fe200087fe43f */
[----:B------:R-:W-:Y:S01]  /*eeb0*/  UMOV UR7, 0x14f00000 ;  /* 0x14f0000000077882 */ /* 0x000fe20000000000 */
[----:B------:R-:W-:-:S10]  /*eec0*/  UMOV UR10, URZ ;  /* 0x0000003f000a7c82 */ /* 0x000fd40008000000 */
.L_x_283:
        /* <DEDUP_REMOVED lines=10> */
.L_x_278:
[----:B------:R-:W-:Y:S05]  /*ef70*/  BSYNC B0 ;  /* 0x0000000000007941 */ /* 0x000fea0003800000 */
.L_x_277:
[----:B------:R-:W-:-:S05]  /*ef80*/  VIADD R23, R23, 0x1 ;  /* 0x0000000117177836 */ /* 0x000fca0000000000 */
[----:B------:R-:W-:-:S04]  /*ef90*/  ISETP.NE.AND P0, PT, R23, 0x2, PT ;  /* 0x000000021700780c */ /* 0x000fc80003f05270 */
[----:B0-----:R-:W-:Y:S02]  /*efa0*/  SEL R3, RZ, 0x1, P0 ;  /* 0x00000001ff037807 */ /* 0x001fe40000000000 */
[----:B------:R-:W-:Y:S02]  /*efb0*/  SEL R23, R23, RZ, P0 ;  /* 0x000000ff17177207 */ /* 0x000fe40000000000 */
[----:B------:R-:W-:-:S07]  /*efc0*/  LOP3.LUT R26, R26, R3, RZ, 0x3c, !PT ;  /* 0x000000031a1a7212 */ /* 0x000fce00078e3cff */
.L_x_213:
[----:B------:R-:W-:Y:S05]  /*efd0*/  BSYNC B7 ;  /* 0x0000000000077941 */ /* 0x000fea0003800000 */
.L_x_211:
[----:B------:R-:W2:Y:S02]  /*efe0*/  LDL R0, [R1+0x38] ;  /* 0x0000380001007983 */ /* 0x000ea40000100800 */
[----:B--2---:R-:W-:-:S13]  /*eff0*/  ISETP.NE.AND P0, PT, R0, RZ, PT ;  /* 0x000000ff0000720c */ /* 0x004fda0003f05270 */
[----:B------:R-:W-:Y:S05]  /*f000*/  @!P0 BRA `(.L_x_284) ;  /* 0x0000000000248947 */ /* 0x000fea0003800000 */
[----:B------:R-:W-:Y:S05]  /*f010*/  WARPSYNC.ALL ;  /* 0x0000000000007948 */ /* 0x000fea0003800000 */
[----:B------:R-:W1:Y:S08]  /*f020*/  S2UR UR5, SR_CgaCtaId ;  /* 0x00000000000579c3 */ /* 0x000e700000008800 */
[----:B------:R-:W-:Y:S06]  /*f030*/  BAR.SYNC.DEFER_BLOCKING 0x5, 0x200 ;  /* 0x0148000000007b1d */ /* 0x000fec0000010000 */
[----:B------:R-:W-:-:S02]  /*f040*/  UMOV UR4, 0x400 ;  /* 0x0000040000047882 */ /* 0x000fc40000000000 */
[----:B-1----:R-:W-:-:S06]  /*f050*/  ULEA UR4, UR5, UR4, 0x18 ;  /* 0x0000000405047291 */ /* 0x002fcc000f8ec03f */
[----:B------:R-:W-:-:S05]  /*f060*/  IMAD.U32 R22, RZ, RZ, UR4 ;  /* 0x00000004ff167e24 */ /* 0x000fca000f8e00ff */
[----:B------:R1:W2:Y:S01]  /*f070*/  LDS.128 R16, [R22+0x308d0] ;  /* 0x0308d00016107984 */ /* 0x0002a20000000c00 */
[----:B------:R-:W-:Y:S06]  /*f080*/  BAR.ARV 0x4, 0x200 ;  /* 0x0108000000007b1d */ /* 0x000fec0000002000 */
[----:B------:R-:W-:Y:S05]  /*f090*/  BRA `(.L_x_285) ;  /* 0x0000000800407947 */ /* 0x000fea0003800000 */
.L_x_284:
[----:B------:R-:W0:Y:S01]  /*f0a0*/  S2R R0, SR_TID.X ;  /* 0x0000000000007919 */ /* 0x000e220000002100 */
[----:B------:R-:W-:Y:S01]  /*f0b0*/  UMOV UR4, 0xffffffff ;  /* 0xffffffff00047882 */ /* 0x000fe20000000000 */
[----:B0-----:R-:W-:-:S04]  /*f0c0*/  LOP3.LUT R8, R0, 0x1f, RZ, 0xc0, !PT ;  /* 0x0000001f00087812 */ /* 0x001fc800078ec0ff */
[----:B------:R-:W-:Y:S01]  /*f0d0*/  ISETP.NE.AND P0, PT, R8, 0x1f, PT ;  /* 0x0000001f0800780c */ /* 0x000fe20003f05270 */
[----:B------:R-:W-:-:S12]  /*f0e0*/  BRA.DIV UR4, `(.L_x_286) ;  /* 0x0000002204847947 */ /* 0x000fd8000b800000 */
[----:B------:R-:W-:Y:S01]  /*f0f0*/  IMAD.IADD R5, R19, 0x1, R8 ;  /* 0x0000000113057824 */ /* 0x000fe200078e0208 */
[----:B------:R-:W-:-:S04]  /*f100*/  ULDC UR4, c[0x0][0xc3c] ;  /* 0x00030f0000047ab9 */ /* 0x000fc80000000800 */
[----:B------:R-:W-:-:S13]  /*f110*/  ISETP.GE.OR P1, PT, R5, UR4, !P0 ;  /* 0x0000000405007c0c */ /* 0x000fda000c726670 */
[----:B------:R-:W0:Y:S02]  /*f120*/  @!P1 LDC.64 R2, c[0x0][0xc80] ;  /* 0x00032000ff029b82 */ /* 0x000e240000000a00 */
[----:B0-----:R-:W-:-:S06]  /*f130*/  @!P1 IMAD.WIDE R2, R5, 0x4, R2 ;  /* 0x0000000405029825 */ /* 0x001fcc00078e0202 */
[----:B------:R-:W2:Y:S01]  /*f140*/  @!P1 LDG.E R2, desc[UR48][R2.64] ;  /* 0x0000003002029981 */ /* 0x000ea2000c1e1900 */
[----:B------:R-:W-:Y:S01]  /*f150*/  IMAD.MOV.U32 R5, RZ, RZ, RZ ;  /* 0x000000ffff057224 */ /* 0x000fe200078e00ff */
[C---:B------:R-:W-:Y:S02]  /*f160*/  ISETP.GE.U32.AND P2, PT, R8.reuse, 0x2, PT ;  /* 0x000000020800780c */ /* 0x040fe40003f46070 */
[C---:B------:R-:W-:Y:S01]  /*f170*/  ISETP.GE.U32.AND P3, PT, R8.reuse, 0x4, PT ;  /* 0x000000040800780c */ /* 0x040fe20003f66070 */
[----:B------:R-:W-:Y:S01]  /*f180*/  SHFL.IDX PT, R0, R16, RZ, 0x1f ;  /* 0x00001fff10007589 */ /* 0x000fe200000e0000 */
[C---:B------:R-:W-:Y:S02]  /*f190*/  ISETP.GE.U32.AND P4, PT, R8.reuse, 0x8, PT ;  /* 0x000000080800780c */ /* 0x040fe40003f86070 */
[----:B------:R-:W-:Y:S01]  /*f1a0*/  ISETP.GE.U32.AND P5, PT, R8, 0x10, PT ;  /* 0x000000100800780c */ /* 0x000fe20003fa6070 */
[----:B------:R-:W-:Y:S01]  /*f1b0*/  SHFL.IDX PT, R4, R16, 0x1, 0x1f ;  /* 0x00201f0010047f89 */ /* 0x000fe200000e0000 */
[----:B--2---:R-:W-:-:S02]  /*f1c0*/  @!P1 MOV R5, R2 ;  /* 0x0000000200059202 */ /* 0x004fc40000000f00 */
[----:B------:R-:W-:-:S03]  /*f1d0*/  ISETP.NE.AND P1, PT, R8, RZ, PT ;  /* 0x000000ff0800720c */ /* 0x000fc60003f25270 */
        /* <DEDUP_REMOVED lines=15> */
[----:B------:R0:W1:Y:S02]  /*f2d0*/  SHFL.IDX PT, R14, R2, 0x1f, 0x1f ;  /* 0x03e01f00020e7f89 */ /* 0x00006400000e0000 */
.L_x_360:
[----:B------:R-:W-:Y:S02]  /*f2e0*/  ULDC UR4, c[0x0][0xc38] ;  /* 0x00030e0000047ab9 */ /* 0x000fe40000000800 */
[----:B------:R-:W-:-:S04]  /*f2f0*/  IMAD.U32 R7, RZ, RZ, UR4 ;  /* 0x00000004ff077e24 */ /* 0x000fc8000f8e00ff */
[----:B-1----:R-:W-:-:S04]  /*f300*/  IMAD R14, R14, R7, RZ ;  /* 0x000000070e0e7224 */ /* 0x002fc800078e02ff */
[----:B------:R-:W-:-:S05]  /*f310*/  IMAD.IADD R9, R4, 0x1, R14 ;  /* 0x0000000104097824 */ /* 0x000fca00078e020e */
[----:B------:R-:W-:-:S13]  /*f320*/  ISETP.GT.AND P6, PT, R9, R0, PT ;  /* 0x000000000900720c */ /* 0x000fda0003fc4270 */
[----:B------:R-:W-:Y:S05]  /*f330*/  @P6 BRA `(.L_x_287) ;  /* 0x00000000009c6947 */ /* 0x000fea0003800000 */
.L_x_292:
[----:B0-----:R-:W0:Y:S01]  /*f340*/  LDC R2, c[0x0][0xc3c] ;  /* 0x00030f00ff027b82 */ /* 0x001e220000000800 */
[----:B------:R-:W-:-:S05]  /*f350*/  VIADD R19, R19, 0x1f ;  /* 0x0000001f13137836 */ /* 0x000fca0000000000 */
[----:B0-----:R-:W-:-:S13]  /*f360*/  ISETP.GE.AND P6, PT, R19, R2, PT ;  /* 0x000000021300720c */ /* 0x001fda0003fc6270 */
[----:B------:R-:W-:Y:S05]  /*f370*/  @P6 BRA `(.L_x_288) ;  /* 0x0000000400446947 */ /* 0x000fea0003800000 */
[----:B------:R-:W0:Y:S01]  /*f380*/  S2R R3, SR_TID.X ;  /* 0x0000000000037919 */ /* 0x000e220000002100 */
[----:B------:R-:W-:Y:S01]  /*f390*/  BSSY B0, `(.L_x_289) ;  /* 0x0000009000007945 */ /* 0x000fe20003800000 */
[----:B------:R-:W-:Y:S02]  /*f3a0*/  MOV R5, RZ ;  /* 0x000000ff00057202 */ /* 0x000fe40000000f00 */
[----:B0-----:R-:W-:-:S05]  /*f3b0*/  LOP3.LUT R3, R3, 0x1f, RZ, 0xc0, !PT ;  /* 0x0000001f03037812 */ /* 0x001fca00078ec0ff */
[----:B------:R-:W-:-:S05]  /*f3c0*/  IMAD.IADD R7, R19, 0x1, R3 ;  /* 0x0000000113077824 */ /* 0x000fca00078e0203 */
[----:B------:R-:W-:-:S13]  /*f3d0*/  ISETP.GE.OR P6, PT, R7, R2, !P0 ;  /* 0x000000020700720c */ /* 0x000fda00047c6670 */
[----:B------:R-:W-:Y:S05]  /*f3e0*/  @P6 BRA `(.L_x_290) ;  /* 0x00000000000c6947 */ /* 0x000fea0003800000 */
[----:B------:R-:W0:Y:S02]  /*f3f0*/  LDC.64 R2, c[0x0][0xc80] ;  /* 0x00032000ff027b82 */ /* 0x000e240000000a00 */
[----:B0-----:R-:W-:-:S05]  /*f400*/  IMAD.WIDE R2, R7, 0x4, R2 ;  /* 0x0000000407027825 */ /* 0x001fca00078e0202 */
[----:B------:R0:W5:Y:S02]  /*f410*/  LDG.E R5, desc[UR48][R2.64] ;  /* 0x0000003002057981 */ /* 0x000164000c1e1900 */
.L_x_290:
[----:B------:R-:W-:Y:S05]  /*f420*/  BSYNC B0 ;  /* 0x0000000000007941 */ /* 0x000fea0003800000 */
.L_x_289:
[----:B------:R-:W-:-:S03]  /*f430*/  UMOV UR4, 0xffffffff ;  /* 0xffffffff00047882 */ /* 0x000fc60000000000 */
[----:B------:R-:W-:Y:S05]  /*f440*/  BRA.DIV UR4, `(.L_x_291) ;  /* 0x0000002204d07947 */ /* 0x000fea000b800000 */
[----:B-----5:R-:W1:Y:S02]  /*f450*/  SHFL.UP PT, R14, R5, 0x1, RZ ;  /* 0x04200000050e7989 */ /* 0x020e6400000e00ff */
[----:B-1----:R-:W-:-:S05]  /*f460*/  SEL R14, R14, RZ, P1 ;  /* 0x000000ff0e0e7207 */ /* 0x002fca0000800000 */
        /* <DEDUP_REMOVED lines=14> */
.L_x_368:
[----:B------:R-:W-:Y:S02]  /*f550*/  ULDC UR4, c[0x0][0xc38] ;  /* 0x00030e0000047ab9 */ /* 0x000fe40000000800 */
[----:B------:R-:W-:-:S04]  /*f560*/  IMAD.U32 R7, RZ, RZ, UR4 ;  /* 0x00000004ff077e24 */ /* 0x000fc8000f8e00ff */
[----:B-1----:R-:W-:-:S04]  /*f570*/  IMAD R14, R14, R7, RZ ;  /* 0x000000070e0e7224 */ /* 0x002fc800078e02ff */
[----:B------:R-:W-:-:S05]  /*f580*/  IMAD.IADD R9, R14, 0x1, R9 ;  /* 0x000000010e097824 */ /* 0x000fca00078e0209 */
[----:B------:R-:W-:-:S13]  /*f590*/  ISETP.GT.AND P6, PT, R9, R0, PT ;  /* 0x000000000900720c */ /* 0x000fda0003fc4270 */
[----:B------:R-:W-:Y:S05]  /*f5a0*/  @!P6 BRA `(.L_x_292) ;  /* 0xfffffffc0064e947 */ /* 0x000fea000383ffff */
.L_x_287:
[----:B------:R-:W-:Y:S01]  /*f5b0*/  IMAD.IADD R16, R9, 0x1, -R14 ;  /* 0x0000000109107824 */ /* 0x000fe200078e0a0e */
[----:B------:R-:W-:-:S03]  /*f5c0*/  UMOV UR4, 0xffffffff ;  /* 0xffffffff00047882 */ /* 0x000fc60000000000 */
[----:B------:R-:W-:-:S05]  /*f5d0*/  IMAD R3, R2, R7, R16 ;  /* 0x0000000702037224 */ /* 0x000fca00078e0210 */
[----:B------:R-:W-:Y:S01]  /*f5e0*/  ISETP.GT.AND P6, PT, R3, R0, PT ;  /* 0x000000000300720c */ /* 0x000fe20003fc4270 */
[----:B------:R-:W-:-:S12]  /*f5f0*/  BRA.DIV UR4, `(.L_x_293) ;  /* 0x0000002604207947 */ /* 0x000fd8000b800000 */
[----:B------:R-:W-:-:S04]  /*f600*/  VOTE.ANY R3, PT, !P6 ;  /* 0x0000000000037806 */ /* 0x000fc800070e0100 */
[----:B------:R-:W1:Y:S02]  /*f610*/  POPC R4, R3 ;  /* 0x0000000300047309 */ /* 0x000e640000000000 */
[----:B-1----:R1:W2:Y:S02]  /*f620*/  SHFL.IDX PT, R5, R5, R4, 0x1f ;  /* 0x00001f0405057589 */ /* 0x0022a400000e0000 */
.L_x_372:
[----:B------:R-:W-:Y:S01]  /*f630*/  ISETP.NE.AND P0, PT, R3, RZ, PT ;  /* 0x000000ff0300720c */ /* 0x000fe20003f05270 */
[----:B------:R-:W-:-:S12]  /*f640*/  IMAD.MOV.U32 R14, RZ, RZ, RZ ;  /* 0x000000ffff0e7224 */ /* 0x000fd800078e00ff */
[----:B------:R-:W-:Y:S05]  /*f650*/  @!P0 BRA `(.L_x_294) ;  /* 0x0000000000108947 */ /* 0x000fea0003800000 */
[----:B------:R-:W-:Y:S01]  /*f660*/  UMOV UR4, 0xffffffff ;  /* 0xffffffff00047882 */ /* 0x000fe20000000000 */
[----:B------:R-:W-:Y:S02]  /*f670*/  IADD3 R12, R4, -0x1, RZ ;  /* 0xffffffff040c7810 */ /* 0x000fe40007ffe0ff */
[----:B------:R-:W-:Y:S05]  /*f680*/  BRA.DIV UR4, `(.L_x_295) ;  /* 0x0000002604447947 */ /* 0x000fea000b800000 */
[----:B------:R3:W4:Y:S02]  /*f690*/  SHFL.IDX PT, R14, R2, R12, 0x1f ;  /* 0x00001f0c020e7589 */ /* 0x00072400000e0000 */
.L_x_294:
[----:B--2---:R-:W-:Y:S01]  /*f6a0*/  IABS R6, R5 ;  /* 0x0000000500067213 */ /* 0x004fe20000000000 */
[----:B----4-:R-:W-:Y:S02]  /*f6b0*/  IMAD R16, R14, R7, R16 ;  /* 0x000000070e107224 */ /* 0x010fe400078e0210 */
[----:B------:R-:W-:Y:S01]  /*f6c0*/  IMAD.IADD R19, R4, 0x1, R19 ;  /* 0x0000000104137824 */ /* 0x000fe200078e0213 */
[----:B------:R-:W2:Y:S01]  /*f6d0*/  I2F.RP R8, R6 ;  /* 0x0000000600087306 */ /* 0x000ea20000209400 */
[----:B------:R-:W-:-:S07]  /*f6e0*/  IMAD.IADD R0, R0, 0x1, -R16 ;  /* 0x0000000100007824 */ /* 0x000fce00078e0a10 */
[----:B--2---:R-:W0:Y:S02]  /*f6f0*/  MUFU.RCP R8, R8 ;  /* 0x0000000800087308 */ /* 0x004e240000001000 */
[----:B0--3--:R-:W-:-:S06]  /*f700*/  VIADD R2, R8, 0xffffffe ;  /* 0x0ffffffe08027836 */ /* 0x009fcc0000000000 */
[----:B------:R0:W2:Y:S02]  /*f710*/  F2I.FTZ.U32.TRUNC.NTZ R3, R2 ;  /* 0x0000000200037305 */ /* 0x0000a4000021f000 */
[----:B0-----:R-:W-:Y:S02]  /*f720*/  IMAD.MOV.U32 R2, RZ, RZ, RZ ;  /* 0x000000ffff027224 */ /* 0x001fe400078e00ff */
[----:B--2---:R-:W-:-:S04]  /*f730*/  IMAD.MOV R7, RZ, RZ, -R3 ;  /* 0x000000ffff077224 */ /* 0x004fc800078e0a03 */
[----:B------:R-:W-:-:S04]  /*f740*/  IMAD R7, R7, R6, RZ ;  /* 0x0000000607077224 */ /* 0x000fc800078e02ff */
[----:B------:R-:W-:Y:S01]  /*f750*/  IMAD.HI.U32 R3, R3, R7, R2 ;  /* 0x0000000703037227 */ /* 0x000fe200078e0002 */
[----:B------:R-:W-:Y:S02]  /*f760*/  IABS R7, R5 ;  /* 0x0000000500077213 */ /* 0x000fe40000000000 */
[----:B------:R-:W-:Y:S02]  /*f770*/  IABS R2, R0 ;  /* 0x0000000000027213 */ /* 0x000fe40000000000 */
[----:B------:R-:W-:-:S03]  /*f780*/  IADD3 R7, RZ, -R7, RZ ;  /* 0x80000007ff077210 */ /* 0x000fc60007ffe0ff */
[----:B------:R-:W-:-:S04]  /*f790*/  IMAD.HI.U32 R3, R3, R2, RZ ;  /* 0x0000000203037227 */ /* 0x000fc800078e00ff */
[----:B------:R-:W-:Y:S01]  /*f7a0*/  IMAD R7, R3, R7, R2 ;  /* 0x0000000703077224 */ /* 0x000fe200078e0202 */
[----:B------:R-:W-:-:S04]  /*f7b0*/  LOP3.LUT R2, R0, R5, RZ, 0x3c, !PT ;  /* 0x0000000500027212 */ /* 0x000fc800078e3cff */
[----:B------:R-:W-:Y:S02]  /*f7c0*/  ISETP.GT.U32.AND P1, PT, R6, R7, PT ;  /* 0x000000070600720c */ /* 0x000fe40003f24070 */
[----:B------:R-:W-:-:S11]  /*f7d0*/  ISETP.GE.AND P2, PT, R2, RZ, PT ;  /* 0x000000ff0200720c */ /* 0x000fd60003f46270 */
[----:B------:R-:W-:Y:S02]  /*f7e0*/  @!P1 IMAD.IADD R7, R7, 0x1, -R6 ;  /* 0x0000000107079824 */ /* 0x000fe400078e0a06 */
[----:B------:R-:W-:Y:S01]  /*f7f0*/  @!P1 VIADD R3, R3, 0x1 ;  /* 0x0000000103039836 */ /* 0x000fe20000000000 */
[----:B------:R-:W-:Y:S02]  /*f800*/  ISETP.NE.AND P1, PT, R5, RZ, PT ;  /* 0x000000ff0500720c */ /* 0x000fe40003f25270 */
[----:B------:R-:W-:-:S13]  /*f810*/  ISETP.GE.U32.AND P0, PT, R7, R6, PT ;  /* 0x000000060700720c */ /* 0x000fda0003f06070 */
[----:B------:R-:W-:-:S04]  /*f820*/  @P0 VIADD R3, R3, 0x1 ;  /* 0x0000000103030836 */ /* 0x000fc80000000000 */
[----:B------:R-:W-:Y:S01]  /*f830*/  @!P2 IMAD.MOV R3, RZ, RZ, -R3 ;  /* 0x000000ffff03a224 */ /* 0x000fe200078e0a03 */
[----:B------:R-:W-:-:S04]  /*f840*/  @!P1 LOP3.LUT R3, RZ, R5, RZ, 0x33, !PT ;  /* 0x00000005ff039212 */ /* 0x000fc800078e33ff */
[----:B------:R-:W-:Y:S01]  /*f850*/  IADD3 R17, -R3, RZ, RZ ;  /* 0x000000ff03117210 */ /* 0x000fe20007ffe1ff */
[----:B------:R-:W-:-:S04]  /*f860*/  IMAD.MOV.U32 R18, RZ, RZ, R3 ;  /* 0x000000ffff127224 */ /* 0x000fc800078e0003 */
[----:B------:R-:W-:Y:S01]  /*f870*/  IMAD R17, R5, R17, R0 ;  /* 0x0000001105117224 */ /* 0x000fe200078e0200 */
[----:B------:R-:W-:Y:S06]  /*f880*/  BRA `(.L_x_296) ;  /* 0x00000000001c7947 */ /* 0x000fec0003800000 */
.L_x_288:
[----:B------:R-:W-:Y:S01]  /*f890*/  UMOV UR4, URZ ;  /* 0x0000003f00047c82 */ /* 0x000fe20008000000 */
[----:B------:R-:W-:Y:S01]  /*f8a0*/  UMOV UR5, URZ ;  /* 0x0000003f00057c82 */ /* 0x000fe20008000000 */
[----:B------:R-:W-:Y:S01]  /*f8b0*/  ULDC UR6, c[0x0][0xc3c] ;  /* 0x00030f0000067ab9 */ /* 0x000fe20000000800 */
[----:B------:R-:W-:Y:S01]  /*f8c0*/  IMAD.MOV.U32 R16, RZ, RZ, R0 ;  /* 0x000000ffff107224 */ /* 0x000fe200078e0000 */
[----:B------:R-:W-:Y:S01]  /*f8d0*/  MOV R18, UR5 ;  /* 0x0000000500127c02 */ /* 0x000fe20008000f00 */
[----:B------:R-:W-:Y:S02]  /*f8e0*/  IMAD.U32 R17, RZ, RZ, UR4 ;  /* 0x00000004ff117e24 */ /* 0x000fe4000f8e00ff */
[----:B------:R-:W-:-:S07]  /*f8f0*/  IMAD.U32 R19, RZ, RZ, UR6 ;  /* 0x00000006ff137e24 */ /* 0x000fce000f8e00ff */
.L_x_296:
[----:B------:R-:W0:Y:S01]  /*f900*/  S2R R0, SR_TID.X ;  /* 0x0000000000007919 */ /* 0x000e220000002100 */
[----:B------:R-:W-:Y:S05]  /*f910*/  WARPSYNC.ALL ;  /* 0x0000000000007948 */ /* 0x000fea0003800000 */
[----:B------:R-:W-:Y:S01]  /*f920*/  BAR.SYNC.DEFER_BLOCKING 0x4, 0x200 ;  /* 0x0108000000007b1d */ /* 0x000fe20000010000 */
[----:B0-----:R-:W-:-:S04]  /*f930*/  LOP3.LUT R0, R0, 0x1f, RZ, 0xc0, !PT ;  /* 0x0000001f00007812 */ /* 0x001fc800078ec0ff */
[----:B------:R-:W-:-:S13]  /*f940*/  ISETP.NE.AND P0, PT, R0, RZ, PT ;  /* 0x000000ff0000720c */ /* 0x000fda0003f05270 */
[----:B------:R-:W0:Y:S01]  /*f950*/  @!P0 S2R R3, SR_CgaCtaId ;  /* 0x0000000000038919 */ /* 0x000e220000008800 */
[----:B------:R-:W-:-:S04]  /*f960*/  @!P0 MOV R0, 0x400 ;  /* 0x0000040000008802 */ /* 0x000fc80000000f00 */
[----:B0-----:R-:W-:-:S05]  /*f970*/  @!P0 LEA R22, R3, R0, 0x18 ;  /* 0x0000000003168211 */ /* 0x001fca00078ec0ff */
[----:B------:R3:W-:Y:S01]  /*f980*/  @!P0 STS.128 [R22+0x308d0], R16 ;  /* 0x0308d01016008388 */ /* 0x0007e20000000c00 */
[----:B------:R-:W-:Y:S06]  /*f990*/  BAR.ARV 0x5, 0x200 ;  /* 0x0148000000007b1d */ /* 0x000fec0000002000 */
.L_x_285:
[----:B------:R-:W-:Y:S02]  /*f9a0*/  ULDC UR4, c[0x0][0xc3c] ;  /* 0x00030f0000047ab9 */ /* 0x000fe40000000800 */
[----:B--2---:R-:W-:-:S13]  /*f9b0*/  ISETP.GE.AND P0, PT, R19, UR4, PT ;  /* 0x0000000413007c0c */ /* 0x004fda000bf06270 */
[----:B------:R-:W-:Y:S05]  /*f9c0*/  @!P0 BRA `(.L_x_297) ;  /* 0xffffffbc00008947 */ /* 0x000fea000383ffff */
[----:B------:R-:W-:Y:S05]  /*f9d0*/  BSYNC B8 ;  /* 0x0000000000087941 */ /* 0x000fea0003800000 */
.L_x_207:
[----:B--2---:R-:W2:Y:S01]  /*f9e0*/  LDL.LU R0, [R1+0x30] ;  /* 0x0000300001007983 */ /* 0x004ea20000300800 */
[----:B------:R-:W-:Y:S01]  /*f9f0*/  BSSY B0, `(.L_x_298) ;  /* 0x000000b000007945 */ /* 0x000fe20003800000 */
[----:B------:R-:W4:Y:S01]  /*fa00*/  S2R R5, SR_CgaCtaId ;  /* 0x0000000000057919 */ /* 0x000f220000008800 */
[----:B--2---:R-:W-:-:S05]  /*fa10*/  VIADD R0, R0, 0x1 ;  /* 0x0000000100007836 */ /* 0x004fca0000000000 */
[----:B0-----:R-:W-:-:S04]  /*fa20*/  LEA.HI R2, R0, R0, RZ, 0x1 ;  /* 0x0000000000027211 */ /* 0x001fc800078f08ff */
[----:B------:R-:W-:Y:S02]  /*fa30*/  LOP3.LUT R3, R2, 0xfffffffe, RZ, 0xc0, !PT ;  /* 0xfffffffe02037812 */ /* 0x000fe400078ec0ff */
[----:B------:R-:W-:-:S03]  /*fa40*/  MOV R2, 0x400 ;  /* 0x0000040000027802 */ /* 0x000fc60000000f00 */
[----:B------:R-:W-:Y:S01]  /*fa50*/  IMAD.IADD R0, R0, 0x1, -R3 ;  /* 0x0000000100007824 */ /* 0x000fe200078e0a03 */
[----:B----4-:R-:W-:-:S04]  /*fa60*/  LEA R9, R5, R2, 0x18 ;  /* 0x0000000205097211 */ /* 0x010fc800078ec0ff */
[----:B------:R-:W-:-:S04]  /*fa70*/  SHF.L.U32 R0, R0, 0x1f, RZ ;  /* 0x0000001f00007819 */ /* 0x000fc800000006ff */
[----:B------:R-:W0:Y:S02]  /*fa80*/  SYNCS.PHASECHK.TRANS64.TRYWAIT P0, [R9+URZ+0x30820], R0 ;  /* 0x03082000090075a7 */ /* 0x000e24000800017f */
[----:B0-----:R-:W-:Y:S05]  /*fa90*/  @!P0 BRA `(.L_x_299) ;  /* 0x0000002000648947 */ /* 0x001fea0003800000 */
.L_x_375:
[----:B------:R-:W-:Y:S05]  /*faa0*/  BSYNC B0 ;  /* 0x0000000000007941 */ /* 0x000fea0003800000 */
.L_x_298:
[----:B------:R-:W-:-:S03]  /*fab0*/  UMOV UR4, 0xffffffff ;  /* 0xffffffff00047882 */ /* 0x000fc60000000000 */
[----:B------:R-:W-:Y:S05]  /*fac0*/  BRA.DIV UR4, `(.L_x_300) ;  /* 0x00000022046c7947 */ /* 0x000fea000b800000 */
[----:B0-----:R-:W0:Y:S02]  /*fad0*/  S2R R0, SR_TID.X ;  /* 0x0000000000007919 */ /* 0x001e240000002100 */
[----:B0-----:R-:W-:-:S04]  /*fae0*/  SHF.R.U32.HI R0, RZ, 0x5, R0 ;  /* 0x00000005ff007819 */ /* 0x001fc80000011600 */
[----:B------:R-:W-:-:S05]  /*faf0*/  LOP3.LUT R0, R0, 0x3, RZ, 0xc0, !PT ;  /* 0x0000000300007812 */ /* 0x000fca00078ec0ff */
[----:B------:R0:W2:Y:S02]  /*fb00*/  SHFL.IDX PT, R14, R0, RZ, 0x1f ;  /* 0x00001fff000e7589 */ /* 0x0000a400000e0000 */
.L_x_378:
[----:B--2---:R-:W-:Y:S01]  /*fb10*/  ISETP.NE.AND P0, PT, R14, RZ, PT ;  /* 0x000000ff0e00720c */ /* 0x004fe20003f05270 */
[----:B------:R-:W-:-:S12]  /*fb20*/  BSSY B0, `(.L_x_301) ;  /* 0x0000024000007945 */ /* 0x000fd80003800000 */
[----:B------:R-:W-:Y:S05]  /*fb30*/  @P0 BRA `(.L_x_302) ;  /* 0x0000000000880947 */ /* 0x000fea0003800000 */
[----:B------:R-:W-:-:S03]  /*fb40*/  UMOV UR4, 0xffffffff ;  /* 0xffffffff00047882 */ /* 0x000fc60000000000 */
[----:B------:R-:W-:Y:S05]  /*fb50*/  BRA.DIV UR4, `(.L_x_303) ;  /* 0x00000022047c7947 */ /* 0x000fea000b800000 */
[----:B------:R-:W-:-:S13]  /*fb60*/  ELECT P6, URZ, PT ;  /* 0x00000000003f782f */ /* 0x000fda00038c0000 */
.L_x_381:
[----:B------:R-:W-:Y:S05]  /*fb70*/  @!P6 BRA `(.L_x_302) ;  /* 0x000000000078e947 */ /* 0x000fea0003800000 */
[----:B------:R-:W-:-:S06]  /*fb80*/  ULOP3.LUT UR4, UR36, 0x2, URZ, 0xfc, !UPT ;  /* 0x0000000224047892 */ /* 0x000fcc000f8efc3f */
[----:B0-----:R-:W-:-:S05]  /*fb90*/  IMAD.U32 R0, RZ, RZ, UR4 ;  /* 0x00000004ff007e24 */ /* 0x001fca000f8e00ff */
[----:B------:R-:W-:-:S13]  /*fba0*/  ISETP.NE.AND P2, PT, R0, 0x3, PT ;  /* 0x000000030000780c */ /* 0x000fda0003f45270 */
[----:B------:R-:W-:Y:S05]  /*fbb0*/  @!P2 BRA `(.L_x_304) ;  /* 0x000000000004a947 */ /* 0x000fea0003800000 */
[----:B------:R-:W-:Y:S01]  /*fbc0*/  BPT.TRAP 0x1 ;  /* 0x000000040000795c */ /* 0x000fe20000300000 */
.L_x_304:
[----:B------:R-:W-:Y:S01]  /*fbd0*/  IADD3 R0, R9, 0x30840, RZ ;  /* 0x0003084009007810 */ /* 0x000fe20007ffe0ff */
[----:B------:R-:W-:Y:S01]  /*fbe0*/  VIADD R2, R23, 0x1 ;  /* 0x0000000117027836 */ /* 0x000fe20000000000 */
[----:B-1----:R-:W-:-:S03]  /*fbf0*/  SHF.L.U32 R4, R26, 0x1f, RZ ;  /* 0x0000001f1a047819 */ /* 0x002fc600000006ff */
[----:B------:R-:W-:Y:S01]  /*fc00*/  IMAD R5, R23, 0x8, R0 ;  /* 0x0000000817057824 */ /* 0x000fe200078e0200 */
[----:B------:R-:W-:-:S03]  /*fc10*/  ISETP.NE.AND P1, PT, R2, 0x2, PT ;  /* 0x000000020200780c */ /* 0x000fc60003f25270 */
[----:B------:R-:W0:Y:S01]  /*fc20*/  SYNCS.PHASECHK.TRANS64.TRYWAIT P0, [R5+URZ], R4 ;  /* 0x00000004050075a7 */ /* 0x000e22000800017f */
[----:B------:R-:W-:Y:S02]  /*fc30*/  SEL R3, RZ, 0x1, P1 ;  /* 0x00000001ff037807 */ /* 0x000fe40000800000 */
[----:B------:R-:W-:Y:S02]  /*fc40*/  SEL R7, R2, RZ, P1 ;  /* 0x000000ff02077207 */ /* 0x000fe40000800000 */
[----:B------:R-:W-:-:S03]  /*fc50*/  LOP3.LUT R2, R26, R3, RZ, 0x3c, !PT ;  /* 0x000000031a027212 */ /* 0x000fc600078e3cff */
[----:B------:R-:W-:Y:S01]  /*fc60*/  IMAD R3, R7, 0x8, R0 ;  /* 0x0000000807037824 */ /* 0x000fe200078e0200 */
[----:B------:R-:W-:Y:S01]  /*fc70*/  SHF.L.U32 R2, R2, 0x1f, RZ ;  /* 0x0000001f02027819 */ /* 0x000fe200000006ff */
[----:B0-----:R-:W-:Y:S06]  /*fc80*/  @!P0 BRA `(.L_x_305) ;  /* 0x0000002000508947 */ /* 0x001fec0003800000 */
.L_x_382:
[----:B------:R-:W1:Y:S02]  /*fc90*/  SYNCS.PHASECHK.TRANS64.TRYWAIT P0, [R3+URZ], R2 ;  /* 0x00000002030075a7 */ /* 0x000e64000800017f */
[----:B-1----:R-:W-:Y:S05]  /*fca0*/  @!P0 BRA `(.L_x_306) ;  /* 0x00000020005c8947 */ /* 0x002fea0003800000 */
.L_x_383:
[----:B------:R-:W-:Y:S05]  /*fcb0*/  @!P2 BRA `(.L_x_307) ;  /* 0x000000000004a947 */ /* 0x000fea0003800000 */
[----:B------:R-:W-:Y:S01]  /*fcc0*/  BPT.TRAP 0x1 ;  /* 0x000000040000795c */ /* 0x000fe20000300000 */
.L_x_307:
[----:B------:R-:W-:-:S05]  /*fcd0*/  VIADD R0, R9, 0x30860 ;  /* 0x0003086009007836 */ /* 0x000fca0000000000 */
[----:B------:R-:W-:-:S04]  /*fce0*/  LEA R23, R23, R0, 0x3 ;  /* 0x0000000017177211 */ /* 0x000fc800078e18ff */
[----:B------:R-:W2:Y:S02]  /*fcf0*/  SYNCS.PHASECHK.TRANS64.TRYWAIT P0, [R23+URZ], R4 ;  /* 0x00000004170075a7 */ /* 0x000ea4000800017f */
[----:B--2---:R-:W-:Y:S05]  /*fd00*/  @!P0 BRA `(.L_x_308) ;  /* 0x0000002000588947 */ /* 0x004fea0003800000 */
.L_x_384:
[----:B------:R-:W-:-:S07]  /*fd10*/  IMAD R7, R7, 0x8, R0 ;  /* 0x0000000807077824 */ /* 0x000fce00078e0200 */
.L_x_309:
[----:B----4-:R4:W0:Y:S02]  /*fd20*/  SYNCS.PHASECHK.TRANS64.TRYWAIT P0, [R7+URZ], R2 ;  /* 0x00000002070075a7 */ /* 0x010824000800017f */
[----:B0-----:R-:W-:Y:S05]  /*fd30*/  @!P0 NANOSLEEP.SYNCS 0x989680 ;  /* 0x009896800000895d */ /* 0x001fea0003900000 */
[----:B------:R-:W0:Y:S02]  /*fd40*/  @!P0 SYNCS.PHASECHK.TRANS64 P0, [R7+URZ], R2 ;  /* 0x00000002070085a7 */ /* 0x000e24000800007f */
[----:B0-----:R-:W-:Y:S05]  /*fd50*/  @!P0 BRA `(.L_x_309) ;  /* 0xfffffffc00f08947 */ /* 0x001fea000383ffff */
.L_x_302:
[----:B------:R-:W-:Y:S05]  /*fd60*/  BSYNC B0 ;  /* 0x0000000000007941 */ /* 0x000fea0003800000 */
.L_x_301:
[----:B------:R-:W-:Y:S05]  /*fd70*/  EXIT ;  /* 0x000000000000794d */ /* 0x000fea0003800000 */
.L_x_171:
[----:B0-----:R-:W-:-:S04]  /*fd80*/  IMAD.U32 R3, RZ, RZ, UR39 ;  /* 0x00000027ff037e24 */ /* 0x001fc8000f8e00ff */
[----:B------:R0:W1:Y:S03]  /*fd90*/  SYNCS.PHASECHK.TRANS64.TRYWAIT P1, [R3+URZ+0x30800], R0 ;  /* 0x03080000030075a7 */ /* 0x000066000802017f */
[----:B-1----:R-:W-:Y:S05]  /*fda0*/  @!P1 NANOSLEEP.SYNCS 0x989680 ;  /* 0x009896800000995d */ /* 0x002fea0003900000 */
[----:B------:R-:W1:Y:S02]  /*fdb0*/  @!P1 SYNCS.PHASECHK.TRANS64 P1, [R3+URZ+0x30800], R0 ;  /* 0x03080000030095a7 */ /* 0x000e64000802007f */
[----:B-1----:R-:W-:Y:S05]  /*fdc0*/  @!P1 BRA `(.L_x_171) ;  /* 0xfffffffc00ec9947 */ /* 0x002fea000383ffff */
[----:B------:R-:W-:Y:S05]  /*fdd0*/  BRA `(.L_x_310) ;  /* 0xffffff1800507947 */ /* 0x000fea000383ffff */
.L_x_175:
[----:B-1----:R1:W2:Y:S02]  /*fde0*/  SYNCS.PHASECHK.TRANS64.TRYWAIT P2, [R0+URZ+0x30830], R3 ;  /* 0x03083003000075a7 */ /* 0x0022a4000804017f */
[----:B--2---:R-:W-:Y:S05]  /*fdf0*/  @!P2 NANOSLEEP.SYNCS 0x989680 ;  /* 0x009896800000a95d */ /* 0x004fea0003900000 */
[----:B------:R-:W2:Y:S02]  /*fe00*/  @!P2 SYNCS.PHASECHK.TRANS64 P2, [R0+URZ+0x30830], R3 ;  /* 0x030830030000a5a7 */ /* 0x000ea4000804007f */
[----:B--2---:R-:W-:Y:S05]  /*fe10*/  @!P2 BRA `(.L_x_175) ;  /* 0xfffffffc00f0a947 */ /* 0x004fea000383ffff */
[----:B------:R-:W-:Y:S05]  /*fe20*/  BRA `(.L_x_174) ;  /* 0xffffff1800787947 */ /* 0x000fea000383ffff */
.L_x_180:
[----:B-1----:R-:W-:-:S04]  /*fe30*/  IMAD.U32 R7, RZ, RZ, UR6 ;  /* 0x00000006ff077e24 */ /* 0x002fc8000f8e00ff */
[----:B------:R1:W2:Y:S03]  /*fe40*/  SYNCS.PHASECHK.TRANS64.TRYWAIT P2, [R7+URZ+0x30830], R6 ;  /* 0x03083006070075a7 */ /* 0x0002a6000804017f */
[----:B--2---:R-:W-:Y:S05]  /*fe50*/  @!P2 NANOSLEEP.SYNCS 0x989680 ;  /* 0x009896800000a95d */ /* 0x004fea0003900000 */
[----:B------:R-:W2:Y:S02]  /*fe60*/  @!P2 SYNCS.PHASECHK.TRANS64 P2, [R7+URZ+0x30830], R6 ;  /* 0x030830060700a5a7 */ /* 0x000ea4000804007f */
[----:B--2---:R-:W-:Y:S05]  /*fe70*/  @!P2 BRA `(.L_x_180) ;  /* 0xfffffffc00eca947 */ /* 0x004fea000383ffff */
[----:B------:R-:W-:Y:S05]  /*fe80*/  BRA `(.L_x_177) ;  /* 0xffffff5000b07947 */ /* 0x000fea000383ffff */
.L_x_184:
[----:B-1----:R-:W-:-:S04]  /*fe90*/  IMAD.U32 R7, RZ, RZ, UR6 ;  /* 0x00000006ff077e24 */ /* 0x002fc8000f8e00ff */
[----:B------:R1:W2:Y:S03]  /*fea0*/  SYNCS.PHASECHK.TRANS64.TRYWAIT P2, [R7+URZ+0x30850], R6 ;  /* 0x03085006070075a7 */ /* 0x0002a6000804017f */
[----:B--2---:R-:W-:Y:S05]  /*feb0*/  @!P2 NANOSLEEP.SYNCS 0x989680 ;  /* 0x009896800000a95d */ /* 0x004fea0003900000 */
[----:B------:R-:W2:Y:S02]  /*fec0*/  @!P2 SYNCS.PHASECHK.TRANS64 P2, [R7+URZ+0x30850], R6 ;  /* 0x030850060700a5a7 */ /* 0x000ea4000804007f */
[----:B--2---:R-:W-:Y:S05]  /*fed0*/  @!P2 BRA `(.L_x_184) ;  /* 0xfffffffc00eca947 */ /* 0x004fea000383ffff */
[----:B------:R-:W-:Y:S05]  /*fee0*/  BRA `(.L_x_181) ;  /* 0xffffff5400287947 */ /* 0x000fea000383ffff */
.L_x_189:
[----:B--2---:R-:W-:-:S04]  /*fef0*/  MOV R5, UR12 ;  /* 0x0000000c00057c02 */ /* 0x004fc80008000f00 */
[----:B------:R2:W4:Y:S03]  /*ff00*/  SYNCS.PHASECHK.TRANS64.TRYWAIT P0, [R5+URZ+0x30850], R0 ;  /* 0x03085000050075a7 */ /* 0x000526000800017f */
[----:B----4-:R-:W-:Y:S05]  /*ff10*/  @!P0 NANOSLEEP.SYNCS 0x989680 ;  /* 0x009896800000895d */ /* 0x010fea0003900000 */
[----:B------:R-:W4:Y:S02]  /*ff20*/  @!P0 SYNCS.PHASECHK.TRANS64 P0, [R5+URZ+0x30850], R0 ;  /* 0x03085000050085a7 */ /* 0x000f24000800007f */
[----:B----4-:R-:W-:Y:S05]  /*ff30*/  @!P0 BRA `(.L_x_189) ;  /* 0xfffffffc00ec8947 */ /* 0x010fea000383ffff */
[----:B------:R-:W-:Y:S05]  /*ff40*/  BRA `(.L_x_188) ;  /* 0xffffff8400dc7947 */ /* 0x000fea000383ffff */
.L_x_219:
[----:B------:R-:W1:Y:S01]  /*ff50*/  S2R R20, SR_TID.X ;  /* 0x0000000000147919 */ /* 0x000e620000002100 */
[----:B------:R-:W-:Y:S01]  /*ff60*/  BSSY B0, `(.L_x_311) ;  /* 0x000000a000007945 */ /* 0x000fe20003800000 */
[----:B------:R-:W-:Y:S02]  /*ff70*/  IMAD.MOV.U32 R12, RZ, RZ, RZ ;  /* 0x000000ffff0c7224 */ /* 0x000fe400078e00ff */
[----:B------:R-:W-:Y:S02]  /*ff80*/  IMAD.MOV.U32 R11, RZ, RZ, 0x1f ;  /* 0x0000001fff0b7424 */ /* 0x000fe400078e00ff */
[----:B------:R-:W-:Y:S01]  /*ff90*/  IMAD.MOV.U32 R15, RZ, RZ, -0x1 ;  /* 0xffffffffff0f7424 */ /* 0x000fe200078e00ff */
[----:B-1----:R-:W-:-:S04]  /*ffa0*/  SHF.R.U32.HI R20, RZ, 0x5, R20 ;  /* 0x00000005ff147819 */ /* 0x002fc80000011614 */
[----:B------:R-:W-:-:S05]  /*ffb0*/  LOP3.LUT R20, R20, 0x3, RZ, 0xc0, !PT ;  /* 0x0000000314147812 */ /* 0x000fca00078ec0ff */
[----:B------:R-:W-:-:S07]  /*ffc0*/  IMAD.MOV.U32 R13, RZ, RZ, R20 ;  /* 0x000000ffff0d7224 */ /* 0x000fce00078e0014 */
[----:B0-----:R-:W-:Y:S05]  /*ffd0*/  WARPSYNC.COLLECTIVE R15, `(.L_x_312) ;  /* 0x000000000f087348 */ /* 0x001fea0003c00000 */
[----:B------:R1:W2:Y:S02]  /*ffe0*/  SHFL.IDX P6, R14, R13, R12, R11 ;  /* 0x0000000c0d0e7389 */ /* 0x0002a400000c000b */
[----:B012---:R-:W-:Y:S01]  /*fff0*/  ENDCOLLECTIVE ;  /* 0x000000000000791b */ /* 0x007fe20003800000 */
.L_x_312:
[----:B------:R-:W-:Y:S05]  /*10000*/  BSYNC B0 ;  /* 0x0000000000007941 */ /* 0x000fea0003800000 */
.L_x_311:
[----:B------:R-:W-:Y:S05]  /*10010*/  BRA `(.L_x_313) ;  /* 0xffffffc000247947 */ /* 0x000fea000383ffff */
.L_x_221:
[----:B------:R-:W-:Y:S01]  /*10020*/  BSSY B0, `(.L_x_314) ;  /* 0x0000006000007945 */ /* 0x000fe20003800000 */
[----:B------:R-:W-:-:S07]  /*10030*/  MOV R15, 0xffffffff ;  /* 0xffffffff000f7802 */ /* 0x000fce0000000f00 */
[----:B01----:R-:W-:Y:S05]  /*10040*/  WARPSYNC.COLLECTIVE R15, `(.L_x_315) ;  /* 0x000000000f0c7348 */ /* 0x003fea0003c00000 */
[----:B------:R-:W-:Y:S02]  /*10050*/  ELECT P6, UR62, PT ;  /* 0x00000000003e782f */ /* 0x000fe400038c0000 */
[----:B------:R-:W-:Y:S01]  /*10060*/  MOV R14, UR62 ;  /* 0x0000003e000e7c02 */ /* 0x000fe20008000f00 */
[----:B01----:R-:W-:Y:S10]  /*10070*/  ENDCOLLECTIVE ;  /* 0x000000000000791b */ /* 0x003ff40003800000 */
.L_x_315:
[----:B------:R-:W-:Y:S05]  /*10080*/  BSYNC B0 ;  /* 0x0000000000007941 */ /* 0x000fea0003800000 */
.L_x_314:
[----:B------:R-:W-:Y:S05]  /*10090*/  BRA `(.L_x_316) ;  /* 0xffffffc000247947 */ /* 0x000fea000383ffff */
.L_x_223:
[----:B-1----:R1:W2:Y:S02]  /*100a0*/  SYNCS.PHASECHK.TRANS64.TRYWAIT P0, [R0+URZ+0x30840], R2 ;  /* 0x03084002000075a7 */ /* 0x0022a4000800017f */
[----:B--2---:R-:W-:Y:S05]  /*100b0*/  @!P0 NANOSLEEP.SYNCS 0x989680 ;  /* 0x009896800000895d */ /* 0x004fea0003900000 */
[----:B------:R-:W2:Y:S02]  /*100c0*/  @!P0 SYNCS.PHASECHK.TRANS64 P0, [R0+URZ+0x30840], R2 ;  /* 0x03084002000085a7 */ /* 0x000ea4000800007f */
[----:B--2---:R-:W-:Y:S05]  /*100d0*/  @!P0 BRA `(.L_x_223) ;  /* 0xfffffffc00f08947 */ /* 0x004fea000383ffff */
[----:B------:R-:W-:Y:S05]  /*100e0*/  BRA `(.L_x_317) ;  /* 0xffffffc000787947 */ /* 0x000fea000383ffff */
.L_x_227:
[----:B------:R-:W2:Y:S01]  /*100f0*/  LDL.LU R11, [R1+0x24] ;  /* 0x00002400010b7983 */ /* 0x000ea20000300800 */
[----:B------:R-:W-:Y:S02]  /*10100*/  IMAD.MOV.U32 R13, RZ, RZ, R4 ;  /* 0x000000ffff0d7224 */ /* 0x000fe400078e0004 */
[----:B------:R-:W-:Y:S02]  /*10110*/  IMAD.MOV.U32 R12, RZ, RZ, RZ ;  /* 0x000000ffff0c7224 */ /* 0x000fe400078e00ff */
[----:B------:R-:W-:Y:S02]  /*10120*/  IMAD.MOV.U32 R15, RZ, RZ, -0x1 ;  /* 0xffffffffff0f7424 */ /* 0x000fe400078e00ff */
[----:B------:R-:W-:-:S04]  /*10130*/  IMAD R17, R17, 0xc0, R21 ;  /* 0x000000c011117824 */ /* 0x000fc800078e0215 */
[----:B------:R-:W-:Y:S02]  /*10140*/  VIADD R8, R17, 0x10 ;  /* 0x0000001011087836 */ /* 0x000fe40000000000 */
[----:B--2---:R-:W-:Y:S02]  /*10150*/  IMAD R3, R11, R9, RZ ;  /* 0x000000090b037224 */ /* 0x004fe400078e02ff */
[----:B------:R-:W-:-:S03]  /*10160*/  IMAD.MOV.U32 R11, RZ, RZ, 0x181f ;  /* 0x0000181fff0b7424 */ /* 0x000fc600078e00ff */
[----:B------:R-:W-:-:S13]  /*10170*/  ISETP.GE.AND P1, PT, R17, R3, PT ;  /* 0x000000031100720c */ /* 0x000fda0003f26270 */
[----:B-----5:R-:W-:Y:S05]  /*10180*/  WARPSYNC.COLLECTIVE R15, `(.L_x_318) ;  /* 0x000000000f087348 */ /* 0x020fea0003c00000 */
[----:B------:R0:W1:Y:S02]  /*10190*/  SHFL.IDX P6, R14, R13, R12, R11 ;  /* 0x0000000c0d0e7389 */ /* 0x00006400000c000b */
[----:B01---5:R-:W-:Y:S01]  /*101a0*/  ENDCOLLECTIVE ;  /* 0x000000000000791b */ /* 0x023fe20003800000 */
.L_x_318:
[----:B------:R-:W-:Y:S01]  /*101b0*/  IMAD.MOV.U32 R13, RZ, RZ, R0 ;  /* 0x000000ffff0d7224 */ /* 0x000fe200078e0000 */
[----:B------:R-:W-:-:S07]  /*101c0*/  MOV R6, R14 ;  /* 0x0000000e00067202 */ /* 0x000fce0000000f00 */
[----:B------:R-:W-:Y:S05]  /*101d0*/  WARPSYNC.COLLECTIVE R15, `(.L_x_319) ;  /* 0x000000000f087348 */ /* 0x000fea0003c00000 */
[----:B------:R0:W1:Y:S02]  /*101e0*/  SHFL.IDX P6, R14, R13, R12, R11 ;  /* 0x0000000c0d0e7389 */ /* 0x00006400000c000b */
[----:B01----:R-:W-:Y:S01]  /*101f0*/  ENDCOLLECTIVE ;  /* 0x000000000000791b */ /* 0x003fe20003800000 */
.L_x_319:
[----:B------:R-:W-:Y:S01]  /*10200*/  MOV R13, R4 ;  /* 0x00000004000d7202 */ /* 0x000fe20000000f00 */
[----:B------:R-:W-:Y:S02]  /*10210*/  IMAD.MOV.U32 R12, RZ, RZ, 0x1 ;  /* 0x00000001ff0c7424 */ /* 0x000fe400078e00ff */
[----:B------:R-:W-:-:S07]  /*10220*/  IMAD.MOV.U32 R7, RZ, RZ, R14 ;  /* 0x000000ffff077224 */ /* 0x000fce00078e000e */
[----:B------:R-:W-:Y:S05]  /*10230*/  WARPSYNC.COLLECTIVE R15, `(.L_x_320) ;  /* 0x000000000f087348 */ /* 0x000fea0003c00000 */
[----:B------:R0:W1:Y:S02]  /*10240*/  SHFL.IDX P6, R14, R13, R12, R11 ;  /* 0x0000000c0d0e7389 */ /* 0x00006400000c000b */
[----:B01----:R-:W-:Y:S01]  /*10250*/  ENDCOLLECTIVE ;  /* 0x000000000000791b */ /* 0x003fe20003800000 */
.L_x_320:
[----:B------:R-:W-:-:S05]  /*10260*/  @!P1 LEA R7, P2, R20, R7, 0x1 ;  /* 0x0000000714079211 */ /* 0x000fca00078408ff */
[----:B------:R-:W-:-:S05]  /*10270*/  @!P1 IMAD.X R6, RZ, RZ, R6, P2 ;  /* 0x000000ffff069224 */ /* 0x000fca00010e0606 */
[----:B------:R-:W-:Y:S01]  /*10280*/  @!P1 LOP3.LUT R7, R7, R6, RZ, 0x3c, !PT ;  /* 0x0000000607079212 */ /* 0x000fe200078e3cff */
[----:B------:R-:W-:-:S03]  /*10290*/  IMAD.MOV.U32 R13, RZ, RZ, R0 ;  /* 0x000000ffff0d7224 */ /* 0x000fc600078e0000 */
[----:B------:R-:W-:-:S04]  /*102a0*/  @!P1 LOP3.LUT R6, R7, R6, RZ, 0x3c, !PT ;  /* 0x0000000607069212 */ /* 0x000fc800078e3cff */
[----:B------:R-:W-:-:S05]  /*102b0*/  @!P1 LOP3.LUT R7, R7, R6, RZ, 0x3c, !PT ;  /* 0x0000000607079212 */ /* 0x000fca00078e3cff */
        /* <DEDUP_REMOVED lines=9> */
.L_x_321:
[----:B------:R-:W-:Y:S02]  /*10350*/  IMAD.MOV.U32 R13, RZ, RZ, R4 ;  /* 0x000000ffff0d7224 */ /* 0x000fe400078e0004 */
[----:B------:R-:W-:Y:S02]  /*10360*/  IMAD.MOV.U32 R12, RZ, RZ, 0x2 ;  /* 0x00000002ff0c7424 */ /* 0x000fe400078e00ff */
[----:B------:R-:W-:-:S07]  /*10370*/  IMAD.MOV.U32 R7, RZ, RZ, R14 ;  /* 0x000000ffff077224 */ /* 0x000fce00078e000e */
[----:B------:R-:W-:Y:S05]  /*10380*/  WARPSYNC.COLLECTIVE R15, `(.L_x_322) ;  /* 0x000000000f087348 */ /* 0x000fea0003c00000 */
[----:B------:R0:W1:Y:S02]  /*10390*/  SHFL.IDX P6, R14, R13, R12, R11 ;  /* 0x0000000c0d0e7389 */ /* 0x00006400000c000b */
[----:B01----:R-:W-:Y:S01]  /*103a0*/  ENDCOLLECTIVE ;  /* 0x000000000000791b */ /* 0x003fe20003800000 */
.L_x_322:
[----:B------:R-:W-:-:S04]  /*103b0*/  @!P1 LEA R7, P2, R20, R7, 0x1 ;  /* 0x0000000714079211 */ /* 0x000fc800078408ff */
[----:B------:R-:W-:-:S04]  /*103c0*/  @!P1 IADD3.X R6, RZ, R6, RZ, P2, !PT ;  /* 0x00000006ff069210 */ /* 0x000fc800017fe4ff */
[----:B------:R-:W-:Y:S02]  /*103d0*/  @!P1 LOP3.LUT R7, R7, R6, RZ, 0x3c, !PT ;  /* 0x0000000607079212 */ /* 0x000fe400078e3cff */
[----:B------:R-:W-:Y:S02]  /*103e0*/  MOV R13, R0 ;  /* 0x00000000000d7202 */ /* 0x000fe40000000f00 */
[----:B------:R-:W-:-:S04]  /*103f0*/  @!P1 LOP3.LUT R6, R7, R6, RZ, 0x3c, !PT ;  /* 0x0000000607069212 */ /* 0x000fc800078e3cff */
[----:B------:R-:W-:-:S05]  /*10400*/  @!P1 LOP3.LUT R7, R7, R6, RZ, 0x3c, !PT ;  /* 0x0000000607079212 */ /* 0x000fca00078e3cff */
[----:B------:R-:W-:Y:S01]  /*10410*/  @!PT LDS RZ, [RZ] ;  /* 0x00000000fffff984 */ /* 0x000fe20000000800 */
[----:B------:R-:W-:Y:S01]  /*10420*/  @!PT LDS RZ, [RZ] ;  /* 0x00000000fffff984 */ /* 0x000fe20000000800 */
[----:B------:R-:W-:Y:S01]  /*10430*/  @!PT LDS RZ, [RZ] ;  /* 0x00000000fffff984 */ /* 0x000fe20000000800 */
[----:B------:R0:W-:Y:S02]  /*10440*/  @!P1 LDGSTS.E.BYPASS.LTC128B.128 [R10+0xcc00], desc[UR48][R6.64], !P0 ;  /* 0x0cc00000060a9fae */ /* 0x0001e4000c101d70 */
[----:B0-----:R-:W-:-:S05]  /*10450*/  VIADD R6, R17, 0x20 ;  /* 0x0000002011067836 */ /* 0x001fca0000000000 */
[----:B------:R-:W-:Y:S01]  /*10460*/  ISETP.GE.AND P1, PT, R6, R3, PT ;  /* 0x000000030600720c */ /* 0x000fe20003f26270 */
[----:B------:R-:W-:-:S12]  /*10470*/  IMAD.MOV.U32 R6, RZ, RZ, R14 ;  /* 0x000000ffff067224 */ /* 0x000fd800078e000e */
[----:B------:R-:W-:Y:S05]  /*10480*/  WARPSYNC.COLLECTIVE R15, `(.L_x_323) ;  /* 0x000000000f087348 */ /* 0x000fea0003c00000 */
[----:B------:R0:W1:Y:S02]  /*10490*/  SHFL.IDX P6, R14, R13, R12, R11 ;  /* 0x0000000c0d0e7389 */ /* 0x00006400000c000b */
[----:B01----:R-:W-:Y:S01]  /*104a0*/  ENDCOLLECTIVE ;  /* 0x000000000000791b */ /* 0x003fe20003800000 */
.L_x_323:
[----:B------:R-:W-:Y:S01]  /*104b0*/  IMAD.MOV.U32 R13, RZ, RZ, R4 ;  /* 0x000000ffff0d7224 */ /* 0x000fe200078e0004 */
[----:B------:R-:W-:Y:S01]  /*104c0*/  MOV R12, 0x3 ;  /* 0x00000003000c7802 */ /* 0x000fe20000000f00 */
[----:B------:R-:W-:-:S07]  /*104d0*/  IMAD.MOV.U32 R7, RZ, RZ, R14 ;  /* 0x000000ffff077224 */ /* 0x000fce00078e000e */
[----:B------:R-:W-:Y:S05]  /*104e0*/  WARPSYNC.COLLECTIVE R15, `(.L_x_324) ;  /* 0x000000000f087348 */ /* 0x000fea0003c00000 */
[----:B------:R0:W1:Y:S02]  /*104f0*/  SHFL.IDX P6, R14, R13, R12, R11 ;  /* 0x0000000c0d0e7389 */ /* 0x00006400000c000b */
[----:B01----:R-:W-:Y:S01]  /*10500*/  ENDCOLLECTIVE ;  /* 0x000000000000791b */ /* 0x003fe20003800000 */
.L_x_324:
        /* <DEDUP_REMOVED lines=16> */
.L_x_325:
[----:B------:R-:W-:Y:S02]  /*10610*/  IMAD.MOV.U32 R13, RZ, RZ, R4 ;  /* 0x000000ffff0d7224 */ /* 0x000fe400078e0004 */
[----:B------:R-:W-:Y:S02]  /*10620*/  IMAD.MOV.U32 R12, RZ, RZ, 0x4 ;  /* 0x00000004ff0c7424 */ /* 0x000fe400078e00ff */
[----:B------:R-:W-:-:S07]  /*10630*/  IMAD.MOV.U32 R7, RZ, RZ, R14 ;  /* 0x000000ffff077224 */ /* 0x000fce00078e000e */
[----:B------:R-:W-:Y:S05]  /*10640*/  WARPSYNC.COLLECTIVE R15, `(.L_x_326) ;  /* 0x000000000f087348 */ /* 0x000fea0003c00000 */
[----:B------:R0:W1:Y:S02]  /*10650*/  SHFL.IDX P6, R14, R13, R12, R11 ;  /* 0x0000000c0d0e7389 */ /* 0x00006400000c000b */
[----:B01----:R-:W-:Y:S01]  /*10660*/  ENDCOLLECTIVE ;  /* 0x000000000000791b */ /* 0x003fe20003800000 */
.L_x_326:
        /* <DEDUP_REMOVED lines=10> */
[----:B0-----:R-:W-:-:S04]  /*10710*/  IADD3 R6, R17, 0x40, RZ ;  /* 0x0000004011067810 */ /* 0x001fc80007ffe0ff */
[----:B------:R-:W-:Y:S01]  /*10720*/  ISETP.GE.AND P1, PT, R6, R3, PT ;  /* 0x000000030600720c */ /* 0x000fe20003f26270 */
[----:B------:R-:W-:-:S12]  /*10730*/  IMAD.MOV.U32 R6, RZ, RZ, R14 ;  /* 0x000000ffff067224 */ /* 0x000fd800078e000e */
[----:B------:R-:W-:Y:S05]  /*10740*/  WARPSYNC.COLLECTIVE R15, `(.L_x_327) ;  /* 0x000000000f087348 */ /* 0x000fea0003c00000 */
[----:B------:R0:W1:Y:S02]  /*10750*/  SHFL.IDX P6, R14, R13, R12, R11 ;  /* 0x0000000c0d0e7389 */ /* 0x00006400000c000b */
[----:B01----:R-:W-:Y:S01]  /*10760*/  ENDCOLLECTIVE ;  /* 0x000000000000791b */ /* 0x003fe20003800000 */
.L_x_327:
[----:B------:R-:W-:Y:S02]  /*10770*/  IMAD.MOV.U32 R13, RZ, RZ, R4 ;  /* 0x000000ffff0d7224 */ /* 0x000fe400078e0004 */
[----:B------:R-:W-:Y:S01]  /*10780*/  IMAD.MOV.U32 R12, RZ, RZ, 0x5 ;  /* 0x00000005ff0c7424 */ /* 0x000fe200078e00ff */
[----:B------:R-:W-:-:S07]  /*10790*/  MOV R7, R14 ;  /* 0x0000000e00077202 */ /* 0x000fce0000000f00 */
[----:B------:R-:W-:Y:S05]  /*107a0*/  WARPSYNC.COLLECTIVE R15, `(.L_x_328) ;  /* 0x000000000f087348 */ /* 0x000fea0003c00000 */
[----:B------:R0:W1:Y:S02]  /*107b0*/  SHFL.IDX P6, R14, R13, R12, R11 ;  /* 0x0000000c0d0e7389 */ /* 0x00006400000c000b */
[----:B01----:R-:W-:Y:S01]  /*107c0*/  ENDCOLLECTIVE ;  /* 0x000000000000791b */ /* 0x003fe20003800000 */
.L_x_328:
        /* <DEDUP_REMOVED lines=11> */
[----:B------:R-:W-:Y:S02]  /*10880*/  ISETP.GE.AND P1, PT, R6, R3, PT ;  /* 0x000000030600720c */ /* 0x000fe40003f26270 */
[----:B------:R-:W-:-:S11]  /*10890*/  MOV R6, R14 ;  /* 0x0000000e00067202 */ /* 0x000fd60000000f00 */
[----:B------:R-:W-:Y:S05]  /*108a0*/  WARPSYNC.COLLECTIVE R15, `(.L_x_329) ;  /* 0x000000000f087348 */ /* 0x000fea0003c00000 */
[----:B------:R0:W1:Y:S02]  /*108b0*/  SHFL.IDX P6, R14, R13, R12, R11 ;  /* 0x0000000c0d0e7389 */ /* 0x00006400000c000b */
[----:B01----:R-:W-:Y:S01]  /*108c0*/  ENDCOLLECTIVE ;  /* 0x000000000000791b */ /* 0x003fe20003800000 */
.L_x_329:
[----:B------:R-:W-:Y:S01]  /*108d0*/  MOV R13, R4 ;  /* 0x00000004000d7202 */ /* 0x000fe20000000f00 */
[----:B------:R-:W-:Y:S02]  /*108e0*/  IMAD.MOV.U32 R12, RZ, RZ, 0x6 ;  /* 0x00000006ff0c7424 */ /* 0x000fe400078e00ff */
[----:B------:R-:W-:-:S07]  /*108f0*/  IMAD.MOV.U32 R7, RZ, RZ, R14 ;  /* 0x000000ffff077224 */ /* 0x000fce00078e000e */
[----:B------:R-:W-:Y:S05]  /*10900*/  WARPSYNC.COLLECTIVE R15, `(.L_x_330) ;  /* 0x000000000f087348 */ /* 0x000fea0003c00000 */
[----:B------:R0:W1:Y:S02]  /*10910*/  SHFL.IDX P6, R14, R13, R12, R11 ;  /* 0x0000000c0d0e7389 */ /* 0x00006400000c000b */
[----:B01----:R-:W-:Y:S01]  /*10920*/  ENDCOLLECTIVE ;  /* 0x000000000000791b */ /* 0x003fe20003800000 */
.L_x_330:
        /* <DEDUP_REMOVED lines=16> */
.L_x_331:
[----:B------:R-:W-:Y:S02]  /*10a30*/  IMAD.MOV.U32 R13, RZ, RZ, R4 ;  /* 0x000000ffff0d7224 */ /* 0x000fe400078e0004 */
[----:B------:R-:W-:Y:S02]  /*10a40*/  IMAD.MOV.U32 R12, RZ, RZ, 0x7 ;  /* 0x00000007ff0c7424 */ /* 0x000fe400078e00ff */
[----:B------:R-:W-:-:S07]  /*10a50*/  IMAD.MOV.U32 R7, RZ, RZ, R14 ;  /* 0x000000ffff077224 */ /* 0x000fce00078e000e */
[----:B------:R-:W-:Y:S05]  /*10a60*/  WARPSYNC.COLLECTIVE R15, `(.L_x_332) ;  /* 0x000000000f087348 */ /* 0x000fea0003c00000 */
[----:B------:R0:W1:Y:S02]  /*10a70*/  SHFL.IDX P6, R14, R13, R12, R11 ;  /* 0x0000000c0d0e7389 */ /* 0x00006400000c000b */
[----:B01----:R-:W-:Y:S01]  /*10a80*/  ENDCOLLECTIVE ;  /* 0x000000000000791b */ /* 0x003fe20003800000 */
.L_x_332:
[----:B------:R-:W-:-:S04]  /*10a90*/  @!P1 LEA R7, P2, R20, R7, 0x1 ;  /* 0x0000000714079211 */ /* 0x000fc800078408ff */
[----:B------:R-:W-:-:S04]  /*10aa0*/  @!P1 IADD3.X R6, RZ, R6, RZ, P2, !PT ;  /* 0x00000006ff069210 */ /* 0x000fc800017fe4ff */
[----:B------:R-:W-:Y:S01]  /*10ab0*/  @!P1 LOP3.LUT R7, R7, R6, RZ, 0x3c, !PT ;  /* 0x0000000607079212 */ /* 0x000fe200078e3cff */
[----:B------:R-:W-:-:S03]  /*10ac0*/  IMAD.MOV.U32 R13, RZ, RZ, R0 ;  /* 0x000000ffff0d7224 */ /* 0x000fc600078e0000 */
[----:B------:R-:W-:Y:S01]  /*10ad0*/  @!P1 LOP3.LUT R6, R7, R6, RZ, 0x3c, !PT ;  /* 0x0000000607069212 */ /* 0x000fe200078e3cff */
[----:B------:R-:W-:-:S03]  /*10ae0*/  VIADD R0, R17, 0x70 ;  /* 0x0000007011007836 */ /* 0x000fc60000000000 */
[----:B------:R-:W-:Y:S01]  /*10af0*/  @!P1 LOP3.LUT R7, R7, R6, RZ, 0x3c, !PT ;  /* 0x0000000607079212 */ /* 0x000fe200078e3cff */
[----:B------:R-:W-:-:S04]  /*10b00*/  IMAD.MOV.U32 R4, RZ, RZ, R14 ;  /* 0x000000ffff047224 */ /* 0x000fc800078e000e */
[----:B------:R-:W-:Y:S01]  /*10b10*/  @!PT LDS RZ, [RZ] ;  /* 0x00000000fffff984 */ /* 0x000fe20000000800 */
[----:B------:R-:W-:Y:S01]  /*10b20*/  @!PT LDS RZ, [RZ] ;  /* 0x00000000fffff984 */ /* 0x000fe20000000800 */
[----:B------:R-:W-:Y:S01]  /*10b30*/  @!PT LDS RZ, [RZ] ;  /* 0x00000000fffff984 */ /* 0x000fe20000000800 */
[----:B------:R0:W-:Y:S01]  /*10b40*/  @!P1 LDGSTS.E.BYPASS.LTC128B.128 [R10+0xf400], desc[UR48][R6.64], !P0 ;  /* 0x0f400000060a9fae */ /* 0x0001e2000c101d70 */
[----:B------:R-:W-:Y:S01]  /*10b50*/  ISETP.GE.AND P1, PT, R0, R3, PT ;  /* 0x000000030000720c */ /* 0x000fe20003f26270 */
[----:B------:R-:W-:-:S12]  /*10b60*/  VIADD R0, R17, 0x80 ;  /* 0x0000008011007836 */ /* 0x000fd80000000000 */
[----:B0-----:R-:W-:Y:S05]  /*10b70*/  WARPSYNC.COLLECTIVE R15, `(.L_x_333) ;  /* 0x000000000f087348 */ /* 0x001fea0003c00000 */
[----:B------:R1:W2:Y:S02]  /*10b80*/  SHFL.IDX P6, R14, R13, R12, R11 ;  /* 0x0000000c0d0e7389 */ /* 0x0002a400000c000b */
[----:B012---:R-:W-:Y:S01]  /*10b90*/  ENDCOLLECTIVE ;  /* 0x000000000000791b */ /* 0x007fe20003800000 */
.L_x_333:
[----:B------:R-:W-:Y:S02]  /*10ba0*/  ISETP.GE.AND P2, PT, R0, R3, PT ;  /* 0x000000030000720c */ /* 0x000fe40003f46270 */
[----:B------:R-:W-:Y:S01]  /*10bb0*/  MOV R13, R2 ;  /* 0x00000002000d7202 */ /* 0x000fe20000000f00 */
[----:B------:R-:W-:Y:S01]  /*10bc0*/  IMAD.MOV.U32 R12, RZ, RZ, RZ ;  /* 0x000000ffff0c7224 */ /* 0x000fe200078e00ff */
[----:B------:R-:W-:-:S09]  /*10bd0*/  MOV R6, R14 ;  /* 0x0000000e00067202 */ /* 0x000fd20000000f00 */
[----:B------:R-:W-:Y:S05]  /*10be0*/  WARPSYNC.COLLECTIVE R15, `(.L_x_334) ;  /* 0x000000000f087348 */ /* 0x000fea0003c00000 */
[----:B------:R0:W1:Y:S02]  /*10bf0*/  SHFL.IDX P6, R14, R13, R12, R11 ;  /* 0x0000000c0d0e7389 */ /* 0x00006400000c000b */
[----:B01----:R-:W-:Y:S01]  /*10c00*/  ENDCOLLECTIVE ;  /* 0x000000000000791b */ /* 0x003fe20003800000 */
.L_x_334:
[----:B------:R-:W-:-:S05]  /*10c10*/  @!P1 LEA R6, P3, R20, R6, 0x1 ;  /* 0x0000000614069211 */ /* 0x000fca00078608ff */
[----:B------:R-:W-:-:S04]  /*10c20*/  @!P1 IMAD.X R4, RZ, RZ, R4, P3 ;  /* 0x000000ffff049224 */ /* 0x000fc800018e0604 */
[----:B------:R-:W-:Y:S01]  /*10c30*/  @!P1 IMAD.MOV.U32 R7, RZ, RZ, R4 ;  /* 0x000000ffff079224 */ /* 0x000fe200078e0004 */
[----:B------:R-:W-:Y:S01]  /*10c40*/  IADD3 R4, R17, 0xa0, RZ ;  /* 0x000000a011047810 */ /* 0x000fe20007ffe0ff */
[----:B------:R-:W-:-:S03]  /*10c50*/  IMAD.MOV.U32 R13, RZ, RZ, R5 ;  /* 0x000000ffff0d7224 */ /* 0x000fc600078e0005 */
[----:B------:R-:W-:Y:S01]  /*10c60*/  @!PT LDS RZ, [RZ] ;  /* 0x00000000fffff984 */ /* 0x000fe20000000800 */
[----:B------:R-:W-:Y:S01]  /*10c70*/  @!PT LDS RZ, [RZ] ;  /* 0x00000000fffff984 */ /* 0x000fe20000000800 */
[----:B------:R-:W-:Y:S01]  /*10c80*/  @!PT LDS RZ, [RZ] ;  /* 0x00000000fffff984 */ /* 0x000fe20000000800 */
[----:B------:R0:W-:Y:S01]  /*10c90*/  @!P1 LDGSTS.E.BYPASS.LTC128B.128 [R10+0xfc00], desc[UR48][R6.64], !P0 ;  /* 0x0fc00000060a9fae */ /* 0x0001e2000c101d70 */
[----:B------:R-:W-:-:S07]  /*10ca0*/  IMAD.MOV.U32 R0, RZ, RZ, R14 ;  /* 0x000000ffff007224 */ /* 0x000fce00078e000e */
[----:B0-----:R-:W-:Y:S05]  /*10cb0*/  WARPSYNC.COLLECTIVE R15, `(.L_x_335) ;  /* 0x000000000f087348 */ /* 0x001fea0003c00000 */
[----:B------:R1:W2:Y:S02]  /*10cc0*/  SHFL.IDX P6, R14, R13, R12, R11 ;  /* 0x0000000c0d0e7389 */ /* 0x0002a400000c000b */
[----:B012---:R-:W-:Y:S01]  /*10cd0*/  ENDCOLLECTIVE ;  /* 0x000000000000791b */ /* 0x007fe20003800000 */
.L_x_335:
[----:B------:R-:W-:Y:S02]  /*10ce0*/  IMAD.MOV.U32 R13, RZ, RZ, R2 ;  /* 0x000000ffff0d7224 */ /* 0x000fe400078e0002 */
[----:B------:R-:W-:Y:S02]  /*10cf0*/  IMAD.MOV.U32 R12, RZ, RZ, 0x1 ;  /* 0x00000001ff0c7424 */ /* 0x000fe400078e00ff */
[----:B------:R-:W-:-:S07]  /*10d00*/  IMAD.MOV.U32 R8, RZ, RZ, R14 ;  /* 0x000000ffff087224 */ /* 0x000fce00078e000e */
[----:B------:R-:W-:Y:S05]  /*10d10*/  WARPSYNC.COLLECTIVE R15, `(.L_x_336) ;  /* 0x000000000f087348 */ /* 0x000fea0003c00000 */
[----:B------:R0:W1:Y:S02]  /*10d20*/  SHFL.IDX P6, R14, R13, R12, R11 ;  /* 0x0000000c0d0e7389 */ /* 0x00006400000c000b */
[----:B01----:R-:W-:Y:S01]  /*10d30*/  ENDCOLLECTIVE ;  /* 0x000000000000791b */ /* 0x003fe20003800000 */
.L_x_336:
[----:B------:R-:W-:-:S04]  /*10d40*/  @!P2 LEA R6, P1, R20, R8, 0x1 ;  /* 0x000000081406a211 */ /* 0x000fc800078208ff */
[----:B------:R-:W-:-:S05]  /*10d50*/  @!P2 IADD3.X R0, RZ, R0, RZ, P1, !PT ;  /* 0x00000000ff00a210 */ /* 0x000fca0000ffe4ff */
[----:B------:R-:W-:Y:S02]  /*10d60*/  @!P2 IMAD.MOV.U32 R7, RZ, RZ, R0 ;  /* 0x000000ffff07a224 */ /* 0x000fe400078e0000 */
[----:B------:R-:W-:Y:S02]  /*10d70*/  VIADD R0, R17, 0x90 ;  /* 0x0000009011007836 */ /* 0x000fe40000000000 */
[----:B------:R-:W-:Y:S01]  /*10d80*/  IMAD.MOV.U32 R13, RZ, RZ, R5 ;  /* 0x000000ffff0d7224 */ /* 0x000fe200078e0005 */
[----:B------:R-:W-:Y:S01]  /*10d90*/  @!PT LDS RZ, [RZ] ;  /* 0x00000000fffff984 */ /* 0x000fe20000000800 */
[----:B------:R-:W-:Y:S01]  /*10da0*/  @!PT LDS RZ, [RZ] ;  /* 0x00000000fffff984 */ /* 0x000fe20000000800 */
[----:B------:R-:W-:Y:S01]  /*10db0*/  @!PT LDS RZ, [RZ] ;  /* 0x00000000fffff984 */ /* 0x000fe20000000800 */
[----:B------:R0:W-:Y:S02]  /*10dc0*/  @!P2 LDGSTS.E.BYPASS.LTC128B.128 [R10+0x10400], desc[UR48][R6.64], !P0 ;  /* 0x10400000060aafae */ /* 0x0001e4000c101d70 */
[----:B------:R-:W-:Y:S02]  /*10dd0*/  ISETP.GE.AND P1, PT, R0, R3, PT ;  /* 0x000000030000720c */ /* 0x000fe40003f26270 */
[----:B------:R-:W-:-:S11]  /*10de0*/  MOV R0, R14 ;  /* 0x0000000e00007202 */ /* 0x000fd60000000f00 */
[----:B0-----:R-:W-:Y:S05]  /*10df0*/  WARPSYNC.COLLECTIVE R15, `(.L_x_337) ;  /* 0x000000000f087348 */ /* 0x001fea0003c00000 */
[----:B------:R1:W2:Y:S02]  /*10e00*/  SHFL.IDX P6, R14, R13, R12, R11 ;  /* 0x0000000c0d0e7389 */ /* 0x0002a400000c000b */
[----:B012---:R-:W-:Y:S01]  /*10e10*/  ENDCOLLECTIVE ;  /* 0x000000000000791b */ /* 0x007fe20003800000 */
.L_x_337:
[----:B------:R-:W-:Y:S01]  /*10e20*/  MOV R13, R2 ;  /* 0x00000002000d7202 */ /* 0x000fe20000000f00 */
[----:B------:R-:W-:Y:S02]  /*10e30*/  IMAD.MOV.U32 R12, RZ, RZ, 0x2 ;  /* 0x00000002ff0c7424 */ /* 0x000fe400078e00ff */
[----:B------:R-:W-:-:S07]  /*10e40*/  IMAD.MOV.U32 R6, RZ, RZ, R14 ;  /* 0x000000ffff067224 */ /* 0x000fce00078e000e */
[----:B------:R-:W-:Y:S05]  /*10e50*/  WARPSYNC.COLLECTIVE R15, `(.L_x_338) ;  /* 0x000000000f087348 */ /* 0x000fea0003c00000 */
[----:B------:R0:W1:Y:S02]  /*10e60*/  SHFL.IDX P6, R14, R13, R12, R11 ;  /* 0x0000000c0d0e7389 */ /* 0x00006400000c000b */
[----:B01----:R-:W-:Y:S01]  /*10e70*/  ENDCOLLECTIVE ;  /* 0x000000000000791b */ /* 0x003fe20003800000 */
.L_x_338:
[----:B------:R-:W-:-:S05]  /*10e80*/  @!P1 LEA R6, P2, R20, R6, 0x1 ;  /* 0x0000000614069211 */ /* 0x000fca00078408ff */
[----:B------:R-:W-:-:S04]  /*10e90*/  @!P1 IMAD.X R0, RZ, RZ, R0, P2 ;  /* 0x000000ffff009224 */ /* 0x000fc800010e0600 */
[----:B------:R-:W-:Y:S02]  /*10ea0*/  @!P1 IMAD.MOV.U32 R7, RZ, RZ, R0 ;  /* 0x000000ffff079224 */ /* 0x000fe400078e0000 */
[----:B------:R-:W-:-:S03]  /*10eb0*/  IMAD.MOV.U32 R13, RZ, RZ, R5 ;  /* 0x000000ffff0d7224 */ /* 0x000fc600078e0005 */
[----:B------:R-:W-:Y:S01]  /*10ec0*/  @!PT LDS RZ, [RZ] ;  /* 0x00000000fffff984 */ /* 0x000fe20000000800 */
[----:B------:R-:W-:Y:S01]  /*10ed0*/  @!PT LDS RZ, [RZ] ;  /* 0x00000000fffff984 */ /* 0x000fe20000000800 */
[----:B------:R-:W-:Y:S01]  /*10ee0*/  @!PT LDS RZ, [RZ] ;  /* 0x00000000fffff984 */ /* 0x000fe20000000800 */
[----:B------:R0:W-:Y:S01]  /*10ef0*/  @!P1 LDGSTS.E.BYPASS.LTC128B.128 [R10+0x10c00], desc[UR48][R6.64], !P0 ;  /* 0x10c00000060a9fae */ /* 0x0001e2000c101d70 */
[----:B------:R-:W-:Y:S01]  /*10f00*/  ISETP.GE.AND P1, PT, R4, R3, PT ;  /* 0x000000030400720c */ /* 0x000fe20003f26270 */
[----:B------:R-:W-:-:S12]  /*10f10*/  IMAD.MOV.U32 R0, RZ, RZ, R14 ;  /* 0x000000ffff007224 */ /* 0x000fd800078e000e */
[----:B0-----:R-:W-:Y:S05]  /*10f20*/  WARPSYNC.COLLECTIVE R15, `(.L_x_339) ;  /* 0x000000000f087348 */ /* 0x001fea0003c00000 */
[----:B------:R1:W2:Y:S02]  /*10f30*/  SHFL.IDX P6, R14, R13, R12, R11 ;  /* 0x0000000c0d0e7389 */ /* 0x0002a400000c000b */
[----:B012---:R-:W-:Y:S01]  /*10f40*/  ENDCOLLECTIVE ;  /* 0x000000000000791b */ /* 0x007fe20003800000 */
.L_x_339:
[----:B------:R-:W-:Y:S02]  /*10f50*/  IMAD.MOV.U32 R13, RZ, RZ, R2 ;  /* 0x000000ffff0d7224 */ /* 0x000fe400078e0002 */
[----:B------:R-:W-:Y:S02]  /*10f60*/  IMAD.MOV.U32 R12, RZ, RZ, 0x3 ;  /* 0x00000003ff0c7424 */ /* 0x000fe400078e00ff */
[----:B------:R-:W-:-:S07]  /*10f70*/  IMAD.MOV.U32 R6, RZ, RZ, R14 ;  /* 0x000000ffff067224 */ /* 0x000fce00078e000e */
[----:B------:R-:W-:Y:S05]  /*10f80*/  WARPSYNC.COLLECTIVE R15, `(.L_x_340) ;  /* 0x000000000f087348 */ /* 0x000fea0003c00000 */
[----:B------:R0:W1:Y:S02]  /*10f90*/  SHFL.IDX P6, R14, R13, R12, R11 ;  /* 0x0000000c0d0e7389 */ /* 0x00006400000c000b */
[----:B01----:R-:W-:Y:S01]  /*10fa0*/  ENDCOLLECTIVE ;  /* 0x000000000000791b */ /* 0x003fe20003800000 */
.L_x_340:
        /* <DEDUP_REMOVED lines=8> */
[----:B------:R-:W-:-:S07]  /*11030*/  MOV R0, R14 ;  /* 0x0000000e00007202 */ /* 0x000fce0000000f00 */
[----:B0-----:R-:W-:Y:S05]  /*11040*/  WARPSYNC.COLLECTIVE R15, `(.L_x_341) ;  /* 0x000000000f087348 */ /* 0x001fea0003c00000 */
[----:B------:R1:W2:Y:S02]  /*11050*/  SHFL.IDX P6, R14, R13, R12, R11 ;  /* 0x0000000c0d0e7389 */ /* 0x0002a400000c000b */
[----:B012---:R-:W-:Y:S01]  /*11060*/  ENDCOLLECTIVE ;  /* 0x000000000000791b */ /* 0x007fe20003800000 */
.L_x_341:
[----:B------:R-:W-:Y:S05]  /*11070*/  BRA `(.L_x_342) ;  /* 0xffffffc000987947 */ /* 0x000fea000383ffff */
.L_x_230:
[----:B0-----:R0:W1:Y:S02]  /*11080*/  SYNCS.PHASECHK.TRANS64.TRYWAIT P0, [R22+URZ+0x30820], R3 ;  /* 0x03082003160075a7 */ /* 0x001064000800017f */
[----:B-1----:R-:W-:Y:S05]  /*11090*/  @!P0 NANOSLEEP.SYNCS 0x989680 ;  /* 0x009896800000895d */ /* 0x002fea0003900000 */
[----:B------:R-:W1:Y:S02]  /*110a0*/  @!P0 SYNCS.PHASECHK.TRANS64 P0, [R22+URZ+0x30820], R3 ;  /* 0x03082003160085a7 */ /* 0x000e64000800007f */
[----:B-1----:R-:W-:Y:S05]  /*110b0*/  @!P0 BRA `(.L_x_230) ;  /* 0xfffffffc00f08947 */ /* 0x002fea000383ffff */
[----:B------:R-:W-:Y:S05]  /*110c0*/  BRA `(.L_x_343) ;  /* 0xffffffc400007947 */ /* 0x000fea000383ffff */
.L_x_239:
[----:B0-----:R0:W2:Y:S02]  /*110d0*/  SYNCS.PHASECHK.TRANS64.TRYWAIT P0, [R2+URZ+0x30840], R3 ;  /* 0x03084003020075a7 */ /* 0x0010a4000800017f */
[----:B--2---:R-:W-:Y:S05]  /*110e0*/  @!P0 NANOSLEEP.SYNCS 0x989680 ;  /* 0x009896800000895d */ /* 0x004fea0003900000 */
[----:B------:R-:W2:Y:S02]  /*110f0*/  @!P0 SYNCS.PHASECHK.TRANS64 P0, [R2+URZ+0x30840], R3 ;  /* 0x03084003020085a7 */ /* 0x000ea4000800007f */
[----:B--2---:R-:W-:Y:S05]  /*11100*/  @!P0 BRA `(.L_x_239) ;  /* 0xfffffffc00f08947 */ /* 0x004fea000383ffff */
[----:B------:R-:W-:Y:S05]  /*11110*/  BRA `(.L_x_344) ;  /* 0xffffffc400b07947 */ /* 0x000fea000383ffff */
.L_x_244:
[----:B0-----:R0:W1:Y:S02]  /*11120*/  SYNCS.PHASECHK.TRANS64.TRYWAIT P0, [R3+URZ+0x60], R2 ;  /* 0x00006002030075a7 */ /* 0x001064000800017f */
[----:B-1----:R-:W-:Y:S05]  /*11130*/  @!P0 NANOSLEEP.SYNCS 0x989680 ;  /* 0x009896800000895d */ /* 0x002fea0003900000 */
[----:B------:R-:W1:Y:S02]  /*11140*/  @!P0 SYNCS.PHASECHK.TRANS64 P0, [R3+URZ+0x60], R2 ;  /* 0x00006002030085a7 */ /* 0x000e64000800007f */
[----:B-1----:R-:W-:Y:S05]  /*11150*/  @!P0 BRA `(.L_x_244) ;  /* 0xfffffffc00f08947 */ /* 0x002fea000383ffff */
[----:B------:R-:W-:Y:S05]  /*11160*/  BRA `(.L_x_345) ;  /* 0xffffffc8003c7947 */ /* 0x000fea000383ffff */
.L_x_252:
[----:B-1----:R1:W2:Y:S02]  /*11170*/  SYNCS.PHASECHK.TRANS64.TRYWAIT P0, [R2+URZ+0x30840], R3 ;  /* 0x03084003020075a7 */ /* 0x0022a4000800017f */
[----:B--2---:R-:W-:Y:S05]  /*11180*/  @!P0 NANOSLEEP.SYNCS 0x989680 ;  /* 0x009896800000895d */ /* 0x004fea0003900000 */
[----:B------:R-:W2:Y:S02]  /*11190*/  @!P0 SYNCS.PHASECHK.TRANS64 P0, [R2+URZ+0x30840], R3 ;  /* 0x03084003020085a7 */ /* 0x000ea4000800007f */
[----:B--2---:R-:W-:Y:S05]  /*111a0*/  @!P0 BRA `(.L_x_252) ;  /* 0xfffffffc00f08947 */ /* 0x004fea000383ffff */
[----:B------:R-:W-:Y:S05]  /*111b0*/  BRA `(.L_x_346) ;  /* 0xffffffcc007c7947 */ /* 0x000fea000383ffff */
.L_x_257:
[----:B0-----:R0:W1:Y:S02]  /*111c0*/  SYNCS.PHASECHK.TRANS64.TRYWAIT P0, [R10+URZ+0x60], R3 ;  /* 0x000060030a0075a7 */ /* 0x001064000800017f */
[----:B-1----:R-:W-:Y:S05]  /*111d0*/  @!P0 NANOSLEEP.SYNCS 0x989680 ;  /* 0x009896800000895d */ /* 0x002fea0003900000 */
[----:B------:R-:W1:Y:S02]  /*111e0*/  @!P0 SYNCS.PHASECHK.TRANS64 P0, [R10+URZ+0x60], R3 ;  /* 0x000060030a0085a7 */ /* 0x000e64000800007f */
[----:B-1----:R-:W-:Y:S05]  /*111f0*/  @!P0 BRA `(.L_x_257) ;  /* 0xfffffffc00f08947 */ /* 0x002fea000383ffff */
[----:B------:R-:W-:Y:S05]  /*11200*/  BRA `(.L_x_347) ;  /* 0xffffffd000087947 */ /* 0x000fea000383ffff */
.L_x_265:
[----:B-1----:R1:W2:Y:S02]  /*11210*/  SYNCS.PHASECHK.TRANS64.TRYWAIT P0, [R2+URZ+0x30840], R3 ;  /* 0x03084003020075a7 */ /* 0x0022a4000800017f */
[----:B--2---:R-:W-:Y:S05]  /*11220*/  @!P0 NANOSLEEP.SYNCS 0x989680 ;  /* 0x009896800000895d */ /* 0x004fea0003900000 */
[----:B------:R-:W2:Y:S02]  /*11230*/  @!P0 SYNCS.PHASECHK.TRANS64 P0, [R2+URZ+0x30840], R3 ;  /* 0x03084003020085a7 */ /* 0x000ea4000800007f */
[----:B--2---:R-:W-:Y:S05]  /*11240*/  @!P0 BRA `(.L_x_265) ;  /* 0xfffffffc00f08947 */ /* 0x004fea000383ffff */
[----:B------:R-:W-:Y:S05]  /*11250*/  BRA `(.L_x_348) ;  /* 0xffffffd400147947 */ /* 0x000fea000383ffff */
.L_x_270:
[----:B0-----:R0:W1:Y:S02]  /*11260*/  SYNCS.PHASECHK.TRANS64.TRYWAIT P0, [R8+URZ+0x60], R3 ;  /* 0x00006003080075a7 */ /* 0x001064000800017f */
[----:B-1----:R-:W-:Y:S05]  /*11270*/  @!P0 NANOSLEEP.SYNCS 0x989680 ;  /* 0x009896800000895d */ /* 0x002fea0003900000 */
[----:B------:R-:W1:Y:S02]  /*11280*/  @!P0 SYNCS.PHASECHK.TRANS64 P0, [R8+URZ+0x60], R3 ;  /* 0x00006003080085a7 */ /* 0x000e64000800007f */
[----:B-1----:R-:W-:Y:S05]  /*11290*/  @!P0 BRA `(.L_x_270) ;  /* 0xfffffffc00f08947 */ /* 0x002fea000383ffff */
[----:B------:R-:W-:Y:S05]  /*112a0*/  BRA `(.L_x_349) ;  /* 0xffffffd400a47947 */ /* 0x000fea000383ffff */
.L_x_280:
[----:B0-----:R0:W1:Y:S02]  /*112b0*/  SYNCS.PHASECHK.TRANS64.TRYWAIT P0, [R3+URZ+0x30860], R0 ;  /* 0x03086000030075a7 */ /* 0x001064000800017f */
[----:B-1----:R-:W-:Y:S05]  /*112c0*/  @!P0 NANOSLEEP.SYNCS 0x989680 ;  /* 0x009896800000895d */ /* 0x002fea0003900000 */
[----:B------:R-:W1:Y:S02]  /*112d0*/  @!P0 SYNCS.PHASECHK.TRANS64 P0, [R3+URZ+0x30860], R0 ;  /* 0x03086000030085a7 */ /* 0x000e64000800007f */
[----:B-1----:R-:W-:Y:S05]  /*112e0*/  @!P0 BRA `(.L_x_280) ;  /* 0xfffffffc00f08947 */ /* 0x002fea000383ffff */
[----:B------:R-:W-:Y:S05]  /*112f0*/  BRA `(.L_x_350) ;  /* 0xffffffd800a07947 */ /* 0x000fea000383ffff */
.L_x_286:
[----:B------:R-:W-:Y:S01]  /*11300*/  BSSY B0, `(.L_x_351) ;  /* 0x0000008000007945 */ /* 0x000fe20003800000 */
[----:B------:R-:W-:Y:S01]  /*11310*/  IMAD.MOV.U32 R13, RZ, RZ, R16 ;  /* 0x000000ffff0d7224 */ /* 0x000fe200078e0010 */
[----:B------:R-:W-:Y:S01]  /*11320*/  MOV R15, 0xffffffff ;  /* 0xffffffff000f7802 */ /* 0x000fe20000000f00 */
[----:B------:R-:W-:Y:S02]  /*11330*/  IMAD.MOV.U32 R12, RZ, RZ, RZ ;  /* 0x000000ffff0c7224 */ /* 0x000fe400078e00ff */
[----:B------:R-:W-:-:S07]  /*11340*/  IMAD.MOV.U32 R11, RZ, RZ, 0x1f ;  /* 0x0000001fff0b7424 */ /* 0x000fce00078e00ff */
[----:B------:R-:W-:Y:S05]  /*11350*/  WARPSYNC.COLLECTIVE R15, `(.L_x_352) ;  /* 0x000000000f087348 */ /* 0x000fea0003c00000 */
[----:B------:R0:W1:Y:S02]  /*11360*/  SHFL.IDX P6, R14, R13, R12, R11 ;  /* 0x0000000c0d0e7389 */ /* 0x00006400000c000b */
[----:B01----:R-:W-:Y:S01]  /*11370*/  ENDCOLLECTIVE ;  /* 0x000000000000791b */ /* 0x003fe20003800000 */
.L_x_352:
[----:B------:R-:W-:Y:S05]  /*11380*/  BSYNC B0 ;  /* 0x0000000000007941 */ /* 0x000fea0003800000 */
.L_x_351:
[----:B------:R-:W-:Y:S01]  /*11390*/  IMAD.MOV.U32 R13, RZ, RZ, R16 ;  /* 0x000000ffff0d7224 */ /* 0x000fe200078e0010 */
[----:B------:R-:W-:Y:S01]  /*113a0*/  MOV R15, 0xffffffff ;  /* 0xffffffff000f7802 */ /* 0x000fe20000000f00 */
[----:B------:R-:W-:Y:S02]  /*113b0*/  IMAD.MOV.U32 R12, RZ, RZ, 0x1 ;  /* 0x00000001ff0c7424 */ /* 0x000fe400078e00ff */
[----:B------:R-:W-:Y:S02]  /*113c0*/  IMAD.MOV.U32 R11, RZ, RZ, 0x1f ;  /* 0x0000001fff0b7424 */ /* 0x000fe400078e00ff */
[----:B------:R-:W-:Y:S02]  /*113d0*/  IMAD.IADD R5, R19, 0x1, R8 ;  /* 0x0000000113057824 */ /* 0x000fe400078e0208 */
[----:B------:R-:W-:-:S07]  /*113e0*/  IMAD.MOV.U32 R0, RZ, RZ, R14 ;  /* 0x000000ffff007224 */ /* 0x000fce00078e000e */
[----:B------:R-:W-:Y:S05]  /*113f0*/  WARPSYNC.COLLECTIVE R15, `(.L_x_353) ;  /* 0x000000000f087348 */ /* 0x000fea0003c00000 */
[----:B------:R0:W1:Y:S02]  /*11400*/  SHFL.IDX P6, R14, R13, R12, R11 ;  /* 0x0000000c0d0e7389 */ /* 0x00006400000c000b */
[----:B01----:R-:W-:Y:S01]  /*11410*/  ENDCOLLECTIVE ;  /* 0x000000000000791b */ /* 0x003fe20003800000 */
.L_x_353:
[----:B------:R-:W-:Y:S02]  /*11420*/  ULDC UR4, c[0x0][0xc3c] ;  /* 0x00030f0000047ab9 */ /* 0x000fe40000000800 */
[----:B------:R-:W-:-:S13]  /*11430*/  ISETP.GE.OR P1, PT, R5, UR4, !P0 ;  /* 0x0000000405007c0c */ /* 0x000fda000c726670 */
[----:B------:R-:W0:Y:S01]  /*11440*/  @!P1 LDC.64 R2, c[0x0][0xc80] ;  /* 0x00032000ff029b82 */ /* 0x000e220000000a00 */
[----:B------:R-:W-:Y:S02]  /*11450*/  IMAD.MOV.U32 R11, RZ, RZ, RZ ;  /* 0x000000ffff0b7224 */ /* 0x000fe400078e00ff */
[----:B------:R-:W-:Y:S02]  /*11460*/  IMAD.MOV.U32 R4, RZ, RZ, R14 ;  /* 0x000000ffff047224 */ /* 0x000fe400078e000e */
[----:B0-----:R-:W-:-:S06]  /*11470*/  @!P1 IMAD.WIDE R2, R5, 0x4, R2 ;  /* 0x0000000405029825 */ /* 0x001fcc00078e0202 */
[----:B------:R-:W2:Y:S01]  /*11480*/  @!P1 LDG.E R2, desc[UR48][R2.64] ;  /* 0x0000003002029981 */ /* 0x000ea2000c1e1900 */
[----:B------:R-:W-:Y:S01]  /*11490*/  IMAD.MOV.U32 R5, RZ, RZ, RZ ;  /* 0x000000ffff057224 */ /* 0x000fe200078e00ff */
[C---:B------:R-:W-:Y:S02]  /*114a0*/  ISETP.GE.U32.AND P2, PT, R8.reuse, 0x2, PT ;  /* 0x000000020800780c */ /* 0x040fe40003f46070 */
[C---:B------:R-:W-:Y:S02]  /*114b0*/  ISETP.GE.U32.AND P3, PT, R8.reuse, 0x4, PT ;  /* 0x000000040800780c */ /* 0x040fe40003f66070 */
[C---:B------:R-:W-:Y:S02]  /*114c0*/  ISETP.GE.U32.AND P4, PT, R8.reuse, 0x8, PT ;  /* 0x000000080800780c */ /* 0x040fe40003f86070 */
[C---:B------:R-:W-:Y:S01]  /*114d0*/  ISETP.GE.U32.AND P5, PT, R8.reuse, 0x10, PT ;  /* 0x000000100800780c */ /* 0x040fe20003fa6070 */
[----:B--2---:R-:W-:Y:S01]  /*114e0*/  @!P1 IMAD.MOV.U32 R5, RZ, RZ, R2 ;  /* 0x000000ffff059224 */ /* 0x004fe200078e0002 */
[----:B------:R-:W-:-:S04]  /*114f0*/  ISETP.NE.AND P1, PT, R8, RZ, PT ;  /* 0x000000ff0800720c */ /* 0x000fc80003f25270 */
[----:B------:R-:W-:-:S09]  /*11500*/  MOV R13, R5 ;  /* 0x00000005000d7202 */ /* 0x000fd20000000f00 */
[----:B------:R-:W-:Y:S05]  /*11510*/  WARPSYNC.COLLECTIVE R15, `(.L_x_354) ;  /* 0x000000000f087348 */ /* 0x000fea0003c00000 */
[----:B------:R0:W1:Y:S02]  /*11520*/  SHFL.UP P6, R14, R13, R12, R11 ;  /* 0x0400000c0d0e7389 */ /* 0x00006400000c000b */
[----:B01----:R-:W-:Y:S01]  /*11530*/  ENDCOLLECTIVE ;  /* 0x000000000000791b */ /* 0x003fe20003800000 */
.L_x_354:
[----:B------:R-:W-:Y:S01]  /*11540*/  IMAD.MOV.U32 R12, RZ, RZ, 0x2 ;  /* 0x00000002ff0c7424 */ /* 0x000fe200078e00ff */
[----:B------:R-:W-:-:S05]  /*11550*/  SEL R6, R14, RZ, P1 ;  /* 0x000000ff0e067207 */ /* 0x000fca0000800000 */
[----:B------:R-:W-:-:S04]  /*11560*/  IMAD.IADD R6, R5, 0x1, R6 ;  /* 0x0000000105067824 */ /* 0x000fc800078e0206 */
[----:B------:R-:W-:-:S07]  /*11570*/  IMAD.MOV.U32 R13, RZ, RZ, R6 ;  /* 0x000000ffff0d7224 */ /* 0x000fce00078e0006 */
[----:B------:R-:W-:Y:S05]  /*11580*/  WARPSYNC.COLLECTIVE R15, `(.L_x_355) ;  /* 0x000000000f087348 */ /* 0x000fea0003c00000 */
[----:B------:R0:W1:Y:S02]  /*11590*/  SHFL.UP P6, R14, R13, R12, R11 ;  /* 0x0400000c0d0e7389 */ /* 0x00006400000c000b */
[----:B01----:R-:W-:Y:S01]  /*115a0*/  ENDCOLLECTIVE ;  /* 0x000000000000791b */ /* 0x003fe20003800000 */
.L_x_355:
[----:B------:R-:W-:Y:S01]  /*115b0*/  IMAD.MOV.U32 R12, RZ, RZ, 0x4 ;  /* 0x00000004ff0c7424 */ /* 0x000fe200078e00ff */
[----:B------:R-:W-:-:S04]  /*115c0*/  SEL R7, R14, RZ, P2 ;  /* 0x000000ff0e077207 */ /* 0x000fc80001000000 */
[----:B------:R-:W-:-:S05]  /*115d0*/  IADD3 R7, R6, R7, RZ ;  /* 0x0000000706077210 */ /* 0x000fca0007ffe0ff */
[----:B------:R-:W-:-:S07]  /*115e0*/  IMAD.MOV.U32 R13, RZ, RZ, R7 ;  /* 0x000000ffff0d7224 */ /* 0x000fce00078e0007 */
[----:B------:R-:W-:Y:S05]  /*115f0*/  WARPSYNC.COLLECTIVE R15, `(.L_x_356) ;  /* 0x000000000f087348 */ /* 0x000fea0003c00000 */
[----:B------:R0:W1:Y:S02]  /*11600*/  SHFL.UP P6, R14, R13, R12, R11 ;  /* 0x0400000c0d0e7389 */ /* 0x00006400000c000b */
[----:B01----:R-:W-:Y:S01]  /*11610*/  ENDCOLLECTIVE ;  /* 0x000000000000791b */ /* 0x003fe20003800000 */
.L_x_356:
[----:B------:R-:W-:Y:S02]  /*11620*/  MOV R12, 0x8 ;  /* 0x00000008000c7802 */ /* 0x000fe40000000f00 */
[----:B------:R-:W-:-:S05]  /*11630*/  SEL R2, R14, RZ, P3 ;  /* 0x000000ff0e027207 */ /* 0x000fca0001800000 */
[----:B------:R-:W-:-:S04]  /*11640*/  IMAD.IADD R2, R7, 0x1, R2 ;  /* 0x0000000107027824 */ /* 0x000fc800078e0202 */
[----:B------:R-:W-:-:S07]  /*11650*/  IMAD.MOV.U32 R13, RZ, RZ, R2 ;  /* 0x000000ffff0d7224 */ /* 0x000fce00078e0002 */
[----:B------:R-:W-:Y:S05]  /*11660*/  WARPSYNC.COLLECTIVE R15, `(.L_x_357) ;  /* 0x000000000f087348 */ /* 0x000fea0003c00000 */
[----:B------:R0:W1:Y:S02]  /*11670*/  SHFL.UP P6, R14, R13, R12, R11 ;  /* 0x0400000c0d0e7389 */ /* 0x00006400000c000b */
[----:B01----:R-:W-:Y:S01]  /*11680*/  ENDCOLLECTIVE ;  /* 0x000000000000791b */ /* 0x003fe20003800000 */
.L_x_357:
[----:B------:R-:W-:Y:S01]  /*11690*/  IMAD.MOV.U32 R12, RZ, RZ, 0x10 ;  /* 0x00000010ff0c7424 */ /* 0x000fe200078e00ff */
[----:B------:R-:W-:-:S05]  /*116a0*/  SEL R3, R14, RZ, P4 ;  /* 0x000000ff0e037207 */ /* 0x000fca0002000000 */
[----:B------:R-:W-:-:S04]  /*116b0*/  IMAD.IADD R3, R2, 0x1, R3 ;  /* 0x0000000102037824 */ /* 0x000fc800078e0203 */
[----:B------:R-:W-:-:S07]  /*116c0*/  IMAD.MOV.U32 R13, RZ, RZ, R3 ;  /* 0x000000ffff0d7224 */ /* 0x000fce00078e0003 */
[----:B------:R-:W-:Y:S05]  /*116d0*/  WARPSYNC.COLLECTIVE R15, `(.L_x_358) ;  /* 0x000000000f087348 */ /* 0x000fea0003c00000 */
[----:B------:R0:W1:Y:S02]  /*116e0*/  SHFL.UP P6, R14, R13, R12, R11 ;  /* 0x0400000c0d0e7389 */ /* 0x00006400000c000b */
[----:B01----:R-:W-:Y:S01]  /*116f0*/  ENDCOLLECTIVE ;  /* 0x000000000000791b */ /* 0x003fe20003800000 */
.L_x_358:
[----:B------:R-:W-:Y:S02]  /*11700*/  IMAD.MOV.U32 R12, RZ, RZ, 0x1f ;  /* 0x0000001fff0c7424 */ /* 0x000fe400078e00ff */
[----:B------:R-:W-:Y:S01]  /*11710*/  IMAD.MOV.U32 R11, RZ, RZ, 0x1f ;  /* 0x0000001fff0b7424 */ /* 0x000fe200078e00ff */
[----:B------:R-:W-:-:S05]  /*11720*/  SEL R2, R14, RZ, P5 ;  /* 0x000000ff0e027207 */ /* 0x000fca0002800000 */
[----:B------:R-:W-:-:S05]  /*11730*/  IMAD.IADD R2, R3, 0x1, R2 ;  /* 0x0000000103027824 */ /* 0x000fca00078e0202 */
[----:B------:R-:W-:-:S07]  /*11740*/  MOV R13, R2 ;  /* 0x00000002000d7202 */ /* 0x000fce0000000f00 */
[----:B------:R-:W-:Y:S05]  /*11750*/  WARPSYNC.COLLECTIVE R15, `(.L_x_359) ;  /* 0x000000000f087348 */ /* 0x000fea0003c00000 */
[----:B------:R0:W1:Y:S02]  /*11760*/  SHFL.IDX P6, R14, R13, R12, R11 ;  /* 0x0000000c0d0e7389 */ /* 0x00006400000c000b */
[----:B01----:R-:W-:Y:S01]  /*11770*/  ENDCOLLECTIVE ;  /* 0x000000000000791b */ /* 0x003fe20003800000 */
.L_x_359:
[----:B------:R-:W-:Y:S05]  /*11780*/  BRA `(.L_x_360) ;  /* 0xffffffd800d47947 */ /* 0x000fea000383ffff */
.L_x_291:
[----:B------:R-:W-:Y:S01]  /*11790*/  BSSY B0, `(.L_x_361) ;  /* 0x0000008000007945 */ /* 0x000fe20003800000 */
[----:B-----5:R-:W-:Y:S01]  /*117a0*/  IMAD.MOV.U32 R13, RZ, RZ, R5 ;  /* 0x000000ffff0d7224 */ /* 0x020fe200078e0005 */
[----:B------:R-:W-:Y:S01]  /*117b0*/  MOV R11, RZ ;  /* 0x000000ff000b7202 */ /* 0x000fe20000000f00 */
[----:B------:R-:W-:Y:S02]  /*117c0*/  IMAD.MOV.U32 R12, RZ, RZ, 0x1 ;  /* 0x00000001ff0c7424 */ /* 0x000fe400078e00ff */
[----:B------:R-:W-:-:S07]  /*117d0*/  IMAD.MOV.U32 R15, RZ, RZ, -0x1 ;  /* 0xffffffffff0f7424 */ /* 0x000fce00078e00ff */
[----:B0-----:R-:W-:Y:S05]  /*117e0*/  WARPSYNC.COLLECTIVE R15, `(.L_x_362) ;  /* 0x000000000f087348 */ /* 0x001fea0003c00000 */
[----:B------:R1:W2:Y:S02]  /*117f0*/  SHFL.UP P6, R14, R13, R12, R11 ;  /* 0x0400000c0d0e7389 */ /* 0x0002a400000c000b */
[----:B012---:R-:W-:Y:S01]  /*11800*/  ENDCOLLECTIVE ;  /* 0x000000000000791b */ /* 0x007fe20003800000 */
.L_x_362:
[----:B------:R-:W-:Y:S05]  /*11810*/  BSYNC B0 ;  /* 0x0000000000007941 */ /* 0x000fea0003800000 */
.L_x_361:
[----:B------:R-:W-:Y:S01]  /*11820*/  SEL R14, R14, RZ, P1 ;  /* 0x000000ff0e0e7207 */ /* 0x000fe20000800000 */
[----:B------:R-:W-:Y:S01]  /*11830*/  IMAD.MOV.U32 R12, RZ, RZ, 0x2 ;  /* 0x00000002ff0c7424 */ /* 0x000fe200078e00ff */
[----:B------:R-:W-:Y:S01]  /*11840*/  MOV R15, 0xffffffff ;  /* 0xffffffff000f7802 */ /* 0x000fe20000000f00 */
[----:B------:R-:W-:Y:S02]  /*11850*/  IMAD.MOV.U32 R11, RZ, RZ, RZ ;  /* 0x000000ffff0b7224 */ /* 0x000fe400078e00ff */
[----:B------:R-:W-:-:S07]  /*11860*/  IMAD.IADD R13, R5, 0x1, R14 ;  /* 0x00000001050d7824 */ /* 0x000fce00078e020e */
[----:B------:R-:W-:Y:S05]  /*11870*/  WARPSYNC.COLLECTIVE R15, `(.L_x_363) ;  /* 0x000000000f087348 */ /* 0x000fea0003c00000 */
[----:B------:R0:W1:Y:S02]  /*11880*/  SHFL.UP P6, R14, R13, R12, R11 ;  /* 0x0400000c0d0e7389 */ /* 0x00006400000c000b */
[----:B01----:R-:W-:Y:S01]  /*11890*/  ENDCOLLECTIVE ;  /* 0x000000000000791b */ /* 0x003fe20003800000 */
.L_x_363:
[----:B------:R-:W-:Y:S01]  /*118a0*/  IMAD.MOV.U32 R12, RZ, RZ, 0x4 ;  /* 0x00000004ff0c7424 */ /* 0x000fe200078e00ff */
[----:B------:R-:W-:-:S05]  /*118b0*/  SEL R2, R14, RZ, P2 ;  /* 0x000000ff0e027207 */ /* 0x000fca0001000000 */
[----:B------:R-:W-:-:S04]  /*118c0*/  IMAD.IADD R2, R13, 0x1, R2 ;  /* 0x000000010d027824 */ /* 0x000fc800078e0202 */
[----:B------:R-:W-:-:S07]  /*118d0*/  IMAD.MOV.U32 R13, RZ, RZ, R2 ;  /* 0x000000ffff0d7224 */ /* 0x000fce00078e0002 */
[----:B------:R-:W-:Y:S05]  /*118e0*/  WARPSYNC.COLLECTIVE R15, `(.L_x_364) ;  /* 0x000000000f087348 */ /* 0x000fea0003c00000 */
[----:B------:R0:W1:Y:S02]  /*118f0*/  SHFL.UP P6, R14, R13, R12, R11 ;  /* 0x0400000c0d0e7389 */ /* 0x00006400000c000b */
[----:B01----:R-:W-:Y:S01]  /*11900*/  ENDCOLLECTIVE ;  /* 0x000000000000791b */ /* 0x003fe20003800000 */
.L_x_364:
[----:B------:R-:W-:Y:S01]  /*11910*/  IMAD.MOV.U32 R12, RZ, RZ, 0x8 ;  /* 0x00000008ff0c7424 */ /* 0x000fe200078e00ff */
[----:B------:R-:W-:-:S05]  /*11920*/  SEL R3, R14, RZ, P3 ;  /* 0x000000ff0e037207 */ /* 0x000fca0001800000 */
[----:B------:R-:W-:-:S05]  /*11930*/  IMAD.IADD R3, R2, 0x1, R3 ;  /* 0x0000000102037824 */ /* 0x000fca00078e0203 */
[----:B------:R-:W-:-:S07]  /*11940*/  MOV R13, R3 ;  /* 0x00000003000d7202 */ /* 0x000fce0000000f00 */
[----:B------:R-:W-:Y:S05]  /*11950*/  WARPSYNC.COLLECTIVE R15, `(.L_x_365) ;  /* 0x000000000f087348 */ /* 0x000fea0003c00000 */
[----:B------:R0:W1:Y:S02]  /*11960*/  SHFL.UP P6, R14, R13, R12, R11 ;  /* 0x0400000c0d0e7389 */ /* 0x00006400000c000b */
[----:B01----:R-:W-:Y:S01]  /*11970*/  ENDCOLLECTIVE ;  /* 0x000000000000791b */ /* 0x003fe20003800000 */
.L_x_365:
[----:B------:R-:W-:Y:S01]  /*11980*/  IMAD.MOV.U32 R12, RZ, RZ, 0x10 ;  /* 0x00000010ff0c7424 */ /* 0x000fe200078e00ff */
[----:B------:R-:W-:-:S05]  /*11990*/  SEL R4, R14, RZ, P4 ;  /* 0x000000ff0e047207 */ /* 0x000fca0002000000 */
[----:B------:R-:W-:-:S04]  /*119a0*/  IMAD.IADD R4, R3, 0x1, R4 ;  /* 0x0000000103047824 */ /* 0x000fc800078e0204 */
[----:B------:R-:W-:-:S07]  /*119b0*/  IMAD.MOV.U32 R13, RZ, RZ, R4 ;  /* 0x000000ffff0d7224 */ /* 0x000fce00078e0004 */
[----:B------:R-:W-:Y:S05]  /*119c0*/  WARPSYNC.COLLECTIVE R15, `(.L_x_366) ;  /* 0x000000000f087348 */ /* 0x000fea0003c00000 */
[----:B------:R0:W1:Y:S02]  /*119d0*/  SHFL.UP P6, R14, R13, R12, R11 ;  /* 0x0400000c0d0e7389 */ /* 0x00006400000c000b */
[----:B01----:R-:W-:Y:S01]  /*119e0*/  ENDCOLLECTIVE ;  /* 0x000000000000791b */ /* 0x003fe20003800000 */
.L_x_366:
[----:B------:R-:W-:Y:S02]  /*119f0*/  IMAD.MOV.U32 R12, RZ, RZ, 0x1f ;  /* 0x0000001fff0c7424 */ /* 0x000fe400078e00ff */
[----:B------:R-:W-:Y:S01]  /*11a00*/  IMAD.MOV.U32 R11, RZ, RZ, 0x1f ;  /* 0x0000001fff0b7424 */ /* 0x000fe200078e00ff */
[----:B------:R-:W-:-:S04]  /*11a10*/  SEL R3, R14, RZ, P5 ;  /* 0x000000ff0e037207 */ /* 0x000fc80002800000 */
[----:B------:R-:W-:-:S05]  /*11a20*/  IADD3 R2, R4, R3, RZ ;  /* 0x0000000304027210 */ /* 0x000fca0007ffe0ff */
[----:B------:R-:W-:-:S07]  /*11a30*/  IMAD.MOV.U32 R13, RZ, RZ, R2 ;  /* 0x000000ffff0d7224 */ /* 0x000fce00078e0002 */
[----:B------:R-:W-:Y:S05]  /*11a40*/  WARPSYNC.COLLECTIVE R15, `(.L_x_367) ;  /* 0x000000000f087348 */ /* 0x000fea0003c00000 */
[----:B------:R0:W1:Y:S02]  /*11a50*/  SHFL.IDX P6, R14, R13, R12, R11 ;  /* 0x0000000c0d0e7389 */ /* 0x00006400000c000b */
[----:B01----:R-:W-:Y:S01]  /*11a60*/  ENDCOLLECTIVE ;  /* 0x000000000000791b */ /* 0x003fe20003800000 */
.L_x_367:
[----:B------:R-:W-:Y:S05]  /*11a70*/  BRA `(.L_x_368) ;  /* 0xffffffd800b47947 */ /* 0x000fea000383ffff */
.L_x_293:
[----:B------:R-:W-:Y:S01]  /*11a80*/  BSSY B0, `(.L_x_369) ;  /* 0x0000006000007945 */ /* 0x000fe20003800000 */
[----:B------:R-:W-:Y:S01]  /*11a90*/  PLOP3.LUT P6, PT, P6, PT, PT, 0x8, 0x0 ;  /* 0x000000000000781c */ /* 0x000fe200037ce170 */
[----:B------:R-:W-:-:S12]  /*11aa0*/  IMAD.MOV.U32 R15, RZ, RZ, -0x1 ;  /* 0xffffffffff0f7424 */ /* 0x000fd800078e00ff */
[----:B0-----:R-:W-:Y:S05]  /*11ab0*/  WARPSYNC.COLLECTIVE R15, `(.L_x_370) ;  /* 0x000000000f087348 */ /* 0x001fea0003c00000 */
[----:B------:R-:W-:Y:S01]  /*11ac0*/  VOTE.ANY R14, PT, P6 ;  /* 0x00000000000e7806 */ /* 0x000fe200030e0100 */
[----:B0-----:R-:W-:Y:S06]  /*11ad0*/  ENDCOLLECTIVE ;  /* 0x000000000000791b */ /* 0x001fec0003800000 */
.L_x_370:
[----:B------:R-:W-:Y:S05]  /*11ae0*/  BSYNC B0 ;  /* 0x0000000000007941 */ /* 0x000fea0003800000 */
.L_x_369:
[----:B------:R-:W-:Y:S01]  /*11af0*/  MOV R3, R14 ;  /* 0x0000000e00037202 */ /* 0x000fe20000000f00 */
[----:B------:R-:W-:Y:S02]  /*11b00*/  IMAD.MOV.U32 R13, RZ, RZ, R5 ;  /* 0x000000ffff0d7224 */ /* 0x000fe400078e0005 */
[----:B------:R-:W-:Y:S01]  /*11b10*/  IMAD.MOV.U32 R11, RZ, RZ, 0x1f ;  /* 0x0000001fff0b7424 */ /* 0x000fe200078e00ff */
[----:B------:R-:W0:Y:S01]  /*11b20*/  POPC R4, R3 ;  /* 0x0000000300047309 */ /* 0x000e220000000000 */
[----:B------:R-:W-:Y:S02]  /*11b30*/  IMAD.MOV.U32 R15, RZ, RZ, -0x1 ;  /* 0xffffffffff0f7424 */ /* 0x000fe400078e00ff */
[----:B0-----:R-:W-:-:S07]  /*11b40*/  IMAD.MOV.U32 R12, RZ, RZ, R4 ;  /* 0x000000ffff0c7224 */ /* 0x001fce00078e0004 */
[----:B------:R-:W-:Y:S05]  /*11b50*/  WARPSYNC.COLLECTIVE R15, `(.L_x_371) ;  /* 0x000000000f087348 */ /* 0x000fea0003c00000 */
[----:B------:R0:W1:Y:S02]  /*11b60*/  SHFL.IDX P6, R14, R13, R12, R11 ;  /* 0x0000000c0d0e7389 */ /* 0x00006400000c000b */
[----:B01----:R-:W-:Y:S01]  /*11b70*/  ENDCOLLECTIVE ;  /* 0x000000000000791b */ /* 0x003fe20003800000 */
.L_x_371:
[----:B------:R-:W-:Y:S01]  /*11b80*/  MOV R5, R14 ;  /* 0x0000000e00057202 */ /* 0x000fe20000000f00 */
[----:B------:R-:W-:Y:S06]  /*11b90*/  BRA `(.L_x_372) ;  /* 0xffffffd800a47947 */ /* 0x000fec000383ffff */
.L_x_295:
[----:B------:R-:W-:Y:S01]  /*11ba0*/  BSSY B0, `(.L_x_373) ;  /* 0x0000007000007945 */ /* 0x000fe20003800000 */
[----:B------:R-:W-:Y:S02]  /*11bb0*/  IMAD.MOV.U32 R13, RZ, RZ, R2 ;  /* 0x000000ffff0d7224 */ /* 0x000fe400078e0002 */
[----:B------:R-:W-:Y:S02]  /*11bc0*/  IMAD.MOV.U32 R11, RZ, RZ, 0x1f ;  /* 0x0000001fff0b7424 */ /* 0x000fe400078e00ff */
[----:B------:R-:W-:-:S07]  /*11bd0*/  IMAD.MOV.U32 R15, RZ, RZ, -0x1 ;  /* 0xffffffffff0f7424 */ /* 0x000fce00078e00ff */
[----:B012---:R-:W-:Y:S05]  /*11be0*/  WARPSYNC.COLLECTIVE R15, `(.L_x_374) ;  /* 0x000000000f087348 */ /* 0x007fea0003c00000 */
[----:B------:R3:W4:Y:S02]  /*11bf0*/  SHFL.IDX P6, R14, R13, R12, R11 ;  /* 0x0000000c0d0e7389 */ /* 0x00072400000c000b */
[----:B01234-:R-:W-:Y:S01]  /*11c00*/  ENDCOLLECTIVE ;  /* 0x000000000000791b */ /* 0x01ffe20003800000 */
.L_x_374:
[----:B------:R-:W-:Y:S05]  /*11c10*/  BSYNC B0 ;  /* 0x0000000000007941 */ /* 0x000fea0003800000 */
.L_x_373:
[----:B------:R-:W-:Y:S05]  /*11c20*/  BRA `(.L_x_294) ;  /* 0xffffffd8009c7947 */ /* 0x000fea000383ffff */
.L_x_299:
[----:B0-----:R0:W2:Y:S02]  /*11c30*/  SYNCS.PHASECHK.TRANS64.TRYWAIT P0, [R9+URZ+0x30820], R0 ;  /* 0x03082000090075a7 */ /* 0x0010a4000800017f */
[----:B--2---:R-:W-:Y:S05]  /*11c40*/  @!P0 NANOSLEEP.SYNCS 0x989680 ;  /* 0x009896800000895d */ /* 0x004fea0003900000 */
[----:B------:R-:W2:Y:S02]  /*11c50*/  @!P0 SYNCS.PHASECHK.TRANS64 P0, [R9+URZ+0x30820], R0 ;  /* 0x03082000090085a7 */ /* 0x000ea4000800007f */
[----:B--2---:R-:W-:Y:S05]  /*11c60*/  @!P0 BRA `(.L_x_299) ;  /* 0xfffffffc00f08947 */ /* 0x004fea000383ffff */
[----:B------:R-:W-:Y:S05]  /*11c70*/  BRA `(.L_x_375) ;  /* 0xffffffdc00887947 */ /* 0x000fea000383ffff */
.L_x_300:
[----:B------:R-:W2:Y:S01]  /*11c80*/  S2R R2, SR_TID.X ;  /* 0x0000000000027919 */ /* 0x000ea20000002100 */
[----:B------:R-:W-:Y:S01]  /*11c90*/  BSSY B0, `(.L_x_376) ;  /* 0x000000a000007945 */ /* 0x000fe20003800000 */
[----:B------:R-:W-:Y:S01]  /*11ca0*/  MOV R12, RZ ;  /* 0x000000ff000c7202 */ /* 0x000fe20000000f00 */
[----:B------:R-:W-:Y:S02]  /*11cb0*/  IMAD.MOV.U32 R11, RZ, RZ, 0x1f ;  /* 0x0000001fff0b7424 */ /* 0x000fe400078e00ff */
[----:B------:R-:W-:Y:S01]  /*11cc0*/  IMAD.MOV.U32 R15, RZ, RZ, -0x1 ;  /* 0xffffffffff0f7424 */ /* 0x000fe200078e00ff */
[----:B--2---:R-:W-:-:S04]  /*11cd0*/  SHF.R.U32.HI R2, RZ, 0x5, R2 ;  /* 0x00000005ff027819 */ /* 0x004fc80000011602 */
[----:B------:R-:W-:-:S05]  /*11ce0*/  LOP3.LUT R2, R2, 0x3, RZ, 0xc0, !PT ;  /* 0x0000000302027812 */ /* 0x000fca00078ec0ff */
[----:B------:R-:W-:-:S07]  /*11cf0*/  IMAD.MOV.U32 R13, RZ, RZ, R2 ;  /* 0x000000ffff0d7224 */ /* 0x000fce00078e0002 */
[----:B01-3--:R-:W-:Y:S05]  /*11d00*/  WARPSYNC.COLLECTIVE R15, `(.L_x_377) ;  /* 0x000000000f087348 */ /* 0x00bfea0003c00000 */
[----:B------:R2:W4:Y:S02]  /*11d10*/  SHFL.IDX P6, R14, R13, R12, R11 ;  /* 0x0000000c0d0e7389 */ /* 0x00052400000c000b */
[----:B01234-:R-:W-:Y:S01]  /*11d20*/  ENDCOLLECTIVE ;  /* 0x000000000000791b */ /* 0x01ffe20003800000 */
.L_x_377:
[----:B------:R-:W-:Y:S05]  /*11d30*/  BSYNC B0 ;  /* 0x0000000000007941 */ /* 0x000fea0003800000 */
.L_x_376:
[----:B------:R-:W-:Y:S05]  /*11d40*/  BRA `(.L_x_378) ;  /* 0xffffffdc00707947 */ /* 0x000fea000383ffff */
.L_x_303:
[----:B------:R-:W-:Y:S01]  /*11d50*/  BSSY B1, `(.L_x_379) ;  /* 0x0000006000017945 */ /* 0x000fe20003800000 */
[----:B------:R-:W-:-:S07]  /*11d60*/  IMAD.MOV.U32 R15, RZ, RZ, -0x1 ;  /* 0xffffffffff0f7424 */ /* 0x000fce00078e00ff */
[----:B01-3--:R-:W-:Y:S05]  /*11d70*/  WARPSYNC.COLLECTIVE R15, `(.L_x_380) ;  /* 0x000000000f0c7348 */ /* 0x00bfea0003c00000 */
[----:B------:R-:W-:Y:S02]  /*11d80*/  ELECT P6, UR62, PT ;  /* 0x00000000003e782f */ /* 0x000fe400038c0000 */
[----:B------:R-:W-:Y:S01]  /*11d90*/  MOV R14, UR62 ;  /* 0x0000003e000e7c02 */ /* 0x000fe20008000f00 */
[----:B01-3--:R-:W-:Y:S10]  /*11da0*/  ENDCOLLECTIVE ;  /* 0x000000000000791b */ /* 0x00bff40003800000 */
.L_x_380:
[----:B------:R-:W-:Y:S05]  /*11db0*/  BSYNC B1 ;  /* 0x0000000000017941 */ /* 0x000fea0003800000 */
.L_x_379:
[----:B------:R-:W-:Y:S05]  /*11dc0*/  BRA `(.L_x_381) ;  /* 0xffffffdc00687947 */ /* 0x000fea000383ffff */
.L_x_305:
[----:B0-----:R0:W1:Y:S02]  /*11dd0*/  SYNCS.PHASECHK.TRANS64.TRYWAIT P0, [R5+URZ], R4 ;  /* 0x00000004050075a7 */ /* 0x001064000800017f */
[----:B-1----:R-:W-:Y:S05]  /*11de0*/  @!P0 NANOSLEEP.SYNCS 0x989680 ;  /* 0x009896800000895d */ /* 0x002fea0003900000 */
[----:B------:R-:W1:Y:S02]  /*11df0*/  @!P0 SYNCS.PHASECHK.TRANS64 P0, [R5+URZ], R4 ;  /* 0x00000004050085a7 */ /* 0x000e64000800007f */
[----:B-1----:R-:W-:Y:S05]  /*11e00*/  @!P0 BRA `(.L_x_305) ;  /* 0xfffffffc00f08947 */ /* 0x002fea000383ffff */
[----:B------:R-:W-:Y:S05]  /*11e10*/  BRA `(.L_x_382) ;  /* 0xffffffdc009c7947 */ /* 0x000fea000383ffff */
.L_x_306:
[----:B-1----:R1:W2:Y:S02]  /*11e20*/  SYNCS.PHASECHK.TRANS64.TRYWAIT P0, [R3+URZ], R2 ;  /* 0x00000002030075a7 */ /* 0x0022a4000800017f */
[----:B--2---:R-:W-:Y:S05]  /*11e30*/  @!P0 NANOSLEEP.SYNCS 0x989680 ;  /* 0x009896800000895d */ /* 0x004fea0003900000 */
[----:B------:R-:W2:Y:S02]  /*11e40*/  @!P0 SYNCS.PHASECHK.TRANS64 P0, [R3+URZ], R2 ;  /* 0x00000002030085a7 */ /* 0x000ea4000800007f */
[----:B--2---:R-:W-:Y:S05]  /*11e50*/  @!P0 BRA `(.L_x_306) ;  /* 0xfffffffc00f08947 */ /* 0x004fea000383ffff */
[----:B------:R-:W-:Y:S05]  /*11e60*/  BRA `(.L_x_383) ;  /* 0xffffffdc00907947 */ /* 0x000fea000383ffff */
.L_x_308:
[----:B--2---:R2:W4:Y:S02]  /*11e70*/  SYNCS.PHASECHK.TRANS64.TRYWAIT P0, [R23+URZ], R4 ;  /* 0x00000004170075a7 */ /* 0x004524000800017f */
[----:B----4-:R-:W-:Y:S05]  /*11e80*/  @!P0 NANOSLEEP.SYNCS 0x989680 ;  /* 0x009896800000895d */ /* 0x010fea0003900000 */
[----:B------:R-:W4:Y:S02]  /*11e90*/  @!P0 SYNCS.PHASECHK.TRANS64 P0, [R23+URZ], R4 ;  /* 0x00000004170085a7 */ /* 0x000f24000800007f */
[----:B----4-:R-:W-:Y:S05]  /*11ea0*/  @!P0 BRA `(.L_x_308) ;  /* 0xfffffffc00f08947 */ /* 0x010fea000383ffff */
[----:B------:R-:W-:Y:S05]  /*11eb0*/  BRA `(.L_x_384) ;  /* 0xffffffdc00947947 */ /* 0x000fea000383ffff */
.L_x_385:
        /* <DEDUP_REMOVED lines=12> */
.L_x_2641:


//--------------------- .text._ZN7cutlass13device_kernelIN5flash11enable_sm90INS1_16FlashAttnFwdSm90INS1_25CollectiveMainloopFwdSm90ILi2EN4cute5tupleIJNS5_1CILi1EEES8_S8_EEENS6_IJNS7_ILi192EEESA_NS7_ILi64EEEEEELi64ENS_10bfloat16_tEfNS_4arch4Sm90ELb0ELb0ELb1ELb1ELb0ELb1ELb0ELb0ELb1ELb1ELb0ELb0EEENS1_21CollectiveEpilogueFwdINS6_IJSA_SB_SA_EEES9_SD_SF_Li384ELb1ELb1ELb0ELb0EEENS1_36VarlenDynamicPersistentTileSchedulerILi192ELi192ELi384ELi128ELb0ELb1ELb1ELb0ELb1ELb1EEEEEEEEEvNT_6ParamsE --------------------------
	.section	.text._ZN7cutlass13device_kernelIN5flash11enable_sm90INS1_16FlashAttnFwdSm90INS1_25CollectiveMainloopFwdSm90ILi2EN4cute5tupleIJNS5_1CILi1EEES8_S8_EEENS6_IJNS7_ILi192EEESA_NS7_ILi64EEEEEELi64ENS_10bfloat16_tEfNS_4arch4Sm90ELb0ELb0ELb1ELb1ELb0ELb1ELb0ELb0ELb1ELb1ELb0ELb0EEENS1_21CollectiveEpilogueFwdINS6_IJSA_SB_SA_EEES9_SD_SF_Li384ELb1ELb1ELb0ELb0EEENS1_36VarlenDynamicPersistentTileSchedulerILi192ELi192ELi384ELi128ELb0ELb1ELb1ELb0ELb1ELb1EEEEEEEEEvNT_6ParamsE,"ax",@progbits
	.align	128
.text._ZN7cutlass13device_kernelIN5flash11enable_sm90INS1_16FlashAttnFwdSm90INS1_25CollectiveMainloopFwdSm90ILi2EN4cute5tupleIJNS5_1CILi1EEES8_S8_EEENS6_IJNS7_ILi192EEESA_NS7_ILi64EEEEEELi64ENS_10bfloat16_tEfNS_4arch4Sm90ELb0ELb0ELb1ELb1ELb0ELb1ELb0ELb0ELb1ELb1ELb0ELb0EEENS1_21CollectiveEpilogueFwdINS6_IJSA_SB_SA_EEES9_SD_SF_Li384ELb1ELb1ELb0ELb0EEENS1_36VarlenDynamicPersistentTileSchedulerILi192ELi192ELi384ELi128ELb0ELb1ELb1ELb0ELb1ELb1EEEEEEEEEvNT_6ParamsE:
        .type           _ZN7cutlass13device_kernelIN5flash11enable_sm90INS1_16FlashAttnFwdSm90INS1_25CollectiveMainloopFwdSm90ILi2EN4cute5tupleIJNS5_1CILi1EEES8_S8_EEENS6_IJNS7_ILi192EEESA_NS7_ILi64EEEEEELi64ENS_10bfloat16_tEfNS_4arch4Sm90ELb0ELb0ELb1ELb1ELb0ELb1ELb0ELb0ELb1ELb1ELb0ELb0EEENS1_21CollectiveEpilogueFwdINS6_IJSA_SB_SA_EEES9_SD_SF_Li384ELb1ELb1ELb0ELb0EEENS1_36VarlenDynamicPersistentTileSchedulerILi192ELi192ELi384ELi128ELb0ELb1ELb1ELb0ELb1ELb1EEEEEEEEEvNT_6ParamsE,@function
        .size           _ZN7cutlass13device_kernelIN5flash11enable_sm90INS1_16FlashAttnFwdSm90INS1_25CollectiveMainloopFwdSm90ILi2EN4cute5tupleIJNS5_1CILi1EEES8_S8_EEENS6_IJNS7_ILi192EEESA_NS7_ILi64EEEEEELi64ENS_10bfloat16_tEfNS_4arch4Sm90ELb0ELb0ELb1ELb1ELb0ELb1ELb0ELb0ELb1ELb1ELb0ELb0EEENS1_21CollectiveEpilogueFwdINS6_IJSA_SB_SA_EEES9_SD_SF_Li384ELb1ELb1ELb0ELb0EEENS1_36VarlenDynamicPersistentTileSchedulerILi192ELi192ELi384ELi128ELb0ELb1ELb1ELb0ELb1ELb1EEEEEEEEEvNT_6ParamsE,(.L_x_2642 - _ZN7cutlass13device_kernelIN5flash11enable_sm90INS1_16FlashAttnFwdSm90INS1_25CollectiveMainloopFwdSm90ILi2EN4cute5tupleIJNS5_1CILi1EEES8_S8_EEENS6_IJNS7_ILi192EEESA_NS7_ILi64EEEEEELi64ENS_10bfloat16_tEfNS_4arch4Sm90ELb0ELb0ELb1ELb1ELb0ELb1ELb0ELb0ELb1ELb1ELb0ELb0EEENS1_21CollectiveEpilogueFwdINS6_IJSA_SB_SA_EEES9_SD_SF_Li384ELb1ELb1ELb0ELb0EEENS1_36VarlenDynamicPersistentTileSchedulerILi192ELi192ELi384ELi128ELb0ELb1ELb1ELb0ELb1ELb1EEEEEEEEEvNT_6ParamsE)
        .other          _ZN7cutlass13device_kernelIN5flash11enable_sm90INS1_16FlashAttnFwdSm90INS1_25CollectiveMainloopFwdSm90ILi2EN4cute5tupleIJNS5_1CILi1EEES8_S8_EEENS6_IJNS7_ILi192EEESA_NS7_ILi64EEEEEELi64ENS_10bfloat16_tEfNS_4arch4Sm90ELb0ELb0ELb1ELb1ELb0ELb1ELb0ELb0ELb1ELb1ELb0ELb0EEENS1_21CollectiveEpilogueFwdINS6_IJSA_SB_SA_EEES9_SD_SF_Li384ELb1ELb1ELb0ELb0EEENS1_36VarlenDynamicPersistentTileSchedulerILi192ELi192ELi384ELi128ELb0ELb1ELb1ELb0ELb1ELb1EEEEEEEEEvNT_6ParamsE,@"STO_CUDA_ENTRY STV_DEFAULT"
_ZN7cutlass13device_kernelIN5flash11enable_sm90INS1_16FlashAttnFwdSm90INS1_25CollectiveMainloopFwdSm90ILi2EN4cute5tupleIJNS5_1CILi1EEES8_S8_EEENS6_IJNS7_ILi192EEESA_NS7_ILi64EEEEEELi64ENS_10bfloat16_tEfNS_4arch4Sm90ELb0ELb0ELb1ELb1ELb0ELb1ELb0ELb0ELb1ELb1ELb0ELb0EEENS1_21CollectiveEpilogueFwdINS6_IJSA_SB_SA_EEES9_SD_SF_Li384ELb1ELb1ELb0ELb0EEENS1_36VarlenDynamicPersistentTileSchedulerILi192ELi192ELi384ELi128ELb0ELb1ELb1ELb0ELb1ELb1EEEEEEEEEvNT_6ParamsE:
[----:B------:R-:W0:Y:S02]  /*0000*/  LDC R1, c[0x0][0x28] ;  /* 0x00000a00ff017b82 */ /* 0x000e240000000800 */
[----:B0-----:R-:W-:Y:S01]  /*0010*/  VIADD R1, R1, 0xffffff38 ;  /* 0xffffff3801017836 */ /* 0x001fe20000000000 */
[----:B------:R-:W0:Y:S01]  /*0020*/  S2R R3, SR_TID.X ;  /* 0x0000000000037919 */ /* 0x000e220000002100 */
[----:B------:R-:W-:Y:S01]  /*0030*/  ELECT P0, URZ, PT ;  /* 0x00000000003f782f */ /* 0x000fe20003800000 */
[----:B------:R-:W-:Y:S01]  /*0040*/  BSSY B0, `(.L_x_386) ;  /* 0x0000013000007945 */ /* 0x000fe20003800000 */
[----:B0-----:R-:W-:-:S05]  /*0050*/  SHF.R.U32.HI R0, RZ, 0x5, R3 ;  /* 0x00000005ff007819 */ /* 0x001fca0000011603 */
[----:B------:R-:W0:Y:S02]  /*0060*/  SHFL.IDX PT, R2, R0, RZ, 0x1f ;  /* 0x00001fff00027589 */ /* 0x000e2400000e0000 */
[----:B0-----:R-:W-:-:S13]  /*0070*/  ISETP.EQ.AND P0, PT, R2, RZ, P0 ;  /* 0x000000ff0200720c */ /* 0x001fda0000702270 */
[----:B------:R-:W-:Y:S05]  /*0080*/  @!P0 BRA `(.L_x_387) ;  /* 0x0000000000388947 */ /* 0x000fea0003800000 */
[----:B------:R-:W-:Y:S02]  /*0090*/  ULDC.64 UR4, c[0x0][0x198] ;  /* 0x0000660000047ab9 */ /* 0x000fe40000000a00 */
[----:B------:R-:W-:Y:S02]  /*00a0*/  UIADD3 UR6, UP0, UR4, 0x370, URZ ;  /* 0x0000037004067890 */ /* 0x000fe4000ff1e03f */
[----:B------:R-:W-:Y:S02]  /*00b0*/  UIADD3 UR8, UP1, UR4, 0x470, URZ ;  /* 0x0000047004087890 */ /* 0x000fe4000ff3e03f */
[----:B------:R-:W-:Y:S02]  /*00c0*/  UIADD3 UR10, UP2, UR4, 0x570, URZ ;  /* 0x00000570040a7890 */ /* 0x000fe4000ff5e03f */
[----:B------:R-:W-:Y:S02]  /*00d0*/  UIADD3 UR4, UP3, UR4, 0x670, URZ ;  /* 0x0000067004047890 */ /* 0x000fe4000ff7e03f */
[----:B------:R-:W-:-:S02]  /*00e0*/  UIADD3.X UR7, URZ, UR5, URZ, UP0, !UPT ;  /* 0x000000053f077290 */ /* 0x000fc400087fe43f */
[----:B------:R-:W-:Y:S02]  /*00f0*/  UIADD3.X UR9, URZ, UR5, URZ, UP1, !UPT ;  /* 0x000000053f097290 */ /* 0x000fe40008ffe43f */
[----:B------:R-:W-:Y:S02]  /*0100*/  UIADD3.X UR11, URZ, UR5, URZ, UP2, !UPT ;  /* 0x000000053f0b7290 */ /* 0x000fe400097fe43f */
[----:B------:R-:W-:-:S03]  /*0110*/  UIADD3.X UR5, URZ, UR5, URZ, UP3, !UPT ;  /* 0x000000053f057290 */ /* 0x000fc60009ffe43f */
[----:B------:R0:W-:Y:S02]  /*0120*/  UTMACCTL.PF [UR6] ;  /* 0x00000000060079b9 */ /* 0x0001e40008040000 */
[----:B------:R0:W-:Y:S02]  /*0130*/  UTMACCTL.PF [UR8] ;  /* 0x00000000080079b9 */ /* 0x0001e40008040000 */
[----:B------:R0:W-:Y:S02]  /*0140*/  UTMACCTL.PF [UR10] ;  /* 0x000000000a0079b9 */ /* 0x0001e40008040000 */
[----:B------:R0:W-:Y:S02]  /*0150*/  UTMACCTL.PF [UR4] ;  /* 0x00000000040079b9 */ /* 0x0001e40008040000 */
[----:B0-----:R-:W-:Y:S01]  /*0160*/  NOP ;  /* 0x0000000000007918 */ /* 0x001fe20000000000 */
.L_x_387:
[----:B------:R-:W-:Y:S05]  /*0170*/  BSYNC B0 ;  /* 0x0000000000007941 */ /* 0x000fea0003800000 */
.L_x_386:
[----:B------:R-:W-:Y:S01]  /*0180*/  VOTEU.ANY UP0, P0 ;  /* 0x00000000003f7886 */ /* 0x000fe20000000100 */
[----:B------:R-:W0:Y:S01]  /*0190*/  SHFL.IDX PT, R2, R0, RZ, 0x1f ;  /* 0x00001fff00027589 */ /* 0x000e2200000e0000 */
[----:B------:R-:W-:Y:S01]  /*01a0*/  UMOV UR4, 0x80 ;  /* 0x0000008000047882 */ /* 0x000fe20000000000 */
[----:B------:R-:W-:Y:S01]  /*01b0*/  UMOV UR7, 0x180 ;  /* 0x0000018000077882 */ /* 0x000fe20000000000 */
[----:B------:R-:W-:Y:S01]  /*01c0*/  SHF.R.U32.HI R3, RZ, 0x7, R3 ;  /* 0x00000007ff037819 */ /* 0x000fe20000011603 */
[----:B------:R-:W1:Y:S01]  /*01d0*/  @UP0 S2UR UR8, SR_CgaCtaId ;  /* 0x00000000000809c3 */ /* 0x000e620000008800 */
[----:B------:R-:W-:Y:S01]  /*01e0*/  @UP0 UMOV UR6, 0x400 ;  /* 0x0000040000060882 */ /* 0x000fe20000000000 */
[----:B------:R-:W-:-:S04]  /*01f0*/  @UP0 UIADD3 UR4, -UR4, 0x100000, URZ ;  /* 0x0010000004040890 */ /* 0x000fc8000fffe13f */
[----:B------:R-:W-:Y:S02]  /*0200*/  @UP0 USHF.L.U32 UR5, UR4, 0xb, URZ ;  /* 0x0000000b04050899 */ /* 0x000fe4000800063f */
[----:B------:R-:W-:Y:S01]  /*0210*/  @UP0 USHF.L.U32 UR4, UR4, 0x1, URZ ;  /* 0x0000000104040899 */ /* 0x000fe2000800063f */
[----:B------:R-:W-:Y:S01]  /*0220*/  VOTEU.ANY UP1, P0 ;  /* 0x00000000003f7886 */ /* 0x000fe20000020100 */
[----:B0-----:R-:W-:Y:S02]  /*0230*/  ISETP.NE.AND P1, PT, R2, RZ, PT ;  /* 0x000000ff0200720c */ /* 0x001fe40003f25270 */
[----:B------:R0:W2:Y:S01]  /*0240*/  SHFL.IDX PT, R2, R3, RZ, 0x1f ;  /* 0x00001fff03027589 */ /* 0x0000a200000e0000 */
[----:B-1----:R-:W-:Y:S02]  /*0250*/  @UP0 ULEA UR8, UR8, UR6, 0x18 ;  /* 0x0000000608080291 */ /* 0x002fe4000f8ec03f */
[----:B------:R-:W-:-:S04]  /*0260*/  @UP0 UIADD3 UR6, -UR7, 0x100000, URZ ;  /* 0x0010000007060890 */ /* 0x000fc8000fffe13f */
[----:B------:R-:W-:Y:S02]  /*0270*/  @UP0 USHF.L.U32 UR7, UR6, 0xb, URZ ;  /* 0x0000000b06070899 */ /* 0x000fe4000800063f */
[----:B------:R-:W-:Y:S01]  /*0280*/  @UP0 USHF.L.U32 UR6, UR6, 0x1, URZ ;  /* 0x0000000106060899 */ /* 0x000fe2000800063f */
[----:B------:R-:W-:Y:S01]  /*0290*/  VOTEU.ANY UP0, P0 ;  /* 0x00000000003f7886 */ /* 0x000fe20000000100 */
[----:B------:R-:W1:Y:S04]  /*02a0*/  FENCE.VIEW.ASYNC.S ;  /* 0x00000000000073c6 */ /* 0x000e680000000000 */
[----:B-1----:R0:W1:Y:S06]  /*02b0*/  @UP0 SYNCS.EXCH.64 URZ, [UR8+0x30800], UR4 ;  /* 0x03080004083f05b2 */ /* 0x00206c0008000100 */
[----:B------:R0:W3:Y:S02]  /*02c0*/  @UP1 SYNCS.EXCH.64 URZ, [UR8+0x30820], UR6 ;  /* 0x03082006083f15b2 */ /* 0x0000e40008000100 */
[----:B0-----:R-:W-:Y:S05]  /*02d0*/  @P1 BRA `(.L_x_388) ;  /* 0x0000000000481947 */ /* 0x001fea0003800000 */
[----:B------:R-:W0:Y:S01]  /*02e0*/  S2UR UR5, SR_CgaCtaId ;  /* 0x00000000000579c3 */ /* 0x000e220000008800 */
        /* <DEDUP_REMOVED lines=15> */
[----:B------:R0:W0:Y:S01]  /*03e0*/  SYNCS.EXCH.64 URZ, [UR8+0x30848], UR6 ;  /* 0x03084806083f75b2 */ /* 0x0000220008000100 */
[----:B------:R-:W-:Y:S01]  /*03f0*/  NOP ;  /* 0x0000000000007918 */ /* 0x000fe20000000000 */
.L_x_388:
[----:B------:R-:W5:Y:S01]  /*0400*/  SHFL.IDX PT, R3, R0, RZ, 0x1f ;  /* 0x00001fff00037589 */ /* 0x000f6200000e0000 */
[----:B------:R-:W-:Y:S01]  /*0410*/  NOP ;  /* 0x0000000000007918 */ /* 0x000fe20000000000 */
[----:B-----5:R-:W-:-:S13]  /*0420*/  ISETP.NE.AND P0, PT, R3, RZ, PT ;  /* 0x000000ff0300720c */ /* 0x020fda0003f05270 */
        /* <DEDUP_REMOVED lines=17> */
[----:B------:R0:W0:Y:S01]  /*0540*/  SYNCS.EXCH.64 URZ, [UR8+0x30868], UR6 ;  /* 0x03086806083f75b2 */ /* 0x0000220008000100 */
[----:B------:R-:W-:Y:S01]  /*0550*/  NOP ;  /* 0x0000000000007918 */ /* 0x000fe20000000000 */
.L_x_389:
[----:B------:R-:W5:Y:S01]  /*0560*/  SHFL.IDX PT, R3, R0, RZ, 0x1f ;  /* 0x00001fff00037589 */ /* 0x000f6200000e0000 */
[----:B------:R-:W-:Y:S01]  /*0570*/  NOP ;  /* 0x0000000000007918 */ /* 0x000fe20000000000 */
[----:B-----5:R-:W-:-:S13]  /*0580*/  ISETP.NE.AND P0, PT, R3, RZ, PT ;  /* 0x000000ff0300720c */ /* 0x020fda0003f05270 */
        /* <DEDUP_REMOVED lines=13> */
[----:B------:R0:W0:Y:S01]  /*0660*/  SYNCS.EXCH.64 URZ, [UR6+0x30888], UR4 ;  /* 0x03088804063f75b2 */ /* 0x0000220008000100 */
[----:B------:R-:W-:Y:S01]  /*0670*/  NOP ;  /* 0x0000000000007918 */ /* 0x000fe20000000000 */
.L_x_390:
        /* <DEDUP_REMOVED lines=22> */
.L_x_391:
        /* <DEDUP_REMOVED lines=22> */
.L_x_392:
[----:B--2---:R-:W-:Y:S01]  /*0940*/  ISETP.NE.AND P0, PT, R2, RZ, PT ;  /* 0x000000ff0200720c */ /* 0x004fe20003f05270 */
[----:B------:R-:W-:Y:S01]  /*0950*/  IMAD.MOV.U32 R2, RZ, RZ, 0x1 ;  /* 0x00000001ff027424 */ /* 0x000fe200078e00ff */
[----:B------:R-:W-:Y:S01]  /*0960*/  NOP ;  /* 0x0000000000007918 */ /* 0x000fe20000000000 */
[----:B------:R-:W-:Y:S01]  /*0970*/  ULDC.64 UR56, c[0x0][0x208] ;  /* 0x0000820000387ab9 */ /* 0x000fe20000000a00 */
[----:B------:R-:W-:Y:S02]  /*0980*/  BSSY B9, `(.L_x_393) ;  /* 0x00017a2000097945 */ /* 0x000fe40003800000 */
[----:B------:R-:W-:-:S05]  /*0990*/  SEL R2, R2, 0x2, !P0 ;  /* 0x0000000202027807 */ /* 0x000fca0004000000 */
[----:B------:R2:W-:Y:S01]  /*09a0*/  STL [R1+0x40], R2 ;  /* 0x0000400201007387 */ /* 0x0005e20000100800 */
[----:B01-34-:R-:W-:Y:S06]  /*09b0*/  BAR.SYNC.DEFER_BLOCKING 0x0 ;  /* 0x0000000000007b1d */ /* 0x01bfec0000010000 */
[----:B------:R-:W-:Y:S05]  /*09c0*/  @!P0 BRA `(.L_x_394) ;  /* 0x0000011400fc8947 */ /* 0x000fea0003800000 */
.L_x_395:
[----:B------:R-:W-:-:S08]  /*09d0*/  NOP ;  /* 0x0000000000007918 */ /* 0x000fd00000000000 */
[----:B------:R-:W0:Y:S02]  /*09e0*/  USETMAXREG.TRY_ALLOC.CTAPOOL UP0, 0xa0 ;  /* 0x000000a0000079c8 */ /* 0x000e240008000600 */
[----:B0-----:R-:W-:-:S13]  /*09f0*/  PLOP3.LUT P0, PT, PT, PT, UP0, 0x80, 0x0 ;  /* 0x000000000000781c */ /* 0x001fda0003f0f008 */
[----:B------:R-:W-:Y:S05]  /*0a00*/  @!P0 BRA `(.L_x_395) ;  /* 0xfffffffc00f08947 */ /* 0x000fea000383ffff */
[----:B------:R-:W3:Y:S01]  /*0a10*/  LDL.LU R0, [R1] ;  /* 0x0000000001007983 */ /* 0x000ee20000300800 */
[----:B--2---:R-:W0:Y:S01]  /*0a20*/  S2R R2, SR_TID.X ;  /* 0x0000000000027919 */ /* 0x004e220000002100 */
[----:B------:R-:W1:Y:S01]  /*0a30*/  S2UR UR5, SR_CgaCtaId ;  /* 0x00000000000579c3 */ /* 0x000e620000008800 */
[----:B------:R-:W-:Y:S01]  /*0a40*/  UMOV UR4, 0x400 ;  /* 0x0000040000047882 */ /* 0x000fe20000000000 */
[----:B0-----:R-:W-:-:S06]  /*0a50*/  SHF.R.U32.HI R2, RZ, 0x7, R2 ;  /* 0x00000007ff027819 */ /* 0x001fcc0000011602 */
[----:B------:R-:W-:Y:S06]  /*0a60*/  BAR.ARV 0x8, 0x200 ;  /* 0x0208000000007b1d */ /* 0x000fec0000002000 */
[----:B------:R-:W-:-:S13]  /*0a70*/  ISETP.NE.AND P0, PT, R2, 0x1, PT ;  /* 0x000000010200780c */ /* 0x000fda0003f05270 */
[----:B------:R-:W-:Y:S08]  /*0a80*/  @!P0 BAR.ARV 0x9, 0x100 ;  /* 0x0244000000008b1d */ /* 0x000ff00000002000 */
[----:B------:R-:W-:Y:S01]  /*0a90*/  BAR.SYNC.DEFER_BLOCKING 0x5, 0x200 ;  /* 0x0148000000007b1d */ /* 0x000fe20000010000 */
[----:B-1----:R-:W-:-:S06]  /*0aa0*/  ULEA UR4, UR5, UR4, 0x18 ;  /* 0x0000000405047291 */ /* 0x002fcc000f8ec03f */
[----:B------:R-:W-:Y:S01]  /*0ab0*/  IMAD.U32 R2, RZ, RZ, UR4 ;  /* 0x00000004ff027e24 */ /* 0x000fe2000f8e00ff */
[----:B------:R-:W-:-:S04]  /*0ac0*/  ULDC UR4, c[0x0][0xc3c] ;  /* 0x00030f0000047ab9 */ /* 0x000fc80000000800 */
[----:B------:R-:W0:Y:S01]  /*0ad0*/  LDS.128 R32, [R2+0x308d0] ;  /* 0x0308d00002207984 */ /* 0x000e220000000c00 */
[----:B------:R-:W-:Y:S06]  /*0ae0*/  BAR.ARV 0x4, 0x200 ;  /* 0x0108000000007b1d */ /* 0x000fec0000002000 */
[----:B---3--:R-:W-:-:S04]  /*0af0*/  LOP3.LUT R0, R0, 0xfffffff7, RZ, 0xc0, !PT ;  /* 0xfffffff700007812 */ /* 0x008fc800078ec0ff */
[----:B------:R-:W-:-:S05]  /*0b00*/  @P0 LOP3.LUT R0, R0, 0x8, RZ, 0xfc, !PT ;  /* 0x0000000800000812 */ /* 0x000fca00078efcff */
[----:B------:R1:W-:Y:S01]  /*0b10*/  STL [R1], R0 ;  /* 0x0000000001007387 */ /* 0x0003e20000100800 */
[----:B0-----:R-:W-:-:S13]  /*0b20*/  ISETP.GE.AND P0, PT, R35, UR4, PT ;  /* 0x0000000423007c0c */ /* 0x001fda000bf06270 */
[----:B-1----:R-:W-:Y:S05]  /*0b30*/  @P0 BRA `(.L_x_396) ;  /* 0x0000017800180947 */ /* 0x002fea0003800000 */
[----:B------:R-:W2:Y:S01]  /*0b40*/  LDL.LU R14, [R1+0x40] ;  /* 0x00004000010e7983 */ /* 0x000ea20000300800 */
[----:B------:R-:W0:Y:S02]  /*0b50*/  S2R R0, SR_TID.X ;  /* 0x0000000000007919 */ /* 0x000e240000002100 */
[----:B0-----:R-:W-:-:S05]  /*0b60*/  VIADD R13, R0, 0xffffff80 ;  /* 0xffffff80000d7836 */ /* 0x001fca0000000000 */
[----:B------:R-:W-:-:S04]  /*0b70*/  SHF.R.S32.HI R0, RZ, 0x1f, R13 ;  /* 0x0000001fff007819 */ /* 0x000fc8000001140d */
[----:B------:R-:W-:-:S04]  /*0b80*/  LEA.HI R3, R0, R13, RZ, 0x7 ;  /* 0x0000000d00037211 */ /* 0x000fc800078f38ff */
[----:B------:R-:W-:-:S05]  /*0b90*/  LOP3.LUT R4, R3, 0xffffff80, RZ, 0xc0, !PT ;  /* 0xffffff8003047812 */ /* 0x000fca00078ec0ff */
[----:B------:R-:W-:-:S05]  /*0ba0*/  IMAD.IADD R16, R13, 0x1, -R4 ;  /* 0x000000010d107824 */ /* 0x000fca00078e0a04 */
[----:B------:R-:W-:-:S04]  /*0bb0*/  SHF.R.S32.HI R9, RZ, 0x1f, R16 ;  /* 0x0000001fff097819 */ /* 0x000fc80000011410 */
[----:B------:R-:W-:Y:S02]  /*0bc0*/  LEA.HI R10, R9, R16, RZ, 0x2 ;  /* 0x00000010090a7211 */ /* 0x000fe400078f10ff */
[----:B------:R-:W-:Y:S02]  /*0bd0*/  LEA.HI R4, R0, R13, RZ, 0x4 ;  /* 0x0000000d00047211 */ /* 0x000fe400078f20ff */
[--C-:B------:R-:W-:Y:S02]  /*0be0*/  SHF.R.S32.HI R8, RZ, 0x2, R10.reuse ;  /* 0x00000002ff087819 */ /* 0x100fe4000001140a */
[----:B------:R-:W-:Y:S02]  /*0bf0*/  SHF.R.S32.HI R7, RZ, 0x1f, R10 ;  /* 0x0000001fff077819 */ /* 0x000fe4000001140a */
[----:B------:R-:W-:Y:S02]  /*0c00*/  LOP3.LUT R5, R4, 0xfffffff0, RZ, 0xc0, !PT ;  /* 0xfffffff004057812 */ /* 0x000fe400078ec0ff */
[----:B------:R-:W-:-:S04]  /*0c10*/  LEA.HI R7, R7, R8, RZ, 0x3 ;  /* 0x0000000807077211 */ /* 0x000fc800078f18ff */
[----:B------:R-:W-:Y:S01]  /*0c20*/  LOP3.LUT R11, R7, 0xfffffff8, RZ, 0xc0, !PT ;  /* 0xfffffff8070b7812 */ /* 0x000fe200078ec0ff */
[----:B------:R-:W-:Y:S01]  /*0c30*/  IMAD.IADD R5, R13, 0x1, -R5 ;  /* 0x000000010d057824 */ /* 0x000fe200078e0a05 */
[----:B------:R-:W-:-:S03]  /*0c40*/  SHF.R.S32.HI R7, RZ, 0x4, R4 ;  /* 0x00000004ff077819 */ /* 0x000fc60000011404 */
[----:B------:R-:W-:Y:S01]  /*0c50*/  IMAD.IADD R12, R8, 0x1, -R11 ;  /* 0x00000001080c7824 */ /* 0x000fe200078e0a0b */
[----:B------:R-:W-:Y:S02]  /*0c60*/  LEA.HI R8, R0, R13, RZ, 0x5 ;  /* 0x0000000d00087211 */ /* 0x000fe400078f28ff */
[----:B------:R-:W-:Y:S02]  /*0c70*/  LEA.HI R4, R4, R7, RZ, 0x1 ;  /* 0x0000000704047211 */ /* 0x000fe400078f08ff */
[----:B------:R-:W-:Y:S02]  /*0c80*/  LEA.HI R9, R9, R16, RZ, 0x5 ;  /* 0x0000001009097211 */ /* 0x000fe400078f28ff */
[----:B------:R-:W-:Y:S02]  /*0c90*/  SHF.R.S32.HI R6, RZ, 0x1f, R5 ;  /* 0x0000001fff067819 */ /* 0x000fe40000011405 */
[----:B------:R-:W-:Y:S02]  /*0ca0*/  SHF.R.S32.HI R18, RZ, 0x5, R8 ;  /* 0x00000005ff127819 */ /* 0x000fe40000011408 */
[----:B------:R-:W-:-:S02]  /*0cb0*/  LOP3.LUT R8, R4, 0x1ffffffe, RZ, 0xc0, !PT ;  /* 0x1ffffffe04087812 */ /* 0x000fc400078ec0ff */
[----:B------:R-:W-:Y:S02]  /*0cc0*/  SHF.R.S32.HI R9, RZ, 0x5, R9 ;  /* 0x00000005ff097819 */ /* 0x000fe40000011409 */
[----:B------:R-:W-:Y:S02]  /*0cd0*/  LEA.HI R6, R6, R5, RZ, 0x3 ;  /* 0x0000000506067211 */ /* 0x000fe400078f18ff */
[----:B------:R-:W-:Y:S01]  /*0ce0*/  SHF.R.S32.HI R15, RZ, 0x7, R3 ;  /* 0x00000007ff0f7819 */ /* 0x000fe20000011403 */
[----:B------:R-:W-:Y:S01]  /*0cf0*/  IMAD.IADD R8, R7, 0x1, -R8 ;  /* 0x0000000107087824 */ /* 0x000fe200078e0a08 */
[----:B------:R-:W-:Y:S01]  /*0d00*/  LOP3.LUT R4, R6, 0xfffffff8, RZ, 0xc0, !PT ;  /* 0xfffffff806047812 */ /* 0x000fe200078ec0ff */
[----:B------:R-:W-:Y:S01]  /*0d10*/  IMAD R12, R9, 0x10, R12 ;  /* 0x00000010090c7824 */ /* 0x000fe200078e020c */
[----:B------:R-:W-:Y:S01]  /*0d20*/  LOP3.LUT R10, R10, 0x7ffffffc, RZ, 0xc0, !PT ;  /* 0x7ffffffc0a0a7812 */ /* 0x000fe200078ec0ff */
[----:B------:R-:W-:Y:S02]  /*0d30*/  IMAD.SHL.U32 R7, R18, 0x400, RZ ;  /* 0x0000040012077824 */ /* 0x000fe400078e00ff */
[----:B------:R-:W-:Y:S01]  /*0d40*/  IMAD.HI R9, R15, 0x55555556, RZ ;  /* 0x555555560f097827 */ /* 0x000fe200078e02ff */
[----:B------:R-:W-:-:S03]  /*0d50*/  IADD3 R4, R5, -R4, RZ ;  /* 0x8000000405047210 */ /* 0x000fc60007ffe0ff */
[----:B------:R-:W-:Y:S01]  /*0d60*/  IMAD R5, R5, 0x40, R7 ;  /* 0x0000004005057824 */ /* 0x000fe200078e0207 */
[----:B------:R-:W-:Y:S01]  /*0d70*/  LEA.HI R9, R9, R9, RZ, 0x1 ;  /* 0x0000000909097211 */ /* 0x000fe200078f08ff */
[----:B------:R-:W-:Y:S02]  /*0d80*/  IMAD.SHL.U32 R8, R8, 0x8, RZ ;  /* 0x0000000808087824 */ /* 0x000fe400078e00ff */
[----:B------:R-:W-:Y:S02]  /*0d90*/  IMAD.MOV.U32 R11, RZ, RZ, -0x2 ;  /* 0xfffffffeff0b7424 */ /* 0x000fe400078e00ff */
[----:B------:R-:W-:Y:S01]  /*0da0*/  IMAD.IADD R10, R16, 0x1, -R10 ;  /* 0x00000001100a7824 */ /* 0x000fe200078e0a0a */
[C---:B------:R-:W-:Y:S01]  /*0db0*/  R2P PR, R4.reuse, 0x6 ;  /* 0x0000000604007804 */ /* 0x040fe20000000000 */
[----:B------:R-:W-:Y:S02]  /*0dc0*/  IMAD.SHL.U32 R3, R4, 0x40, RZ ;  /* 0x0000004004037824 */ /* 0x000fe400078e00ff */
[----:B------:R-:W-:-:S02]  /*0dd0*/  IMAD.IADD R5, R8, 0x1, R5 ;  /* 0x0000000108057824 */ /* 0x000fc400078e0205 */
[----:B------:R-:W-:Y:S02]  /*0de0*/  IMAD R4, R10, R11, 0xc0 ;  /* 0x000000c00a047424 */ /* 0x000fe400078e020b */
[----:B------:R-:W-:Y:S01]  /*0df0*/  IMAD R9, R9, -0x3, R15 ;  /* 0xfffffffd09097824 */ /* 0x000fe200078e020f */
[----:B------:R-:W-:Y:S01]  /*0e00*/  LEA.HI R0, R0, R13, RZ, 0x2 ;  /* 0x0000000d00007211 */ /* 0x000fe200078f10ff */
[----:B------:R0:W-:Y:S02]  /*0e10*/  STL [R1+0xb0], R5 ;  /* 0x0000b00501007387 */ /* 0x0001e40000100800 */
[----:B------:R-:W-:Y:S02]  /*0e20*/  IMAD R12, R9, 0x40, R12 ;  /* 0x00000040090c7824 */ /* 0x000fe400078e020c */
[----:B------:R2:W-:Y:S01]  /*0e30*/  STL [R1+0xa8], R4 ;  /* 0x0000a80401007387 */ /* 0x0005e20000100800 */
[----:B------:R-:W-:Y:S02]  /*0e40*/  LOP3.LUT R3, R3, 0x1c0, RZ, 0xc0, !PT ;  /* 0x000001c003037812 */ /* 0x000fe400078ec0ff */
[----:B------:R-:W-:Y:S01]  /*0e50*/  SHF.R.S32.HI R18, RZ, 0x2, R0 ;  /* 0x00000002ff127819 */ /* 0x000fe20000011400 */
[----:B------:R-:W-:Y:S01]  /*0e60*/  STL [R1+0xa4], R12 ;  /* 0x0000a40c01007387 */ /* 0x000fe20000100800 */
[----:B------:R-:W-:-:S02]  /*0e70*/  LOP3.LUT R8, R3, 0x8, R8, 0xf8, !PT ;  /* 0x0000000803087812 */ /* 0x000fc400078ef808 */
[----:B------:R-:W-:Y:S01]  /*0e80*/  SHF.R.U32.HI R3, RZ, 0x3, R3 ;  /* 0x00000003ff037819 */ /* 0x000fe20000011603 */
[----:B------:R-:W-:Y:S01]  /*0e90*/  VIADD R10, R18, 0x60 ;  /* 0x00000060120a7836 */ /* 0x000fe20000000000 */
[----:B------:R-:W-:Y:S02]  /*0ea0*/  SHF.L.U32 R6, R6, 0x6, RZ ;  /* 0x0000000606067819 */ /* 0x000fe400000006ff */
[----:B------:R-:W-:Y:S02]  /*0eb0*/  LOP3.LUT R3, R8, R3, RZ, 0x3c, !PT ;  /* 0x0000000308037212 */ /* 0x000fe400078e3cff */
[----:B------:R-:W-:Y:S02]  /*0ec0*/  LOP3.LUT R6, R6, 0x7ffffe00, RZ, 0xc0, !PT ;  /* 0x7ffffe0006067812 */ /* 0x000fe400078ec0ff */
[----:B0-----:R-:W-:Y:S02]  /*0ed0*/  SHF.R.S32.HI R5, RZ, 0x1f, R0 ;  /* 0x0000001fff057819 */ /* 0x001fe40000011400 */
[----:B------:R-:W-:-:S02]  /*0ee0*/  SHF.R.S32.HI R8, RZ, 0x1f, R10 ;  /* 0x0000001fff087819 */ /* 0x000fc4000001140a */
[----:B------:R-:W-:Y:S02]  /*0ef0*/  IADD3 R3, R3, R6, R7 ;  /* 0x0000000603037210 */ /* 0x000fe40007ffe007 */
[----:B------:R-:W-:Y:S02]  /*0f00*/  LEA.HI R5, R5, R18, RZ, 0x3 ;  /* 0x0000001205057211 */ /* 0x000fe400078f18ff */
[----:B------:R-:W-:Y:S01]  /*0f10*/  SHF.R.S32.HI R6, RZ, 0x1f, R18 ;  /* 0x0000001fff067819 */ /* 0x000fe20000011412 */
[----:B------:R-:W-:Y:S01]  /*0f20*/  IMAD.SHL.U32 R6, R10, 0x40, RZ ;  /* 0x000000400a067824 */ /* 0x000fe200078e00ff */
[----:B------:R-:W-:Y:S02]  /*0f30*/  LEA.HI R8, R8, R10, RZ, 0x3 ;  /* 0x0000000a08087211 */ /* 0x000fe400078f18ff */
[----:B------:R-:W-:Y:S01]  /*0f40*/  LOP3.LUT R7, R5, 0xfffffff8, RZ, 0xc0, !PT ;  /* 0xfffffff805077812 */ /* 0x000fe200078ec0ff */
[----:B------:R-:W-:Y:S02]  /*0f50*/  IMAD R11, R3, 0x2, R2 ;  /* 0x00000002030b7824 */ /* 0x000fe400078e0202 */
[----:B------:R-:W-:-:S02]  /*0f60*/  IMAD.SHL.U32 R8, R8, 0x40, RZ ;  /* 0x0000004008087824 */ /* 0x000fc400078e00ff */
[----:B------:R-:W-:Y:S02]  /*0f70*/  IMAD.IADD R7, R18, 0x1, -R7 ;  /* 0x0000000112077824 */ /* 0x000fe400078e0a07 */
[----:B------:R-:W-:Y:S01]  /*0f80*/  IMAD.MOV.U32 R9, RZ, RZ, 0x40 ;  /* 0x00000040ff097424 */ /* 0x000fe200078e00ff */
[----:B------:R-:W-:Y:S01]  /*0f90*/  CS2R R152, SRZ ;  /* 0x0000000000987805 */ /* 0x000fe2000001ff00 */
[----:B------:R-:W-:Y:S01]  /*0fa0*/  IMAD.MOV.U32 R19, RZ, RZ, RZ ;  /* 0x000000ffff137224 */ /* 0x000fe200078e00ff */
[----:B--2---:R-:W-:-:S05]  /*0fb0*/  LOP3.LUT R4, R14, 0x1, RZ, 0xfc, !PT ;  /* 0x000000010e047812 */ /* 0x004fca00078efcff */
[----:B------:R0:W-:Y:S02]  /*0fc0*/  STL [R1+0x14], R4 ;  /* 0x0000140401007387 */ /* 0x0001e40000100800 */
[----:B0-----:R-:W-:-:S05]  /*0fd0*/  LOP3.LUT R4, R0, 0xfffffffc, RZ, 0xc0, !PT ;  /* 0xfffffffc00047812 */ /* 0x001fca00078ec0ff */
[----:B------:R-:W-:-:S05]  /*0fe0*/  IMAD.IADD R4, R13, 0x1, -R4 ;  /* 0x000000010d047824 */ /* 0x000fca00078e0a04 */
[C---:B------:R-:W-:Y:S02]  /*0ff0*/  LEA.HI R0, R4.reuse, R4, RZ, 0x1 ;  /* 0x0000000404007211 */ /* 0x040fe400078f08ff */
[----:B------:R-:W-:Y:S02]  /*1000*/  SHF.L.U32 R16, R4, 0x3, RZ ;  /* 0x0000000304107819 */ /* 0x000fe400000006ff */
[----:B------:R-:W-:Y:S02]  /*1010*/  LOP3.LUT R5, R0, 0x1ffffffe, RZ, 0xc0, !PT ;  /* 0x1ffffffe00057812 */ /* 0x000fe400078ec0ff */
[----:B------:R-:W-:Y:S01]  /*1020*/  LOP3.LUT R0, R6, 0x1c0, RZ, 0xc0, !PT ;  /* 0x000001c006007812 */ /* 0x000fe200078ec0ff */
[----:B------:R-:W-:Y:S01]  /*1030*/  STL [R1+0x98], RZ ;  /* 0x000098ff01007387 */ /* 0x000fe20000100800 */
[----:B------:R-:W-:Y:S02]  /*1040*/  LOP3.LUT R6, R8, 0xfffffe00, RZ, 0xc0, !PT ;  /* 0xfffffe0008067812 */ /* 0x000fe400078ec0ff */
[----:B------:R-:W-:Y:S01]  /*1050*/  SHF.R.U32.HI R10, RZ, 0x3, R0 ;  /* 0x00000003ff0a7819 */ /* 0x000fe20000011600 */
[----:B------:R-:W-:Y:S01]  /*1060*/  STL [R1+0x30], RZ ;  /* 0x000030ff01007387 */ /* 0x000fe20000100800 */
[----:B------:R-:W-:-:S03]  /*1070*/  LOP3.LUT R3, R0, 0x38, R16, 0xf8, !PT ;  /* 0x0000003800037812 */ /* 0x000fc600078ef810 */
[----:B------:R-:W-:Y:S01]  /*1080*/  STL [R1+0x44], R11 ;  /* 0x0000440b01007387 */ /* 0x000fe20000100800 */
[----:B------:R-:W-:-:S03]  /*1090*/  VIADD R0, R11, 0x1e800 ;  /* 0x0001e8000b007836 */ /* 0x000fc60000000000 */
[----:B------:R0:W-:Y:S01]  /*10a0*/  STL [R1+0x70], R7 ;  /* 0x0000700701007387 */ /* 0x0001e20000100800 */
[C---:B------:R-:W-:Y:S02]  /*10b0*/  IMAD.IADD R5, R4.reuse, 0x1, -R5 ;  /* 0x0000000104057824 */ /* 0x040fe400078e0a05 */
[----:B------:R-:W-:Y:S01]  /*10c0*/  IMAD.SHL.U32 R22, R4, 0x4, RZ ;  /* 0x0000000404167824 */ /* 0x000fe200078e00ff */
[----:B------:R1:W-:Y:S01]  /*10d0*/  STL [R1+0x80], R6 ;  /* 0x0000800601007387 */ /* 0x0003e20000100800 */
[----:B------:R-:W-:Y:S01]  /*10e0*/  VIADD R4, R11, 0x1e820 ;  /* 0x0001e8200b047836 */ /* 0x000fe20000000000 */
[----:B0-----:R-:W-:Y:S02]  /*10f0*/  LOP3.LUT R7, R6, R3, R10, 0xf6, !PT ;  /* 0x0000000306077212 */ /* 0x001fe400078ef60a */
[----:B------:R-:W-:Y:S01]  /*1100*/  SEL R3, R9, 0xffffffc0, !P2 ;  /* 0xffffffc009037807 */ /* 0x000fe20005000000 */
[----:B------:R-:W-:Y:S02]  /*1110*/  @P1 VIADD R4, R0, 0xffffffe0 ;  /* 0xffffffe000041836 */ /* 0x000fe40000000000 */
[----:B-1----:R-:W-:-:S02]  /*1120*/  IMAD R6, R7, 0x2, R2 ;  /* 0x0000000207067824 */ /* 0x002fc400078e0202 */
[----:B------:R-:W-:Y:S02]  /*1130*/  IMAD R5, R5, 0x8, R12 ;  /* 0x0000000805057824 */ /* 0x000fe400078e020c */
[----:B------:R-:W-:Y:S01]  /*1140*/  IMAD.IADD R0, R0, 0x1, R3 ;  /* 0x0000000100007824 */ /* 0x000fe200078e0203 */
[----:B------:R-:W-:Y:S04]  /*1150*/  STL [R1+0xa0], R6 ;  /* 0x0000a00601007387 */ /* 0x000fe80000100800 */
[----:B------:R-:W-:Y:S04]  /*1160*/  STL [R1+0x84], R4 ;  /* 0x0000840401007387 */ /* 0x000fe80000100800 */
[----:B------:R0:W-:Y:S04]  /*1170*/  STL [R1+0xac], R5 ;  /* 0x0000ac0501007387 */ /* 0x0001e80000100800 */
[----:B------:R1:W-:Y:S01]  /*1180*/  STL [R1+0x4c], R0 ;  /* 0x00004c0001007387 */ /* 0x0003e20000100800 */
[----:B0-----:R-:W-:-:S02]  /*1190*/  IMAD.IADD R5, R3, 0x1, R4 ;  /* 0x0000000103057824 */ /* 0x001fc400078e0204 */
[C---:B------:R-:W-:Y:S02]  /*11a0*/  VIADD R3, R4.reuse, 0x6000 ;  /* 0x0000600004037836 */ /* 0x040fe40000000000 */
[----:B-1----:R-:W-:Y:S01]  /*11b0*/  VIADD R0, R4, 0xc000 ;  /* 0x0000c00004007836 */ /* 0x002fe20000000000 */
[----:B------:R0:W-:Y:S04]  /*11c0*/  STL [R1+0x48], R5 ;  /* 0x0000480501007387 */ /* 0x0001e80000100800 */
[----:B------:R0:W-:Y:S04]  /*11d0*/  STL [R1+0x88], R0 ;  /* 0x0000880001007387 */ /* 0x0001e80000100800 */
[----:B------:R0:W-:Y:S01]  /*11e0*/  STL [R1+0x8c], R3 ;  /* 0x00008c0301007387 */ /* 0x0001e20000100800 */
[----:B------:R-:W-:-:S07]  /*11f0*/  IADD3 R154, R22, 0x10, RZ ;  /* 0x00000010169a7810 */ /* 0x000fce0007ffe0ff */
.L_x_515:
[----:B0--3-5:R-:W0:Y:S02]  /*1200*/  LDC.64 R4, c[0x0][0xc88] ;  /* 0x00032200ff047b82 */ /* 0x029e240000000a00 */
[----:B0-----:R-:W-:-:S05]  /*1210*/  IMAD.WIDE R4, R35, 0x4, R4 ;  /* 0x0000000423047825 */ /* 0x001fca00078e0204 */
[----:B--2---:R-:W2:Y:S01]  /*1220*/  LDG.E R10, desc[UR56][R4.64] ;  /* 0x00000038040a7981 */ /* 0x004ea2000c1e1900 */
[----:B------:R-:W-:Y:S05]  /*1230*/  YIELD ;  /* 0x0000000000007946 */ /* 0x000fea0003800000 */
[----:B------:R-:W-:Y:S01]  /*1240*/  ULDC.64 UR4, c[0x0][0xa28] ;  /* 0x00028a0000047ab9 */ /* 0x000fe20000000a00 */
[----:B------:R-:W-:Y:S01]  /*1250*/  ULDC.64 UR8, c[0x0][0xa18] ;  /* 0x0002860000087ab9 */ /* 0x000fe20000000a00 */
[----:B------:R-:W-:Y:S01]  /*1260*/  ISETP.NE.U32.AND P1, PT, RZ, UR4, PT ;  /* 0x00000004ff007c0c */ /* 0x000fe2000bf25070 */
[----:B------:R-:W-:Y:S01]  /*1270*/  ULDC.64 UR6, c[0x0][0xa08] ;  /* 0x0002820000067ab9 */ /* 0x000fe20000000a00 */
[----:B------:R-:W-:Y:S01]  /*1280*/  IMAD.MOV.U32 R3, RZ, RZ, RZ ;  /* 0x000000ffff037224 */ /* 0x000fe200078e00ff */
[----:B------:R-:W-:Y:S01]  /*1290*/  ISETP.NE.U32.AND P0, PT, RZ, UR6, PT ;  /* 0x00000006ff007c0c */ /* 0x000fe2000bf05070 */
[----:B------:R-:W-:Y:S01]  /*12a0*/  IMAD.MOV.U32 R35, RZ, RZ, RZ ;  /* 0x000000ffff237224 */ /* 0x000fe200078e00ff */
[----:B------:R-:W-:-:S02]  /*12b0*/  ISETP.NE.AND.EX P1, PT, RZ, UR5, PT, P1 ;  /* 0x00000005ff007c0c */ /* 0x000fc4000bf25310 */
[----:B------:R-:W-:Y:S02]  /*12c0*/  ISETP.NE.AND.EX P0, PT, RZ, UR7, PT, P0 ;  /* 0x00000007ff007c0c */ /* 0x000fe4000bf05300 */
[----:B--2---:R-:W-:Y:S01]  /*12d0*/  SHF.R.S32.HI R0, RZ, 0x1f, R10 ;  /* 0x0000001fff007819 */ /* 0x004fe2000001140a */
[----:B------:R0:W-:Y:S08]  /*12e0*/  STL [R1+0x90], R10 ;  /* 0x0000900a01007387 */ /* 0x0001f00000100800 */
[----:B------:R-:W-:-:S02]  /*12f0*/  @P1 LEA R6, P2, R10, UR4, 0x2 ;  /* 0x000000040a061c11 */ /* 0x000fc4000f8410ff */
[C---:B------:R-:W-:Y:S02]  /*1300*/  SHF.L.U32 R32, R10.reuse, 0x2, RZ ;  /* 0x000000020a207819 */ /* 0x040fe400000006ff */
[C-C-:B------:R-:W-:Y:S02]  /*1310*/  @P1 LEA.HI.X R7, R10.reuse, UR5, R0.reuse, 0x2, P2 ;  /* 0x000000050a071c11 */ /* 0x140fe400090f1400 */
[----:B------:R-:W-:Y:S01]  /*1320*/  ISETP.NE.U32.AND P2, PT, RZ, UR8, PT ;  /* 0x00000008ff007c0c */ /* 0x000fe2000bf45070 */
[----:B------:R-:W-:Y:S01]  /*1330*/  ULDC UR4, c[0x0][0x288] ;  /* 0x0000a20000047ab9 */ /* 0x000fe20000000800 */
[----:B------:R-:W-:Y:S01]  /*1340*/  SHF.L.U64.HI R36, R10, 0x2, R0 ;  /* 0x000000020a247819 */ /* 0x000fe20000010200 */
[----:B------:R0:W5:Y:S01]  /*1350*/  @P1 LDG.E R3, desc[UR56][R6.64] ;  /* 0x0000003806031981 */ /* 0x000162000c1e1900 */
[----:B------:R-:W-:Y:S02]  /*1360*/  ISETP.NE.AND.EX P2, PT, RZ, UR9, PT, P2 ;  /* 0x00000009ff007c0c */ /* 0x000fe4000bf45320 */
[----:B------:R-:W-:Y:S01]  /*1370*/  IADD3 R8, P3, R32, UR6, RZ ;  /* 0x0000000620087c10 */ /* 0x000fe2000ff7e0ff */
[----:B------:R-:W-:Y:S01]  /*1380*/  IMAD.U32 R25, RZ, RZ, UR4 ;  /* 0x00000004ff197e24 */ /* 0x000fe2000f8e00ff */
[----:B------:R-:W-:-:S02]  /*1390*/  ULDC.64 UR4, c[0x0][0x418] ;  /* 0x0001060000047ab9 */ /* 0x000fc40000000a00 */
[----:B------:R-:W-:-:S05]  /*13a0*/  IADD3.X R9, R36, UR7, RZ, P3, !PT ;  /* 0x0000000724097c10 */ /* 0x000fca0009ffe4ff */
[----:B------:R0:W5:Y:S02]  /*13b0*/  @P0 LDG.E R35, desc[UR56][R8.64] ;  /* 0x0000003808230981 */ /* 0x000164000c1e1900 */
[----:B------:R-:W-:-:S04]  /*13c0*/  @P2 IADD3 R4, P1, R32, UR8, RZ ;  /* 0x0000000820042c10 */ /* 0x000fc8000ff3e0ff */
[----:B------:R-:W-:-:S05]  /*13d0*/  @P2 IADD3.X R5, R36, UR9, RZ, P1, !PT ;  /* 0x0000000924052c10 */ /* 0x000fca0008ffe4ff */
[----:B------:R0:W5:Y:S01]  /*13e0*/  @P2 LDG.E R25, desc[UR56][R4.64] ;  /* 0x0000003804192981 */ /* 0x000162000c1e1900 */
[----:B------:R-:W-:-:S03]  /*13f0*/  UISETP.NE.U32.AND UP0, UPT, UR4, URZ, UPT ;  /* 0x0000003f0400728c */ /* 0x000fc6000bf05070 */
[----:B------:R-:W-:Y:S01]  /*1400*/  ULDC UR4, c[0x0][0x424] ;  /* 0x0001090000047ab9 */ /* 0x000fe20000000800 */
[----:B------:R-:W-:-:S03]  /*1410*/  UISETP.NE.AND.EX UP0, UPT, UR5, URZ, UPT, UP0 ;  /* 0x0000003f0500728c */ /* 0x000fc6000bf05300 */
[----:B------:R-:W-:Y:S01]  /*1420*/  ULDC UR5, c[0x0][0x2f0] ;  /* 0x0000bc0000057ab9 */ /* 0x000fe20000000800 */
[----:B------:R-:W-:-:S04]  /*1430*/  USEL UR4, UR4, 0x1, UP0 ;  /* 0x0000000104047887 */ /* 0x000fc80008000000 */
[----:B------:R-:W-:-:S03]  /*1440*/  UIMAD UR4, UR4, UR5, URZ ;  /* 0x00000005040472a4 */ /* 0x000fc6000f8e023f */
[----:B------:R-:W-:Y:S02]  /*1450*/  ULDC UR5, c[0x0][0x348] ;  /* 0x0000d20000057ab9 */ /* 0x000fe40000000800 */
[----:B------:R-:W-:Y:S02]  /*1460*/  IMAD.U32 R29, RZ, RZ, UR5 ;  /* 0x00000005ff1d7e24 */ /* 0x000fe4000f8e00ff */
[----:B------:R-:W-:Y:S02]  /*1470*/  IMAD.U32 R30, RZ, RZ, UR4 ;  /* 0x00000004ff1e7e24 */ /* 0x000fe4000f8e00ff */
[----:B------:R-:W-:Y:S01]  /*1480*/  IMAD.MOV.U32 R31, RZ, RZ, R10 ;  /* 0x000000ffff1f7224 */ /* 0x000fe200078e000a */
[----:B01----:R-:W-:Y:S06]  /*1490*/  @P2 BRA `(.L_x_397) ;  /* 0x0000000000242947 */ /* 0x003fec0003800000 */
[----:B------:R-:W-:Y:S02]  /*14a0*/  ULDC.64 UR4, c[0x0][0xa00] ;  /* 0x0002800000047ab9 */ /* 0x000fe40000000a00 */
[----:B------:R-:W-:-:S04]  /*14b0*/  ISETP.NE.U32.AND P1, PT, RZ, UR4, PT ;  /* 0x00000004ff007c0c */ /* 0x000fc8000bf25070 */
[----:B------:R-:W-:-:S13]  /*14c0*/  ISETP.NE.AND.EX P1, PT, RZ, UR5, PT, P1 ;  /* 0x00000005ff007c0c */ /* 0x000fda000bf25310 */
[----:B------:R-:W-:Y:S05]  /*14d0*/  @!P1 BRA `(.L_x_397) ;  /* 0x0000000000149947 */ /* 0x000fea0003800000 */
[----:B------:R-:W0:Y:S02]  /*14e0*/  LDC.64 R4, c[0x0][0xa00] ;  /* 0x00028000ff047b82 */ /* 0x000e240000000a00 */
[----:B0-----:R-:W-:-:S05]  /*14f0*/  IMAD.WIDE R4, R31, 0x4, R4 ;  /* 0x000000041f047825 */ /* 0x001fca00078e0204 */
[----:B-----5:R-:W2:Y:S04]  /*1500*/  LDG.E R25, desc[UR56][R4.64] ;  /* 0x0000003804197981 */ /* 0x020ea8000c1e1900 */
[----:B------:R-:W2:Y:S02]  /*1510*/  LDG.E R0, desc[UR56][R4.64+0x4] ;  /* 0x0000043804007981 */ /* 0x000ea4000c1e1900 */
[----:B--2---:R-:W-:-:S07]  /*1520*/  IMAD.IADD R25, R0, 0x1, -R25 ;  /* 0x0000000100197824 */ /* 0x004fce00078e0a19 */
.L_x_397:
[----:B------:R-:W-:Y:S01]  /*1530*/  ULDC.64 UR4, c[0x0][0xa20] ;  /* 0x0002880000047ab9 */ /* 0x000fe20000000a00 */
[----:B------:R0:W-:Y:S01]  /*1540*/  STL [R1+0x9c], R33 ;  /* 0x00009c2101007387 */ /* 0x0001e20000100800 */
[----:B------:R-:W-:-:S03]  /*1550*/  ISETP.NE.U32.AND P1, PT, RZ, UR4, PT ;  /* 0x00000004ff007c0c */ /* 0x000fc6000bf25070 */
[----:B------:R0:W-:Y:S01]  /*1560*/  STL [R1+0x94], R34 ;  /* 0x0000942201007387 */ /* 0x0001e20000100800 */
[----:B------:R-:W-:-:S13]  /*1570*/  ISETP.NE.AND.EX P1, PT, RZ, UR5, PT, P1 ;  /* 0x00000005ff007c0c */ /* 0x000fda000bf25310 */
[----:B0-----:R-:W-:Y:S05]  /*1580*/  @!P1 BRA `(.L_x_398) ;  /* 0x0000000000109947 */ /* 0x001fea0003800000 */
[----:B------:R-:W-:-:S04]  /*1590*/  IADD3 R4, P0, R32, UR4, RZ ;  /* 0x0000000420047c10 */ /* 0x000fc8000ff1e0ff */
[----:B------:R-:W-:-:S05]  /*15a0*/  IADD3.X R5, R36, UR5, RZ, P0, !PT ;  /* 0x0000000524057c10 */ /* 0x000fca00087fe4ff */
[----:B------:R0:W5:Y:S01]  /*15b0*/  LDG.E R30, desc[UR56][R4.64] ;  /* 0x00000038041e7981 */ /* 0x000162000c1e1900 */
[----:B------:R-:W-:Y:S05]  /*15c0*/  BRA `(.L_x_399) ;  /* 0x0000000000107947 */ /* 0x000fea0003800000 */
.L_x_398:
[----:B------:R-:W-:Y:S05]  /*15d0*/  @!P0 BRA `(.L_x_399) ;  /* 0x00000000000c8947 */ /* 0x000fea0003800000 */
[----:B------:R-:W2:Y:S04]  /*15e0*/  LDG.E R5, desc[UR56][R8.64] ;  /* 0x0000003808057981 */ /* 0x000ea8000c1e1900 */
[----:B------:R-:W2:Y:S02]  /*15f0*/  LDG.E R30, desc[UR56][R8.64+0x4] ;  /* 0x00000438081e7981 */ /* 0x000ea4000c1e1900 */
[----:B--2---:R-:W-:-:S07]  /*1600*/  IADD3 R30, -R5, R30, RZ ;  /* 0x0000001e051e7210 */ /* 0x004fce0007ffe1ff */
.L_x_399:
[----:B------:R-:W-:Y:S02]  /*1610*/  ULDC.64 UR4, c[0x0][0xa10] ;  /* 0x0002840000047ab9 */ /* 0x000fe40000000a00 */
[----:B------:R-:W-:-:S04]  /*1620*/  ISETP.NE.U32.AND P0, PT, RZ, UR4, PT ;  /* 0x00000004ff007c0c */ /* 0x000fc8000bf05070 */
[----:B------:R-:W-:Y:S01]  /*1630*/  ISETP.NE.AND.EX P0, PT, RZ, UR5, PT, P0 ;  /* 0x00000005ff007c0c */ /* 0x000fe2000bf05300 */
[----:B-----5:R-:W-:Y:S01]  /*1640*/  IMAD.IADD R8, R30, 0x1, -R3 ;  /* 0x000000011e087824 */ /* 0x020fe200078e0a03 */
[----:B------:R-:W-:-:S11]  /*1650*/  ULDC.64 UR4, c[0x0][0xa30] ;  /* 0x00028c0000047ab9 */ /* 0x000fd60000000a00 */
[----:B0-----:R-:W0:Y:S02]  /*1660*/  @P0 LDC.64 R4, c[0x0][0xa10] ;  /* 0x00028400ff040b82 */ /* 0x001e240000000a00 */
[----:B0-----:R-:W-:-:S05]  /*1670*/  @P0 IMAD.WIDE R4, R31, 0x4, R4 ;  /* 0x000000041f040825 */ /* 0x001fca00078e0204 */
[----:B------:R-:W2:Y:S04]  /*1680*/  @P0 LDG.E R0, desc[UR56][R4.64] ;  /* 0x0000003804000981 */ /* 0x000ea8000c1e1900 */
[----:B------:R0:W2:Y:S01]  /*1690*/  @P0 LDG.E R9, desc[UR56][R4.64+0x4] ;  /* 0x0000043804090981 */ /* 0x0000a2000c1e1900 */
[----:B------:R-:W-:Y:S01]  /*16a0*/  ISETP.NE.U32.AND P1, PT, RZ, UR4, PT ;  /* 0x00000004ff007c0c */ /* 0x000fe2000bf25070 */
[----:B------:R-:W-:-:S03]  /*16b0*/  IMAD.MOV.U32 R24, RZ, RZ, R30 ;  /* 0x000000ffff187224 */ /* 0x000fc600078e001e */
[----:B------:R-:W-:Y:S01]  /*16c0*/  ISETP.NE.AND.EX P1, PT, RZ, UR5, PT, P1 ;  /* 0x00000005ff007c0c */ /* 0x000fe2000bf25310 */
[----:B0-----:R-:W-:-:S05]  /*16d0*/  IMAD.MOV R4, RZ, RZ, -R8 ;  /* 0x000000ffff047224 */ /* 0x001fca00078e0a08 */
[----:B------:R-:W-:-:S07]  /*16e0*/  VIMNMX R4, RZ, R4, !PT ;  /* 0x00000004ff047248 */ /* 0x000fce0007fe0100 */
[----:B------:R-:W-:-:S04]  /*16f0*/  @P1 IADD3 R6, P2, R32, UR4, RZ ;  /* 0x0000000420061c10 */ /* 0x000fc8000ff5e0ff */
[----:B------:R-:W-:-:S05]  /*1700*/  @P1 IADD3.X R7, R36, UR5, RZ, P2, !PT ;  /* 0x0000000524071c10 */ /* 0x000fca00097fe4ff */
[----:B------:R0:W5:Y:S01]  /*1710*/  @P1 LDG.E R24, desc[UR56][R6.64] ;  /* 0x0000003806181981 */ /* 0x000162000c1e1900 */
[----:B--2---:R-:W-:-:S04]  /*1720*/  @P0 IMAD.IADD R29, R9, 0x1, -R0 ;  /* 0x00000001091d0824 */ /* 0x004fc800078e0a00 */
[----:B------:R-:W-:-:S04]  /*1730*/  IMAD.IADD R127, R8, 0x1, R29 ;  /* 0x00000001087f7824 */ /* 0x000fc800078e021d */
[----:B------:R-:W-:-:S04]  /*1740*/  VIADD R0, R127, 0xbf ;  /* 0x000000bf7f007836 */ /* 0x000fc80000000000 */
[----:B------:R-:W-:-:S05]  /*1750*/  IMAD.HI R0, R0, 0x2aaaaaab, RZ ;  /* 0x2aaaaaab00007827 */ /* 0x000fca00078e02ff */
[----:B------:R-:W-:-:S04]  /*1760*/  SHF.R.U32.HI R155, RZ, 0x1f, R0 ;  /* 0x0000001fff9b7819 */ /* 0x000fc80000011600 */
[----:B------:R-:W-:-:S05]  /*1770*/  LEA.HI.SX32 R155, R0, R155, 0x1b ;  /* 0x0000009b009b7211 */ /* 0x000fca00078fdaff */
[----:B------:R-:W-:-:S05]  /*1780*/  IMAD R0, R155, 0xc0, -R8 ;  /* 0x000000c09b007824 */ /* 0x000fca00078e0a08 */
[----:B------:R-:W-:-:S04]  /*1790*/  VIMNMX R3, R0, R29, PT ;  /* 0x0000001d00037248 */ /* 0x000fc80003fe0100 */
[----:B------:R-:W-:Y:S01]  /*17a0*/  ISETP.GT.AND P0, PT, R3, R4, PT ;  /* 0x000000040300720c */ /* 0x000fe20003f04270 */
[----:B------:R-:W-:-:S05]  /*17b0*/  IMAD.WIDE.U32 R4, R4, -0x55555555, RZ ;  /* 0xaaaaaaab04047825 */ /* 0x000fca00078e00ff */
[----:B------:R-:W-:-:S04]  /*17c0*/  SHF.R.U32.HI R28, RZ, 0x7, R5 ;  /* 0x00000007ff1c7819 */ /* 0x000fc80000011605 */
[----:B------:R-:W-:-:S03]  /*17d0*/  MOV R27, R28 ;  /* 0x0000001c001b7202 */ /* 0x000fc60000000f00 */
[----:B------:R-:W-:-:S04]  /*17e0*/  @P0 VIADD R0, R3, 0xbf ;  /* 0x000000bf03000836 */ /* 0x000fc80000000000 */
[----:B------:R-:W-:-:S05]  /*17f0*/  @P0 IMAD.HI R0, R0, 0x2aaaaaab, RZ ;  /* 0x2aaaaaab00000827 */ /* 0x000fca00078e02ff */
[----:B------:R-:W-:-:S04]  /*1800*/  @P0 SHF.R.U32.HI R3, RZ, 0x1f, R0 ;  /* 0x0000001fff030819 */ /* 0x000fc80000011600 */
[----:B------:R-:W-:Y:S02]  /*1810*/  @P0 LEA.HI.SX32 R27, R0, R3, 0x1b ;  /* 0x00000003001b0211 */ /* 0x000fe400078fdaff */
[----:B------:R-:W-:Y:S02]  /*1820*/  PLOP3.LUT P0, PT, PT, PT, PT, 0x80, 0x0 ;  /* 0x000000000000781c */ /* 0x000fe40003f0f070 */
[----:B------:R-:W-:-:S13]  /*1830*/  ISETP.GT.AND P1, PT, R27, R28, PT ;  /* 0x0000001c1b00720c */ /* 0x000fda0003f24270 */
[----:B0-----:R-:W-:Y:S05]  /*1840*/  @!P1 BRA `(.L_x_400) ;  /* 0x0000004000389947 */ /* 0x001fea0003800000 */
[----:B------:R-:W-:Y:S01]  /*1850*/  VIADD R0, R2, 0x12400 ;  /* 0x0001240002007836 */ /* 0x000fe20000000000 */
[----:B------:R-:W-:Y:S04]  /*1860*/  BSSY B6, `(.L_x_401) ;  /* 0x0000013000067945 */ /* 0x000fe80003800000 */
[----:B------:R-:W-:-:S13]  /*1870*/  LOP3.LUT P0, RZ, R0, 0x3ff, RZ, 0xc0, !PT ;  /* 0x000003ff00ff7812 */ /* 0x000fda000780c0ff */
[----:B------:R-:W-:Y:S05]  /*1880*/  @!P0 BRA `(.L_x_402) ;  /* 0x0000000000408947 */ /* 0x000fea0003800000 */
        /* <DEDUP_REMOVED lines=15> */
[----:B-1---5:R-:W-:Y:S05]  /*1980*/  CALL.ABS.NOINC R14 ;  /* 0x000000000e007343 */ /* 0x022fea0003c00000 */
.L_x_402:
[----:B------:R-:W-:Y:S05]  /*1990*/  BSYNC B6 ;  /* 0x0000000000067941 */ /* 0x000fea0003800000 */
.L_x_401:
        /* <DEDUP_REMOVED lines=11> */
[----:B------:R-:W-:Y:S01]  /*1a50*/  MOV R10, UR6 ;  /* 0x00000006000a7c02 */ /* 0x000fe20008000f00 */
[----:B------:R-:W-:Y:S02]  /*1a60*/  IMAD.U32 R6, RZ, RZ, UR4 ;  /* 0x00000004ff067e24 */ /* 0x000fe4000f8e00ff */
[----:B------:R-:W-:-:S02]  /*1a70*/  IMAD.U32 R7, RZ, RZ, UR5 ;  /* 0x00000005ff077e24 */ /* 0x000fc4000f8e00ff */
[----:B------:R-:W-:Y:S02]  /*1a80*/  IMAD.U32 R11, RZ, RZ, UR7 ;  /* 0x00000007ff0b7e24 */ /* 0x000fe4000f8e00ff */
[----:B------:R-:W-:Y:S02]  /*1a90*/  IMAD.MOV.U32 R8, RZ, RZ, 0x70 ;  /* 0x00000070ff087424 */ /* 0x000fe400078e00ff */
[----:B------:R-:W-:Y:S02]  /*1aa0*/  IMAD.MOV.U32 R12, RZ, RZ, 0x1 ;  /* 0x00000001ff0c7424 */ /* 0x000fe400078e00ff */
[----:B0-----:R-:W-:-:S07]  /*1ab0*/  IMAD.MOV.U32 R13, RZ, RZ, RZ ;  /* 0x000000ffff0d7224 */ /* 0x001fce00078e00ff */
[----:B------:R-:W-:-:S07]  /*1ac0*/  LEPC R20, `(.L_x_404) ;  /* 0x000000001014794e */ /* 0x000fce0000000000 */
[----:B-1---5:R-:W-:Y:S05]  /*1ad0*/  CALL.ABS.NOINC R14 ;  /* 0x000000000e007343 */ /* 0x022fea0003c00000 */
.L_x_404:
[----:B------:R-:W-:Y:S05]  /*1ae0*/  BSYNC B6 ;  /* 0x0000000000067941 */ /* 0x000fea0003800000 */
.L_x_403:
[----:B------:R-:W2:Y:S01]  /*1af0*/  LDL R14, [R1+0x70] ;  /* 0x00007000010e7983 */ /* 0x000ea20000100800 */
[----:B------:R-:W-:Y:S01]  /*1b00*/  ULDC.64 UR4, c[0x0][0x9f8] ;  /* 0x00027e0000047ab9 */ /* 0x000fe20000000a00 */
[----:B------:R-:W0:Y:S01]  /*1b10*/  LDC.64 R58, c[0x0][0x300] ;  /* 0x0000c000ff3a7b82 */ /* 0x000e220000000a00 */
[----:B------:R-:W-:Y:S01]  /*1b20*/  ISETP.NE.U32.AND P0, PT, RZ, UR4, PT ;  /* 0x00000004ff007c0c */ /* 0x000fe2000bf05070 */
[----:B------:R-:W-:Y:S01]  /*1b30*/  IMAD.IADD R39, R35, 0x1, R30 ;  /* 0x0000000123277824 */ /* 0x000fe200078e021e */
[----:B------:R-:W-:Y:S02]  /*1b40*/  ULDC.64 UR6, c[0x0][0xa08] ;  /* 0x0002820000067ab9 */ /* 0x000fe40000000a00 */
[----:B------:R-:W-:Y:S01]  /*1b50*/  ISETP.NE.AND.EX P0, PT, RZ, UR5, PT, P0 ;  /* 0x00000005ff007c0c */ /* 0x000fe2000bf05300 */
[----:B------:R-:W1:Y:S01]  /*1b60*/  S2R R20, SR_TID.X ;  /* 0x0000000000147919 */ /* 0x000e620000002100 */
[----:B------:R-:W-:Y:S01]  /*1b70*/  SHF.R.S32.HI R11, RZ, 0x1f, R34 ;  /* 0x0000001fff0b7819 */ /* 0x000fe20000011422 */
[----:B------:R-:W3:Y:S01]  /*1b80*/  LDC.64 R8, c[0x0][0x3f8] ;  /* 0x0000fe00ff087b82 */ /* 0x000ee20000000a00 */
[----:B------:R-:W-:-:S07]  /*1b90*/  SHF.R.S32.HI R17, RZ, 0x1f, R16 ;  /* 0x0000001fff117819 */ /* 0x000fce0000011410 */
[----:B------:R-:W4:Y:S02]  /*1ba0*/  LDC R73, c[0x0][0x3f4] ;  /* 0x0000fd00ff497b82 */ /* 0x000f240000000800 */
[----:B------:R-:W-:-:S04]  /*1bb0*/  @P0 IADD3 R4, P1, R32, UR4, RZ ;  /* 0x0000000420040c10 */ /* 0x000fc8000ff3e0ff */
[----:B------:R-:W-:Y:S01]  /*1bc0*/  @P0 IADD3.X R5, R36, UR5, RZ, P1, !PT ;  /* 0x0000000524050c10 */ /* 0x000fe20008ffe4ff */
[----:B------:R-:W-:Y:S01]  /*1bd0*/  ULDC.64 UR4, c[0x0][0x308] ;  /* 0x0000c20000047ab9 */ /* 0x000fe20000000a00 */
[----:B------:R-:W4:Y:S04]  /*1be0*/  LDL.LU R36, [R1] ;  /* 0x0000000001247983 */ /* 0x000f280000300800 */
[----:B------:R1:W3:Y:S01]  /*1bf0*/  @P0 LDG.E R31, desc[UR56][R4.64] ;  /* 0x00000038041f0981 */ /* 0x0002e2000c1e1900 */
[----:B------:R-:W-:Y:S01]  /*1c00*/  SHF.R.S32.HI R41, RZ, 0x1f, R39 ;  /* 0x0000001fff297819 */ /* 0x000fe20000011427 */
[----:B0-----:R-:W-:Y:S01]  /*1c10*/  IMAD.WIDE.U32 R6, R39, R58, RZ ;  /* 0x0000003a27067225 */ /* 0x001fe200078e00ff */
[----:B------:R-:W-:-:S03]  /*1c20*/  ISETP.NE.U32.AND P0, PT, RZ, UR6, PT ;  /* 0x00000006ff007c0c */ /* 0x000fc6000bf05070 */
[----:B------:R-:W-:Y:S01]  /*1c30*/  IMAD R0, R41, R58, RZ ;  /* 0x0000003a29007224 */ /* 0x000fe200078e02ff */
[----:B------:R-:W-:-:S03]  /*1c40*/  ISETP.NE.AND.EX P0, PT, RZ, UR7, PT, P0 ;  /* 0x00000007ff007c0c */ /* 0x000fc6000bf05300 */
[----:B------:R-:W-:Y:S01]  /*1c50*/  IMAD R3, R39, R59, R0 ;  /* 0x0000003b27037224 */ /* 0x000fe200078e0200 */
[----:B-1----:R-:W-:-:S03]  /*1c60*/  SHF.R.U32.HI R42, RZ, 0x7, R20 ;  /* 0x00000007ff2a7819 */ /* 0x002fc60000011614 */
[----:B------:R-:W-:Y:S01]  /*1c70*/  IMAD.IADD R7, R7, 0x1, R3 ;  /* 0x0000000107077824 */ /* 0x000fe200078e0203 */
[----:B------:R-:W-:Y:S01]  /*1c80*/  ISETP.NE.AND P6, PT, R42, 0x1, PT ;  /* 0x000000012a00780c */ /* 0x000fe20003fc5270 */
[----:B------:R-:W-:Y:S02]  /*1c90*/  IMAD R3, R11, UR4, RZ ;  /* 0x000000040b037c24 */ /* 0x000fe4000f8e02ff */
[----:B------:R-:W-:-:S04]  /*1ca0*/  IMAD.WIDE.U32 R4, R34, UR4, R6 ;  /* 0x0000000422047c25 */ /* 0x000fc8000f8e0006 */
[----:B------:R-:W-:Y:S01]  /*1cb0*/  IMAD R3, R34, UR5, R3 ;  /* 0x0000000522037c24 */ /* 0x000fe2000f8e0203 */
[----:B------:R-:W-:-:S03]  /*1cc0*/  ULDC.64 UR4, c[0x0][0x310] ;  /* 0x0000c40000047ab9 */ /* 0x000fc60000000a00 */
[----:B------:R-:W-:Y:S01]  /*1cd0*/  IMAD.IADD R5, R5, 0x1, R3 ;  /* 0x0000000105057824 */ /* 0x000fe200078e0203 */
[----:B------:R-:W-:Y:S01]  /*1ce0*/  SHF.R.S32.HI R38, RZ, 0x1f, R18 ;  /* 0x0000001fff267819 */ /* 0x000fe20000011412 */
[----:B------:R-:W0:Y:S01]  /*1cf0*/  S2R R40, SR_TID.X ;  /* 0x0000000000287919 */ /* 0x000e220000002100 */
[C---:B--2---:R-:W-:Y:S01]  /*1d00*/  IMAD.SHL.U32 R78, R14.reuse, 0x40, RZ ;  /* 0x000000400e4e7824 */ /* 0x044fe200078e00ff */
[----:B------:R-:W-:Y:S02]  /*1d10*/  LOP3.LUT P1, RZ, R14, 0x4, RZ, 0xc0, !PT ;  /* 0x000000040eff7812 */ /* 0x000fe4000782c0ff */
[----:B------:R-:W2:Y:S01]  /*1d20*/  LDL R14, [R1+0x80] ;  /* 0x00008000010e7983 */ /* 0x000ea20000100800 */
[----:B------:R-:W-:Y:S01]  /*1d30*/  IMAD.WIDE.U32 R6, R18, R58, R16 ;  /* 0x0000003a12067225 */ /* 0x000fe200078e0010 */
[----:B---3--:R-:W-:Y:S02]  /*1d40*/  SHF.R.S32.HI R0, RZ, 0x1f, R31 ;  /* 0x0000001fff007819 */ /* 0x008fe4000001141f */
[----:B------:R-:W-:-:S02]  /*1d50*/  SEL R61, R31, RZ, !P0 ;  /* 0x000000ff1f3d7207 */ /* 0x000fc40004000000 */
[----:B------:R-:W1:Y:S01]  /*1d60*/  LDC.64 R30, c[0x0][0x408] ;  /* 0x00010200ff1e7b82 */ /* 0x000e620000000a00 */
[----:B------:R-:W-:-:S05]  /*1d70*/  SEL R12, R0, RZ, !P0 ;  /* 0x000000ff000c7207 */ /* 0x000fca0004000000 */
[----:B------:R-:W-:Y:S02]  /*1d80*/  IMAD R0, R12, UR4, RZ ;  /* 0x000000040c007c24 */ /* 0x000fe4000f8e02ff */
[----:B------:R-:W-:-:S04]  /*1d90*/  IMAD.WIDE.U32 R4, R61, UR4, R4 ;  /* 0x000000043d047c25 */ /* 0x000fc8000f8e0004 */
[----:B------:R-:W-:Y:S01]  /*1da0*/  IMAD R3, R61, UR5, R0 ;  /* 0x000000053d037c24 */ /* 0x000fe2000f8e0200 */
[----:B------:R-:W-:Y:S05]  /*1db0*/  @!P6 WARPSYNC.ALL ;  /* 0x000000000000e948 */ /* 0x000fea0003800000 */
[----:B------:R-:W-:Y:S01]  /*1dc0*/  ULDC.64 UR4, c[0x0][0x330] ;  /* 0x0000cc0000047ab9 */ /* 0x000fe20000000a00 */
[----:B------:R-:W-:Y:S02]  /*1dd0*/  IMAD R0, R38, R58, RZ ;  /* 0x0000003a26007224 */ /* 0x000fe400078e02ff */
[----:B------:R-:W-:Y:S02]  /*1de0*/  IMAD R11, R11, UR4, RZ ;  /* 0x000000040b0b7c24 */ /* 0x000fe4000f8e02ff */
[----:B------:R-:W-:-:S02]  /*1df0*/  IMAD R79, R18, R59, R0 ;  /* 0x0000003b124f7224 */ /* 0x000fc400078e0200 */
[C---:B------:R-:W-:Y:S02]  /*1e00*/  IMAD R13, R34.reuse, UR5, R11 ;  /* 0x00000005220d7c24 */ /* 0x040fe4000f8e020b */
[----:B------:R-:W-:Y:S01]  /*1e10*/  IMAD.WIDE.U32 R10, R34, UR4, R16 ;  /* 0x00000004220a7c25 */ /* 0x000fe2000f8e0010 */
[----:B------:R-:W-:Y:S01]  /*1e20*/  ULDC.64 UR4, c[0x0][0x338] ;  /* 0x0000ce0000047ab9 */ /* 0x000fe20000000a00 */
[----:B------:R-:W-:Y:S02]  /*1e30*/  IADD3 R80, R5, R3, RZ ;  /* 0x0000000305507210 */ /* 0x000fe40007ffe0ff */
[----:B-1----:R-:W-:Y:S01]  /*1e40*/  IMAD R0, R38, R30, RZ ;  /* 0x0000001e26007224 */ /* 0x002fe200078e02ff */
[----:B------:R-:W-:Y:S01]  /*1e50*/  IADD3 R81, P0, R4, R6, RZ ;  /* 0x0000000604517210 */ /* 0x000fe20007f1e0ff */
[----:B------:R-:W-:Y:S01]  /*1e60*/  IMAD.IADD R11, R11, 0x1, R13 ;  /* 0x000000010b0b7824 */ /* 0x000fe200078e020d */
[----:B------:R-:W-:Y:S01]  /*1e70*/  SHF.R.S32.HI R23, RZ, 0x1f, R22 ;  /* 0x0000001fff177819 */ /* 0x000fe20000011416 */
[----:B------:R-:W-:-:S02]  /*1e80*/  IMAD R3, R12, UR4, RZ ;  /* 0x000000040c037c24 */ /* 0x000fc4000f8e02ff */
[----:B------:R-:W-:Y:S02]  /*1e90*/  IMAD R13, R18, R31, R0 ;  /* 0x0000001f120d7224 */ /* 0x000fe400078e0200 */
[----:B------:R-:W-:Y:S01]  /*1ea0*/  IMAD R0, R38, R8, RZ ;  /* 0x0000000826007224 */ /* 0x000fe200078e02ff */
[----:B------:R-:W-:Y:S01]  /*1eb0*/  IADD3.X R79, R80, R7, R79, P0, !PT ;  /* 0x00000007504f7210 */ /* 0x000fe200007fe44f */
[C---:B------:R-:W-:Y:S02]  /*1ec0*/  IMAD R15, R61.reuse, UR5, R3 ;  /* 0x000000053d0f7c24 */ /* 0x040fe4000f8e0203 */
[----:B------:R-:W-:-:S04]  /*1ed0*/  IMAD.WIDE.U32 R60, R61, UR4, R10 ;  /* 0x000000043d3c7c25 */ /* 0x000fc8000f8e000a */
[----:B------:R-:W-:-:S04]  /*1ee0*/  IMAD.WIDE.U32 R20, R18, R8, R22 ;  /* 0x0000000812147225 */ /* 0x000fc800078e0016 */
[----:B------:R-:W-:Y:S01]  /*1ef0*/  IMAD R7, R18, R9, R0 ;  /* 0x0000000912077224 */ /* 0x000fe200078e0200 */
[----:B----4-:R-:W-:Y:S01]  /*1f00*/  ISETP.GE.AND P0, PT, R16, R73, PT ;  /* 0x000000491000720c */ /* 0x010fe20003f06270 */
[----:B------:R-:W-:Y:S01]  /*1f10*/  IMAD.WIDE.U32 R10, R18, R8, R16 ;  /* 0x00000008120a7225 */ /* 0x000fe200078e0010 */
[----:B------:R-:W-:Y:S01]  /*1f20*/  LOP3.LUT R36, R36, 0xfffffffb, RZ, 0xc0, !PT ;  /* 0xfffffffb24247812 */ /* 0x000fe200078ec0ff */
[----:B------:R-:W-:Y:S02]  /*1f30*/  ULDC UR4, c[0x0][0x2f4] ;  /* 0x0000bd0000047ab9 */ /* 0x000fe40000000800 */
[----:B------:R-:W-:Y:S02]  /*1f40*/  IMAD.IADD R21, R21, 0x1, R7 ;  /* 0x0000000115157824 */ /* 0x000fe400078e0207 */
[----:B------:R-:W-:Y:S01]  /*1f50*/  IMAD.IADD R11, R7, 0x1, R11 ;  /* 0x00000001070b7824 */ /* 0x000fe200078e020b */
[----:B-----5:R-:W-:Y:S02]  /*1f60*/  SHF.R.S32.HI R7, RZ, 0x1f, R24 ;  /* 0x0000001fff077819 */ /* 0x020fe40000011418 */
[----:B------:R-:W-:-:S03]  /*1f70*/  SEL R3, R73, RZ, P0 ;  /* 0x000000ff49037207 */ /* 0x000fc60000000000 */
[C---:B------:R-:W-:Y:S01]  /*1f80*/  IMAD R6, R7.reuse, R30, RZ ;  /* 0x0000001e07067224 */ /* 0x040fe200078e02ff */
[----:B------:R-:W-:Y:S01]  /*1f90*/  @P1 LOP3.LUT R36, R36, 0x4, RZ, 0xfc, !PT ;  /* 0x0000000424241812 */ /* 0x000fe200078efcff */
[----:B------:R-:W-:Y:S02]  /*1fa0*/  IMAD R7, R7, R8, RZ ;  /* 0x0000000807077224 */ /* 0x000fe400078e02ff */
[----:B------:R-:W-:Y:S01]  /*1fb0*/  IMAD R67, R24, R31, R6 ;  /* 0x0000001f18437224 */ /* 0x000fe200078e0206 */
[----:B------:R-:W-:Y:S01]  /*1fc0*/  IADD3 R6, P1, R18, R39, RZ ;  /* 0x0000002712067210 */ /* 0x000fe20007f3e0ff */
[----:B0-----:R-:W-:Y:S02]  /*1fd0*/  VIADD R40, R40, 0xffffff80 ;  /* 0xffffff8028287836 */ /* 0x001fe40000000000 */
[----:B------:R-:W-:Y:S02]  /*1fe0*/  IMAD.IADD R3, R16, 0x1, R3 ;  /* 0x0000000110037824 */ /* 0x000fe400078e0203 */
[----:B------:R-:W-:-:S02]  /*1ff0*/  IMAD R65, R24, R9, R7 ;  /* 0x0000000918417224 */ /* 0x000fc400078e0207 */
[----:B------:R-:W-:Y:S01]  /*2000*/  IMAD.X R7, R38, 0x1, R41, P1 ;  /* 0x0000000126077824 */ /* 0x000fe200008e0629 */
[----:B------:R-:W-:Y:S02]  /*2010*/  SHF.R.S32.HI R38, RZ, 0x1f, R40 ;  /* 0x0000001fff267819 */ /* 0x000fe40000011428 */
[----:B------:R-:W-:Y:S02]  /*2020*/  SHF.R.S32.HI R0, RZ, 0x1f, R3 ;  /* 0x0000001fff007819 */ /* 0x000fe40000011403 */
[----:B------:R-:W-:Y:S02]  /*2030*/  LOP3.LUT R78, R78, 0x1c0, RZ, 0xc0, !PT ;  /* 0x000001c04e4e7812 */ /* 0x000fe400078ec0ff */
[----:B------:R-:W-:Y:S01]  /*2040*/  LEA.HI R38, R38, R40, RZ, 0x5 ;  /* 0x0000002826267211 */ /* 0x000fe200078f28ff */
[C---:B------:R-:W-:Y:S01]  /*2050*/  VIADD R40, R18.reuse, 0x60 ;  /* 0x0000006012287836 */ /* 0x040fe20000000000 */
[----:B------:R-:W-:Y:S01]  /*2060*/  IADD3 R32, R18, 0x60, RZ ;  /* 0x0000006012207810 */ /* 0x000fe20007ffe0ff */
[----:B------:R0:W-:Y:S01]  /*2070*/  STL [R1], R36 ;  /* 0x0000002401007387 */ /* 0x0001e20000100800 */
[----:B------:R-:W-:-:S02]  /*2080*/  LEA.HI R3, R0, R3, RZ, 0x3 ;  /* 0x0000000300037211 */ /* 0x000fc400078f18ff */
[----:B------:R-:W-:Y:S02]  /*2090*/  SHF.R.U32.HI R75, RZ, 0x3, R78 ;  /* 0x00000003ff4b7819 */ /* 0x000fe4000001164e */
[----:B------:R-:W-:Y:S01]  /*20a0*/  LOP3.LUT R0, R78, 0x18, R16, 0xf8, !PT ;  /* 0x000000184e007812 */ /* 0x000fe200078ef810 */
[----:B------:R-:W-:Y:S01]  /*20b0*/  IMAD.SHL.U32 R40, R40, 0x40, RZ ;  /* 0x0000004028287824 */ /* 0x000fe200078e00ff */
[----:B------:R-:W-:Y:S02]  /*20c0*/  SHF.R.S32.HI R76, RZ, 0x1f, R32 ;  /* 0x0000001fff4c7819 */ /* 0x000fe40000011420 */
[----:B------:R-:W-:Y:S02]  /*20d0*/  SHF.L.U32 R32, R32, 0x6, RZ ;  /* 0x0000000620207819 */ /* 0x000fe400000006ff */
[----:B------:R-:W-:Y:S02]  /*20e0*/  LOP3.LUT R0, R0, R75, RZ, 0x3c, !PT ;  /* 0x0000004b00007212 */ /* 0x000fe400078e3cff */
[----:B------:R-:W-:Y:S01]  /*20f0*/  SHF.R.S32.HI R38, RZ, 0x5, R38 ;  /* 0x00000005ff267819 */ /* 0x000fe20000011426 */
[----:B------:R-:W-:Y:S01]  /*2100*/  IMAD.WIDE.U32 R56, R18, R30, R22 ;  /* 0x0000001e12387225 */ /* 0x000fe200078e0016 */
[----:B------:R-:W-:-:S02]  /*2110*/  LOP3.LUT R40, R40, 0x1c0, RZ, 0xc0, !PT ;  /* 0x000001c028287812 */ /* 0x000fc400078ec0ff */
[----:B------:R-:W-:Y:S01]  /*2120*/  LOP3.LUT R32, R32, 0x1c0, RZ, 0xc0, !PT ;  /* 0x000001c020207812 */ /* 0x000fe200078ec0ff */
[----:B------:R-:W-:Y:S01]  /*2130*/  IMAD.WIDE.U32 R34, R18, R30, R16 ;  /* 0x0000001e12227225 */ /* 0x000fe200078e0010 */
[----:B------:R-:W-:-:S03]  /*2140*/  LOP3.LUT R12, R40, 0x38, R3, 0xf8, !PT ;  /* 0x00000038280c7812 */ /* 0x000fc600078ef803 */
[----:B------:R-:W-:Y:S01]  /*2150*/  IMAD R69, R38, 0x200, R0 ;  /* 0x0000020026457824 */ /* 0x000fe200078e0200 */
[----:B------:R-:W-:Y:S01]  /*2160*/  LOP3.LUT R0, R78, 0x38, R3, 0xf8, !PT ;  /* 0x000000384e007812 */ /* 0x000fe200078ef803 */
[----:B------:R-:W-:Y:S01]  /*2170*/  IMAD.IADD R57, R57, 0x1, R13 ;  /* 0x0000000139397824 */ /* 0x000fe200078e020d */
[----:B------:R-:W-:Y:S01]  /*2180*/  SHF.R.U32.HI R32, RZ, 0x3, R32 ;  /* 0x00000003ff207819 */ /* 0x000fe20000011620 */
[----:B------:R-:W-:Y:S01]  /*2190*/  IMAD.IADD R35, R13, 0x1, R35 ;  /* 0x000000010d237824 */ /* 0x000fe200078e0223 */
[----:B------:R-:W-:Y:S01]  /*21a0*/  LOP3.LUT R0, R0, R75, RZ, 0x3c, !PT ;  /* 0x0000004b00007212 */ /* 0x000fe200078e3cff */
[----:B------:R-:W-:Y:S01]  /*21b0*/  IMAD R37, R9, 0xc0, RZ ;  /* 0x000000c009257824 */ /* 0x000fe200078e02ff */
[----:B------:R-:W-:Y:S01]  /*21c0*/  LOP3.LUT R12, R12, R32, RZ, 0x3c, !PT ;  /* 0x000000200c0c7212 */ /* 0x000fe200078e3cff */
[----:B------:R-:W-:Y:S01]  /*21d0*/  IMAD.WIDE.U32 R20, R24, R8, R20 ;  /* 0x0000000818147225 */ /* 0x000fe200078e0014 */
[----:B------:R-:W-:-:S03]  /*21e0*/  LOP3.LUT R64, R3, 0xfffffff8, RZ, 0xc0, !PT ;  /* 0xfffffff803407812 */ /* 0x000fc600078ec0ff */
[----:B------:R-:W-:-:S04]  /*21f0*/  IMAD.WIDE.U32 R10, R24, R8, R10 ;  /* 0x00000008180a7225 */ /* 0x000fc800078e000a */
[----:B------:R-:W-:Y:S02]  /*2200*/  IMAD R13, R59, 0xc0, RZ ;  /* 0x000000c03b0d7824 */ /* 0x000fe400078e02ff */
[----:B------:R-:W-:Y:S02]  /*2210*/  IMAD R71, R31, 0xc0, RZ ;  /* 0x000000c01f477824 */ /* 0x000fe400078e02ff */
[----:B------:R-:W-:-:S04]  /*2220*/  IMAD.WIDE.U32 R56, R24, R30, R56 ;  /* 0x0000001e18387225 */ /* 0x000fc800078e0038 */
[----:B------:R-:W-:-:S04]  /*2230*/  IMAD.WIDE.U32 R34, R24, R30, R34 ;  /* 0x0000001e18227225 */ /* 0x000fc800078e0022 */
[----:B------:R-:W-:-:S04]  /*2240*/  IMAD.WIDE.U32 R8, R8, 0xc0, RZ ;  /* 0x000000c008087825 */ /* 0x000fc800078e00ff */
[----:B------:R-:W-:Y:S02]  /*2250*/  VIADD R77, R16, 0x20 ;  /* 0x00000020104d7836 */ /* 0x000fe40000000000 */
[----:B------:R-:W-:Y:S01]  /*2260*/  IMAD.WIDE.U32 R58, R58, 0xc0, RZ ;  /* 0x000000c03a3a7825 */ /* 0x000fe200078e00ff */
[----:B------:R-:W-:-:S03]  /*2270*/  SHF.R.S32.HI R63, RZ, 0x3, R3 ;  /* 0x00000003ff3f7819 */ /* 0x000fc60000011403 */
[----:B------:R-:W-:Y:S01]  /*2280*/  IMAD.WIDE.U32 R30, R30, 0xc0, RZ ;  /* 0x000000c01e1e7825 */ /* 0x000fe200078e00ff */
[----:B------:R-:W-:Y:S02]  /*2290*/  IADD3 R70, R9, R37, RZ ;  /* 0x0000002509467210 */ /* 0x000fe40007ffe0ff */
[----:B------:R-:W-:Y:S01]  /*22a0*/  ISETP.GE.AND P1, PT, R16, UR4, PT ;  /* 0x0000000410007c0c */ /* 0x000fe2000bf26270 */
[----:B------:R-:W-:Y:S01]  /*22b0*/  IMAD.IADD R68, R57, 0x1, R67 ;  /* 0x0000000139447824 */ /* 0x000fe200078e0243 */
[----:B------:R-:W-:Y:S01]  /*22c0*/  ISETP.GE.AND P2, PT, R77, UR4, PT ;  /* 0x000000044d007c0c */ /* 0x000fe2000bf46270 */
[----:B------:R-:W-:Y:S01]  /*22d0*/  IMAD.IADD R66, R21, 0x1, R65 ;  /* 0x0000000115427824 */ /* 0x000fe200078e0241 */
[----:B------:R-:W-:Y:S01]  /*22e0*/  SHF.R.S32.HI R62, RZ, 0x1f, R64 ;  /* 0x0000001fff3e7819 */ /* 0x000fe20000011440 */
[----:B------:R-:W-:Y:S02]  /*22f0*/  IMAD R32, R38, 0x200, R0 ;  /* 0x0000020026207824 */ /* 0x000fe400078e0200 */
[----:B------:R-:W-:-:S02]  /*2300*/  VIADD R74, R42, 0x8 ;  /* 0x000000082a4a7836 */ /* 0x000fc40000000000 */
[----:B------:R-:W-:Y:S02]  /*2310*/  IMAD.SHL.U32 R73, R73, 0x2, RZ ;  /* 0x0000000249497824 */ /* 0x000fe400078e00ff */
[----:B------:R-:W-:Y:S02]  /*2320*/  IMAD.IADD R72, R59, 0x1, R13 ;  /* 0x000000013b487824 */ /* 0x000fe400078e020d */
[----:B------:R-:W-:Y:S02]  /*2330*/  IMAD.IADD R71, R31, 0x1, R71 ;  /* 0x000000011f477824 */ /* 0x000fe400078e0247 */
[----:B------:R-:W-:Y:S02]  /*2340*/  IMAD.IADD R67, R67, 0x1, R35 ;  /* 0x0000000143437824 */ /* 0x000fe400078e0223 */
[----:B------:R-:W-:Y:S02]  /*2350*/  IMAD.IADD R65, R65, 0x1, R11 ;  /* 0x0000000141417824 */ /* 0x000fe400078e020b */
[----:B------:R-:W-:-:S02]  /*2360*/  IMAD.IADD R0, R61, 0x1, R15 ;  /* 0x000000013d007824 */ /* 0x000fc400078e020f */
[----:B--2---:R-:W-:Y:S01]  /*2370*/  IMAD.IADD R3, R14, 0x1, R12 ;  /* 0x000000010e037824 */ /* 0x004fe200078e020c */
[----:B0-----:R-:W-:Y:S06]  /*2380*/  @!P6 BAR.SYNC.DEFER_BLOCKING 0x9, 0x100 ;  /* 0x024400000000eb1d */ /* 0x001fec0000010000 */
.L_x_454:
[----:B------:R-:W2:Y:S01]  /*2390*/  LDL R39, [R1+0x70] ;  /* 0x0000700001277983 */ /* 0x000ea20000100800 */
[----:B------:R-:W0:Y:S03]  /*23a0*/  LDC.64 R84, c[0x0][0x2e8] ;  /* 0x0000ba00ff547b82 */ /* 0x000e260000000a00 */
[----:B------:R-:W3:Y:S01]  /*23b0*/  LDL.LU R38, [R1] ;  /* 0x0000000001267983 */ /* 0x000ee20000300800 */
[----:B------:R-:W-:Y:S01]  /*23c0*/  VIADD R37, R27, 0xffffffff ;  /* 0xffffffff1b257836 */ /* 0x000fe20000000000 */
[----:B------:R-:W-:Y:S05]  /*23d0*/  YIELD ;  /* 0x0000000000007946 */ /* 0x000fea0003800000 */
[----:B------:R-:W-:Y:S01]  /*23e0*/  SHF.R.S32.HI R36, RZ, 0x1f, R37 ;  /* 0x0000001fff247819 */ /* 0x000fe20000011425 */
[-C--:B------:R-:W-:Y:S01]  /*23f0*/  IMAD R13, R72, R37.reuse, RZ ;  /* 0x00000025480d7224 */ /* 0x080fe200078e02ff */
[----:B------:R-:W1:Y:S01]  /*2400*/  LDC.64 R90, c[0x0][0x300] ;  /* 0x0000c000ff5a7b82 */ /* 0x000e620000000a00 */
[----:B------:R-:W-:Y:S01]  /*2410*/  IMAD.WIDE.U32 R14, R58, R37, RZ ;  /* 0x000000253a0e7225 */ /* 0x000fe200078e00ff */
[----:B------:R-:W-:Y:S03]  /*2420*/  BSSY B0, `(.L_x_405) ;  /* 0x00002f8000007945 */ /* 0x000fe60003800000 */
[----:B------:R-:W-:-:S02]  /*2430*/  IMAD R13, R36, R58, R13 ;  /* 0x0000003a240d7224 */ /* 0x000fc400078e020d */
[----:B------:R-:W-:Y:S01]  /*2440*/  IMAD.MOV.U32 R88, RZ, RZ, R14 ;  /* 0x000000ffff587224 */ /* 0x000fe200078e000e */
[----:B------:R-:W-:Y:S01]  /*2450*/  IADD3 R14, P4, R81, R14, RZ ;  /* 0x0000000e510e7210 */ /* 0x000fe20007f9e0ff */
[----:B------:R-:W-:Y:S01]  /*2460*/  IMAD.IADD R89, R15, 0x1, R13 ;  /* 0x000000010f597824 */ /* 0x000fe200078e020d */
[----:B------:R-:W4:Y:S01]  /*2470*/  LDC R92, c[0x0][0x3f4] ;  /* 0x0000fd00ff5c7b82 */ /* 0x000f220000000800 */
[----:B------:R-:W-:Y:S02]  /*2480*/  IMAD R87, R19, 0x3000, R69 ;  /* 0x0000300013577824 */ /* 0x000fe400078e0245 */
[----:B------:R-:W-:Y:S01]  /*2490*/  IMAD.X R15, R89, 0x1, R79, P4 ;  /* 0x00000001590f7824 */ /* 0x000fe200020e064f */
[C---:B0-----:R-:W-:Y:S02]  /*24a0*/  LEA R42, P4, R14.reuse, R84, 0x1 ;  /* 0x000000540e2a7211 */ /* 0x041fe400078808ff */
[----:B------:R-:W-:Y:S02]  /*24b0*/  IADD3 R83, R87, 0x20, RZ ;  /* 0x0000002057537810 */ /* 0x000fe40007ffe0ff */
[----:B------:R-:W-:-:S02]  /*24c0*/  LEA.HI.X R43, R14, R85, R15, 0x1, P4 ;  /* 0x000000550e2b7211 */ /* 0x000fc400020f0c0f */
[----:B------:R-:W-:Y:S01]  /*24d0*/  ISETP.GT.AND P4, PT, R37, R28, PT ;  /* 0x0000001c2500720c */ /* 0x000fe20003f84270 */
[----:B-1----:R-:W-:-:S04]  /*24e0*/  IMAD.WIDE.U32 R12, R90, 0x60, R88 ;  /* 0x000000605a0c7825 */ /* 0x002fc800078e0058 */
[----:B------:R-:W-:Y:S01]  /*24f0*/  IMAD R27, R91, 0x60, RZ ;  /* 0x000000605b1b7824 */ /* 0x000fe200078e02ff */
[----:B------:R-:W-:-:S04]  /*2500*/  IADD3 R12, P3, R81, R12, RZ ;  /* 0x0000000c510c7210 */ /* 0x000fc80007f7e0ff */
[----:B------:R-:W-:Y:S01]  /*2510*/  IADD3.X R13, R79, R13, R27, P3, !PT ;  /* 0x0000000d4f0d7210 */ /* 0x000fe20001ffe41b */
[----:B------:R-:W-:Y:S01]  /*2520*/  IMAD.MOV.U32 R27, RZ, RZ, R37 ;  /* 0x000000ffff1b7224 */ /* 0x000fe200078e0025 */
[----:B------:R-:W-:-:S04]  /*2530*/  LEA R40, P3, R12, R84, 0x1 ;  /* 0x000000540c287211 */ /* 0x000fc800078608ff */
[----:B------:R-:W-:Y:S02]  /*2540*/  LEA.HI.X R41, R12, R85, R13, 0x1, P3 ;  /* 0x000000550c297211 */ /* 0x000fe400018f0c0d */
[----:B----4-:R-:W-:Y:S02]  /*2550*/  ISETP.GE.AND P3, PT, R92, 0x1, PT ;  /* 0x000000015c00780c */ /* 0x010fe40003f66270 */
[----:B--2---:R-:W-:Y:S02]  /*2560*/  LOP3.LUT P5, RZ, R39, 0x4, RZ, 0xc0, !PT ;  /* 0x0000000427ff7812 */ /* 0x004fe400078ac0ff */
[----:B---3--:R-:W-:-:S04]  /*2570*/  LOP3.LUT R38, R38, 0xfffffffd, RZ, 0xc0, !PT ;  /* 0xfffffffd26267812 */ /* 0x008fc800078ec0ff */
[----:B------:R-:W-:-:S05]  /*2580*/  @P4 LOP3.LUT R38, R38, 0x2, RZ, 0xfc, !PT ;  /* 0x0000000226264812 */ /* 0x000fca00078efcff */
[----:B------:R0:W-:Y:S02]  /*2590*/  STL [R1], R38 ;  /* 0x0000002601007387 */ /* 0x0001e40000100800 */
[C---:B------:R-:W-:Y:S02]  /*25a0*/  @P5 VIADD R83, R87.reuse, 0xffffffe0 ;  /* 0xffffffe057535836 */ /* 0x040fe40000000000 */
[--C-:B------:R-:W-:Y:S02]  /*25b0*/  IMAD R87, R87, 0x2, R26.reuse ;  /* 0x0000000257577824 */ /* 0x100fe400078e021a */
[----:B------:R-:W-:Y:S01]  /*25c0*/  IMAD R83, R83, 0x2, R26 ;  /* 0x0000000253537824 */ /* 0x000fe200078e021a */
[----:B------:R-:W-:Y:S06]  /*25d0*/  @!P3 BRA `(.L_x_406) ;  /* 0x0000002c0004b947 */ /* 0x000fec0003800000 */
[----:B------:R-:W-:Y:S01]  /*25e0*/  ULDC.U8 UR4, c[0x0][0x410] ;  /* 0x0001040000047ab9 */ /* 0x000fe20000000000 */
[-C--:B------:R-:W-:Y:S01]  /*25f0*/  IMAD R13, R70, R37.reuse, RZ ;  /* 0x00000025460d7224 */ /* 0x080fe200078e02ff */
[----:B------:R-:W-:Y:S01]  /*2600*/  ISETP.NE.AND P3, PT, RZ, UR4, PT ;  /* 0x00000004ff007c0c */ /* 0x000fe2000bf65270 */
[-C--:B------:R-:W-:Y:S02]  /*2610*/  IMAD R15, R71, R37.reuse, RZ ;  /* 0x00000025470f7224 */ /* 0x080fe400078e02ff */
[----:B------:R-:W-:Y:S02]  /*2620*/  IMAD R86, R27, -0xc0, R29 ;  /* 0xffffff401b567824 */ /* 0x000fe400078e021d */
[C---:B------:R-:W-:Y:S02]  /*2630*/  IMAD R13, R36.reuse, R8, R13 ;  /* 0x00000008240d7224 */ /* 0x040fe400078e020d */
[----:B------:R-:W-:Y:S01]  /*2640*/  IMAD R15, R36, R30, R15 ;  /* 0x0000001e240f7224 */ /* 0x000fe200078e020f */
[----:B------:R-:W-:Y:S01]  /*2650*/  VIMNMX R86, R86, 0xc0, PT ;  /* 0x000000c056567848 */ /* 0x000fe20003fe0100 */
[----:B------:R-:W-:-:S04]  /*2660*/  IMAD.WIDE.U32 R50, R8, R37, RZ ;  /* 0x0000002508327225 */ /* 0x000fc800078e00ff */
[----:B------:R-:W-:-:S04]  /*2670*/  IMAD.WIDE.U32 R48, R30, R37, RZ ;  /* 0x000000251e307225 */ /* 0x000fc800078e00ff */
[----:B------:R-:W-:Y:S02]  /*2680*/  IMAD.IADD R93, R51, 0x1, R13 ;  /* 0x00000001335d7824 */ /* 0x000fe400078e020d */
[----:B------:R-:W-:Y:S01]  /*2690*/  IMAD.IADD R82, R49, 0x1, R15 ;  /* 0x0000000131527824 */ /* 0x000fe200078e020f */
[----:B------:R-:W-:Y:S06]  /*26a0*/  @!P3 BRA `(.L_x_407) ;  /* 0x000000140018b947 */ /* 0x000fec0003800000 */
[----:B------:R-:W-:Y:S01]  /*26b0*/  ISETP.GE.AND P4, PT, R18, R86, PT ;  /* 0x000000561200720c */ /* 0x000fe20003f86270 */
[----:B------:R-:W-:Y:S01]  /*26c0*/  BSSY B1, `(.L_x_408) ;  /* 0x000001e000017945 */ /* 0x000fe20003800000 */
[----:B------:R-:W-:Y:S02]  /*26d0*/  CS2R R36, SRZ ;  /* 0x0000000000247805 */ /* 0x000fe4000001ff00 */
[----:B------:R-:W-:Y:S02]  /*26e0*/  CS2R R52, SRZ ;  /* 0x0000000000347805 */ /* 0x000fe4000001ff00 */
[----:B------:R-:W-:Y:S02]  /*26f0*/  CS2R R84, SRZ ;  /* 0x0000000000547805 */ /* 0x000fe4000001ff00 */
[----:B------:R-:W-:Y:S02]  /*2700*/  CS2R R54, SRZ ;  /* 0x0000000000367805 */ /* 0x000fe4000001ff00 */
[----:B------:R-:W-:-:S02]  /*2710*/  CS2R R44, SRZ ;  /* 0x00000000002c7805 */ /* 0x000fc4000001ff00 */
[----:B0-----:R-:W-:Y:S02]  /*2720*/  CS2R R38, SRZ ;  /* 0x0000000000267805 */ /* 0x001fe4000001ff00 */
[----:B------:R-:W-:Y:S02]  /*2730*/  CS2R R46, SRZ ;  /* 0x00000000002e7805 */ /* 0x000fe4000001ff00 */
[----:B------:R-:W-:Y:S01]  /*2740*/  CS2R R88, SRZ ;  /* 0x0000000000587805 */ /* 0x000fe2000001ff00 */
[----:B------:R-:W-:Y:S06]  /*2750*/  @P4 BRA `(.L_x_409) ;  /* 0x0000000000504947 */ /* 0x000fec0003800000 */
[----:B------:R-:W-:Y:S01]  /*2760*/  IADD3 R13, P3, R20, R50, RZ ;  /* 0x00000032140d7210 */ /* 0x000fe20007f7e0ff */
[----:B------:R-:W-:Y:S01]  /*2770*/  ULDC.64 UR4, c[0x0][0x3e8] ;  /* 0x0000fa0000047ab9 */ /* 0x000fe20000000a00 */
[----:B------:R-:W-:Y:S02]  /*2780*/  CS2R R84, SRZ ;  /* 0x0000000000547805 */ /* 0x000fe4000001ff00 */
[----:B------:R-:W-:Y:S01]  /*2790*/  CS2R R88, SRZ ;  /* 0x0000000000587805 */ /* 0x000fe2000001ff00 */
[----:B------:R-:W-:Y:S01]  /*27a0*/  IMAD.X R14, R93, 0x1, R66, P3 ;  /* 0x000000015d0e7824 */ /* 0x000fe200018e0642 */
[----:B------:R-:W-:-:S04]  /*27b0*/  IADD3 R15, P3, R56, R48, RZ ;  /* 0x00000030380f7210 */ /* 0x000fc80007f7e0ff */
[----:B------:R-:W-:Y:S02]  /*27c0*/  IADD3.X R52, R82, R68, RZ, P3, !PT ;  /* 0x0000004452347210 */ /* 0x000fe40001ffe4ff */
[----:B------:R-:W-:-:S04]  /*27d0*/  LEA R12, P3, R13, UR4, 0x1 ;  /* 0x000000040d0c7c11 */ /* 0x000fc8000f8608ff */
[----:B------:R-:W-:Y:S01]  /*27e0*/  LEA.HI.X R13, R13, UR5, R14, 0x1, P3 ;  /* 0x000000050d0d7c11 */ /* 0x000fe200098f0c0e */
[----:B------:R-:W-:Y:S02]  /*27f0*/  ULDC.64 UR4, c[0x0][0x400] ;  /* 0x0001000000047ab9 */ /* 0x000fe40000000a00 */
[----:B------:R-:W-:-:S04]  /*2800*/  LEA R14, P3, R15, UR4, 0x1 ;  /* 0x000000040f0e7c11 */ /* 0x000fc8000f8608ff */
[----:B------:R-:W-:Y:S02]  /*2810*/  LEA.HI.X R15, R15, UR5, R52, 0x1, P3 ;  /* 0x000000050f0f7c11 */ /* 0x000fe400098f0c34 */
[----:B------:R-:W-:Y:S02]  /*2820*/  ISETP.GE.AND P3, PT, R22, R92, PT ;  /* 0x0000005c1600720c */ /* 0x000fe40003f66270 */
[----:B------:R-:W-:Y:S02]  /*2830*/  CS2R R52, SRZ ;  /* 0x0000000000347805 */ /* 0x000fe4000001ff00 */
[----:B------:R-:W-:-:S09]  /*2840*/  CS2R R54, SRZ ;  /* 0x0000000000367805 */ /* 0x000fd2000001ff00 */
[----:B------:R0:W5:Y:S04]  /*2850*/  @!P3 LDG.E.64 R84, desc[UR56][R12.64] ;  /* 0x000000380c54b981 */ /* 0x000168000c1e1b00 */
[----:B------:R0:W5:Y:S01]  /*2860*/  @!P3 LDG.E.64 R88, desc[UR56][R14.64] ;  /* 0x000000380e58b981 */ /* 0x000162000c1e1b00 */
[----:B------:R-:W-:-:S13]  /*2870*/  ISETP.GE.AND P3, PT, R154, R92, PT ;  /* 0x0000005c9a00720c */ /* 0x000fda0003f66270 */
[----:B------:R0:W5:Y:S04]  /*2880*/  @!P3 LDG.E.64 R52, desc[UR56][R12.64+0x20] ;  /* 0x000020380c34b981 */ /* 0x000168000c1e1b00 */
[----:B------:R0:W5:Y:S02]  /*2890*/  @!P3 LDG.E.64 R54, desc[UR56][R14.64+0x20] ;  /* 0x000020380e36b981 */ /* 0x000164000c1e1b00 */
.L_x_409:
[----:B------:R-:W-:Y:S05]  /*28a0*/  BSYNC B1 ;  /* 0x0000000000017941 */ /* 0x000fea0003800000 */
.L_x_408:
[----:B0-----:R-:W-:Y:S01]  /*28b0*/  VIADD R12, R18, 0x60 ;  /* 0x00000060120c7836 */ /* 0x001fe20000000000 */
[----:B------:R-:W-:Y:S01]  /*28c0*/  BSSY B1, `(.L_x_410) ;  /* 0x0000021000017945 */ /* 0x000fe20003800000 */
[----:B-----5:R-:W-:Y:S02]  /*28d0*/  IMAD.MOV.U32 R90, RZ, RZ, R52 ;  /* 0x000000ffff5a7224 */ /* 0x020fe400078e0034 */
[----:B------:R-:W-:Y:S01]  /*28e0*/  IMAD.MOV.U32 R91, RZ, RZ, R53 ;  /* 0x000000ffff5b7224 */ /* 0x000fe200078e0035 */
[----:B------:R-:W-:-:S13]  /*28f0*/  ISETP.GE.AND P5, PT, R12, R86, PT ;  /* 0x000000560c00720c */ /* 0x000fda0003fa6270 */
[----:B------:R-:W-:Y:S05]  /*2900*/  @P5 BRA `(.L_x_411) ;  /* 0x0000000000705947 */ /* 0x000fea0003800000 */
[----:B------:R-:W0:Y:S01]  /*2910*/  LDC.64 R12, c[0x0][0x3f8] ;  /* 0x0000fe00ff0c7b82 */ /* 0x000e220000000a00 */
[----:B------:R-:W-:Y:S01]  /*2920*/  IMAD.MOV.U32 R51, RZ, RZ, R93 ;  /* 0x000000ffff337224 */ /* 0x000fe200078e005d */
[----:B------:R-:W-:Y:S01]  /*2930*/  ULDC.64 UR4, c[0x0][0x3e8] ;  /* 0x0000fa0000047ab9 */ /* 0x000fe20000000a00 */
[----:B------:R-:W-:Y:S01]  /*2940*/  IMAD.MOV.U32 R49, RZ, RZ, R82 ;  /* 0x000000ffff317224 */ /* 0x000fe200078e0052 */
[----:B------:R-:W-:Y:S02]  /*2950*/  CS2R R44, SRZ ;  /* 0x00000000002c7805 */ /* 0x000fe4000001ff00 */
[----:B------:R-:W-:Y:S01]  /*2960*/  CS2R R46, SRZ ;  /* 0x00000000002e7805 */ /* 0x000fe2000001ff00 */
[----:B0-----:R-:W-:-:S04]  /*2970*/  IMAD.WIDE.U32 R50, R12, 0x60, R50 ;  /* 0x000000600c327825 */ /* 0x001fc800078e0032 */
[----:B------:R-:W-:Y:S01]  /*2980*/  IMAD R13, R13, 0x60, RZ ;  /* 0x000000600d0d7824 */ /* 0x000fe200078e02ff */
[----:B------:R-:W-:-:S04]  /*2990*/  IADD3 R14, P3, R20, R50, RZ ;  /* 0x00000032140e7210 */ /* 0x000fc80007f7e0ff */
[----:B------:R-:W-:Y:S02]  /*29a0*/  IADD3.X R51, R66, R51, R13, P3, !PT ;  /* 0x0000003342337210 */ /* 0x000fe40001ffe40d */
[----:B------:R-:W0:Y:S02]  /*29b0*/  LDC.64 R12, c[0x0][0x408] ;  /* 0x00010200ff0c7b82 */ /* 0x000e240000000a00 */
[----:B0-----:R-:W-:-:S04]  /*29c0*/  IMAD.WIDE.U32 R48, R12, 0x60, R48 ;  /* 0x000000600c307825 */ /* 0x001fc800078e0030 */
[----:B------:R-:W-:Y:S01]  /*29d0*/  IMAD R13, R13, 0x60, RZ ;  /* 0x000000600d0d7824 */ /* 0x000fe200078e02ff */
[----:B------:R-:W-:-:S04]  /*29e0*/  IADD3 R15, P3, R56, R48, RZ ;  /* 0x00000030380f7210 */ /* 0x000fc80007f7e0ff */
[----:B------:R-:W-:Y:S02]  /*29f0*/  IADD3.X R48, R68, R49, R13, P3, !PT ;  /* 0x0000003144307210 */ /* 0x000fe40001ffe40d */
        /* <DEDUP_REMOVED lines=13> */
.L_x_411:
[----:B------:R-:W-:Y:S05]  /*2ad0*/  BSYNC B1 ;  /* 0x0000000000017941 */ /* 0x000fea0003800000 */
.L_x_410:
[----:B------:R-:W2:Y:S01]  /*2ae0*/  LDL R48, [R1+0x14] ;  /* 0x0000140001307983 */ /* 0x000ea20000100800 */
[----:B0-----:R-:W-:Y:S01]  /*2af0*/  IMAD.MOV.U32 R13, RZ, RZ, R85 ;  /* 0x000000ffff0d7224 */ /* 0x001fe200078e0055 */
[----:B------:R-:W-:Y:S01]  /*2b00*/  PRMT R100, R90, 0x7610, R100 ;  /* 0x000076105a647816 */ /* 0x000fe20000000064 */
[----:B------:R-:W-:Y:S01]  /*2b10*/  IMAD.MOV.U32 R12, RZ, RZ, R84 ;  /* 0x000000ffff0c7224 */ /* 0x000fe200078e0054 */
[----:B------:R-:W-:Y:S01]  /*2b20*/  PRMT R99, R91, 0x7610, R99 ;  /* 0x000076105b637816 */ /* 0x000fe20000000063 */
[----:B------:R-:W-:Y:S01]  /*2b30*/  IMAD.MOV.U32 R14, RZ, RZ, R88 ;  /* 0x000000ffff0e7224 */ /* 0x000fe200078e0058 */
[----:B------:R-:W-:Y:S01]  /*2b40*/  PRMT R50, R50, 0x5410, R13 ;  /* 0x0000541032327816 */ /* 0x000fe2000000000d */
[----:B------:R-:W-:Y:S01]  /*2b50*/  IMAD.MOV.U32 R13, RZ, RZ, R55 ;  /* 0x000000ffff0d7224 */ /* 0x000fe200078e0037 */
[----:B------:R-:W-:Y:S01]  /*2b60*/  PRMT R49, R49, 0x5410, R12 ;  /* 0x0000541031317816 */ /* 0x000fe2000000000c */
[----:B------:R-:W-:Y:S01]  /*2b70*/  IMAD.MOV.U32 R15, RZ, RZ, R89 ;  /* 0x000000ffff0f7224 */ /* 0x000fe200078e0059 */
[----:B------:R-:W-:-:S02]  /*2b80*/  MOV R12, R54 ;  /* 0x00000036000c7202 */ /* 0x000fc40000000f00 */
[----:B------:R-:W-:Y:S01]  /*2b90*/  PRMT R97, R13, 0x7610, R97 ;  /* 0x000076100d617816 */ /* 0x000fe20000000061 */
[----:B-----5:R-:W-:Y:S01]  /*2ba0*/  IMAD.MOV.U32 R13, RZ, RZ, R37 ;  /* 0x000000ffff0d7224 */ /* 0x020fe200078e0025 */
        /* <DEDUP_REMOVED lines=12> */
[----:B------:R-:W-:-:S02]  /*2c70*/  PRMT R49, R12, 0x7610, R49 ;  /* 0x000076100c317816 */ /* 0x000fc40000000031 */
[----:B------:R-:W-:Y:S02]  /*2c80*/  MOV R12, R38 ;  /* 0x00000026000c7202 */ /* 0x000fe40000000f00 */
[----:B------:R-:W-:Y:S02]  /*2c90*/  PRMT R90, R13, 0x7610, R90 ;  /* 0x000076100d5a7816 */ /* 0x000fe4000000005a */
[----:B------:R-:W-:Y:S02]  /*2ca0*/  PRMT R51, R12, 0x7610, R51 ;  /* 0x000076100c337816 */ /* 0x000fe40000000033 */
[----:B------:R-:W-:Y:S02]  /*2cb0*/  PRMT R95, R14, 0x7610, R95 ;  /* 0x000076100e5f7816 */ /* 0x000fe4000000005f */
[----:B------:R-:W-:Y:S02]  /*2cc0*/  PRMT R96, R15, 0x7610, R96 ;  /* 0x000076100f607816 */ /* 0x000fe40000000060 */
[----:B--2---:R-:W-:-:S13]  /*2cd0*/  ISETP.NE.AND P3, PT, R48, 0x3, PT ;  /* 0x000000033000780c */ /* 0x004fda0003f65270 */
[----:B------:R-:W-:Y:S05]  /*2ce0*/  @!P3 BRA `(.L_x_412) ;  /* 0x000000000004b947 */ /* 0x000fea0003800000 */
[----:B------:R-:W-:Y:S01]  /*2cf0*/  BPT.TRAP 0x1 ;  /* 0x000000040000795c */ /* 0x000fe20000300000 */
.L_x_412:
[----:B------:R-:W-:Y:S01]  /*2d00*/  IMAD R82, R19, 0x8, R2 ;  /* 0x0000000813527824 */ /* 0x000fe200078e0202 */
[----:B------:R-:W-:Y:S01]  /*2d10*/  SHF.L.U32 R94, R153, 0x1f, RZ ;  /* 0x0000001f995e7819 */ /* 0x000fe200000006ff */
[----:B------:R-:W-:Y:S03]  /*2d20*/  BSSY B1, `(.L_x_413) ;  /* 0x0000003000017945 */ /* 0x000fe60003800000 */
[----:B------:R-:W0:Y:S02]  /*2d30*/  SYNCS.PHASECHK.TRANS64.TRYWAIT P6, [R82+URZ+0x30890], R94 ;  /* 0x0308905e520075a7 */ /* 0x000e2400080c017f */
[----:B0-----:R-:W-:Y:S05]  /*2d40*/  @!P6 BRA `(.L_x_414) ;  /* 0x00000154009ce947 */ /* 0x001fea0003800000 */
.L_x_658:
[----:B------:R-:W-:Y:S05]  /*2d50*/  BSYNC B1 ;  /* 0x0000000000017941 */ /* 0x000fea0003800000 */
.L_x_413:
[----:B------:R-:W-:Y:S04]  /*2d60*/  BSSY B1, `(.L_x_415) ;  /* 0x000006c000017945 */ /* 0x000fe80003800000 */
[----:B------:R-:W-:Y:S05]  /*2d70*/  @P4 BRA `(.L_x_416) ;  /* 0x0000000400a84947 */ /* 0x000fea0003800000 */
[----:B------:R-:W-:Y:S04]  /*2d80*/  BSSY B2, `(.L_x_417) ;  /* 0x0000035000027945 */ /* 0x000fe80003800000 */
[----:B------:R-:W-:Y:S05]  /*2d90*/  @P1 BRA `(.L_x_418) ;  /* 0x0000000000cc1947 */ /* 0x000fea0003800000 */
[----:B------:R1:W2:Y:S01]  /*2da0*/  LDS.128 R12, [R87+0x12000] ;  /* 0x01200000570c7984 */ /* 0x0002a20000000c00 */
[----:B------:R-:W-:Y:S01]  /*2db0*/  ISETP.GE.AND P4, PT, R22, R92, PT ;  /* 0x0000005c1600720c */ /* 0x000fe20003f86270 */
[----:B------:R-:W-:-:S12]  /*2dc0*/  BSSY B3, `(.L_x_419) ;  /* 0x000002f000037945 */ /* 0x000fd80003800000 */
[----:B-1----:R-:W-:Y:S05]  /*2dd0*/  @P4 BRA `(.L_x_420) ;  /* 0x0000000000b44947 */ /* 0x002fea0003800000 */
[----:B------:R-:W-:Y:S01]  /*2de0*/  SHF.R.U64 R84, R84, 0x10, R85 ;  /* 0x0000001054547819 */ /* 0x000fe20000001255 */
[----:B--2---:R-:W-:Y:S01]  /*2df0*/  IMAD.U32 R48, R14, 0x10000, RZ ;  /* 0x000100000e307824 */ /* 0x004fe200078e00ff */
[--C-:B------:R-:W-:Y:S02]  /*2e00*/  SHF.R.U64 R104, R88, 0x10, R89.reuse ;  /* 0x0000001058687819 */ /* 0x100fe40000001259 */
[----:B------:R-:W-:Y:S01]  /*2e10*/  SHF.R.U32.HI R106, RZ, 0x10, R89 ;  /* 0x00000010ff6a7819 */ /* 0x000fe20000011659 */
[----:B------:R-:W-:Y:S01]  /*2e20*/  IMAD.U32 R89, R13, 0x10000, RZ ;  /* 0x000100000d597824 */ /* 0x000fe200078e00ff */
[----:B------:R-:W-:Y:S02]  /*2e30*/  SHF.R.U32.HI R102, RZ, 0x10, R85 ;  /* 0x00000010ff667819 */ /* 0x000fe40000011655 */
[----:B------:R-:W-:Y:S02]  /*2e40*/  PRMT R84, R49, 0x5432, R84 ;  /* 0x0000543231547816 */ /* 0x000fe40000000054 */
[----:B------:R-:W-:-:S02]  /*2e50*/  PRMT R104, R51, 0x5432, R104 ;  /* 0x0000543233687816 */ /* 0x000fc40000000068 */
[----:B------:R-:W-:Y:S02]  /*2e60*/  PRMT R106, R90, 0x5432, R106 ;  /* 0x000054325a6a7816 */ /* 0x000fe4000000006a */
[----:B------:R-:W-:Y:S02]  /*2e70*/  PRMT R102, R50, 0x5432, R102 ;  /* 0x0000543232667816 */ /* 0x000fe40000000066 */
[----:B------:R-:W-:Y:S01]  /*2e80*/  LOP3.LUT R85, R14, 0xffff0000, RZ, 0xc0, !PT ;  /* 0xffff00000e557812 */ /* 0x000fe200078ec0ff */
[----:B------:R-:W-:Y:S01]  /*2e90*/  IMAD.U32 R107, R106, 0x10000, RZ ;  /* 0x000100006a6b7824 */ /* 0x000fe200078e00ff */
[----:B------:R-:W-:Y:S01]  /*2ea0*/  LOP3.LUT R88, R13, 0xffff0000, RZ, 0xc0, !PT ;  /* 0xffff00000d587812 */ /* 0x000fe200078ec0ff */
[----:B------:R-:W-:Y:S01]  /*2eb0*/  IMAD.U32 R103, R102, 0x10000, RZ ;  /* 0x0001000066677824 */ /* 0x000fe200078e00ff */
[----:B------:R-:W-:Y:S01]  /*2ec0*/  LOP3.LUT R105, R104, 0xffff0000, RZ, 0xc0, !PT ;  /* 0xffff000068697812 */ /* 0x000fe200078ec0ff */
[C---:B------:R-:W-:Y:S01]  /*2ed0*/  FMUL.FTZ R109, R85.reuse, R107 ;  /* 0x0000006b556d7220 */ /* 0x040fe20000410000 */
[----:B------:R-:W-:Y:S01]  /*2ee0*/  LOP3.LUT R101, R84, 0xffff0000, RZ, 0xc0, !PT ;  /* 0xffff000054657812 */ /* 0x000fe200078ec0ff */
[----:B------:R-:W-:Y:S01]  /*2ef0*/  FMUL.FTZ R85, R85, R103 ;  /* 0x0000006755557220 */ /* 0x000fe20000410000 */
[----:B------:R-:W-:Y:S01]  /*2f00*/  LOP3.LUT R14, R15, 0xffff0000, RZ, 0xc0, !PT ;  /* 0xffff00000f0e7812 */ /* 0x000fe200078ec0ff */
[----:B------:R-:W-:Y:S01]  /*2f10*/  FMUL.FTZ R108, R88, R105 ;  /* 0x00000069586c7220 */ /* 0x000fe20000410000 */
[----:B------:R-:W-:Y:S01]  /*2f20*/  LOP3.LUT R106, R106, 0xffff0000, RZ, 0xc0, !PT ;  /* 0xffff00006a6a7812 */ /* 0x000fe200078ec0ff */
[-C--:B------:R-:W-:Y:S01]  /*2f30*/  FMUL.FTZ R110, R88, R101.reuse ;  /* 0x00000065586e7220 */ /* 0x080fe20000410000 */
[----:B------:R-:W-:Y:S01]  /*2f40*/  LOP3.LUT R102, R102, 0xffff0000, RZ, 0xc0, !PT ;  /* 0xffff000066667812 */ /* 0x000fe200078ec0ff */
[----:B------:R-:W-:Y:S01]  /*2f50*/  IMAD.U32 R104, R104, 0x10000, RZ ;  /* 0x0001000068687824 */ /* 0x000fe200078e00ff */
[----:B------:R-:W-:Y:S01]  /*2f60*/  LOP3.LUT R88, R12, 0xffff0000, RZ, 0xc0, !PT ;  /* 0xffff00000c587812 */ /* 0x000fe200078ec0ff */
[----:B------:R-:W-:Y:S01]  /*2f70*/  IMAD.U32 R84, R84, 0x10000, RZ ;  /* 0x0001000054547824 */ /* 0x000fe200078e00ff */
[----:B------:R-:W-:Y:S01]  /*2f80*/  SHF.L.U32 R13, R12, 0x10, RZ ;  /* 0x000000100c0d7819 */ /* 0x000fe200000006ff */
[----:B------:R-:W-:Y:S01]  /*2f90*/  FFMA.FTZ R12, R89, R101, -R108 ;  /* 0x00000065590c7223 */ /* 0x000fe2000001086c */
[C---:B------:R-:W-:Y:S01]  /*2fa0*/  FFMA.FTZ R109, R48.reuse, R103, -R109 ;  /* 0x00000067306d7223 */ /* 0x040fe2000001086d */
[----:B------:R-:W-:Y:S01]  /*2fb0*/  FFMA.FTZ R48, R48, R107, R85 ;  /* 0x0000006b30307223 */ /* 0x000fe20000010055 */
[C---:B------:R-:W-:Y:S01]  /*2fc0*/  FMUL.FTZ R108, R14.reuse, R106 ;  /* 0x0000006a0e6c7220 */ /* 0x040fe20000410000 */
[----:B------:R-:W-:Y:S01]  /*2fd0*/  FMUL.FTZ R101, R14, R102 ;  /* 0x000000660e657220 */ /* 0x000fe20000410000 */
[C---:B------:R-:W-:Y:S01]  /*2fe0*/  FMUL.FTZ R14, R88.reuse, R104 ;  /* 0x00000068580e7220 */ /* 0x040fe20000410000 */
[----:B------:R-:W-:Y:S01]  /*2ff0*/  FMUL.FTZ R85, R88, R84 ;  /* 0x0000005458557220 */ /* 0x000fe20000410000 */
[----:B------:R-:W-:-:S02]  /*3000*/  IMAD.U32 R15, R15, 0x10000, RZ ;  /* 0x000100000f0f7824 */ /* 0x000fc400078e00ff */
[----:B------:R-:W-:Y:S01]  /*3010*/  FFMA.FTZ R89, R89, R105, R110 ;  /* 0x0000006959597223 */ /* 0x000fe2000001006e */
[C---:B------:R-:W-:Y:S01]  /*3020*/  FFMA.FTZ R14, R13.reuse, R84, -R14 ;  /* 0x000000540d0e7223 */ /* 0x040fe2000001080e */
[----:B------:R-:W-:Y:S01]  /*3030*/  FFMA.FTZ R85, R13, R104, R85 ;  /* 0x000000680d557223 */ /* 0x000fe20000010055 */
[C---:B------:R-:W-:Y:S01]  /*3040*/  FFMA.FTZ R108, R15.reuse, R102, -R108 ;  /* 0x000000660f6c7223 */ /* 0x040fe2000001086c */
[----:B------:R-:W-:Y:S01]  /*3050*/  FFMA.FTZ R101, R15, R106, R101 ;  /* 0x0000006a0f657223 */ /* 0x000fe20000010065 */
[----:B------:R-:W-:Y:S02]  /*3060*/  F2FP.BF16.F32.PACK_AB R48, R48, R109 ;  /* 0x0000006d3030723e */ /* 0x000fe400000010ff */
[----:B------:R-:W-:Y:S02]  /*3070*/  F2FP.BF16.F32.PACK_AB R13, R89, R12 ;  /* 0x0000000c590d723e */ /* 0x000fe400000010ff */
[----:B------:R-:W-:Y:S01]  /*3080*/  F2FP.BF16.F32.PACK_AB R12, R85, R14 ;  /* 0x0000000e550c723e */ /* 0x000fe200000010ff */
[----:B------:R-:W-:Y:S01]  /*3090*/  IMAD.MOV.U32 R14, RZ, RZ, R48 ;  /* 0x000000ffff0e7224 */ /* 0x000fe200078e0030 */
[----:B------:R-:W-:-:S07]  /*30a0*/  F2FP.BF16.F32.PACK_AB R15, R101, R108 ;  /* 0x0000006c650f723e */ /* 0x000fce00000010ff */
.L_x_420:
[----:B------:R-:W-:Y:S05]  /*30b0*/  BSYNC B3 ;  /* 0x0000000000037941 */ /* 0x000fea0003800000 */
.L_x_419:
[----:B--2---:R1:W-:Y:S02]  /*30c0*/  STG.E.128 desc[UR56][R42.64], R12 ;  /* 0x0000000c2a007986 */ /* 0x0043e4000c101d38 */
.L_x_418:
[----:B------:R-:W-:Y:S05]  /*30d0*/  BSYNC B2 ;  /* 0x0000000000027941 */ /* 0x000fea0003800000 */
.L_x_417:
[----:B------:R-:W-:Y:S05]  /*30e0*/  @P2 BRA `(.L_x_416) ;  /* 0x0000000000cc2947 */ /* 0x000fea0003800000 */
[----:B-1----:R1:W2:Y:S01]  /*30f0*/  LDS.128 R12, [R83+0x12000] ;  /* 0x01200000530c7984 */ /* 0x0022a20000000c00 */
[----:B------:R-:W-:Y:S01]  /*3100*/  ISETP.GE.AND P4, PT, R154, R92, PT ;  /* 0x0000005c9a00720c */ /* 0x000fe20003f86270 */
[----:B------:R-:W-:-:S12]  /*3110*/  BSSY B2, `(.L_x_421) ;  /* 0x000002f000027945 */ /* 0x000fd80003800000 */
[----:B-1----:R-:W-:Y:S05]  /*3120*/  @P4 BRA `(.L_x_422) ;  /* 0x0000000000b44947 */ /* 0x002fea0003800000 */
[--C-:B------:R-:W-:Y:S01]  /*3130*/  SHF.R.U64 R85, R52, 0x10, R53.reuse ;  /* 0x0000001034557819 */ /* 0x100fe20000001235 */
[----:B--2---:R-:W-:Y:S01]  /*3140*/  IMAD.U32 R52, R14, 0x10000, RZ ;  /* 0x000100000e347824 */ /* 0x004fe200078e00ff */
[----:B------:R-:W-:Y:S02]  /*3150*/  SHF.R.U32.HI R88, RZ, 0x10, R53 ;  /* 0x00000010ff587819 */ /* 0x000fe40000011635 */
[--C-:B------:R-:W-:Y:S02]  /*3160*/  SHF.R.U64 R53, R54, 0x10, R55.reuse ;  /* 0x0000001036357819 */ /* 0x100fe40000001237 */
        /* <DEDUP_REMOVED lines=10> */
[----:B------:R-:W-:Y:S01]  /*3210*/  IMAD.U32 R98, R98, 0x10000, RZ ;  /* 0x0001000062627824 */ /* 0x000fe200078e00ff */
[----:B------:R-:W-:Y:S01]  /*3220*/  LOP3.LUT R54, R14, 0xffff0000, RZ, 0xc0, !PT ;  /* 0xffff00000e367812 */ /* 0x000fe200078ec0ff */
[C---:B------:R-:W-:Y:S01]  /*3230*/  IMAD.U32 R14, R15.reuse, 0x10000, RZ ;  /* 0x000100000f0e7824 */ /* 0x040fe200078e00ff */
[----:B------:R-:W-:Y:S01]  /*3240*/  LOP3.LUT R48, R15, 0xffff0000, RZ, 0xc0, !PT ;  /* 0xffff00000f307812 */ /* 0x000fe200078ec0ff */
[----:B------:R-:W-:Y:S01]  /*3250*/  FMUL.FTZ R102, R53, R88 ;  /* 0x0000005835667220 */ /* 0x000fe20000410000 */
[----:B------:R-:W-:Y:S01]  /*3260*/  SHF.L.U32 R15, R13, 0x10, RZ ;  /* 0x000000100d0f7819 */ /* 0x000fe200000006ff */
[-C--:B------:R-:W-:Y:S01]  /*3270*/  FMUL.FTZ R53, R53, R84.reuse ;  /* 0x0000005435357220 */ /* 0x080fe20000410000 */
[----:B------:R-:W-:Y:S01]  /*3280*/  FMUL.FTZ R89, R54, R85 ;  /* 0x0000005536597220 */ /* 0x000fe20000410000 */
[----:B------:R-:W-:Y:S01]  /*3290*/  LOP3.LUT R97, R97, 0xffff0000, RZ, 0xc0, !PT ;  /* 0xffff000061617812 */ /* 0x000fe200078ec0ff */
[C---:B------:R-:W-:Y:S01]  /*32a0*/  IMAD.U32 R13, R12.reuse, 0x10000, RZ ;  /* 0x000100000c0d7824 */ /* 0x040fe200078e00ff */
[----:B------:R-:W-:Y:S01]  /*32b0*/  LOP3.LUT R99, R99, 0xffff0000, RZ, 0xc0, !PT ;  /* 0xffff000063637812 */ /* 0x000fe200078ec0ff */
[C---:B------:R-:W-:Y:S01]  /*32c0*/  FFMA.FTZ R102, R15.reuse, R84, -R102 ;  /* 0x000000540f667223 */ /* 0x040fe20000010866 */
[----:B------:R-:W-:Y:S01]  /*32d0*/  FFMA.FTZ R53, R15, R88, R53 ;  /* 0x000000580f357223 */ /* 0x000fe20000010035 */
[----:B------:R-:W-:Y:S01]  /*32e0*/  LOP3.LUT R12, R12, 0xffff0000, RZ, 0xc0, !PT ;  /* 0xffff00000c0c7812 */ /* 0x000fe200078ec0ff */
[-C--:B------:R-:W-:Y:S01]  /*32f0*/  FMUL.FTZ R15, R54, R55.reuse ;  /* 0x00000037360f7220 */ /* 0x080fe20000410000 */
[----:B------:R-:W-:Y:S01]  /*3300*/  FFMA.FTZ R89, R52, R55, -R89 ;  /* 0x0000003734597223 */ /* 0x000fe20000010859 */
[----:B------:R-:W-:-:S02]  /*3310*/  IMAD.U32 R100, R100, 0x10000, RZ ;  /* 0x0001000064647824 */ /* 0x000fc400078e00ff */
[C---:B------:R-:W-:Y:S01]  /*3320*/  FMUL.FTZ R55, R48.reuse, R97 ;  /* 0x0000006130377220 */ /* 0x040fe20000410000 */
[----:B------:R-:W-:Y:S01]  /*3330*/  FMUL.FTZ R54, R48, R99 ;  /* 0x0000006330367220 */ /* 0x000fe20000410000 */
[----:B------:R-:W-:Y:S01]  /*3340*/  FFMA.FTZ R52, R52, R85, R15 ;  /* 0x0000005534347223 */ /* 0x000fe2000001000f */
[C---:B------:R-:W-:Y:S01]  /*3350*/  FMUL.FTZ R48, R12.reuse, R98 ;  /* 0x000000620c307220 */ /* 0x040fe20000410000 */
[-C--:B------:R-:W-:Y:S01]  /*3360*/  FMUL.FTZ R15, R12, R100.reuse ;  /* 0x000000640c0f7220 */ /* 0x080fe20000410000 */
[C---:B------:R-:W-:Y:S01]  /*3370*/  FFMA.FTZ R55, R14.reuse, R99, -R55 ;  /* 0x000000630e377223 */ /* 0x040fe20000010837 */
[----:B------:R-:W-:Y:S01]  /*3380*/  FFMA.FTZ R54, R14, R97, R54 ;  /* 0x000000610e367223 */ /* 0x000fe20000010036 */
[C---:B------:R-:W-:Y:S01]  /*3390*/  FFMA.FTZ R48, R13.reuse, R100, -R48 ;  /* 0x000000640d307223 */ /* 0x040fe20000010830 */
[----:B------:R-:W-:Y:S01]  /*33a0*/  FFMA.FTZ R15, R13, R98, R15 ;  /* 0x000000620d0f7223 */ /* 0x000fe2000001000f */
[----:B------:R-:W-:Y:S02]  /*33b0*/  F2FP.BF16.F32.PACK_AB R13, R53, R102 ;  /* 0x00000066350d723e */ /* 0x000fe400000010ff */
[----:B------:R-:W-:-:S02]  /*33c0*/  F2FP.BF16.F32.PACK_AB R54, R54, R55 ;  /* 0x000000373636723e */ /* 0x000fc400000010ff */
[----:B------:R-:W-:Y:S02]  /*33d0*/  F2FP.BF16.F32.PACK_AB R12, R15, R48 ;  /* 0x000000300f0c723e */ /* 0x000fe400000010ff */
[----:B------:R-:W-:Y:S01]  /*33e0*/  F2FP.BF16.F32.PACK_AB R14, R52, R89 ;  /* 0x00000059340e723e */ /* 0x000fe200000010ff */
[----:B------:R-:W-:-:S07]  /*33f0*/  IMAD.MOV.U32 R15, RZ, RZ, R54 ;  /* 0x000000ffff0f7224 */ /* 0x000fce00078e0036 */
.L_x_422:
[----:B------:R-:W-:Y:S05]  /*3400*/  BSYNC B2 ;  /* 0x0000000000027941 */ /* 0x000fea0003800000 */
.L_x_421:
[----:B--2---:R2:W-:Y:S02]  /*3410*/  STG.E.128 desc[UR56][R42.64+0x40], R12 ;  /* 0x0000400c2a007986 */ /* 0x0045e4000c101d38 */
.L_x_416:
[----:B------:R-:W-:Y:S05]  /*3420*/  BSYNC B1 ;  /* 0x0000000000017941 */ /* 0x000fea0003800000 */
.L_x_415:
[----:B------:R-:W-:Y:S05]  /*3430*/  @P5 BRA `(.L_x_423) ;  /* 0x0000001c00d85947 */ /* 0x000fea0003800000 */
[----:B------:R-:W-:Y:S04]  /*3440*/  BSSY B1, `(.L_x_424) ;  /* 0x0000036000017945 */ /* 0x000fe80003800000 */
[----:B------:R-:W-:Y:S05]  /*3450*/  @P1 BRA `(.L_x_425) ;  /* 0x0000000000d01947 */ /* 0x000fea0003800000 */
[----:B-12---:R1:W2:Y:S01]  /*3460*/  LDS.128 R12, [R87+0x15000] ;  /* 0x01500000570c7984 */ /* 0x0062a20000000c00 */
[----:B------:R-:W-:Y:S01]  /*3470*/  ISETP.GE.AND P4, PT, R22, R92, PT ;  /* 0x0000005c1600720c */ /* 0x000fe20003f86270 */
[----:B------:R-:W-:-:S12]  /*3480*/  BSSY B2, `(.L_x_426) ;  /* 0x0000030000027945 */ /* 0x000fd80003800000 */
[----:B-1----:R-:W-:Y:S05]  /*3490*/  @P4 BRA `(.L_x_427) ;  /* 0x0000000000b84947 */ /* 0x002fea0003800000 */
[----:B------:R-:W-:Y:S01]  /*34a0*/  SHF.R.U64 R46, R46, 0x10, R47 ;  /* 0x000000102e2e7819 */ /* 0x000fe2000000122f */
[----:B--2---:R-:W-:Y:S01]  /*34b0*/  IMAD.U32 R42, R14, 0x10000, RZ ;  /* 0x000100000e2a7824 */ /* 0x004fe200078e00ff */
[----:B------:R-:W-:Y:S02]  /*34c0*/  SHF.R.U64 R52, R44, 0x10, R45 ;  /* 0x000000102c347819 */ /* 0x000fe4000000122d */
[----:B------:R-:W-:Y:S02]  /*34d0*/  SHF.R.U32.HI R47, RZ, 0x10, R47 ;  /* 0x00000010ff2f7819 */ /* 0x000fe4000001162f */
[----:B------:R-:W-:Y:S02]  /*34e0*/  SHF.R.U32.HI R48, RZ, 0x10, R45 ;  /* 0x00000010ff307819 */ /* 0x000fe4000001162d */
[----:B------:R-:W-:Y:S02]  /*34f0*/  PRMT R95, R95, 0x5410, R46 ;  /* 0x000054105f5f7816 */ /* 0x000fe4000000002e */
[----:B------:R-:W-:-:S02]  /*3500*/  PRMT R91, R91, 0x5410, R52 ;  /* 0x000054105b5b7816 */ /* 0x000fc40000000034 */
[----:B------:R-:W-:Y:S02]  /*3510*/  PRMT R96, R96, 0x5410, R47 ;  /* 0x0000541060607816 */ /* 0x000fe4000000002f */
[C---:B------:R-:W-:Y:S02]  /*3520*/  LOP3.LUT R45, R15.reuse, 0xffff0000, RZ, 0xc0, !PT ;  /* 0xffff00000f2d7812 */ /* 0x040fe400078ec0ff */
[----:B------:R-:W-:Y:S01]  /*3530*/  SHF.L.U32 R44, R15, 0x10, RZ ;  /* 0x000000100f2c7819 */ /* 0x000fe200000006ff */
[----:B------:R-:W-:Y:S01]  /*3540*/  IMAD.U32 R52, R96, 0x10000, RZ ;  /* 0x0001000060347824 */ /* 0x000fe200078e00ff */
[----:B------:R-:W-:Y:S02]  /*3550*/  PRMT R93, R93, 0x5410, R48 ;  /* 0x000054105d5d7816 */ /* 0x000fe40000000030 */
[----:B------:R-:W-:Y:S02]  /*3560*/  LOP3.LUT R15, R13, 0xffff0000, RZ, 0xc0, !PT ;  /* 0xffff00000d0f7812 */ /* 0x000fe400078ec0ff */
[----:B------:R-:W-:Y:S01]  /*3570*/  LOP3.LUT R48, R95, 0xffff0000, RZ, 0xc0, !PT ;  /* 0xffff00005f307812 */ /* 0x000fe200078ec0ff */
[----:B------:R-:W-:Y:S01]  /*3580*/  IMAD.U32 R47, R93, 0x10000, RZ ;  /* 0x000100005d2f7824 */ /* 0x000fe200078e00ff */
[----:B------:R-:W-:Y:S01]  /*3590*/  LOP3.LUT R46, R91, 0xffff0000, RZ, 0xc0, !PT ;  /* 0xffff00005b2e7812 */ /* 0x000fe200078ec0ff */
[----:B------:R-:W-:Y:S01]  /*35a0*/  IMAD.U32 R95, R95, 0x10000, RZ ;  /* 0x000100005f5f7824 */ /* 0x000fe200078e00ff */
[----:B------:R-:W-:Y:S01]  /*35b0*/  LOP3.LUT R43, R14, 0xffff0000, RZ, 0xc0, !PT ;  /* 0xffff00000e2b7812 */ /* 0x000fe200078ec0ff */
[----:B------:R-:W-:-:S02]  /*35c0*/  IMAD.U32 R14, R13, 0x10000, RZ ;  /* 0x000100000d0e7824 */ /* 0x000fc400078e00ff */
[C---:B------:R-:W-:Y:S01]  /*35d0*/  FMUL.FTZ R53, R15.reuse, R48 ;  /* 0x000000300f357220 */ /* 0x040fe20000410000 */
[C---:B------:R-:W-:Y:S02]  /*35e0*/  IMAD.U32 R13, R12.reuse, 0x10000, RZ ;  /* 0x000100000c0d7824 */ /* 0x040fe400078e00ff */
[----:B------:R-:W-:Y:S01]  /*35f0*/  FMUL.FTZ R15, R15, R46 ;  /* 0x0000002e0f0f7220 */ /* 0x000fe20000410000 */
[----:B------:R-:W-:Y:S01]  /*3600*/  LOP3.LUT R12, R12, 0xffff0000, RZ, 0xc0, !PT ;  /* 0xffff00000c0c7812 */ /* 0x000fe200078ec0ff */
[C---:B------:R-:W-:Y:S01]  /*3610*/  FMUL.FTZ R55, R43.reuse, R52 ;  /* 0x000000342b377220 */ /* 0x040fe20000410000 */
[----:B------:R-:W-:Y:S01]  /*3620*/  LOP3.LUT R96, R96, 0xffff0000, RZ, 0xc0, !PT ;  /* 0xffff000060607812 */ /* 0x000fe200078ec0ff */
[-C--:B------:R-:W-:Y:S01]  /*3630*/  FMUL.FTZ R43, R43, R47.reuse ;  /* 0x0000002f2b2b7220 */ /* 0x080fe20000410000 */
[----:B------:R-:W-:Y:S01]  /*3640*/  LOP3.LUT R93, R93, 0xffff0000, RZ, 0xc0, !PT ;  /* 0xffff00005d5d7812 */ /* 0x000fe200078ec0ff */
[----:B------:R-:W-:Y:S02]  /*3650*/  IMAD.U32 R91, R91, 0x10000, RZ ;  /* 0x000100005b5b7824 */ /* 0x000fe400078e00ff */
[C---:B------:R-:W-:Y:S01]  /*3660*/  FFMA.FTZ R53, R14.reuse, R46, -R53 ;  /* 0x0000002e0e357223 */ /* 0x040fe20000010835 */
[----:B------:R-:W-:Y:S01]  /*3670*/  FFMA.FTZ R48, R14, R48, R15 ;  /* 0x000000300e307223 */ /* 0x000fe2000001000f */
[----:B------:R-:W-:Y:S01]  /*3680*/  FFMA.FTZ R55, R42, R47, -R55 ;  /* 0x0000002f2a377223 */ /* 0x000fe20000010837 */
[----:B------:R-:W-:Y:S01]  /*3690*/  FMUL.FTZ R14, R12, R95 ;  /* 0x0000005f0c0e7220 */ /* 0x000fe20000410000 */
[----:B------:R-:W-:Y:S01]  /*36a0*/  FFMA.FTZ R42, R42, R52, R43 ;  /* 0x000000342a2a7223 */ /* 0x000fe2000001002b */
[CC--:B------:R-:W-:Y:S01]  /*36b0*/  FMUL.FTZ R15, R45.reuse, R96.reuse ;  /* 0x000000602d0f7220 */ /* 0x0c0fe20000410000 */
[----:B------:R-:W-:Y:S01]  /*36c0*/  FMUL.FTZ R12, R12, R91 ;  /* 0x0000005b0c0c7220 */ /* 0x000fe20000410000 */
[----:B------:R-:W-:Y:S01]  /*36d0*/  FMUL.FTZ R45, R45, R93 ;  /* 0x0000005d2d2d7220 */ /* 0x000fe20000410000 */
[C---:B------:R-:W-:Y:S01]  /*36e0*/  FFMA.FTZ R14, R13.reuse, R91, -R14 ;  /* 0x0000005b0d0e7223 */ /* 0x040fe2000001080e */
[C---:B------:R-:W-:Y:S01]  /*36f0*/  FFMA.FTZ R15, R44.reuse, R93, -R15 ;  /* 0x0000005d2c0f7223 */ /* 0x040fe2000001080f */
[----:B------:R-:W-:Y:S01]  /*3700*/  FFMA.FTZ R13, R13, R95, R12 ;  /* 0x0000005f0d0d7223 */ /* 0x000fe2000001000c */
[----:B------:R-:W-:Y:S01]  /*3710*/  FFMA.FTZ R44, R44, R96, R45 ;  /* 0x000000602c2c7223 */ /* 0x000fe2000001002d */
[----:B------:R-:W-:-:S02]  /*3720*/  F2FP.BF16.F32.PACK_AB R42, R42, R55 ;  /* 0x000000372a2a723e */ /* 0x000fc400000010ff */
[----:B------:R-:W-:Y:S02]  /*3730*/  F2FP.BF16.F32.PACK_AB R48, R48, R53 ;  /* 0x000000353030723e */ /* 0x000fe400000010ff */
[----:B------:R-:W-:Y:S01]  /*3740*/  F2FP.BF16.F32.PACK_AB R12, R13, R14 ;  /* 0x0000000e0d0c723e */ /* 0x000fe200000010ff */
[----:B------:R-:W-:Y:S01]  /*3750*/  IMAD.MOV.U32 R14, RZ, RZ, R42 ;  /* 0x000000ffff0e7224 */ /* 0x000fe200078e002a */
[----:B------:R-:W-:Y:S02]  /*3760*/  F2FP.BF16.F32.PACK_AB R15, R44, R15 ;  /* 0x0000000f2c0f723e */ /* 0x000fe400000010ff */
[----:B------:R-:W-:-:S07]  /*3770*/  MOV R13, R48 ;  /* 0x00000030000d7202 */ /* 0x000fce0000000f00 */
.L_x_427:
[----:B------:R-:W-:Y:S05]  /*3780*/  BSYNC B2 ;  /* 0x0000000000027941 */ /* 0x000fea0003800000 */
.L_x_426:
[----:B--2---:R3:W-:Y:S02]  /*3790*/  STG.E.128 desc[UR56][R40.64], R12 ;  /* 0x0000000c28007986 */ /* 0x0047e4000c101d38 */
.L_x_425:
[----:B------:R-:W-:Y:S05]  /*37a0*/  BSYNC B1 ;  /* 0x0000000000017941 */ /* 0x000fea0003800000 */
.L_x_424:
[----:B------:R-:W-:Y:S05]  /*37b0*/  @P2 BRA `(.L_x_423) ;  /* 0x0000001800f82947 */ /* 0x000fea0003800000 */
[----:B-123--:R1:W2:Y:S01]  /*37c0*/  LDS.128 R12, [R83+0x15000] ;  /* 0x01500000530c7984 */ /* 0x00e2a20000000c00 */
[----:B------:R-:W-:Y:S01]  /*37d0*/  ISETP.GE.AND P4, PT, R154, R92, PT ;  /* 0x0000005c9a00720c */ /* 0x000fe20003f86270 */
[----:B------:R-:W-:-:S12]  /*37e0*/  BSSY B1, `(.L_x_428) ;  /* 0x0000030000017945 */ /* 0x000fd80003800000 */
[----:B-1----:R-:W-:Y:S05]  /*37f0*/  @P4 BRA `(.L_x_429) ;  /* 0x0000000000b84947 */ /* 0x002fea0003800000 */
[----:B------:R-:W-:Y:S01]  /*3800*/  SHF.R.U64 R42, R38, 0x10, R39 ;  /* 0x00000010262a7819 */ /* 0x000fe20000001227 */
[----:B--2---:R-:W-:Y:S01]  /*3810*/  IMAD.U32 R38, R15, 0x10000, RZ ;  /* 0x000100000f267824 */ /* 0x004fe200078e00ff */
[----:B------:R-:W-:Y:S01]  /*3820*/  SHF.R.U64 R44, R36, 0x10, R37 ;  /* 0x00000010242c7819 */ /* 0x000fe20000001225 */
[----:B------:R-:W-:Y:S01]  /*3830*/  IMAD.U32 R36, R14, 0x10000, RZ ;  /* 0x000100000e247824 */ /* 0x000fe200078e00ff */
[----:B------:R-:W-:Y:S02]  /*3840*/  SHF.R.U32.HI R43, RZ, 0x10, R39 ;  /* 0x00000010ff2b7819 */ /* 0x000fe40000011627 */
[----:B------:R-:W-:Y:S02]  /*3850*/  SHF.R.U32.HI R45, RZ, 0x10, R37 ;  /* 0x00000010ff2d7819 */ /* 0x000fe40000011625 */
[----:B------:R-:W-:Y:S02]  /*3860*/  PRMT R51, R51, 0x5410, R42 ;  /* 0x0000541033337816 */ /* 0x000fe4000000002a */
[----:B------:R-:W-:-:S02]  /*3870*/  PRMT R49, R49, 0x5410, R44 ;  /* 0x0000541031317816 */ /* 0x000fc4000000002c */
[----:B------:R-:W-:Y:S02]  /*3880*/  PRMT R90, R90, 0x5410, R43 ;  /* 0x000054105a5a7816 */ /* 0x000fe4000000002b */
[----:B------:R-:W-:Y:S02]  /*3890*/  LOP3.LUT R39, R15, 0xffff0000, RZ, 0xc0, !PT ;  /* 0xffff00000f277812 */ /* 0x000fe400078ec0ff */
[----:B------:R-:W-:Y:S01]  /*38a0*/  PRMT R50, R50, 0x5410, R45 ;  /* 0x0000541032327816 */ /* 0x000fe2000000002d */
[----:B------:R-:W-:Y:S01]  /*38b0*/  IMAD.U32 R45, R90, 0x10000, RZ ;  /* 0x000100005a2d7824 */ /* 0x000fe200078e00ff */
        /* <DEDUP_REMOVED lines=9> */
[-C--:B------:R-:W-:Y:S01]  /*3950*/  FMUL.FTZ R15, R15, R42.reuse ;  /* 0x0000002a0f0f7220 */ /* 0x080fe20000410000 */
[----:B------:R-:W-:Y:S01]  /*3960*/  LOP3.LUT R12, R12, 0xffff0000, RZ, 0xc0, !PT ;  /* 0xffff00000c0c7812 */ /* 0x000fe200078ec0ff */
[C---:B------:R-:W-:Y:S01]  /*3970*/  FMUL.FTZ R53, R37.reuse, R45 ;  /* 0x0000002d25357220 */ /* 0x040fe20000410000 */
[----:B------:R-:W-:Y:S01]  /*3980*/  LOP3.LUT R90, R90, 0xffff0000, RZ, 0xc0, !PT ;  /* 0xffff00005a5a7812 */ /* 0x000fe200078ec0ff */
[-C--:B------:R-:W-:Y:S01]  /*3990*/  FMUL.FTZ R37, R37, R43.reuse ;  /* 0x0000002b25257220 */ /* 0x080fe20000410000 */
[----:B------:R-:W-:Y:S01]  /*39a0*/  SHF.L.U32 R49, R49, 0x10, RZ ;  /* 0x0000001031317819 */ /* 0x000fe200000006ff */
[----:B------:R-:W-:Y:S01]  /*39b0*/  FFMA.FTZ R47, R14, R42, -R47 ;  /* 0x0000002a0e2f7223 */ /* 0x000fe2000001082f */
[----:B------:R-:W-:Y:S01]  /*39c0*/  LOP3.LUT R50, R50, 0xffff0000, RZ, 0xc0, !PT ;  /* 0xffff000032327812 */ /* 0x000fe200078ec0ff */
[----:B------:R-:W-:Y:S01]  /*39d0*/  FFMA.FTZ R44, R14, R44, R15 ;  /* 0x0000002c0e2c7223 */ /* 0x000fe2000001000f */
[----:B------:R-:W-:Y:S01]  /*39e0*/  FFMA.FTZ R53, R36, R43, -R53 ;  /* 0x0000002b24357223 */ /* 0x000fe20000010835 */
[----:B------:R-:W-:Y:S01]  /*39f0*/  FMUL.FTZ R14, R12, R51 ;  /* 0x000000330c0e7220 */ /* 0x000fe20000410000 */
[----:B------:R-:W-:Y:S01]  /*3a00*/  FFMA.FTZ R36, R36, R45, R37 ;  /* 0x0000002d24247223 */ /* 0x000fe20000010025 */
[C---:B------:R-:W-:Y:S01]  /*3a10*/  FMUL.FTZ R15, R39.reuse, R90 ;  /* 0x0000005a270f7220 */ /* 0x040fe20000410000 */
[-C--:B------:R-:W-:Y:S01]  /*3a20*/  FMUL.FTZ R12, R12, R49.reuse ;  /* 0x000000310c0c7220 */ /* 0x080fe20000410000 */
[-C--:B------:R-:W-:Y:S01]  /*3a30*/  FMUL.FTZ R39, R39, R50.reuse ;  /* 0x0000003227277220 */ /* 0x080fe20000410000 */
        /* <DEDUP_REMOVED lines=8> */
[----:B------:R-:W-:Y:S01]  /*3ac0*/  F2FP.BF16.F32.PACK_AB R15, R38, R15 ;  /* 0x0000000f260f723e */ /* 0x000fe200000010ff */
[----:B------:R-:W-:-:S07]  /*3ad0*/  IMAD.MOV.U32 R14, RZ, RZ, R36 ;  /* 0x000000ffff0e7224 */ /* 0x000fce00078e0024 */
.L_x_429:
[----:B------:R-:W-:Y:S05]  /*3ae0*/  BSYNC B1 ;  /* 0x0000000000017941 */ /* 0x000fea0003800000 */
.L_x_428:
[----:B--2---:R1:W-:Y:S01]  /*3af0*/  STG.E.128 desc[UR56][R40.64+0x40], R12 ;  /* 0x0000400c28007986 */ /* 0x0043e2000c101d38 */
[----:B------:R-:W-:Y:S05]  /*3b00*/  BRA `(.L_x_423) ;  /* 0x0000001800247947 */ /* 0x000fea0003800000 */
.L_x_407:
[C---:B------:R-:W-:Y:S02]  /*3b10*/  ISETP.GE.AND P3, PT, R18.reuse, R86, PT ;  /* 0x000000561200720c */ /* 0x040fe40003f66270 */
[----:B0-----:R-:W-:Y:S02]  /*3b20*/  CS2R R38, SRZ ;  /* 0x0000000000267805 */ /* 0x001fe4000001ff00 */
[----:B------:R-:W-:Y:S01]  /*3b30*/  CS2R R36, SRZ ;  /* 0x0000000000247805 */ /* 0x000fe2000001ff00 */
[----:B------:R-:W-:Y:S01]  /*3b40*/  VIADD R44, R18, 0x60 ;  /* 0x00000060122c7836 */ /* 0x000fe20000000000 */
[----:B------:R-:W-:-:S13]  /*3b50*/  ISETP.GE.OR P3, PT, R16, R92, P3 ;  /* 0x0000005c1000720c */ /* 0x000fda0001f66670 */
[----:B------:R-:W0:Y:S01]  /*3b60*/  @!P3 LDC.64 R40, c[0x0][0x3e8] ;  /* 0x0000fa00ff28bb82 */ /* 0x000e220000000a00 */
[----:B------:R-:W-:-:S05]  /*3b70*/  @!P3 IADD3 R14, P4, R10, R50, RZ ;  /* 0x000000320a0eb210 */ /* 0x000fca0007f9e0ff */
[----:B------:R-:W-:Y:S01]  /*3b80*/  @!P3 IMAD.X R15, R93, 0x1, R65, P4 ;  /* 0x000000015d0fb824 */ /* 0x000fe200020e0641 */
[----:B------:R-:W-:Y:S01]  /*3b90*/  @!P3 IADD3 R12, P4, R34, R48, RZ ;  /* 0x00000030220cb210 */ /* 0x000fe20007f9e0ff */
[----:B------:R-:W1:Y:S04]  /*3ba0*/  @!P3 LDC.64 R42, c[0x0][0x400] ;  /* 0x00010000ff2abb82 */ /* 0x000e680000000a00 */
[----:B------:R-:W-:Y:S01]  /*3bb0*/  @!P3 IMAD.X R13, R82, 0x1, R67, P4 ;  /* 0x00000001520db824 */ /* 0x000fe200020e0643 */
[----:B0-----:R-:W-:-:S04]  /*3bc0*/  @!P3 LEA R40, P4, R14, R40, 0x1 ;  /* 0x000000280e28b211 */ /* 0x001fc800078808ff */
[----:B------:R-:W-:Y:S02]  /*3bd0*/  @!P3 LEA.HI.X R41, R14, R41, R15, 0x1, P4 ;  /* 0x000000290e29b211 */ /* 0x000fe400020f0c0f */
[----:B------:R-:W-:Y:S02]  /*3be0*/  CS2R R14, SRZ ;  /* 0x00000000000e7805 */ /* 0x000fe4000001ff00 */
[----:B-1----:R-:W-:-:S04]  /*3bf0*/  @!P3 LEA R42, P4, R12, R42, 0x1 ;  /* 0x0000002a0c2ab211 */ /* 0x002fc800078808ff */
[----:B------:R-:W-:Y:S02]  /*3c00*/  @!P3 LEA.HI.X R43, R12, R43, R13, 0x1, P4 ;  /* 0x0000002b0c2bb211 */ /* 0x000fe400020f0c0d */
[----:B------:R-:W-:-:S03]  /*3c10*/  CS2R R12, SRZ ;  /* 0x00000000000c7805 */ /* 0x000fc6000001ff00 */
[----:B------:R0:W5:Y:S04]  /*3c20*/  @!P3 LDG.E.128 R36, desc[UR56][R42.64] ;  /* 0x000000382a24b981 */ /* 0x000168000c1e1d00 */
[----:B------:R1:W5:Y:S01]  /*3c30*/  @!P3 LDG.E.128 R12, desc[UR56][R40.64] ;  /* 0x00000038280cb981 */ /* 0x000362000c1e1d00 */
[----:B------:R-:W-:-:S04]  /*3c40*/  ISETP.GE.AND P3, PT, R44, R86, PT ;  /* 0x000000562c00720c */ /* 0x000fc80003f66270 */
[CC--:B------:R-:W-:Y:S01]  /*3c50*/  ISETP.GE.OR P3, PT, R16.reuse, R92.reuse, P3 ;  /* 0x0000005c1000720c */ /* 0x0c0fe20001f66670 */
[----:B------:R-:W-:Y:S01]  /*3c60*/  BSSY B1, `(.L_x_430) ;  /* 0x000001b000017945 */ /* 0x000fe20003800000 */
[----:B0-----:R-:W-:Y:S02]  /*3c70*/  CS2R R42, SRZ ;  /* 0x00000000002a7805 */ /* 0x001fe4000001ff00 */
[----:B------:R-:W-:Y:S02]  /*3c80*/  CS2R R46, SRZ ;  /* 0x00000000002e7805 */ /* 0x000fe4000001ff00 */
[----:B------:R-:W-:Y:S02]  /*3c90*/  CS2R R44, SRZ ;  /* 0x00000000002c7805 */ /* 0x000fe4000001ff00 */
[----:B-1----:R-:W-:Y:S02]  /*3ca0*/  CS2R R40, SRZ ;  /* 0x0000000000287805 */ /* 0x002fe4000001ff00 */
[----:B------:R-:W-:-:S03]  /*3cb0*/  ISETP.GE.AND P4, PT, R16, R92, PT ;  /* 0x0000005c1000720c */ /* 0x000fc60003f86270 */
[----:B------:R-:W-:Y:S10]  /*3cc0*/  @P3 BRA `(.L_x_431) ;  /* 0x0000000000503947 */ /* 0x000ff40003800000 */
[----:B------:R-:W0:Y:S01]  /*3cd0*/  LDC.64 R40, c[0x0][0x3f8] ;  /* 0x0000fe00ff287b82 */ /* 0x000e220000000a00 */
[----:B------:R-:W-:Y:S01]  /*3ce0*/  IMAD.MOV.U32 R51, RZ, RZ, R93 ;  /* 0x000000ffff337224 */ /* 0x000fe200078e005d */
[----:B------:R-:W-:Y:S01]  /*3cf0*/  ULDC.64 UR4, c[0x0][0x3e8] ;  /* 0x0000fa0000047ab9 */ /* 0x000fe20000000a00 */
[----:B------:R-:W-:Y:S02]  /*3d00*/  IMAD.MOV.U32 R49, RZ, RZ, R82 ;  /* 0x000000ffff317224 */ /* 0x000fe400078e0052 */
        /* <DEDUP_REMOVED lines=14> */
[----:B------:R-:W5:Y:S04]  /*3df0*/  LDG.E.128 R40, desc[UR56][R40.64] ;  /* 0x0000003828287981 */ /* 0x000f68000c1e1d00 */
[----:B------:R-:W5:Y:S03]  /*3e00*/  LDG.E.128 R44, desc[UR56][R44.64] ;  /* 0x000000382c2c7981 */ /* 0x000f66000c1e1d00 */
.L_x_431:
[----:B------:R-:W-:Y:S05]  /*3e10*/  BSYNC B1 ;  /* 0x0000000000017941 */ /* 0x000fea0003800000 */
.L_x_430:
[----:B------:R-:W2:Y:S01]  /*3e20*/  LDL R52, [R1+0x14] ;  /* 0x0000140001347983 */ /* 0x000ea20000100800 */
[----:B-----5:R-:W-:Y:S01]  /*3e30*/  IMAD.MOV.U32 R49, RZ, RZ, R43 ;  /* 0x000000ffff317224 */ /* 0x020fe200078e002b */
[----:B------:R-:W-:Y:S01]  /*3e40*/  MOV R48, R42 ;  /* 0x0000002a00307202 */ /* 0x000fe20000000f00 */
[----:B------:R-:W-:Y:S02]  /*3e50*/  IMAD.MOV.U32 R50, RZ, RZ, R40 ;  /* 0x000000ffff327224 */ /* 0x000fe400078e0028 */
        /* <DEDUP_REMOVED lines=26> */
[----:B------:R-:W-:Y:S02]  /*4000*/  PRMT R117, R49, 0x7610, R117 ;  /* 0x0000761031757816 */ /* 0x000fe40000000075 */
[----:B------:R-:W-:Y:S02]  /*4010*/  PRMT R108, R108, 0x5410, R50 ;  /* 0x000054106c6c7816 */ /* 0x000fe40000000032 */
[----:B------:R-:W-:Y:S02]  /*4020*/  PRMT R102, R102, 0x5410, R51 ;  /* 0x0000541066667816 */ /* 0x000fe40000000033 */
[----:B--2---:R-:W-:-:S13]  /*4030*/  ISETP.NE.AND P3, PT, R52, 0x3, PT ;  /* 0x000000033400780c */ /* 0x004fda0003f65270 */
[----:B------:R-:W-:Y:S05]  /*4040*/  @!P3 BRA `(.L_x_432) ;  /* 0x000000000004b947 */ /* 0x000fea0003800000 */
[----:B------:R-:W-:Y:S01]  /*4050*/  BPT.TRAP 0x1 ;  /* 0x000000040000795c */ /* 0x000fe20000300000 */
.L_x_432:
[----:B------:R-:W-:Y:S01]  /*4060*/  LEA R82, R19, R2, 0x3 ;  /* 0x0000000213527211 */ /* 0x000fe200078e18ff */
[----:B------:R-:W0:Y:S01]  /*4070*/  LDC R96, c[0x0][0x2f4] ;  /* 0x0000bd00ff607b82 */ /* 0x000e220000000800 */
[----:B------:R-:W-:Y:S01]  /*4080*/  SHF.L.U32 R94, R153, 0x1f, RZ ;  /* 0x0000001f995e7819 */ /* 0x000fe200000006ff */
[----:B------:R-:W-:Y:S03]  /*4090*/  BSSY B1, `(.L_x_433) ;  /* 0x0000004000017945 */ /* 0x000fe60003800000 */
[----:B------:R-:W1:Y:S01]  /*40a0*/  SYNCS.PHASECHK.TRANS64.TRYWAIT P5, [R82+URZ+0x30890], R94 ;  /* 0x0308905e520075a7 */ /* 0x000e6200080a017f */
[----:B0-----:R-:W-:Y:S01]  /*40b0*/  IMAD.IADD R98, R96, 0x1, -R73 ;  /* 0x0000000160627824 */ /* 0x001fe200078e0a49 */
[----:B-1----:R-:W-:Y:S06]  /*40c0*/  @!P5 BRA `(.L_x_434) ;  /* 0x0000014000d0d947 */ /* 0x002fec0003800000 */
.L_x_659:
[----:B------:R-:W-:Y:S05]  /*40d0*/  BSYNC B1 ;  /* 0x0000000000017941 */ /* 0x000fea0003800000 */
.L_x_433:
[----:B------:R-:W-:Y:S01]  /*40e0*/  ISETP.GE.OR P5, PT, R18, R86, P1 ;  /* 0x000000561200720c */ /* 0x000fe20000fa6670 */
[----:B------:R-:W-:-:S12]  /*40f0*/  BSSY B1, `(.L_x_435) ;  /* 0x0000087000017945 */ /* 0x000fd80003800000 */
[----:B------:R-:W-:Y:S05]  /*4100*/  @P5 BRA `(.L_x_436) ;  /* 0x0000000800145947 */ /* 0x000fea0003800000 */
[----:B------:R-:W1:Y:S01]  /*4110*/  S2R R49, SR_TID.X ;  /* 0x0000000000317919 */ /* 0x000e620000002100 */
[----:B------:R-:W-:Y:S01]  /*4120*/  SHF.R.S32.HI R48, RZ, 0x1f, R18 ;  /* 0x0000001fff307819 */ /* 0x000fe20000011412 */
[-C--:B------:R-:W-:Y:S01]  /*4130*/  IMAD.WIDE.U32 R92, R18, R90.reuse, R88 ;  /* 0x0000005a125c7225 */ /* 0x080fe200078e0058 */
[----:B------:R-:W-:Y:S03]  /*4140*/  BSSY B2, `(.L_x_437) ;  /* 0x0000075000027945 */ /* 0x000fe60003800000 */
[----:B------:R-:W-:Y:S01]  /*4150*/  IMAD R48, R48, R90, RZ ;  /* 0x0000005a30307224 */ /* 0x000fe200078e02ff */
[----:B------:R-:W-:-:S03]  /*4160*/  IADD3 R95, P5, P6, R4, R92, R64 ;  /* 0x0000005c045f7210 */ /* 0x000fc60007ebe040 */
[----:B------:R-:W-:Y:S01]  /*4170*/  IMAD R97, R18, R91, R48 ;  /* 0x0000005b12617224 */ /* 0x000fe200078e0230 */
[----:B------:R-:W-:-:S03]  /*4180*/  SEL R48, R73, R98, !P0 ;  /* 0x0000006249307207 */ /* 0x000fc60004000000 */
[----:B------:R-:W-:-:S05]  /*4190*/  IMAD.IADD R97, R97, 0x1, R93 ;  /* 0x0000000161617824 */ /* 0x000fca00078e025d */
[----:B------:R-:W-:Y:S01]  /*41a0*/  IADD3.X R100, R80, R97, R62, P5, P6 ;  /* 0x0000006150647210 */ /* 0x000fe20002fec43e */
[----:B-1----:R-:W-:Y:S01]  /*41b0*/  VIADD R51, R49, 0xffffff80 ;  /* 0xffffff8031337836 */ /* 0x002fe20000000000 */
[----:B------:R-:W-:-:S04]  /*41c0*/  SHF.R.S32.HI R49, RZ, 0x1f, R48 ;  /* 0x0000001fff317819 */ /* 0x000fc80000011430 */
[----:B------:R-:W-:Y:S01]  /*41d0*/  LEA.HI R48, R49, R48, RZ, 0x4 ;  /* 0x0000003031307211 */ /* 0x000fe200078f20ff */
[----:B------:R-:W-:Y:S01]  /*41e0*/  IMAD R49, R19, 0x3000, R32 ;  /* 0x0000300013317824 */ /* 0x000fe200078e0220 */
[----:B------:R-:W-:Y:S02]  /*41f0*/  SHF.R.S32.HI R50, RZ, 0x1f, R51 ;  /* 0x0000001fff327819 */ /* 0x000fe40000011433 */
[----:B------:R-:W-:Y:S01]  /*4200*/  LEA.HI.SX32 R48, R48, R63, 0x1c ;  /* 0x0000003f30307211 */ /* 0x000fe200078fe2ff */
[----:B------:R-:W-:Y:S01]  /*4210*/  IMAD R49, R49, 0x2, R2 ;  /* 0x0000000231317824 */ /* 0x000fe200078e0202 */
[----:B------:R-:W-:-:S03]  /*4220*/  LEA.HI R50, R50, R51, RZ, 0x5 ;  /* 0x0000003332327211 */ /* 0x000fc600078f28ff */
[----:B------:R-:W-:Y:S01]  /*4230*/  IMAD.SHL.U32 R99, R48, 0x8, RZ ;  /* 0x0000000830637824 */ /* 0x000fe200078e00ff */
[----:B------:R-:W-:-:S04]  /*4240*/  SHF.R.S32.HI R50, RZ, 0x5, R50 ;  /* 0x00000005ff327819 */ /* 0x000fc80000011432 */
[----:B------:R-:W-:-:S04]  /*4250*/  LOP3.LUT R48, R78, 0x38, R99, 0xf8, !PT ;  /* 0x000000384e307812 */ /* 0x000fc800078ef863 */
[----:B------:R-:W-:-:S05]  /*4260*/  LOP3.LUT R48, R48, R75, RZ, 0x3c, !PT ;  /* 0x0000004b30307212 */ /* 0x000fca00078e3cff */
[----:B------:R-:W-:-:S04]  /*4270*/  IMAD R48, R50, 0x200, R48 ;  /* 0x0000020032307824 */ /* 0x000fc800078e0230 */
[----:B------:R-:W-:-:S04]  /*4280*/  IMAD R51, R19, 0x3000, R48 ;  /* 0x0000300013337824 */ /* 0x000fc800078e0230 */
[----:B------:R-:W-:Y:S02]  /*4290*/  IMAD R52, R51, 0x2, R2 ;  /* 0x0000000233347824 */ /* 0x000fe400078e0202 */
[----:B------:R-:W1:Y:S04]  /*42a0*/  LDS.128 R48, [R49+0x12400] ;  /* 0x0124000031307984 */ /* 0x000e680000000c00 */
[----:B------:R-:W2:Y:S01]  /*42b0*/  LDS.128 R52, [R52+0x12400] ;  /* 0x0124000034347984 */ /* 0x000ea20000000c00 */
[----:B------:R-:W-:Y:S05]  /*42c0*/  @P4 BRA `(.L_x_438) ;  /* 0x0000000400704947 */ /* 0x000fea0003800000 */
[----:B------:R-:W-:Y:S01]  /*42d0*/  SHF.R.U32.HI R103, RZ, 0x10, R13 ;  /* 0x00000010ff677819 */ /* 0x000fe2000001160d */
[----:B-1----:R-:W-:Y:S01]  /*42e0*/  IMAD.U32 R105, R49, 0x10000, RZ ;  /* 0x0001000031697824 */ /* 0x002fe200078e00ff */
[----:B------:R-:W-:Y:S02]  /*42f0*/  SHF.R.U32.HI R104, RZ, 0x10, R37 ;  /* 0x00000010ff687819 */ /* 0x000fe40000011625 */
[C---:B------:R-:W-:Y:S02]  /*4300*/  PRMT R103, R102.reuse, 0x5410, R103 ;  /* 0x0000541066677816 */ /* 0x040fe40000000067 */
[----:B------:R-:W-:Y:S02]  /*4310*/  PRMT R104, R102, 0x5432, R104 ;  /* 0x0000543266687816 */ /* 0x000fe40000000068 */
[----:B--2---:R-:W-:Y:S01]  /*4320*/  SHF.L.U32 R101, R53, 0x10, RZ ;  /* 0x0000001035657819 */ /* 0x004fe200000006ff */
[C---:B------:R-:W-:Y:S01]  /*4330*/  IMAD.U32 R106, R103.reuse, 0x10000, RZ ;  /* 0x00010000676a7824 */ /* 0x040fe200078e00ff */
[----:B------:R-:W-:Y:S01]  /*4340*/  LOP3.LUT R103, R103, 0xffff0000, RZ, 0xc0, !PT ;  /* 0xffff000067677812 */ /* 0x000fe200078ec0ff */
[----:B------:R-:W-:Y:S01]  /*4350*/  IMAD.U32 R102, R104, 0x10000, RZ ;  /* 0x0001000068667824 */ /* 0x000fe200078e00ff */
[----:B------:R-:W-:Y:S01]  /*4360*/  SHF.R.U64 R36, R36, 0x10, R37 ;  /* 0x0000001024247819 */ /* 0x000fe20000001225 */
[C---:B------:R-:W-:Y:S01]  /*4370*/  FMUL.FTZ R115, R101.reuse, R106 ;  /* 0x0000006a65737220 */ /* 0x040fe20000410000 */
[----:B------:R-:W-:Y:S01]  /*4380*/  SHF.R.U64 R12, R12, 0x10, R13 ;  /* 0x000000100c0c7819 */ /* 0x000fe2000000120d */
[-C--:B------:R-:W-:Y:S01]  /*4390*/  FMUL.FTZ R116, R101, R102.reuse ;  /* 0x0000006665747220 */ /* 0x080fe20000410000 */
[----:B------:R-:W-:Y:S01]  /*43a0*/  SHF.R.U64 R38, R38, 0x10, R39 ;  /* 0x0000001026267819 */ /* 0x000fe20000001227 */
[----:B------:R-:W-:Y:S01]  /*43b0*/  FFMA.FTZ R102, R105, R102, R115 ;  /* 0x0000006669667223 */ /* 0x000fe20000010073 */
[----:B------:R-:W-:-:S02]  /*43c0*/  IMAD.U32 R115, R51, 0x10000, RZ ;  /* 0x0001000033737824 */ /* 0x000fc400078e00ff */
[----:B------:R-:W-:Y:S01]  /*43d0*/  FFMA.FTZ R101, R105, R106, -R116 ;  /* 0x0000006a69657223 */ /* 0x000fe20000010874 */
[----:B------:R-:W-:Y:S01]  /*43e0*/  LOP3.LUT R105, R104, 0xffff0000, RZ, 0xc0, !PT ;  /* 0xffff000068697812 */ /* 0x000fe200078ec0ff */
[----:B------:R-:W-:Y:S01]  /*43f0*/  IMAD.U32 R37, R50, 0x10000, RZ ;  /* 0x0001000032257824 */ /* 0x000fe200078e00ff */
[----:B------:R-:W-:Y:S02]  /*4400*/  LOP3.LUT R104, R53, 0xffff0000, RZ, 0xc0, !PT ;  /* 0xffff000035687812 */ /* 0x000fe400078ec0ff */
[----:B------:R-:W-:Y:S02]  /*4410*/  LOP3.LUT R106, R49, 0xffff0000, RZ, 0xc0, !PT ;  /* 0xffff0000316a7812 */ /* 0x000fe400078ec0ff */
[----:B------:R-:W-:Y:S01]  /*4420*/  PRMT R12, R110, 0x5432, R12 ;  /* 0x000054326e0c7816 */ /* 0x000fe2000000000c */
[C---:B------:R-:W-:Y:S01]  /*4430*/  FMUL.FTZ R49, R104.reuse, R105 ;  /* 0x0000006968317220 */ /* 0x040fe20000410000 */
[----:B------:R-:W-:Y:S01]  /*4440*/  FMUL.FTZ R116, R104, R103 ;  /* 0x0000006768747220 */ /* 0x000fe20000410000 */
[----:B------:R-:W-:-:S02]  /*4450*/  SHF.R.U64 R14, R14, 0x10, R15 ;  /* 0x000000100e0e7819 */ /* 0x000fc4000000120f */
[C---:B------:R-:W-:Y:S01]  /*4460*/  FFMA.FTZ R104, R106.reuse, R103, -R49 ;  /* 0x000000676a687223 */ /* 0x040fe20000010831 */
[----:B------:R-:W-:Y:S01]  /*4470*/  SHF.R.U32.HI R103, RZ, 0x10, R39 ;  /* 0x00000010ff677819 */ /* 0x000fe20000011627 */
[----:B------:R-:W-:Y:S01]  /*4480*/  FFMA.FTZ R49, R106, R105, R116 ;  /* 0x000000696a317223 */ /* 0x000fe20000010074 */
[----:B------:R-:W-:Y:S01]  /*4490*/  SHF.R.U32.HI R106, RZ, 0x10, R15 ;  /* 0x00000010ff6a7819 */ /* 0x000fe2000001160f */
[C---:B------:R-:W-:Y:S01]  /*44a0*/  IMAD.U32 R15, R52.reuse, 0x10000, RZ ;  /* 0x00010000340f7824 */ /* 0x040fe200078e00ff */
[----:B------:R-:W-:Y:S01]  /*44b0*/  PRMT R103, R117, 0x5410, R103 ;  /* 0x0000541075677816 */ /* 0x000fe20000000067 */
[----:B------:R-:W-:Y:S01]  /*44c0*/  IMAD.U32 R117, R55, 0x10000, RZ ;  /* 0x0001000037757824 */ /* 0x000fe200078e00ff */
[----:B------:R-:W-:Y:S02]  /*44d0*/  PRMT R53, R111, 0x5432, R106 ;  /* 0x000054326f357816 */ /* 0x000fe4000000006a */
[----:B------:R-:W-:Y:S01]  /*44e0*/  LOP3.LUT R55, R55, 0xffff0000, RZ, 0xc0, !PT ;  /* 0xffff000037377812 */ /* 0x000fe200078ec0ff */
[----:B------:R-:W-:Y:S01]  /*44f0*/  IMAD.U32 R106, R103, 0x10000, RZ ;  /* 0x00010000676a7824 */ /* 0x000fe200078e00ff */
[----:B------:R-:W-:Y:S01]  /*4500*/  LOP3.LUT R39, R51, 0xffff0000, RZ, 0xc0, !PT ;  /* 0xffff000033277812 */ /* 0x000fe200078ec0ff */
[----:B------:R-:W-:Y:S01]  /*4510*/  IMAD.U32 R116, R53, 0x10000, RZ ;  /* 0x0001000035747824 */ /* 0x000fe200078e00ff */
[----:B------:R-:W-:Y:S01]  /*4520*/  LOP3.LUT R52, R52, 0xffff0000, RZ, 0xc0, !PT ;  /* 0xffff000034347812 */ /* 0x000fe200078ec0ff */
[C---:B------:R-:W-:Y:S01]  /*4530*/  FMUL.FTZ R118, R117.reuse, R106 ;  /* 0x0000006a75767220 */ /* 0x040fe20000410000 */
[C---:B------:R-:W-:Y:S01]  /*4540*/  SHF.L.U32 R13, R48.reuse, 0x10, RZ ;  /* 0x00000010300d7819 */ /* 0x040fe200000006ff */
[-C--:B------:R-:W-:Y:S01]  /*4550*/  FMUL.FTZ R117, R117, R116.reuse ;  /* 0x0000007475757220 */ /* 0x080fe20000410000 */
[----:B------:R-:W-:Y:S01]  /*4560*/  LOP3.LUT R48, R48, 0xffff0000, RZ, 0xc0, !PT ;  /* 0xffff000030307812 */ /* 0x000fe200078ec0ff */
[----:B------:R-:W-:Y:S01]  /*4570*/  FFMA.FTZ R105, R115, R116, -R118 ;  /* 0x0000007473697223 */ /* 0x000fe20000010876 */
[----:B------:R-:W-:Y:S01]  /*4580*/  LOP3.LUT R116, R103, 0xffff0000, RZ, 0xc0, !PT ;  /* 0xffff000067747812 */ /* 0x000fe200078ec0ff */
[----:B------:R-:W-:Y:S01]  /*4590*/  FFMA.FTZ R106, R115, R106, R117 ;  /* 0x0000006a736a7223 */ /* 0x000fe20000010075 */
[----:B------:R-:W-:Y:S01]  /*45a0*/  LOP3.LUT R118, R53, 0xffff0000, RZ, 0xc0, !PT ;  /* 0xffff000035767812 */ /* 0x000fe200078ec0ff */
[----:B------:R-:W-:Y:S01]  /*45b0*/  IMAD.U32 R51, R54, 0x10000, RZ ;  /* 0x0001000036337824 */ /* 0x000fe200078e00ff */
[----:B------:R-:W-:Y:S01]  /*45c0*/  PRMT R53, R108, 0x5432, R36 ;  /* 0x000054326c357816 */ /* 0x000fe20000000024 */
[----:B------:R-:W-:Y:S01]  /*45d0*/  FMUL.FTZ R36, R55, R116 ;  /* 0x0000007437247220 */ /* 0x000fe20000410000 */
[----:B------:R-:W-:Y:S01]  /*45e0*/  PRMT R38, R107, 0x5432, R38 ;  /* 0x000054326b267816 */ /* 0x000fe20000000026 */
[-C--:B------:R-:W-:Y:S01]  /*45f0*/  FMUL.FTZ R55, R55, R118.reuse ;  /* 0x0000007637377220 */ /* 0x080fe20000410000 */
[----:B------:R-:W-:Y:S01]  /*4600*/  PRMT R14, R109, 0x5432, R14 ;  /* 0x000054326d0e7816 */ /* 0x000fe2000000000e */
[----:B------:R-:W-:Y:S01]  /*4610*/  FFMA.FTZ R36, R39, R118, -R36 ;  /* 0x0000007627247223 */ /* 0x000fe20000010824 */
[----:B------:R-:W-:-:S02]  /*4620*/  IMAD.U32 R118, R53, 0x10000, RZ ;  /* 0x0001000035767824 */ /* 0x000fc400078e00ff */
[----:B------:R-:W-:Y:S01]  /*4630*/  FFMA.FTZ R39, R39, R116, R55 ;  /* 0x0000007427277223 */ /* 0x000fe20000010037 */
[C---:B------:R-:W-:Y:S01]  /*4640*/  IMAD.U32 R116, R12.reuse, 0x10000, RZ ;  /* 0x000100000c747824 */ /* 0x040fe200078e00ff */
[----:B------:R-:W-:Y:S01]  /*4650*/  LOP3.LUT R53, R53, 0xffff0000, RZ, 0xc0, !PT ;  /* 0xffff000035357812 */ /* 0x000fe200078ec0ff */
[C---:B------:R-:W-:Y:S01]  /*4660*/  FMUL.FTZ R120, R15.reuse, R118 ;  /* 0x000000760f787220 */ /* 0x040fe20000410000 */
[----:B------:R-:W-:Y:S01]  /*4670*/  LOP3.LUT R55, R12, 0xffff0000, RZ, 0xc0, !PT ;  /* 0xffff00000c377812 */ /* 0x000fe200078ec0ff */
[-C--:B------:R-:W-:Y:S01]  /*4680*/  FMUL.FTZ R15, R15, R116.reuse ;  /* 0x000000740f0f7220 */ /* 0x080fe20000410000 */
[----:B------:R-:W-:Y:S01]  /*4690*/  LOP3.LUT R54, R54, 0xffff0000, RZ, 0xc0, !PT ;  /* 0xffff000036367812 */ /* 0x000fe200078ec0ff */
[C---:B------:R-:W-:Y:S01]  /*46a0*/  FMUL.FTZ R103, R52.reuse, R53 ;  /* 0x0000003534677220 */ /* 0x040fe20000410000 */
[C---:B------:R-:W-:Y:S01]  /*46b0*/  FFMA.FTZ R12, R13.reuse, R116, -R120 ;  /* 0x000000740d0c7223 */ /* 0x040fe20000010878 */
[----:B------:R-:W-:Y:S01]  /*46c0*/  FFMA.FTZ R13, R13, R118, R15 ;  /* 0x000000760d0d7223 */ /* 0x000fe2000001000f */
[-C--:B------:R-:W-:Y:S01]  /*46d0*/  FMUL.FTZ R115, R52, R55.reuse ;  /* 0x0000003734737220 */ /* 0x080fe20000410000 */
[----:B------:R-:W-:Y:S01]  /*46e0*/  FFMA.FTZ R15, R48, R55, -R103 ;  /* 0x00000037300f7223 */ /* 0x000fe20000010867 */
[C---:B------:R-:W-:Y:S01]  /*46f0*/  LOP3.LUT R55, R38.reuse, 0xffff0000, RZ, 0xc0, !PT ;  /* 0xffff000026377812 */ /* 0x040fe200078ec0ff */
[----:B------:R-:W-:Y:S01]  /*4700*/  IMAD.U32 R52, R38, 0x10000, RZ ;  /* 0x0001000026347824 */ /* 0x000fe200078e00ff */
[C---:B------:R-:W-:Y:S01]  /*4710*/  LOP3.LUT R103, R14.reuse, 0xffff0000, RZ, 0xc0, !PT ;  /* 0xffff00000e677812 */ /* 0x040fe200078ec0ff */
[----:B------:R-:W-:-:S02]  /*4720*/  IMAD.U32 R116, R14, 0x10000, RZ ;  /* 0x000100000e747824 */ /* 0x000fc400078e00ff */
[----:B------:R-:W-:Y:S01]  /*4730*/  FFMA.FTZ R48, R48, R53, R115 ;  /* 0x0000003530307223 */ /* 0x000fe20000010073 */
[----:B------:R-:W-:Y:S01]  /*4740*/  LOP3.LUT R50, R50, 0xffff0000, RZ, 0xc0, !PT ;  /* 0xffff000032327812 */ /* 0x000fe200078ec0ff */
[C---:B------:R-:W-:Y:S01]  /*4750*/  FMUL.FTZ R14, R51.reuse, R52 ;  /* 0x00000034330e7220 */ /* 0x040fe20000410000 */
        /* <DEDUP_REMOVED lines=12> */
[----:B------:R-:W-:Y:S02]  /*4820*/  F2FP.BF16.F32.PACK_AB R52, R48, R13 ;  /* 0x0000000d3034723e */ /* 0x000fe400000010ff */
[----:B------:R-:W-:Y:S01]  /*4830*/  F2FP.BF16.F32.PACK_AB R50, R53, R14 ;  /* 0x0000000e3532723e */ /* 0x000fe200000010ff */
[----:B------:R-:W-:Y:S01]  /*4840*/  IMAD.MOV.U32 R53, RZ, RZ, R102 ;  /* 0x000000ffff357224 */ /* 0x000fe200078e0066 */
[----:B------:R-:W-:Y:S01]  /*4850*/  F2FP.BF16.F32.PACK_AB R54, R54, R51 ;  /* 0x000000333636723e */ /* 0x000fe200000010ff */
[----:B------:R-:W-:Y:S01]  /*4860*/  IMAD.MOV.U32 R51, RZ, RZ, R36 ;  /* 0x000000ffff337224 */ /* 0x000fe200078e0024 */
[----:B------:R-:W-:-:S02]  /*4870*/  F2FP.BF16.F32.PACK_AB R55, R39, R106 ;  /* 0x0000006a2737723e */ /* 0x000fc400000010ff */
[----:B------:R-:W-:-:S07]  /*4880*/  MOV R48, R12 ;  /* 0x0000000c00307202 */ /* 0x000fce0000000f00 */
.L_x_438:
[----:B------:R-:W-:Y:S05]  /*4890*/  BSYNC B2 ;  /* 0x0000000000027941 */ /* 0x000fea0003800000 */
.L_x_437:
[----:B------:R-:W-:Y:S02]  /*48a0*/  ISETP.GE.AND P5, PT, R99, R96, PT ;  /* 0x000000606300720c */ /* 0x000fe40003fa6270 */
[----:B------:R-:W-:-:S11]  /*48b0*/  P2R R13, PR, RZ, 0x1 ;  /* 0x00000001ff0d7803 */ /* 0x000fd60000000000 */
[--C-:B------:R-:W-:Y:S02]  /*48c0*/  @!P5 SHF.R.S32.HI R12, RZ, 0x1f, R99.reuse ;  /* 0x0000001fff0cd819 */ /* 0x100fe40000011463 */
[----:B------:R-:W-:-:S04]  /*48d0*/  @!P5 IADD3 R92, P0, P6, R4, R92, R99 ;  /* 0x0000005c045cd210 */ /* 0x000fc80007e1e063 */
[----:B------:R-:W-:Y:S02]  /*48e0*/  @!P5 IADD3.X R97, R80, R97, R12, P0, P6 ;  /* 0x000000615061d210 */ /* 0x000fe400007ec40c */
[-C--:B------:R-:W-:Y:S02]  /*48f0*/  LEA R12, P6, R95, R84.reuse, 0x1 ;  /* 0x000000545f0c7211 */ /* 0x080fe400078c08ff */
[----:B------:R-:W-:Y:S02]  /*4900*/  ISETP.NE.AND P0, PT, R13, RZ, PT ;  /* 0x000000ff0d00720c */ /* 0x000fe40003f05270 */
[----:B------:R-:W-:Y:S02]  /*4910*/  LEA.HI.X R13, R95, R85, R100, 0x1, P6 ;  /* 0x000000555f0d7211 */ /* 0x000fe400030f0c64 */
[----:B------:R-:W-:-:S03]  /*4920*/  @!P5 LEA R14, P6, R92, R84, 0x1 ;  /* 0x000000545c0ed211 */ /* 0x000fc600078c08ff */
[----:B-1----:R1:W-:Y:S01]  /*4930*/  STG.E.128 desc[UR56][R12.64], R48 ;  /* 0x000000300c007986 */ /* 0x0023e2000c101d38 */
[----:B------:R-:W-:-:S05]  /*4940*/  @!P5 LEA.HI.X R15, R92, R85, R97, 0x1, P6 ;  /* 0x000000555c0fd211 */ /* 0x000fca00030f0c61 */
[----:B--2---:R1:W-:Y:S04]  /*4950*/  @!P5 STG.E.128 desc[UR56][R14.64], R52 ;  /* 0x000000340e00d986 */ /* 0x0043e8000c101d38 */
.L_x_436:
[----:B------:R-:W-:Y:S05]  /*4960*/  BSYNC B1 ;  /* 0x0000000000017941 */ /* 0x000fea0003800000 */
.L_x_435:
[----:B-1----:R-:W-:Y:S02]  /*4970*/  VIADD R13, R18, 0x60 ;  /* 0x00000060120d7836 */ /* 0x002fe40000000000 */
[-C--:B------:R-:W-:Y:S02]  /*4980*/  IMAD R12, R76, R90.reuse, RZ ;  /* 0x0000005a4c0c7224 */ /* 0x080fe400078e02ff */
[C---:B------:R-:W-:Y:S01]  /*4990*/  IMAD.WIDE.U32 R88, R13.reuse, R90, R88 ;  /* 0x0000005a0d587225 */ /* 0x040fe200078e0058 */
[----:B------:R-:W-:-:S03]  /*49a0*/  ISETP.GE.OR P5, PT, R13, R86, P1 ;  /* 0x000000560d00720c */ /* 0x000fc60000fa6670 */
[----:B------:R-:W-:-:S10]  /*49b0*/  IMAD R51, R13, R91, R12 ;  /* 0x0000005b0d337224 */ /* 0x000fd400078e020c */
[----:B------:R-:W-:Y:S05]  /*49c0*/  @P5 BRA `(.L_x_423) ;  /* 0x0000000800745947 */ /* 0x000fea0003800000 */
[----:B------:R-:W2:Y:S01]  /*49d0*/  LDL R14, [R1+0x80] ;  /* 0x00008000010e7983 */ /* 0x000ea20000100800 */
[----:B------:R-:W-:Y:S01]  /*49e0*/  IMAD.IADD R51, R89, 0x1, R51 ;  /* 0x0000000159337824 */ /* 0x000fe200078e0233 */
[----:B------:R-:W-:Y:S01]  /*49f0*/  IADD3 R12, P5, P6, R4, R88, R64 ;  /* 0x00000058040c7210 */ /* 0x000fe20007ebe040 */
[----:B------:R-:W-:Y:S01]  /*4a00*/  VIADD R15, R18, 0x60 ;  /* 0x00000060120f7836 */ /* 0x000fe20000000000 */
[----:B------:R-:W-:Y:S01]  /*4a10*/  SEL R98, R73, R98, !P0 ;  /* 0x0000006249627207 */ /* 0x000fe20004000000 */
[----:B------:R-:W-:Y:S01]  /*4a20*/  BSSY B1, `(.L_x_439) ;  /* 0x0000072000017945 */ /* 0x000fe20003800000 */
[----:B------:R-:W-:Y:S01]  /*4a30*/  IADD3.X R13, R80, R51, R62, P5, P6 ;  /* 0x00000033500d7210 */ /* 0x000fe20002fec43e */
[----:B------:R-:W-:Y:S01]  /*4a40*/  IMAD.SHL.U32 R15, R15, 0x40, RZ ;  /* 0x000000400f0f7824 */ /* 0x000fe200078e00ff */
[----:B------:R-:W-:Y:S02]  /*4a50*/  LEA R48, P5, R12, R84, 0x1 ;  /* 0x000000540c307211 */ /* 0x000fe400078a08ff */
[----:B------:R-:W-:-:S02]  /*4a60*/  IADD3 R36, R18, 0x60, RZ ;  /* 0x0000006012247810 */ /* 0x000fc40007ffe0ff */
[----:B------:R-:W-:Y:S02]  /*4a70*/  LEA.HI.X R49, R12, R85, R13, 0x1, P5 ;  /* 0x000000550c317211 */ /* 0x000fe400028f0c0d */
[----:B------:R-:W-:Y:S01]  /*4a80*/  SHF.R.S32.HI R13, RZ, 0x1f, R98 ;  /* 0x0000001fff0d7819 */ /* 0x000fe20000011462 */
[----:B------:R-:W-:Y:S01]  /*4a90*/  IMAD.SHL.U32 R36, R36, 0x40, RZ ;  /* 0x0000004024247824 */ /* 0x000fe200078e00ff */
[----:B------:R-:W-:Y:S02]  /*4aa0*/  LOP3.LUT R15, R15, 0x1c0, RZ, 0xc0, !PT ;  /* 0x000001c00f0f7812 */ /* 0x000fe400078ec0ff */
[----:B------:R-:W-:Y:S01]  /*4ab0*/  LEA.HI R98, R13, R98, RZ, 0x4 ;  /* 0x000000620d627211 */ /* 0x000fe200078f20ff */
[----:B------:R-:W-:Y:S01]  /*4ac0*/  IMAD R13, R19, 0x3000, R3 ;  /* 0x00003000130d7824 */ /* 0x000fe200078e0203 */
[----:B------:R-:W-:Y:S02]  /*4ad0*/  LOP3.LUT R36, R36, 0x1c0, RZ, 0xc0, !PT ;  /* 0x000001c024247812 */ /* 0x000fe400078ec0ff */
[----:B------:R-:W-:Y:S01]  /*4ae0*/  LEA.HI.SX32 R53, R98, R63, 0x1c ;  /* 0x0000003f62357211 */ /* 0x000fe200078fe2ff */
[----:B------:R-:W-:Y:S01]  /*4af0*/  IMAD R13, R13, 0x2, R2 ;  /* 0x000000020d0d7824 */ /* 0x000fe200078e0202 */
[----:B------:R-:W-:-:S03]  /*4b00*/  SHF.R.U32.HI R15, RZ, 0x3, R15 ;  /* 0x00000003ff0f7819 */ /* 0x000fc6000001160f */
[----:B------:R-:W-:-:S05]  /*4b10*/  IMAD.SHL.U32 R53, R53, 0x8, RZ ;  /* 0x0000000835357824 */ /* 0x000fca00078e00ff */
[----:B------:R-:W-:-:S04]  /*4b20*/  LOP3.LUT R12, R36, 0x38, R53, 0xf8, !PT ;  /* 0x00000038240c7812 */ /* 0x000fc800078ef835 */
[----:B------:R-:W-:-:S05]  /*4b30*/  LOP3.LUT R12, R12, R15, RZ, 0x3c, !PT ;  /* 0x0000000f0c0c7212 */ /* 0x000fca00078e3cff */
[----:B--2---:R-:W-:-:S04]  /*4b40*/  IMAD.IADD R12, R14, 0x1, R12 ;  /* 0x000000010e0c7824 */ /* 0x004fc800078e020c */
[----:B------:R-:W-:-:S04]  /*4b50*/  IMAD R15, R19, 0x3000, R12 ;  /* 0x00003000130f7824 */ /* 0x000fc800078e020c */
[----:B------:R-:W-:Y:S02]  /*4b60*/  IMAD R36, R15, 0x2, R2 ;  /* 0x000000020f247824 */ /* 0x000fe400078e0202 */
[----:B------:R-:W1:Y:S04]  /*4b70*/  LDS.128 R12, [R13+0x12400] ;  /* 0x012400000d0c7984 */ /* 0x000e680000000c00 */
[----:B------:R-:W2:Y:S01]  /*4b80*/  LDS.128 R36, [R36+0x12400] ;  /* 0x0124000024247984 */ /* 0x000ea20000000c00 */
[----:B------:R-:W-:Y:S05]  /*4b90*/  @P4 BRA `(.L_x_440) ;  /* 0x0000000400684947 */ /* 0x000fea0003800000 */
[----:B------:R-:W-:Y:S02]  /*4ba0*/  SHF.R.U32.HI R91, RZ, 0x10, R45 ;  /* 0x00000010ff5b7819 */ /* 0x000fe4000001162d */
[----:B------:R-:W-:Y:S02]  /*4bb0*/  SHF.R.U32.HI R95, RZ, 0x10, R41 ;  /* 0x00000010ff5f7819 */ /* 0x000fe40000011629 */
[----:B------:R-:W-:Y:S02]  /*4bc0*/  SHF.R.U64 R52, R42, 0x10, R43 ;  /* 0x000000102a347819 */ /* 0x000fe4000000122b */
[----:B------:R-:W-:Y:S02]  /*4bd0*/  PRMT R114, R114, 0x5410, R91 ;  /* 0x0000541072727816 */ /* 0x000fe4000000005b */
[----:B------:R-:W-:Y:S02]  /*4be0*/  PRMT R110, R110, 0x5410, R95 ;  /* 0x000054106e6e7816 */ /* 0x000fe4000000005f */
[----:B------:R-:W-:-:S02]  /*4bf0*/  SHF.R.U64 R54, R46, 0x10, R47 ;  /* 0x000000102e367819 */ /* 0x000fc4000000122f */
[----:B--2---:R-:W-:Y:S02]  /*4c00*/  SHF.L.U32 R50, R37, 0x10, RZ ;  /* 0x0000001025327819 */ /* 0x004fe400000006ff */
[----:B------:R-:W-:Y:S01]  /*4c10*/  PRMT R107, R107, 0x5410, R52 ;  /* 0x000054106b6b7816 */ /* 0x000fe20000000034 */
[----:B------:R-:W-:Y:S01]  /*4c20*/  IMAD.U32 R52, R114, 0x10000, RZ ;  /* 0x0001000072347824 */ /* 0x000fe200078e00ff */
[----:B------:R-:W-:Y:S01]  /*4c30*/  SHF.R.U32.HI R55, RZ, 0x10, R47 ;  /* 0x00000010ff377819 */ /* 0x000fe2000001162f */
[C---:B------:R-:W-:Y:S01]  /*4c40*/  IMAD.U32 R47, R39.reuse, 0x10000, RZ ;  /* 0x00010000272f7824 */ /* 0x040fe200078e00ff */
[----:B------:R-:W-:Y:S01]  /*4c50*/  LOP3.LUT R42, R39, 0xffff0000, RZ, 0xc0, !PT ;  /* 0xffff0000272a7812 */ /* 0x000fe200078ec0ff */
[----:B------:R-:W-:Y:S01]  /*4c60*/  IMAD.U32 R39, R110, 0x10000, RZ ;  /* 0x000100006e277824 */ /* 0x000fe200078e00ff */
[----:B------:R-:W-:Y:S02]  /*4c70*/  SHF.R.U32.HI R93, RZ, 0x10, R43 ;  /* 0x00000010ff5d7819 */ /* 0x000fe4000001162b */
[----:B------:R-:W-:Y:S01]  /*4c80*/  SHF.R.U64 R90, R44, 0x10, R45 ;  /* 0x000000102c5a7819 */ /* 0x000fe2000000122d */
[----:B-1----:R-:W-:Y:S01]  /*4c90*/  IMAD.U32 R45, R13, 0x10000, RZ ;  /* 0x000100000d2d7824 */ /* 0x002fe200078e00ff */
[----:B------:R-:W-:Y:S01]  /*4ca0*/  PRMT R111, R111, 0x5410, R54 ;  /* 0x000054106f6f7816 */ /* 0x000fe20000000036 */
[-C--:B------:R-:W-:Y:S01]  /*4cb0*/  FMUL.FTZ R54, R50, R52.reuse ;  /* 0x0000003432367220 */ /* 0x080fe20000410000 */
[----:B------:R-:W-:Y:S01]  /*4cc0*/  PRMT R112, R112, 0x5410, R55 ;  /* 0x0000541070707816 */ /* 0x000fe20000000037 */
[-C--:B------:R-:W-:Y:S01]  /*4cd0*/  FMUL.FTZ R50, R50, R39.reuse ;  /* 0x0000002732327220 */ /* 0x080fe20000410000 */
[----:B------:R-:W-:Y:S01]  /*4ce0*/  PRMT R108, R108, 0x5410, R93 ;  /* 0x000054106c6c7816 */ /* 0x000fe2000000005d */
[----:B------:R-:W-:Y:S01]  /*4cf0*/  FFMA.FTZ R39, R45, R39, -R54 ;  /* 0x000000272d277223 */ /* 0x000fe20000010836 */
[----:B------:R-:W-:Y:S01]  /*4d00*/  LOP3.LUT R46, R37, 0xffff0000, RZ, 0xc0, !PT ;  /* 0xffff0000252e7812 */ /* 0x000fe200078ec0ff */
[----:B------:R-:W-:Y:S01]  /*4d10*/  FFMA.FTZ R45, R45, R52, R50 ;  /* 0x000000342d2d7223 */ /* 0x000fe20000010032 */
[----:B------:R-:W-:Y:S01]  /*4d20*/  LOP3.LUT R114, R114, 0xffff0000, RZ, 0xc0, !PT ;  /* 0xffff000072727812 */ /* 0x000fe200078ec0ff */
[----:B------:R-:W-:Y:S01]  /*4d30*/  IMAD.U32 R52, R108, 0x10000, RZ ;  /* 0x000100006c347824 */ /* 0x000fe200078e00ff */
[----:B------:R-:W-:Y:S01]  /*4d40*/  LOP3.LUT R110, R110, 0xffff0000, RZ, 0xc0, !PT ;  /* 0xffff00006e6e7812 */ /* 0x000fe200078ec0ff */
[----:B------:R-:W-:Y:S01]  /*4d50*/  IMAD.U32 R44, R15, 0x10000, RZ ;  /* 0x000100000f2c7824 */ /* 0x000fe200078e00ff */
[----:B------:R-:W-:Y:S01]  /*4d60*/  SHF.L.U32 R54, R112, 0x10, RZ ;  /* 0x0000001070367819 */ /* 0x000fe200000006ff */
[----:B------:R-:W-:Y:S01]  /*4d70*/  FMUL.FTZ R93, R47, R52 ;  /* 0x000000342f5d7220 */ /* 0x000fe20000410000 */
[----:B------:R-:W-:Y:S01]  /*4d80*/  SHF.R.U64 R92, R40, 0x10, R41 ;  /* 0x00000010285c7819 */ /* 0x000fe20000001229 */
[C---:B------:R-:W-:Y:S01]  /*4d90*/  FMUL.FTZ R50, R46.reuse, R110 ;  /* 0x0000006e2e327220 */ /* 0x040fe20000410000 */
[----:B------:R-:W-:Y:S01]  /*4da0*/  LOP3.LUT R43, R13, 0xffff0000, RZ, 0xc0, !PT ;  /* 0xffff00000d2b7812 */ /* 0x000fe200078ec0ff */
[----:B------:R-:W-:Y:S01]  /*4db0*/  FMUL.FTZ R91, R47, R54 ;  /* 0x000000362f5b7220 */ /* 0x000fe20000410000 */
[----:B------:R-:W-:Y:S01]  /*4dc0*/  PRMT R113, R113, 0x5410, R90 ;  /* 0x0000541071717816 */ /* 0x000fe2000000005a */
[-C--:B------:R-:W-:Y:S01]  /*4dd0*/  FMUL.FTZ R90, R46, R114.reuse ;  /* 0x000000722e5a7220 */ /* 0x080fe20000410000 */
[----:B------:R-:W-:Y:S01]  /*4de0*/  PRMT R109, R109, 0x5410, R92 ;  /* 0x000054106d6d7816 */ /* 0x000fe2000000005c */
[C---:B------:R-:W-:Y:S01]  /*4df0*/  FFMA.FTZ R50, R43.reuse, R114, R50 ;  /* 0x000000722b327223 */ /* 0x040fe20000010032 */
[----:B------:R-:W-:Y:S01]  /*4e00*/  LOP3.LUT R55, R112, 0xffff0000, RZ, 0xc0, !PT ;  /* 0xffff000070377812 */ /* 0x000fe200078ec0ff */
[----:B------:R-:W-:Y:S01]  /*4e10*/  FFMA.FTZ R46, R43, R110, -R90 ;  /* 0x0000006e2b2e7223 */ /* 0x000fe2000001085a */
[----:B------:R-:W-:Y:S01]  /*4e20*/  FFMA.FTZ R43, R44, R52, -R91 ;  /* 0x000000342c2b7223 */ /* 0x000fe2000001085b */
[----:B------:R-:W-:Y:S01]  /*4e30*/  LOP3.LUT R47, R108, 0xffff0000, RZ, 0xc0, !PT ;  /* 0xffff00006c2f7812 */ /* 0x000fe200078ec0ff */
[----:B------:R-:W-:Y:S01]  /*4e40*/  FFMA.FTZ R44, R44, R54, R93 ;  /* 0x000000362c2c7223 */ /* 0x000fe2000001005d */
[C---:B------:R-:W-:Y:S01]  /*4e50*/  IMAD.U32 R37, R36.reuse, 0x10000, RZ ;  /* 0x0001000024257824 */ /* 0x040fe200078e00ff */
[----:B------:R-:W-:Y:S01]  /*4e60*/  LOP3.LUT R40, R15, 0xffff0000, RZ, 0xc0, !PT ;  /* 0xffff00000f287812 */ /* 0x000fe200078ec0ff */
[----:B------:R-:W-:Y:S01]  /*4e70*/  IMAD.U32 R54, R113, 0x10000, RZ ;  /* 0x0001000071367824 */ /* 0x000fe200078e00ff */
[----:B------:R-:W-:Y:S01]  /*4e80*/  LOP3.LUT R36, R36, 0xffff0000, RZ, 0xc0, !PT ;  /* 0xffff000024247812 */ /* 0x000fe200078ec0ff */
[----:B------:R-:W-:-:S02]  /*4e90*/  IMAD.U32 R52, R109, 0x10000, RZ ;  /* 0x000100006d347824 */ /* 0x000fc400078e00ff */
[C---:B------:R-:W-:Y:S01]  /*4ea0*/  FMUL.FTZ R91, R42.reuse, R55 ;  /* 0x000000372a5b7220 */ /* 0x040fe20000410000 */
[-C--:B------:R-:W-:Y:S01]  /*4eb0*/  FMUL.FTZ R93, R42, R47.reuse ;  /* 0x0000002f2a5d7220 */ /* 0x080fe20000410000 */
[----:B------:R-:W-:Y:S01]  /*4ec0*/  LOP3.LUT R113, R113, 0xffff0000, RZ, 0xc0, !PT ;  /* 0xffff000071717812 */ /* 0x000fe200078ec0ff */
[----:B------:R-:W-:Y:S01]  /*4ed0*/  FMUL.FTZ R42, R37, R54 ;  /* 0x00000036252a7220 */ /* 0x000fe20000410000 */
[----:B------:R-:W-:Y:S01]  /*4ee0*/  LOP3.LUT R109, R109, 0xffff0000, RZ, 0xc0, !PT ;  /* 0xffff00006d6d7812 */ /* 0x000fe200078ec0ff */
[C---:B------:R-:W-:Y:S02]  /*4ef0*/  IMAD.U32 R13, R12.reuse, 0x10000, RZ ;  /* 0x000100000c0d7824 */ /* 0x040fe400078e00ff */
[----:B------:R-:W-:Y:S01]  /*4f00*/  FMUL.FTZ R37, R37, R52 ;  /* 0x0000003425257220 */ /* 0x000fe20000410000 */
[----:B------:R-:W-:Y:S01]  /*4f10*/  LOP3.LUT R12, R12, 0xffff0000, RZ, 0xc0, !PT ;  /* 0xffff00000c0c7812 */ /* 0x000fe200078ec0ff */
[C---:B------:R-:W-:Y:S01]  /*4f20*/  FFMA.FTZ R90, R40.reuse, R47, -R91 ;  /* 0x0000002f285a7223 */ /* 0x040fe2000001085b */
[----:B------:R-:W-:Y:S01]  /*4f30*/  FFMA.FTZ R93, R40, R55, R93 ;  /* 0x00000037285d7223 */ /* 0x000fe2000001005d */
[C---:B------:R-:W-:Y:S01]  /*4f40*/  IMAD.U32 R15, R14.reuse, 0x10000, RZ ;  /* 0x000100000e0f7824 */ /* 0x040fe200078e00ff */
[----:B------:R-:W-:Y:S01]  /*4f50*/  LOP3.LUT R41, R14, 0xffff0000, RZ, 0xc0, !PT ;  /* 0xffff00000e297812 */ /* 0x000fe200078ec0ff */
[C---:B------:R-:W-:Y:S01]  /*4f60*/  FMUL.FTZ R47, R36.reuse, R113 ;  /* 0x00000071242f7220 */ /* 0x040fe20000410000 */
[----:B------:R-:W-:Y:S01]  /*4f70*/  FMUL.FTZ R55, R36, R109 ;  /* 0x0000006d24377220 */ /* 0x000fe20000410000 */
[----:B------:R-:W-:-:S02]  /*4f80*/  IMAD.U32 R14, R38, 0x10000, RZ ;  /* 0x00010000260e7824 */ /* 0x000fc400078e00ff */
[C---:B------:R-:W-:Y:S01]  /*4f90*/  FFMA.FTZ R42, R13.reuse, R52, -R42 ;  /* 0x000000340d2a7223 */ /* 0x040fe2000001082a */
[----:B------:R-:W-:Y:S01]  /*4fa0*/  FFMA.FTZ R37, R13, R54, R37 ;  /* 0x000000360d257223 */ /* 0x000fe20000010025 */
[----:B------:R-:W-:Y:S01]  /*4fb0*/  IMAD.U32 R36, R111, 0x10000, RZ ;  /* 0x000100006f247824 */ /* 0x000fe200078e00ff */
[----:B------:R-:W-:Y:S01]  /*4fc0*/  LOP3.LUT R38, R38, 0xffff0000, RZ, 0xc0, !PT ;  /* 0xffff000026267812 */ /* 0x000fe200078ec0ff */
[----:B------:R-:W-:Y:S01]  /*4fd0*/  IMAD.U32 R13, R107, 0x10000, RZ ;  /* 0x000100006b0d7824 */ /* 0x000fe200078e00ff */
[----:B------:R-:W-:Y:S01]  /*4fe0*/  LOP3.LUT R111, R111, 0xffff0000, RZ, 0xc0, !PT ;  /* 0xffff00006f6f7812 */ /* 0x000fe200078ec0ff */
[C---:B------:R-:W-:Y:S01]  /*4ff0*/  FFMA.FTZ R47, R12.reuse, R109, -R47 ;  /* 0x0000006d0c2f7223 */ /* 0x040fe2000001082f */
[----:B------:R-:W-:Y:S01]  /*5000*/  LOP3.LUT R107, R107, 0xffff0000, RZ, 0xc0, !PT ;  /* 0xffff00006b6b7812 */ /* 0x000fe200078ec0ff */
[----:B------:R-:W-:Y:S01]  /*5010*/  FFMA.FTZ R12, R12, R113, R55 ;  /* 0x000000710c0c7223 */ /* 0x000fe20000010037 */
[CC--:B------:R-:W-:Y:S01]  /*5020*/  FMUL.FTZ R40, R14.reuse, R36.reuse ;  /* 0x000000240e287220 */ /* 0x0c0fe20000410000 */
[----:B------:R-:W-:Y:S01]  /*5030*/  FMUL.FTZ R55, R14, R13 ;  /* 0x0000000d0e377220 */ /* 0x000fe20000410000 */
[C---:B------:R-:W-:Y:S01]  /*5040*/  FMUL.FTZ R14, R38.reuse, R111 ;  /* 0x0000006f260e7220 */ /* 0x040fe20000410000 */
[----:B------:R-:W-:Y:S01]  /*5050*/  FMUL.FTZ R38, R38, R107 ;  /* 0x0000006b26267220 */ /* 0x000fe20000410000 */
[C---:B------:R-:W-:Y:S01]  /*5060*/  FFMA.FTZ R40, R15.reuse, R13, -R40 ;  /* 0x0000000d0f287223 */ /* 0x040fe20000010828 */
[----:B------:R-:W-:Y:S01]  /*5070*/  FFMA.FTZ R55, R15, R36, R55 ;  /* 0x000000240f377223 */ /* 0x000fe20000010037 */
[C---:B------:R-:W-:Y:S01]  /*5080*/  FFMA.FTZ R107, R41.reuse, R107, -R14 ;  /* 0x0000006b296b7223 */ /* 0x040fe2000001080e */
[----:B------:R-:W-:Y:S01]  /*5090*/  FFMA.FTZ R38, R41, R111, R38 ;  /* 0x0000006f29267223 */ /* 0x000fe20000010026 */
[----:B------:R-:W-:-:S02]  /*50a0*/  F2FP.BF16.F32.PACK_AB R45, R50, R45 ;  /* 0x0000002d322d723e */ /* 0x000fc400000010ff */
[----:B------:R-:W-:Y:S02]  /*50b0*/  F2FP.BF16.F32.PACK_AB R42, R47, R42 ;  /* 0x0000002a2f2a723e */ /* 0x000fe400000010ff */
[----:B------:R-:W-:Y:S02]  /*50c0*/  F2FP.BF16.F32.PACK_AB R13, R46, R39 ;  /* 0x000000272e0d723e */ /* 0x000fe400000010ff */
[----:B------:R-:W-:Y:S01]  /*50d0*/  F2FP.BF16.F32.PACK_AB R36, R12, R37 ;  /* 0x000000250c24723e */ /* 0x000fe200000010ff */
[----:B------:R-:W-:Y:S01]  /*50e0*/  IMAD.MOV.U32 R12, RZ, RZ, R42 ;  /* 0x000000ffff0c7224 */ /* 0x000fe200078e002a */
[----:B------:R-:W-:Y:S01]  /*50f0*/  F2FP.BF16.F32.PACK_AB R15, R90, R43 ;  /* 0x0000002b5a0f723e */ /* 0x000fe200000010ff */
[----:B------:R-:W-:Y:S01]  /*5100*/  IMAD.MOV.U32 R37, RZ, RZ, R45 ;  /* 0x000000ffff257224 */ /* 0x000fe200078e002d */
[----:B------:R-:W-:Y:S02]  /*5110*/  F2FP.BF16.F32.PACK_AB R39, R93, R44 ;  /* 0x0000002c5d27723e */ /* 0x000fe400000010ff */
[----:B------:R-:W-:-:S02]  /*5120*/  F2FP.BF16.F32.PACK_AB R14, R107, R40 ;  /* 0x000000286b0e723e */ /* 0x000fc400000010ff */
[----:B------:R-:W-:-:S07]  /*5130*/  F2FP.BF16.F32.PACK_AB R38, R38, R55 ;  /* 0x000000372626723e */ /* 0x000fce00000010ff */
.L_x_440:
[----:B------:R-:W-:Y:S05]  /*5140*/  BSYNC B1 ;  /* 0x0000000000017941 */ /* 0x000fea0003800000 */
.L_x_439:
[----:B-1----:R3:W-:Y:S01]  /*5150*/  STG.E.128 desc[UR56][R48.64], R12 ;  /* 0x0000000c30007986 */ /* 0x0027e2000c101d38 */
[----:B------:R-:W-:-:S13]  /*5160*/  ISETP.GE.AND P4, PT, R53, R96, PT ;  /* 0x000000603500720c */ /* 0x000fda0003f86270 */
[----:B------:R-:W-:Y:S05]  /*5170*/  @P4 BRA `(.L_x_423) ;  /* 0x0000000000884947 */ /* 0x000fea0003800000 */
[--C-:B---3--:R-:W-:Y:S02]  /*5180*/  SHF.R.S32.HI R12, RZ, 0x1f, R53.reuse ;  /* 0x0000001fff0c7819 */ /* 0x108fe40000011435 */
[----:B------:R-:W-:-:S04]  /*5190*/  IADD3 R53, P4, P5, R4, R88, R53 ;  /* 0x0000005804357210 */ /* 0x000fc80007d9e035 */
[----:B------:R-:W-:Y:S02]  /*51a0*/  IADD3.X R12, R80, R51, R12, P4, P5 ;  /* 0x00000033500c7210 */ /* 0x000fe400027ea40c */
[----:B------:R-:W-:-:S04]  /*51b0*/  LEA R84, P4, R53, R84, 0x1 ;  /* 0x0000005435547211 */ /* 0x000fc800078808ff */
[----:B------:R-:W-:-:S05]  /*51c0*/  LEA.HI.X R85, R53, R85, R12, 0x1, P4 ;  /* 0x0000005535557211 */ /* 0x000fca00020f0c0c */
[----:B--2---:R4:W-:Y:S01]  /*51d0*/  STG.E.128 desc[UR56][R84.64], R36 ;  /* 0x0000002454007986 */ /* 0x0049e2000c101d38 */
[----:B------:R-:W-:Y:S05]  /*51e0*/  BRA `(.L_x_423) ;  /* 0x00000000006c7947 */ /* 0x000fea0003800000 */
.L_x_406:
[----:B------:R-:W2:Y:S02]  /*51f0*/  LDL R12, [R1+0x14] ;  /* 0x00001400010c7983 */ /* 0x000ea40000100800 */
[----:B--2---:R-:W-:-:S13]  /*5200*/  ISETP.NE.AND P3, PT, R12, 0x3, PT ;  /* 0x000000030c00780c */ /* 0x004fda0003f65270 */
[----:B------:R-:W-:Y:S05]  /*5210*/  @!P3 BRA `(.L_x_441) ;  /* 0x000000000004b947 */ /* 0x000fea0003800000 */
[----:B------:R-:W-:Y:S01]  /*5220*/  BPT.TRAP 0x1 ;  /* 0x000000040000795c */ /* 0x000fe20000300000 */
.L_x_441:
[----:B------:R-:W-:Y:S01]  /*5230*/  LEA R82, R19, R2, 0x3 ;  /* 0x0000000213527211 */ /* 0x000fe200078e18ff */
[----:B------:R-:W-:Y:S01]  /*5240*/  IMAD R86, R27, -0xc0, R29 ;  /* 0xffffff401b567824 */ /* 0x000fe200078e021d */
[----:B------:R-:W-:Y:S01]  /*5250*/  SHF.L.U32 R94, R153, 0x1f, RZ ;  /* 0x0000001f995e7819 */ /* 0x000fe200000006ff */
[----:B------:R-:W-:Y:S03]  /*5260*/  BSSY B1, `(.L_x_442) ;  /* 0x0000004000017945 */ /* 0x000fe60003800000 */
[----:B------:R-:W1:Y:S01]  /*5270*/  SYNCS.PHASECHK.TRANS64.TRYWAIT P4, [R82+URZ+0x30890], R94 ;  /* 0x0308905e520075a7 */ /* 0x000e62000808017f */
[----:B------:R-:W-:Y:S01]  /*5280*/  VIMNMX R86, R86, 0xc0, PT ;  /* 0x000000c056567848 */ /* 0x000fe20003fe0100 */
[----:B-1----:R-:W-:Y:S06]  /*5290*/  @!P4 BRA `(.L_x_443) ;  /* 0x000001300070c947 */ /* 0x002fec0003800000 */
.L_x_660:
[----:B------:R-:W-:Y:S05]  /*52a0*/  BSYNC B1 ;  /* 0x0000000000017941 */ /* 0x000fea0003800000 */
.L_x_442:
[----:B------:R-:W-:Y:S01]  /*52b0*/  ISETP.GE.AND P4, PT, R18, R86, PT ;  /* 0x000000561200720c */ /* 0x000fe20003f86270 */
[----:B------:R-:W-:-:S12]  /*52c0*/  BSSY B1, `(.L_x_444) ;  /* 0x0000006000017945 */ /* 0x000fd80003800000 */
[----:B------:R-:W-:Y:S05]  /*52d0*/  @P4 BRA `(.L_x_445) ;  /* 0x0000000000104947 */ /* 0x000fea0003800000 */
[----:B------:R-:W2:Y:S04]  /*52e0*/  @!P1 LDS.128 R12, [R87+0x12000] ;  /* 0x01200000570c9984 */ /* 0x000ea80000000c00 */
[----:B0-----:R-:W0:Y:S04]  /*52f0*/  @!P2 LDS.128 R36, [R83+0x12000] ;  /* 0x012000005324a984 */ /* 0x001e280000000c00 */
[----:B--2---:R2:W-:Y:S04]  /*5300*/  @!P1 STG.E.128 desc[UR56][R42.64], R12 ;  /* 0x0000000c2a009986 */ /* 0x0045e8000c101d38 */
[----:B0-----:R2:W-:Y:S02]  /*5310*/  @!P2 STG.E.128 desc[UR56][R42.64+0x40], R36 ;  /* 0x000040242a00a986 */ /* 0x0015e4000c101d38 */
.L_x_445:
[----:B------:R-:W-:Y:S05]  /*5320*/  BSYNC B1 ;  /* 0x0000000000017941 */ /* 0x000fea0003800000 */
.L_x_444:
[----:B--2---:R-:W-:-:S05]  /*5330*/  VIADD R12, R18, 0x60 ;  /* 0x00000060120c7836 */ /* 0x004fca0000000000 */
[----:B------:R-:W-:-:S13]  /*5340*/  ISETP.GE.AND P4, PT, R12, R86, PT ;  /* 0x000000560c00720c */ /* 0x000fda0003f86270 */
[----:B------:R-:W-:Y:S05]  /*5350*/  @P4 BRA `(.L_x_423) ;  /* 0x0000000000104947 */ /* 0x000fea0003800000 */
[----:B------:R-:W2:Y:S04]  /*5360*/  @!P1 LDS.128 R12, [R87+0x15000] ;  /* 0x01500000570c9984 */ /* 0x000ea80000000c00 */
[----:B0-----:R-:W0:Y:S04]  /*5370*/  @!P2 LDS.128 R36, [R83+0x15000] ;  /* 0x015000005324a984 */ /* 0x001e280000000c00 */
[----:B--2---:R2:W-:Y:S04]  /*5380*/  @!P1 STG.E.128 desc[UR56][R40.64], R12 ;  /* 0x0000000c28009986 */ /* 0x0045e8000c101d38 */
[----:B0-----:R2:W-:Y:S02]  /*5390*/  @!P2 STG.E.128 desc[UR56][R40.64+0x40], R36 ;  /* 0x000040242800a986 */ /* 0x0015e4000c101d38 */
.L_x_423:
[----:B------:R-:W-:Y:S05]  /*53a0*/  BSYNC B0 ;  /* 0x0000000000007941 */ /* 0x000fea0003800000 */
.L_x_405:
[----:B-123--:R-:W1:Y:S01]  /*53b0*/  S2R R12, SR_TID.X ;  /* 0x00000000000c7919 */ /* 0x00ee620000002100 */
[----:B------:R-:W-:Y:S01]  /*53c0*/  @!PT LDS RZ, [RZ] ;  /* 0x00000000fffff984 */ /* 0x000fe20000000800 */
[----:B------:R-:W-:Y:S01]  /*53d0*/  @!PT LDS RZ, [RZ] ;  /* 0x00000000fffff984 */ /* 0x000fe20000000800 */
[----:B------:R-:W-:Y:S01]  /*53e0*/  @!PT LDS RZ, [RZ] ;  /* 0x00000000fffff984 */ /* 0x000fe20000000800 */
[----:B------:R-:W-:Y:S01]  /*53f0*/  @!PT LDS RZ, [RZ] ;  /* 0x00000000fffff984 */ /* 0x000fe20000000800 */
[----:B------:R2:W-:Y:S06]  /*5400*/  MEMBAR.ALL.CTA ;  /* 0x0000000000007992 */ /* 0x0005ec0000008000 */
[----:B--2---:R-:W2:Y:S01]  /*5410*/  FENCE.VIEW.ASYNC.S ;  /* 0x00000000000073c6 */ /* 0x004ea20000000000 */
[----:B------:R-:W-:Y:S05]  /*5420*/  WARPSYNC.ALL ;  /* 0x0000000000007948 */ /* 0x000fea0003800000 */
[----:B------:R-:W-:Y:S01]  /*5430*/  BSSY B0, `(.L_x_446) ;  /* 0x0000009000007945 */ /* 0x000fe20003800000 */
[----:B-1----:R-:W-:Y:S01]  /*5440*/  LOP3.LUT R12, R12, 0x7f, RZ, 0xc0, !PT ;  /* 0x0000007f0c0c7812 */ /* 0x002fe200078ec0ff */
[----:B--2---:R1:W-:Y:S03]  /*5450*/  BAR.SYNC.DEFER_BLOCKING R74, 0x80 ;  /* 0x0002004a0000751d */ /* 0x0043e60000010000 */
[----:B------:R-:W-:-:S13]  /*5460*/  ISETP.NE.AND P4, PT, R12, RZ, PT ;  /* 0x000000ff0c00720c */ /* 0x000fda0003f85270 */
[----:B------:R-:W-:-:S05]  /*5470*/  @!P4 VIADD R12, R82, 0x308a0 ;  /* 0x000308a0520cc836 */ /* 0x000fca0000000000 */
[----:B------:R-:W-:-:S04]  /*5480*/  @!P4 PRMT R12, RZ, 0x654, R12 ;  /* 0x00000654ff0cc816 */ /* 0x000fc8000000000c */
[----:B------:R1:W-:Y:S01]  /*5490*/  @!P4 SYNCS.ARRIVE.TRANS64.RED.A1T0 RZ, [R12+URZ], RZ ;  /* 0x000000ff0cffc9a7 */ /* 0x0003e2000810043f */
[----:B------:R-:W-:Y:S05]  /*54a0*/  @!P3 BRA `(.L_x_447) ;  /* 0x000000000004b947 */ /* 0x000fea0003800000 */
[----:B------:R-:W-:Y:S01]  /*54b0*/  BPT.TRAP 0x1 ;  /* 0x000000040000795c */ /* 0x000fe20000300000 */
.L_x_447:
[----:B------:R-:W-:Y:S05]  /*54c0*/  BSYNC B0 ;  /* 0x0000000000007941 */ /* 0x000fea0003800000 */
.L_x_446:
[----:B------:R-:W2:Y:S01]  /*54d0*/  SYNCS.PHASECHK.TRANS64.TRYWAIT P3, [R82+URZ+0x308b0], R94 ;  /* 0x0308b05e520075a7 */ /* 0x000ea2000806017f */
[----:B------:R-:W-:Y:S01]  /*54e0*/  ULDC UR58, c[0x0][0x2f4] ;  /* 0x0000bd00003a7ab9 */ /* 0x000fe20000000800 */
[----:B------:R-:W-:Y:S01]  /*54f0*/  ULDC.64 UR38, c[0x0][0x328] ;  /* 0x0000ca0000267ab9 */ /* 0x000fe20000000a00 */
[----:B------:R-:W-:Y:S01]  /*5500*/  ULDC.64 UR36, c[0x0][0x318] ;  /* 0x0000c60000247ab9 */ /* 0x000fe20000000a00 */
[----:B------:R-:W-:Y:S01]  /*5510*/  BSSY B0, `(.L_x_448) ;  /* 0x0000003000007945 */ /* 0x000fe20003800000 */
[----:B----4-:R-:W-:-:S03]  /*5520*/  IMAD.WIDE R36, R27, 0xc0, R6 ;  /* 0x000000c01b247825 */ /* 0x010fc600078e0206 */
[----:B--2---:R-:W-:Y:S05]  /*5530*/  @!P3 BRA `(.L_x_449) ;  /* 0x0000012c00dcb947 */ /* 0x004fea0003800000 */
.L_x_661:
[----:B------:R-:W-:Y:S05]  /*5540*/  BSYNC B0 ;  /* 0x0000000000007941 */ /* 0x000fea0003800000 */
.L_x_448:
[----:B------:R-:W-:Y:S01]  /*5550*/  ISETP.GE.AND P3, PT, R18, R86, PT ;  /* 0x000000561200720c */ /* 0x000fe20003f66270 */
[----:B------:R-:W-:-:S12]  /*5560*/  BSSY B0, `(.L_x_450) ;  /* 0x0000010000007945 */ /* 0x000fd80003800000 */
[----:B------:R-:W-:Y:S05]  /*5570*/  @P3 BRA `(.L_x_451) ;  /* 0x0000000000383947 */ /* 0x000fea0003800000 */
[----:B------:R-:W-:Y:S02]  /*5580*/  IMAD R15, R37, UR38, RZ ;  /* 0x00000026250f7c24 */ /* 0x000fe4000f8e02ff */
[----:B-1----:R-:W-:Y:S02]  /*5590*/  IMAD.MOV.U32 R12, RZ, RZ, R60 ;  /* 0x000000ffff0c7224 */ /* 0x002fe400078e003c */
[----:B------:R-:W-:Y:S02]  /*55a0*/  IMAD.MOV.U32 R13, RZ, RZ, R0 ;  /* 0x000000ffff0d7224 */ /* 0x000fe400078e0000 */
[C---:B------:R-:W-:Y:S02]  /*55b0*/  IMAD R15, R36.reuse, UR39, R15 ;  /* 0x00000027240f7c24 */ /* 0x040fe4000f8e020f */
[----:B------:R-:W-:-:S04]  /*55c0*/  IMAD.WIDE.U32 R12, R36, UR38, R12 ;  /* 0x00000026240c7c25 */ /* 0x000fc8000f8e000c */
[----:B------:R-:W-:Y:S01]  /*55d0*/  IMAD.IADD R13, R13, 0x1, R15 ;  /* 0x000000010d0d7824 */ /* 0x000fe200078e020f */
[----:B0-----:R-:W-:-:S04]  /*55e0*/  LEA R38, P3, R12, UR36, 0x1 ;  /* 0x000000240c267c11 */ /* 0x001fc8000f8608ff */
[----:B------:R-:W-:Y:S02]  /*55f0*/  LEA.HI.X R39, R12, UR37, R13, 0x1, P3 ;  /* 0x000000250c277c11 */ /* 0x000fe400098f0c0d */
[----:B------:R-:W-:-:S13]  /*5600*/  ISETP.GE.AND P3, PT, R16, UR58, PT ;  /* 0x0000003a10007c0c */ /* 0x000fda000bf66270 */
[----:B------:R-:W0:Y:S04]  /*5610*/  @!P3 LDS.128 R12, [R87] ;  /* 0x00000000570cb984 */ /* 0x000e280000000c00 */
[----:B0-----:R-:W-:Y:S01]  /*5620*/  @!P3 STG.E.128 desc[UR56][R38.64], R12 ;  /* 0x0000000c2600b986 */ /* 0x001fe2000c101d38 */
[----:B------:R-:W-:-:S13]  /*5630*/  ISETP.GE.AND P3, PT, R77, UR58, PT ;  /* 0x0000003a4d007c0c */ /* 0x000fda000bf66270 */
[----:B------:R-:W0:Y:S04]  /*5640*/  @!P3 LDS.128 R12, [R83] ;  /* 0x00000000530cb984 */ /* 0x000e280000000c00 */
[----:B0-----:R3:W-:Y:S02]  /*5650*/  @!P3 STG.E.128 desc[UR56][R38.64+0x40], R12 ;  /* 0x0000400c2600b986 */ /* 0x0017e4000c101d38 */
.L_x_451:
[----:B------:R-:W-:Y:S05]  /*5660*/  BSYNC B0 ;  /* 0x0000000000007941 */ /* 0x000fea0003800000 */
.L_x_450:
[----:B-1-3--:R-:W-:Y:S01]  /*5670*/  VIADD R12, R18, 0x60 ;  /* 0x00000060120c7836 */ /* 0x00afe20000000000 */
[----:B------:R-:W-:Y:S04]  /*5680*/  BSSY B0, `(.L_x_452) ;  /* 0x0000013000007945 */ /* 0x000fe80003800000 */
[----:B------:R-:W-:-:S13]  /*5690*/  ISETP.GE.AND P3, PT, R12, R86, PT ;  /* 0x000000560c00720c */ /* 0x000fda0003f66270 */
[----:B------:R-:W-:Y:S05]  /*56a0*/  @P3 BRA `(.L_x_453) ;  /* 0x0000000000403947 */ /* 0x000fea0003800000 */
[----:B------:R-:W-:Y:S01]  /*56b0*/  IADD3 R15, P3, R36, 0x60, RZ ;  /* 0x00000060240f7810 */ /* 0x000fe20007f7e0ff */
[----:B------:R-:W-:Y:S01]  /*56c0*/  IMAD.MOV.U32 R13, RZ, RZ, R0 ;  /* 0x000000ffff0d7224 */ /* 0x000fe200078e0000 */
[----:B------:R-:W-:-:S03]  /*56d0*/  MOV R12, R60 ;  /* 0x0000003c000c7202 */ /* 0x000fc60000000f00 */
[----:B------:R-:W-:Y:S02]  /*56e0*/  IMAD.X R36, RZ, RZ, R37, P3 ;  /* 0x000000ffff247224 */ /* 0x000fe400018e0625 */
[----:B------:R-:W-:-:S04]  /*56f0*/  IMAD.WIDE.U32 R12, R15, UR38, R12 ;  /* 0x000000260f0c7c25 */ /* 0x000fc8000f8e000c */
[----:B------:R-:W-:-:S04]  /*5700*/  IMAD R36, R36, UR38, RZ ;  /* 0x0000002624247c24 */ /* 0x000fc8000f8e02ff */
[----:B------:R-:W-:Y:S01]  /*5710*/  IMAD R15, R15, UR39, R36 ;  /* 0x000000270f0f7c24 */ /* 0x000fe2000f8e0224 */
[----:B------:R-:W-:-:S03]  /*5720*/  LEA R36, P3, R12, UR36, 0x1 ;  /* 0x000000240c247c11 */ /* 0x000fc6000f8608ff */
[----:B------:R-:W-:-:S05]  /*5730*/  IMAD.IADD R13, R13, 0x1, R15 ;  /* 0x000000010d0d7824 */ /* 0x000fca00078e020f */
[----:B------:R-:W-:Y:S02]  /*5740*/  LEA.HI.X R37, R12, UR37, R13, 0x1, P3 ;  /* 0x000000250c257c11 */ /* 0x000fe400098f0c0d */
[----:B------:R-:W-:-:S13]  /*5750*/  ISETP.GE.AND P3, PT, R16, UR58, PT ;  /* 0x0000003a10007c0c */ /* 0x000fda000bf66270 */
[----:B------:R-:W1:Y:S04]  /*5760*/  @!P3 LDS.128 R12, [R87+0x3000] ;  /* 0x00300000570cb984 */ /* 0x000e680000000c00 */
[----:B-1----:R-:W-:Y:S01]  /*5770*/  @!P3 STG.E.128 desc[UR56][R36.64], R12 ;  /* 0x0000000c2400b986 */ /* 0x002fe2000c101d38 */
[----:B------:R-:W-:-:S13]  /*5780*/  ISETP.GE.AND P3, PT, R77, UR58, PT ;  /* 0x0000003a4d007c0c */ /* 0x000fda000bf66270 */
[----:B------:R-:W1:Y:S04]  /*5790*/  @!P3 LDS.128 R12, [R83+0x3000] ;  /* 0x00300000530cb984 */ /* 0x000e680000000c00 */
[----:B-1----:R1:W-:Y:S02]  /*57a0*/  @!P3 STG.E.128 desc[UR56][R36.64+0x40], R12 ;  /* 0x0000400c2400b986 */ /* 0x0023e4000c101d38 */
.L_x_453:
[----:B------:R-:W-:Y:S05]  /*57b0*/  BSYNC B0 ;  /* 0x0000000000007941 */ /* 0x000fea0003800000 */
.L_x_452:
[----:B-1----:R-:W3:Y:S01]  /*57c0*/  LDL R12, [R1] ;  /* 0x00000000010c7983 */ /* 0x002ee20000100800 */
[----:B------:R-:W-:Y:S02]  /*57d0*/  VIADD R19, R19, 0x1 ;  /* 0x0000000113137836 */ /* 0x000fe40000000000 */
[----:B0-2---:R-:W-:Y:S01]  /*57e0*/  @!P4 VIADD R82, R82, 0x308c0 ;  /* 0x000308c05252c836 */ /* 0x005fe20000000000 */
[----:B------:R-:W-:Y:S01]  /*57f0*/  @!PT LDS RZ, [RZ] ;  /* 0x00000000fffff984 */ /* 0x000fe20000000800 */
[----:B------:R-:W-:Y:S01]  /*5800*/  @!PT LDS RZ, [RZ] ;  /* 0x00000000fffff984 */ /* 0x000fe20000000800 */
[----:B------:R-:W-:Y:S01]  /*5810*/  @!PT LDS RZ, [RZ] ;  /* 0x00000000fffff984 */ /* 0x000fe20000000800 */
[----:B------:R-:W-:Y:S01]  /*5820*/  @!PT LDS RZ, [RZ] ;  /* 0x00000000fffff984 */ /* 0x000fe20000000800 */
[----:B------:R0:W-:Y:S06]  /*5830*/  MEMBAR.ALL.CTA ;  /* 0x0000000000007992 */ /* 0x0001ec0000008000 */
[----:B0-----:R-:W0:Y:S02]  /*5840*/  FENCE.VIEW.ASYNC.S ;  /* 0x00000000000073c6 */ /* 0x001e240000000000 */
[----:B0-----:R0:W-:Y:S01]  /*5850*/  BAR.SYNC.DEFER_BLOCKING R74, 0x80 ;  /* 0x0002004a0000751d */ /* 0x0011e20000010000 */
[----:B------:R-:W-:-:S02]  /*5860*/  ISETP.NE.AND P3, PT, R19, 0x2, PT ;  /* 0x000000021300780c */ /* 0x000fc40003f65270 */
[----:B------:R-:W-:Y:S02]  /*5870*/  @!P4 PRMT R82, RZ, 0x654, R82 ;  /* 0x00000654ff52c816 */ /* 0x000fe40000000052 */
[----:B------:R-:W-:Y:S02]  /*5880*/  SEL R19, R19, RZ, P3 ;  /* 0x000000ff13137207 */ /* 0x000fe40001800000 */
[----:B------:R0:W-:Y:S01]  /*5890*/  @!P4 SYNCS.ARRIVE.TRANS64.RED.A1T0 RZ, [R82+URZ], RZ ;  /* 0x000000ff52ffc9a7 */ /* 0x0001e2000810043f */
[----:B---3--:R-:W-:Y:S02]  /*58a0*/  LOP3.LUT P5, RZ, R12, 0x2, RZ, 0xc0, !PT ;  /* 0x000000020cff7812 */ /* 0x008fe400078ac0ff */
[----:B------:R-:W-:-:S04]  /*58b0*/  SEL R12, RZ, 0x1, P3 ;  /* 0x00000001ff0c7807 */ /* 0x000fc80001800000 */
[----:B------:R-:W-:-:S07]  /*58c0*/  LOP3.LUT R153, R153, R12, RZ, 0x3c, !PT ;  /* 0x0000000c99997212 */ /* 0x000fce00078e3cff */
[----:B0-----:R-:W-:Y:S05]  /*58d0*/  @P5 BRA `(.L_x_454) ;  /* 0xffffffc800ac5947 */ /* 0x001fea000383ffff */
[----:B------:R-:W0:Y:S01]  /*58e0*/  S2R R13, SR_TID.X ;  /* 0x00000000000d7919 */ /* 0x000e220000002100 */
[----:B------:R-:W-:Y:S02]  /*58f0*/  PLOP3.LUT P0, PT, PT, PT, PT, 0x8, 0x0 ;  /* 0x000000000000781c */ /* 0x000fe40003f0e170 */
[----:B0-----:R-:W-:-:S04]  /*5900*/  SHF.R.U32.HI R13, RZ, 0x7, R13 ;  /* 0x00000007ff0d7819 */ /* 0x001fc8000001160d */
[----:B------:R-:W-:-:S13]  /*5910*/  ISETP.NE.AND P5, PT, R13, 0x1, PT ;  /* 0x000000010d00780c */ /* 0x000fda0003fa5270 */
[----:B------:R-:W-:Y:S06]  /*5920*/  @!P5 BAR.ARV 0x9, 0x100 ;  /* 0x024400000000db1d */ /* 0x000fec0000002000 */
.L_x_400:
[----:B------:R-:W-:Y:S01]  /*5930*/  ISETP.GE.AND P2, PT, R127, 0x1, PT ;  /* 0x000000017f00780c */ /* 0x000fe20003f46270 */
[----:B------:R-:W-:Y:S01]  /*5940*/  IMAD.MOV.U32 R0, RZ, RZ, RZ ;  /* 0x000000ffff007224 */ /* 0x000fe200078e00ff */
[----:B------:R-:W-:Y:S01]  /*5950*/  PLOP3.LUT P1, PT, PT, PT, PT, 0x80, 0x0 ;  /* 0x000000000000781c */ /* 0x000fe20003f2f070 */
[----:B------:R-:W-:Y:S01]  /*5960*/  IMAD.MOV.U32 R31, RZ, RZ, RZ ;  /* 0x000000ffff1f7224 */ /* 0x000fe200078e00ff */
[----:B------:R-:W-:Y:S01]  /*5970*/  CS2R R36, SRZ ;  /* 0x0000000000247805 */ /* 0x000fe2000001ff00 */
[----:B------:R-:W-:Y:S01]  /*5980*/  IMAD.MOV.U32 R151, RZ, RZ, RZ ;  /* 0x000000ffff977224 */ /* 0x000fe200078e00ff */
        /* <DEDUP_REMOVED lines=12> */
[----:B------:R-:W-:Y:S01]  /*5a50*/  MOV R58, RZ ;  /* 0x000000ff003a7202 */ /* 0x000fe20000000f00 */
[----:B------:R-:W-:Y:S02]  /*5a60*/  IMAD.MOV.U32 R13, RZ, RZ, RZ ;  /* 0x000000ffff0d7224 */ /* 0x000fe400078e00ff */
[----:B------:R-:W-:Y:S01]  /*5a70*/  IMAD.MOV.U32 R60, RZ, RZ, RZ ;  /* 0x000000ffff3c7224 */ /* 0x000fe200078e00ff */
[----:B------:R-:W-:Y:S06]  /*5a80*/  @P0 BRA `(.L_x_455) ;  /* 0x00000000000c0947 */ /* 0x000fec0003800000 */
[----:B------:R-:W0:Y:S01]  /*5a90*/  FENCE.VIEW.ASYNC.G ;  /* 0x00000000000073c6 */ /* 0x000e220000000100 */
[----:B------:R-:W-:Y:S05]  /*5aa0*/  WARPSYNC.ALL ;  /* 0x0000000000007948 */ /* 0x000fea0003800000 */
[----:B0-----:R-:W-:Y:S06]  /*5ab0*/  BAR.ARV 0xc, 0x200 ;  /* 0x0308000000007b1d */ /* 0x001fec0000002000 */
.L_x_455:
[----:B------:R-:W-:Y:S02]  /*5ac0*/  IMAD.MOV.U32 R12, RZ, RZ, RZ ;  /* 0x000000ffff0c7224 */ /* 0x000fe400078e00ff */
[----:B------:R-:W-:Y:S01]  /*5ad0*/  IMAD.MOV.U32 R59, RZ, RZ, RZ ;  /* 0x000000ffff3b7224 */ /* 0x000fe200078e00ff */
[----:B------:R-:W-:Y:S06]  /*5ae0*/  @!P2 BRA `(.L_x_456) ;  /* 0x000000ac005ca947 */ /* 0x000fec0003800000 */
[----:B------:R-:W-:-:S03]  /*5af0*/  UMOV UR4, 0xffffffff ;  /* 0xffffffff00047882 */ /* 0x000fc60000000000 */
[----:B------:R-:W-:Y:S05]  /*5b00*/  BRA.DIV UR4, `(.L_x_457) ;  /* 0x0000012a047c7947 */ /* 0x000fea000b800000 */
[----:B------:R-:W0:Y:S02]  /*5b10*/  S2R R0, SR_TID.X ;  /* 0x0000000000007919 */ /* 0x000e240000002100 */
[----:B0-----:R-:W-:-:S05]  /*5b20*/  VIADD R3, R0, 0xffffff80 ;  /* 0xffffff8000037836 */ /* 0x001fca0000000000 */
[----:B------:R-:W-:-:S04]  /*5b30*/  SHF.R.S32.HI R0, RZ, 0x1f, R3 ;  /* 0x0000001fff007819 */ /* 0x000fc80000011403 */
[----:B------:R-:W-:-:S04]  /*5b40*/  LEA.HI R0, R0, R3, RZ, 0x7 ;  /* 0x0000000300007211 */ /* 0x000fc800078f38ff */
[----:B------:R-:W-:-:S06]  /*5b50*/  SHF.R.S32.HI R0, RZ, 0x7, R0 ;  /* 0x00000007ff007819 */ /* 0x000fcc0000011400 */
[----:B------:R-:W0:Y:S04]  /*5b60*/  SHFL.IDX PT, R0, R0, RZ, 0x1f ;  /* 0x00001fff00007589 */ /* 0x000e2800000e0000 */
[----:B0-----:R1:W-:Y:S02]  /*5b70*/  STL [R1+0x78], R0 ;  /* 0x0000780001007387 */ /* 0x0013e40000100800 */
.L_x_664:
[----:B------:R-:W1:Y:S01]  /*5b80*/  LDL R4, [R1+0x78] ;  /* 0x0000780001047983 */ /* 0x000e620000100800 */
[----:B------:R-:W-:Y:S01]  /*5b90*/  VIADD R3, R2, 0x1e800 ;  /* 0x0001e80002037836 */ /* 0x000fe20000000000 */
[----:B------:R-:W-:Y:S04]  /*5ba0*/  BSSY B6, `(.L_x_458) ;  /* 0x0000016000067945 */ /* 0x000fe80003800000 */
[----:B------:R-:W-:Y:S01]  /*5bb0*/  LOP3.LUT P0, RZ, R3, 0x3ff, RZ, 0xc0, !PT ;  /* 0x000003ff03ff7812 */ /* 0x000fe2000780c0ff */
[----:B-1----:R-:W-:-:S05]  /*5bc0*/  IMAD.HI R0, R4, 0x55555556, RZ ;  /* 0x5555555604007827 */ /* 0x002fca00078e02ff */
[----:B------:R-:W-:-:S05]  /*5bd0*/  LEA.HI R29, R0, R0, RZ, 0x1 ;  /* 0x00000000001d7211 */ /* 0x000fca00078f08ff */
[----:B------:R-:W-:Y:S02]  /*5be0*/  IMAD R29, R29, -0x3, R4 ;  /* 0xfffffffd1d1d7824 */ /* 0x000fe400078e0204 */
[----:B------:R-:W-:Y:S05]  /*5bf0*/  @!P0 BRA `(.L_x_459) ;  /* 0x0000000000408947 */ /* 0x000fea0003800000 */
[----:B------:R-:W-:Y:S01]  /*5c00*/  MOV R0, 0x0 ;  /* 0x0000000000007802 */ /* 0x000fe20000000f00 */
[----:B------:R-:W-:Y:S01]  /*5c10*/  ULDC.64 UR4, c[0x4][0xa8] ;  /* 0x01002a0000047ab9 */ /* 0x000fe20000000a00 */
[----:B------:R-:W-:Y:S01]  /*5c20*/  ULDC.64 UR6, c[0x4][0xb0] ;  /* 0x01002c0000067ab9 */ /* 0x000fe20000000a00 */
[----:B------:R-:W-:Y:S01]  /*5c30*/  IMAD.U32 R4, RZ, RZ, UR4 ;  /* 0x00000004ff047e24 */ /* 0x000fe2000f8e00ff */
[----:B0-----:R0:W1:Y:S01]  /*5c40*/  LDC.64 R14, c[0x4][R0] ;  /* 0x01000000000e7b82 */ /* 0x0010620000000a00 */
[----:B------:R-:W-:Y:S01]  /*5c50*/  MOV R5, UR5 ;  /* 0x0000000500057c02 */ /* 0x000fe20008000f00 */
[----:B------:R-:W-:Y:S01]  /*5c60*/  ULDC.64 UR4, c[0x4][0x48] ;  /* 0x0100120000047ab9 */ /* 0x000fe20000000a00 */
[----:B------:R-:W-:Y:S02]  /*5c70*/  IMAD.U32 R6, RZ, RZ, UR6 ;  /* 0x00000006ff067e24 */ /* 0x000fe4000f8e00ff */
        /* <DEDUP_REMOVED lines=8> */
.L_x_459:
[----:B------:R-:W-:Y:S05]  /*5d00*/  BSYNC B6 ;  /* 0x0000000000067941 */ /* 0x000fea0003800000 */
.L_x_458:
[----:B------:R-:W-:Y:S02]  /*5d10*/  ULDC UR4, c[0x0][0x3f4] ;  /* 0x0000fd0000047ab9 */ /* 0x000fe40000000800 */
[----:B------:R-:W-:-:S13]  /*5d20*/  ISETP.LT.AND P0, PT, RZ, UR4, PT ;  /* 0x00000004ff007c0c */ /* 0x000fda000bf01270 */
[----:B------:R-:W-:Y:S05]  /*5d30*/  @P0 BRA `(.L_x_460) ;  /* 0x0000000000400947 */ /* 0x000fea0003800000 */
[----:B------:R-:W2:Y:S02]  /*5d40*/  LDL R20, [R1+0x98] ;  /* 0x0000980001147983 */ /* 0x000ea40000100800 */
[----:B--2---:R-:W-:-:S04]  /*5d50*/  LEA.HI R0, R20, R20, RZ, 0x1 ;  /* 0x0000001414007211 */ /* 0x004fc800078f08ff */
[----:B------:R-:W-:-:S04]  /*5d60*/  LOP3.LUT R0, R0, 0xfffffffe, RZ, 0xc0, !PT ;  /* 0xfffffffe00007812 */ /* 0x000fc800078ec0ff */
[----:B------:R-:W-:-:S04]  /*5d70*/  IADD3 R0, R20, -R0, RZ ;  /* 0x8000000014007210 */ /* 0x000fc80007ffe0ff */
[----:B------:R-:W-:-:S04]  /*5d80*/  SHF.L.U32 R3, R0, 0x1f, RZ ;  /* 0x0000001f00037819 */ /* 0x000fc800000006ff */
[----:B------:R1:W2:Y:S03]  /*5d90*/  SYNCS.PHASECHK.TRANS64.TRYWAIT P0, [R2+URZ+0x30800], R3 ;  /* 0x03080003020075a7 */ /* 0x0002a6000800017f */
[----:B--2---:R-:W-:Y:S05]  /*5da0*/  @!P0 NANOSLEEP.SYNCS 0x989680 ;  /* 0x009896800000895d */ /* 0x004fea0003900000 */
[----:B------:R-:W2:Y:S01]  /*5db0*/  @!P0 SYNCS.PHASECHK.TRANS64 P0, [R2+URZ+0x30800], R3 ;  /* 0x03080003020085a7 */ /* 0x000ea2000800007f */
[----:B------:R-:W-:Y:S04]  /*5dc0*/  BSSY B0, `(.L_x_461) ;  /* 0x0000006000007945 */ /* 0x000fe80003800000 */
[----:B--2---:R-:W-:Y:S05]  /*5dd0*/  @P0 BRA `(.L_x_462) ;  /* 0x0000000000100947 */ /* 0x004fea0003800000 */
.L_x_463:
[----:B--2---:R2:W3:Y:S02]  /*5de0*/  SYNCS.PHASECHK.TRANS64.TRYWAIT P0, [R2+URZ+0x30800], R3 ;  /* 0x03080003020075a7 */ /* 0x0044e4000800017f */
[----:B---3--:R-:W-:Y:S05]  /*5df0*/  @!P0 NANOSLEEP.SYNCS 0x989680 ;  /* 0x009896800000895d */ /* 0x008fea0003900000 */
[----:B------:R-:W3:Y:S02]  /*5e00*/  @!P0 SYNCS.PHASECHK.TRANS64 P0, [R2+URZ+0x30800], R3 ;  /* 0x03080003020085a7 */ /* 0x000ee4000800007f */
[----:B---3--:R-:W-:Y:S05]  /*5e10*/  @!P0 BRA `(.L_x_463) ;  /* 0xfffffffc00f08947 */ /* 0x008fea000383ffff */
.L_x_462:
[----:B------:R-:W-:Y:S05]  /*5e20*/  BSYNC B0 ;  /* 0x0000000000007941 */ /* 0x000fea0003800000 */
.L_x_461:
[----:B------:R-:W-:Y:S05]  /*5e30*/  BRA `(.L_x_464) ;  /* 0x0000002000f87947 */ /* 0x000fea0003800000 */
.L_x_460:
[----:B-----5:R-:W-:Y:S01]  /*5e40*/  SHF.R.S32.HI R0, RZ, 0x1f, R24 ;  /* 0x0000001fff007819 */ /* 0x020fe20000011418 */
[----:B------:R-:W-:Y:S01]  /*5e50*/  VIADD R4, R2, 0xc400 ;  /* 0x0000c40002047836 */ /* 0x000fe20000000000 */
[----:B------:R-:W-:Y:S01]  /*5e60*/  ULDC.64 UR4, c[0x0][0x3f8] ;  /* 0x0000fe0000047ab9 */ /* 0x000fe20000000a00 */
[----:B------:R-:W-:Y:S01]  /*5e70*/  ULDC.64 UR6, c[0x0][0x408] ;  /* 0x0001020000067ab9 */ /* 0x000fe20000000a00 */
[----:B------:R-:W-:Y:S01]  /*5e80*/  BSSY B6, `(.L_x_465) ;  /* 0x0000021000067945 */ /* 0x000fe20003800000 */
[----:B------:R-:W-:Y:S01]  /*5e90*/  IMAD R3, R0, UR4, RZ ;  /* 0x0000000400037c24 */ /* 0x000fe2000f8e02ff */
[----:B------:R-:W-:Y:S01]  /*5ea0*/  LOP3.LUT P0, RZ, R4, 0x3ff, RZ, 0xc0, !PT ;  /* 0x000003ff04ff7812 */ /* 0x000fe2000780c0ff */
[----:B------:R-:W-:Y:S02]  /*5eb0*/  IMAD R9, R0, UR6, RZ ;  /* 0x0000000600097c24 */ /* 0x000fe4000f8e02ff */
[----:B------:R-:W-:-:S04]  /*5ec0*/  IMAD.WIDE.U32 R4, R24, UR4, RZ ;  /* 0x0000000418047c25 */ /* 0x000fc8000f8e00ff */
[C---:B------:R-:W-:Y:S01]  /*5ed0*/  IMAD R3, R24.reuse, UR5, R3 ;  /* 0x0000000518037c24 */ /* 0x040fe2000f8e0203 */
[----:B------:R-:W-:Y:S01]  /*5ee0*/  ULDC.64 UR4, c[0x0][0x3e8] ;  /* 0x0000fa0000047ab9 */ /* 0x000fe20000000a00 */
[----:B------:R-:W-:-:S04]  /*5ef0*/  IMAD.WIDE.U32 R6, R24, UR6, RZ ;  /* 0x0000000618067c25 */ /* 0x000fc8000f8e00ff */
[----:B------:R-:W-:Y:S01]  /*5f00*/  IMAD R9, R24, UR7, R9 ;  /* 0x0000000718097c24 */ /* 0x000fe2000f8e0209 */
[----:B------:R-:W-:Y:S01]  /*5f10*/  ULDC.64 UR6, c[0x0][0x400] ;  /* 0x0001000000067ab9 */ /* 0x000fe20000000a00 */
[----:B------:R-:W-:Y:S01]  /*5f20*/  IMAD.IADD R5, R3, 0x1, R5 ;  /* 0x0000000103057824 */ /* 0x000fe200078e0205 */
[----:B------:R-:W-:Y:S01]  /*5f30*/  LEA R24, P1, R4, UR4, 0x1 ;  /* 0x0000000404187c11 */ /* 0x000fe2000f8208ff */
[----:B------:R-:W-:Y:S01]  /*5f40*/  IMAD.IADD R3, R9, 0x1, R7 ;  /* 0x0000000109037824 */ /* 0x000fe200078e0207 */
[----:B------:R-:W-:Y:S02]  /*5f50*/  LEA R27, P2, R6, UR6, 0x1 ;  /* 0x00000006061b7c11 */ /* 0x000fe4000f8408ff */
[----:B------:R-:W-:Y:S02]  /*5f60*/  LEA.HI.X R26, R4, UR5, R5, 0x1, P1 ;  /* 0x00000005041a7c11 */ /* 0x000fe400088f0c05 */
[----:B------:R-:W-:Y:S01]  /*5f70*/  LEA.HI.X R28, R6, UR7, R3, 0x1, P2 ;  /* 0x00000007061c7c11 */ /* 0x000fe200090f0c03 */
[----:B------:R-:W-:Y:S08]  /*5f80*/  @!P0 BRA `(.L_x_466) ;  /* 0x0000000000408947 */ /* 0x000ff00003800000 */
[----:B------:R-:W-:Y:S01]  /*5f90*/  MOV R0, 0x0 ;  /* 0x0000000000007802 */ /* 0x000fe20000000f00 */
[----:B------:R-:W-:Y:S01]  /*5fa0*/  ULDC.64 UR4, c[0x4][0xa8] ;  /* 0x01002a0000047ab9 */ /* 0x000fe20000000a00 */
[----:B------:R-:W-:Y:S01]  /*5fb0*/  ULDC.64 UR6, c[0x4][0xb0] ;  /* 0x01002c0000067ab9 */ /* 0x000fe20000000a00 */
[----:B------:R-:W-:Y:S01]  /*5fc0*/  IMAD.U32 R4, RZ, RZ, UR4 ;  /* 0x00000004ff047e24 */ /* 0x000fe2000f8e00ff */
[----:B0-----:R0:W1:Y:S01]  /*5fd0*/  LDC.64 R14, c[0x4][R0] ;  /* 0x01000000000e7b82 */ /* 0x0010620000000a00 */
[----:B------:R-:W-:Y:S01]  /*5fe0*/  IMAD.U32 R5, RZ, RZ, UR5 ;  /* 0x00000005ff057e24 */ /* 0x000fe2000f8e00ff */
[----:B------:R-:W-:Y:S01]  /*5ff0*/  ULDC.64 UR4, c[0x4][0x20] ;  /* 0x0100080000047ab9 */ /* 0x000fe20000000a00 */
        /* <DEDUP_REMOVED lines=9> */
.L_x_466:
[----:B------:R-:W-:Y:S05]  /*6090*/  BSYNC B6 ;  /* 0x0000000000067941 */ /* 0x000fea0003800000 */
.L_x_465:
[----:B------:R-:W-:Y:S01]  /*60a0*/  ULDC.U8 UR4, c[0x0][0x410] ;  /* 0x0001040000047ab9 */ /* 0x000fe20000000000 */
[----:B------:R-:W-:Y:S01]  /*60b0*/  BSSY B0, `(.L_x_467) ;  /* 0x000020e000007945 */ /* 0x000fe20003800000 */
[----:B------:R-:W-:Y:S01]  /*60c0*/  ISETP.NE.AND P0, PT, RZ, UR4, PT ;  /* 0x00000004ff007c0c */ /* 0x000fe2000bf05270 */
[----:B------:R-:W-:-:S12]  /*60d0*/  IMAD R4, R33, 0xc0, R18 ;  /* 0x000000c021047824 */ /* 0x000fd800078e0212 */
[----:B------:R-:W-:Y:S05]  /*60e0*/  @!P0 BRA `(.L_x_468) ;  /* 0x0000001000248947 */ /* 0x000fea0003800000 */
[----:B------:R-:W-:-:S03]  /*60f0*/  UMOV UR4, 0xffffffff ;  /* 0xffffffff00047882 */ /* 0x000fc60000000000 */
[----:B------:R-:W-:Y:S05]  /*6100*/  BRA.DIV UR4, `(.L_x_469) ;  /* 0x00000126043c7947 */ /* 0x000fea000b800000 */
[----:B------:R1:W2:Y:S04]  /*6110*/  SHFL.IDX PT, R3, R26, RZ, 0x1c1f ;  /* 0x001c1fff1a037589 */ /* 0x0002a800000e0000 */
[----:B------:R1:W3:Y:S04]  /*6120*/  SHFL.IDX PT, R0, R24, RZ, 0x1c1f ;  /* 0x001c1fff18007589 */ /* 0x0002e800000e0000 */
[----:B------:R1:W4:Y:S04]  /*6130*/  SHFL.IDX PT, R5, R28, RZ, 0x1c1f ;  /* 0x001c1fff1c057589 */ /* 0x00032800000e0000 */
[----:B0-----:R1:W0:Y:S02]  /*6140*/  SHFL.IDX PT, R14, R27, RZ, 0x1c1f ;  /* 0x001c1fff1b0e7589 */ /* 0x00122400000e0000 */
.L_x_670:
[----:B------:R-:W5:Y:S01]  /*6150*/  LDL R7, [R1+0x98] ;  /* 0x0000980001077983 */ /* 0x000f620000100800 */
[----:B------:R-:W-:-:S03]  /*6160*/  ULDC UR4, c[0x0][0x448] ;  /* 0x0001120000047ab9 */ /* 0x000fc60000000800 */
[----:B------:R-:W2:Y:S01]  /*6170*/  LDL R32, [R1+0x70] ;  /* 0x0000700001207983 */ /* 0x000ea20000100800 */
[----:B-1----:R-:W-:Y:S01]  /*6180*/  IMAD R26, R25, UR4, RZ ;  /* 0x00000004191a7c24 */ /* 0x002fe2000f8e02ff */
[----:B------:R-:W-:Y:S01]  /*6190*/  BSSY B1, `(.L_x_470) ;  /* 0x0000024000017945 */ /* 0x000fe20003800000 */
[----:B------:R-:W-:Y:S02]  /*61a0*/  CS2R R8, SRZ ;  /* 0x0000000000087805 */ /* 0x000fe4000001ff00 */
[----:B------:R-:W-:Y:S02]  /*61b0*/  CS2R R10, SRZ ;  /* 0x00000000000a7805 */ /* 0x000fe4000001ff00 */
[----:B------:R-:W-:Y:S02]  /*61c0*/  CS2R R12, SRZ ;  /* 0x00000000000c7805 */ /* 0x000fe4000001ff00 */
[----:B------:R-:W-:Y:S02]  /*61d0*/  ISETP.GE.AND P0, PT, R4, R26, PT ;  /* 0x0000001a0400720c */ /* 0x000fe40003f06270 */
[----:B-----5:R-:W-:-:S04]  /*61e0*/  LEA.HI R6, R7, R7, RZ, 0x1 ;  /* 0x0000000707067211 */ /* 0x020fc800078f08ff */
[----:B------:R-:W-:Y:S01]  /*61f0*/  LOP3.LUT R6, R6, 0xfffffffe, RZ, 0xc0, !PT ;  /* 0xfffffffe06067812 */ /* 0x000fe200078ec0ff */
[----:B--2---:R-:W-:-:S04]  /*6200*/  IMAD.SHL.U32 R4, R32, 0x40, RZ ;  /* 0x0000004020047824 */ /* 0x004fc800078e00ff */
[----:B------:R-:W-:Y:S01]  /*6210*/  IMAD.IADD R27, R7, 0x1, -R6 ;  /* 0x00000001071b7824 */ /* 0x000fe200078e0a06 */
[----:B------:R-:W-:Y:S02]  /*6220*/  CS2R R6, SRZ ;  /* 0x0000000000067805 */ /* 0x000fe4000001ff00 */
[----:B------:R-:W-:Y:S02]  /*6230*/  LOP3.LUT R31, R4, 0x1c0, RZ, 0xc0, !PT ;  /* 0x000001c0041f7812 */ /* 0x000fe400078ec0ff */
[----:B------:R-:W-:Y:S01]  /*6240*/  SHF.L.U32 R27, R27, 0x1f, RZ ;  /* 0x0000001f1b1b7819 */ /* 0x000fe200000006ff */
[----:B------:R-:W-:Y:S06]  /*6250*/  @P0 BRA `(.L_x_471) ;  /* 0x00000000005c0947 */ /* 0x000fec0003800000 */
[----:B------:R-:W-:Y:S01]  /*6260*/  ULDC UR4, c[0x0][0x3f4] ;  /* 0x0000fd0000047ab9 */ /* 0x000fe20000000800 */
[----:B---3--:R-:W-:Y:S01]  /*6270*/  MOV R6, R0 ;  /* 0x0000000000067202 */ /* 0x008fe20000000f00 */
[----:B------:R-:W-:Y:S01]  /*6280*/  IMAD.SHL.U32 R9, R154, 0x2, RZ ;  /* 0x000000029a097824 */ /* 0x000fe200078e00ff */
[----:B------:R-:W-:Y:S01]  /*6290*/  ISETP.GE.AND P2, PT, R22, UR4, PT ;  /* 0x0000000416007c0c */ /* 0x000fe2000bf46270 */
[----:B------:R-:W-:Y:S01]  /*62a0*/  IMAD.MOV.U32 R7, RZ, RZ, R3 ;  /* 0x000000ffff077224 */ /* 0x000fe200078e0003 */
[----:B------:R-:W-:Y:S02]  /*62b0*/  ISETP.GE.AND P3, PT, R154, UR4, PT ;  /* 0x000000049a007c0c */ /* 0x000fe4000bf66270 */
[----:B------:R-:W-:Y:S01]  /*62c0*/  SHF.R.S32.HI R13, RZ, 0x1f, R154 ;  /* 0x0000001fff0d7819 */ /* 0x000fe2000001149a */
[----:B----4-:R-:W-:Y:S01]  /*62d0*/  IMAD.MOV.U32 R15, RZ, RZ, R5 ;  /* 0x000000ffff0f7224 */ /* 0x010fe200078e0005 */
[----:B------:R-:W-:-:S07]  /*62e0*/  CS2R R10, SRZ ;  /* 0x00000000000a7805 */ /* 0x000fce000001ff00 */
[----:B------:R-:W-:Y:S01]  /*62f0*/  @!P2 IMAD.WIDE R20, R22, 0x2, R6 ;  /* 0x000000021614a825 */ /* 0x000fe200078e0206 */
[----:B------:R-:W-:Y:S02]  /*6300*/  SHF.L.U64.HI R6, R154, 0x1, R13 ;  /* 0x000000019a067819 */ /* 0x000fe4000001020d */
[-C--:B------:R-:W-:Y:S02]  /*6310*/  @!P3 IADD3 R24, P0, R0, R9.reuse, RZ ;  /* 0x000000090018b210 */ /* 0x080fe40007f1e0ff */
[----:B0-----:R-:W-:Y:S02]  /*6320*/  @!P3 IADD3 R4, P1, R14, R9, RZ ;  /* 0x000000090e04b210 */ /* 0x001fe40007f3e0ff */
[----:B------:R-:W-:Y:S02]  /*6330*/  CS2R R8, SRZ ;  /* 0x0000000000087805 */ /* 0x000fe4000001ff00 */
[----:B------:R-:W-:Y:S01]  /*6340*/  CS2R R12, SRZ ;  /* 0x00000000000c7805 */ /* 0x000fe2000001ff00 */
[--C-:B------:R-:W-:Y:S01]  /*6350*/  @!P3 IMAD.X R25, R3, 0x1, R6.reuse, P0 ;  /* 0x000000010319b824 */ /* 0x100fe200000e0606 */
[----:B------:R1:W5:Y:S01]  /*6360*/  @!P2 LD.E.64 R10, desc[UR56][R20.64] ;  /* 0x00000038140aa980 */ /* 0x000362000c101b00 */
[----:B------:R-:W-:Y:S01]  /*6370*/  @!P3 IMAD.X R5, R5, 0x1, R6, P1 ;  /* 0x000000010505b824 */ /* 0x000fe200008e0606 */
[----:B------:R-:W-:Y:S01]  /*6380*/  CS2R R6, SRZ ;  /* 0x0000000000067805 */ /* 0x000fe2000001ff00 */
[----:B------:R-:W-:Y:S01]  /*6390*/  @!P2 IMAD.WIDE R14, R22, 0x2, R14 ;  /* 0x00000002160ea825 */ /* 0x000fe200078e020e */
[----:B------:R1:W5:Y:S04]  /*63a0*/  @!P3 LD.E.64 R12, desc[UR56][R24.64] ;  /* 0x00000038180cb980 */ /* 0x000368000c101b00 */
[----:B------:R1:W5:Y:S04]  /*63b0*/  @!P2 LD.E.64 R8, desc[UR56][R14.64] ;  /* 0x000000380e08a980 */ /* 0x000368000c101b00 */
[----:B------:R1:W5:Y:S02]  /*63c0*/  @!P3 LD.E.64 R6, desc[UR56][R4.64] ;  /* 0x000000380406b980 */ /* 0x000364000c101b00 */
.L_x_471:
[----:B------:R-:W-:Y:S05]  /*63d0*/  BSYNC B1 ;  /* 0x0000000000017941 */ /* 0x000fea0003800000 */
.L_x_470:
[----:B-1----:R-:W1:Y:S01]  /*63e0*/  S2R R20, SR_TID.X ;  /* 0x0000000000147919 */ /* 0x002e620000002100 */
[----:B------:R-:W2:Y:S01]  /*63f0*/  SYNCS.PHASECHK.TRANS64.TRYWAIT P0, [R2+URZ+0x30800], R27 ;  /* 0x0308001b020075a7 */ /* 0x000ea2000800017f */
[----:B------:R-:W-:Y:S01]  /*6400*/  LOP3.LUT R3, R31, 0x18, R16, 0xf8, !PT ;  /* 0x000000181f037812 */ /* 0x000fe200078ef810 */
[----:B---3--:R-:W-:Y:S01]  /*6410*/  IMAD R0, R33, -0xc0, R26 ;  /* 0xffffff4021007824 */ /* 0x008fe200078e021a */
[----:B------:R-:W-:Y:S01]  /*6420*/  SHF.R.U32.HI R4, RZ, 0x3, R31 ;  /* 0x00000003ff047819 */ /* 0x000fe2000001161f */
[----:B0----5:R-:W-:Y:S01]  /*6430*/  IMAD.MOV.U32 R14, RZ, RZ, R10 ;  /* 0x000000ffff0e7224 */ /* 0x021fe200078e000a */
[--C-:B------:R-:W-:Y:S01]  /*6440*/  SHF.R.U64 R25, R10, 0x10, R11.reuse ;  /* 0x000000100a197819 */ /* 0x100fe2000000120b */
[----:B----4-:R-:W-:Y:S01]  /*6450*/  IMAD.MOV.U32 R5, RZ, RZ, R8 ;  /* 0x000000ffff057224 */ /* 0x010fe200078e0008 */
[----:B------:R-:W-:Y:S01]  /*6460*/  LOP3.LUT R30, R3, R4, RZ, 0x3c, !PT ;  /* 0x00000004031e7212 */ /* 0x000fe200078e3cff */
[--C-:B------:R-:W-:Y:S01]  /*6470*/  IMAD.MOV.U32 R3, RZ, RZ, R11.reuse ;  /* 0x000000ffff037224 */ /* 0x100fe200078e000b */
[----:B------:R-:W-:Y:S01]  /*6480*/  SHF.R.U32.HI R28, RZ, 0x10, R11 ;  /* 0x00000010ff1c7819 */ /* 0x000fe2000001160b */
[----:B------:R-:W-:Y:S01]  /*6490*/  IMAD.MOV.U32 R4, RZ, RZ, R12 ;  /* 0x000000ffff047224 */ /* 0x000fe200078e000c */
[----:B------:R-:W-:Y:S01]  /*64a0*/  SHF.R.U64 R21, R12, 0x10, R13 ;  /* 0x000000100c157819 */ /* 0x000fe2000000120d */
[----:B------:R-:W-:Y:S01]  /*64b0*/  BSSY B1, `(.L_x_472) ;  /* 0x000001b000017945 */ /* 0x000fe20003800000 */
[----:B------:R-:W-:Y:S01]  /*64c0*/  MOV R15, R13 ;  /* 0x0000000d000f7202 */ /* 0x000fe20000000f00 */
[----:B------:R-:W-:Y:S01]  /*64d0*/  IMAD.MOV.U32 R10, RZ, RZ, R7 ;  /* 0x000000ffff0a7224 */ /* 0x000fe200078e0007 */
[----:B------:R-:W-:Y:S01]  /*64e0*/  SHF.R.U32.HI R26, RZ, 0x10, R13 ;  /* 0x00000010ff1a7819 */ /* 0x000fe2000001160d */
[--C-:B------:R-:W-:Y:S01]  /*64f0*/  IMAD.MOV.U32 R13, RZ, RZ, R9.reuse ;  /* 0x000000ffff0d7224 */ /* 0x100fe200078e0009 */
[----:B------:R-:W-:-:S02]  /*6500*/  SHF.R.U64 R24, R8, 0x10, R9 ;  /* 0x0000001008187819 */ /* 0x000fc40000001209 */
[----:B------:R-:W-:Y:S02]  /*6510*/  PRMT R12, R3, 0x5410, R28 ;  /* 0x00005410030c7816 */ /* 0x000fe4000000001c */
[----:B------:R-:W-:Y:S02]  /*6520*/  PRMT R3, R4, 0x5410, R21 ;  /* 0x0000541004037816 */ /* 0x000fe40000000015 */
[----:B------:R-:W-:Y:S02]  /*6530*/  PRMT R14, R14, 0x5410, R25 ;  /* 0x000054100e0e7816 */ /* 0x000fe40000000019 */
[----:B------:R-:W-:Y:S02]  /*6540*/  LOP3.LUT P2, RZ, R32, 0x4, RZ, 0xc0, !PT ;  /* 0x0000000420ff7812 */ /* 0x000fe4000784c0ff */
[----:B------:R-:W-:Y:S01]  /*6550*/  PRMT R8, R15, 0x5410, R26 ;  /* 0x000054100f087816 */ /* 0x000fe2000000001a */
[----:B-1----:R-:W-:Y:S01]  /*6560*/  VIADD R35, R20, 0xffffff80 ;  /* 0xffffff8014237836 */ /* 0x002fe20000000000 */
[----:B------:R-:W-:Y:S01]  /*6570*/  SHF.R.U32.HI R20, RZ, 0x10, R9 ;  /* 0x00000010ff147819 */ /* 0x000fe20000011609 */
[----:B------:R-:W-:Y:S01]  /*6580*/  IMAD.MOV.U32 R9, RZ, RZ, R6 ;  /* 0x000000ffff097224 */ /* 0x000fe200078e0006 */
[----:B------:R-:W-:-:S02]  /*6590*/  SHF.R.U64 R6, R6, 0x10, R7 ;  /* 0x0000001006067819 */ /* 0x000fc40000001207 */
[----:B------:R-:W-:Y:S02]  /*65a0*/  SHF.R.S32.HI R34, RZ, 0x1f, R35 ;  /* 0x0000001fff227819 */ /* 0x000fe40000011423 */
[----:B------:R-:W-:Y:S02]  /*65b0*/  SHF.R.U32.HI R7, RZ, 0x10, R7 ;  /* 0x00000010ff077819 */ /* 0x000fe40000011607 */
[----:B------:R-:W-:Y:S02]  /*65c0*/  LEA.HI R34, R34, R35, RZ, 0x5 ;  /* 0x0000002322227211 */ /* 0x000fe400078f28ff */
[----:B------:R-:W-:Y:S02]  /*65d0*/  VIMNMX R35, R0, 0xc0, PT ;  /* 0x000000c000237848 */ /* 0x000fe40003fe0100 */
[----:B------:R-:W-:Y:S02]  /*65e0*/  SHF.R.S32.HI R34, RZ, 0x5, R34 ;  /* 0x00000005ff227819 */ /* 0x000fe40000011422 */
[----:B------:R-:W-:-:S03]  /*65f0*/  ISETP.GE.AND P1, PT, R18, R35, PT ;  /* 0x000000231200720c */ /* 0x000fc60003f26270 */
[----:B------:R-:W-:Y:S01]  /*6600*/  IMAD R11, R34, 0x200, R30 ;  /* 0x00000200220b7824 */ /* 0x000fe200078e021e */
[----:B------:R-:W-:-:S03]  /*6610*/  PRMT R34, R5, 0x5410, R24 ;  /* 0x0000541005227816 */ /* 0x000fc60000000018 */
[----:B------:R-:W-:-:S04]  /*6620*/  IMAD R11, R11, 0x2, R2 ;  /* 0x000000020b0b7824 */ /* 0x000fc800078e0202 */
[C---:B------:R-:W-:Y:S01]  /*6630*/  VIADD R0, R11.reuse, 0xc440 ;  /* 0x0000c4400b007836 */ /* 0x040fe20000000000 */
[----:B------:R-:W-:Y:S01]  /*6640*/  IADD3 R4, R11, 0xc400, RZ ;  /* 0x0000c4000b047810 */ /* 0x000fe20007ffe0ff */
[----:B--2---:R-:W-:Y:S06]  /*6650*/  @!P0 BRA `(.L_x_473) ;  /* 0x0000012000588947 */ /* 0x004fec0003800000 */
.L_x_671:
[----:B------:R-:W-:Y:S05]  /*6660*/  BSYNC B1 ;  /* 0x0000000000017941 */ /* 0x000fea0003800000 */
.L_x_472:
[----:B------:R-:W-:Y:S01]  /*6670*/  BSSY B1, `(.L_x_474) ;  /* 0x0000059000017945 */ /* 0x000fe20003800000 */
[----:B------:R-:W-:Y:S01]  /*6680*/  PRMT R13, R13, 0x5410, R20 ;  /* 0x000054100d0d7816 */ /* 0x000fe20000000014 */
[----:B------:R-:W-:Y:S01]  /*6690*/  @P2 VIADD R0, R4, 0xffffffc0 ;  /* 0xffffffc004002836 */ /* 0x000fe20000000000 */
[----:B------:R-:W-:Y:S02]  /*66a0*/  PRMT R9, R9, 0x5410, R6 ;  /* 0x0000541009097816 */ /* 0x000fe40000000006 */
[----:B------:R-:W-:Y:S01]  /*66b0*/  PRMT R10, R10, 0x5410, R7 ;  /* 0x000054100a0a7816 */ /* 0x000fe20000000007 */
[----:B------:R-:W-:Y:S06]  /*66c0*/  @P1 BRA `(.L_x_475) ;  /* 0x00000004004c1947 */ /* 0x000fec0003800000 */
[----:B------:R-:W1:Y:S01]  /*66d0*/  LDC R5, c[0x0][0x3f4] ;  /* 0x0000fd00ff057b82 */ /* 0x000e620000000800 */
[----:B------:R-:W-:Y:S01]  /*66e0*/  BSSY B2, `(.L_x_476) ;  /* 0x000002a000027945 */ /* 0x000fe20003800000 */
[-C--:B-1----:R-:W-:Y:S02]  /*66f0*/  ISETP.GE.AND P0, PT, R22, R5.reuse, PT ;  /* 0x000000051600720c */ /* 0x082fe40003f06270 */
[----:B------:R-:W-:-:S11]  /*6700*/  ISETP.GE.AND P1, PT, R154, R5, PT ;  /* 0x000000059a00720c */ /* 0x000fd60003f26270 */
[----:B------:R-:W-:Y:S05]  /*6710*/  @P0 BRA `(.L_x_477) ;  /* 0x0000000000980947 */ /* 0x000fea0003800000 */
[----:B------:R-:W1:Y:S01]  /*6720*/  LDS.128 R4, [R11+0xc400] ;  /* 0x00c400000b047984 */ /* 0x000e620000000c00 */
[----:B0-----:R-:W-:Y:S01]  /*6730*/  IMAD.U32 R27, R34, 0x10000, RZ ;  /* 0x00010000221b7824 */ /* 0x001fe200078e00ff */
[C---:B------:R-:W-:Y:S01]  /*6740*/  LOP3.LUT R26, R14.reuse, 0xffff0000, RZ, 0xc0, !PT ;  /* 0xffff00000e1a7812 */ /* 0x040fe200078ec0ff */
[----:B------:R-:W-:Y:S01]  /*6750*/  IMAD.U32 R25, R14, 0x10000, RZ ;  /* 0x000100000e197824 */ /* 0x000fe200078e00ff */
[----:B------:R-:W-:Y:S01]  /*6760*/  LOP3.LUT R28, R34, 0xffff0000, RZ, 0xc0, !PT ;  /* 0xffff0000221c7812 */ /* 0x000fe200078ec0ff */
[C---:B-1----:R-:W-:Y:S01]  /*6770*/  IMAD.U32 R15, R4.reuse, 0x10000, RZ ;  /* 0x00010000040f7824 */ /* 0x042fe200078e00ff */
[----:B------:R-:W-:Y:S01]  /*6780*/  LOP3.LUT R4, R4, 0xffff0000, RZ, 0xc0, !PT ;  /* 0xffff000004047812 */ /* 0x000fe200078ec0ff */
[C---:B------:R-:W-:Y:S01]  /*6790*/  IMAD.U32 R20, R5.reuse, 0x10000, RZ ;  /* 0x0001000005147824 */ /* 0x040fe200078e00ff */
[----:B------:R-:W-:Y:S01]  /*67a0*/  LOP3.LUT R5, R5, 0xffff0000, RZ, 0xc0, !PT ;  /* 0xffff000005057812 */ /* 0x000fe200078ec0ff */
[----:B------:R-:W-:Y:S01]  /*67b0*/  IMAD.U32 R21, R6, 0x10000, RZ ;  /* 0x0001000006157824 */ /* 0x000fe200078e00ff */
[----:B------:R-:W-:Y:S01]  /*67c0*/  SHF.L.U32 R24, R7, 0x10, RZ ;  /* 0x0000001007187819 */ /* 0x000fe200000006ff */
[C---:B------:R-:W-:Y:S01]  /*67d0*/  FMUL.FTZ R30, R4.reuse, R27 ;  /* 0x0000001b041e7220 */ /* 0x040fe20000410000 */
[-C--:B------:R-:W-:Y:S01]  /*67e0*/  FMUL.FTZ R4, R4, R25.reuse ;  /* 0x0000001904047220 */ /* 0x080fe20000410000 */
[C---:B------:R-:W-:Y:S01]  /*67f0*/  FMUL.FTZ R31, R5.reuse, R28 ;  /* 0x0000001c051f7220 */ /* 0x040fe20000410000 */
[-C--:B------:R-:W-:Y:S01]  /*6800*/  FMUL.FTZ R33, R5, R26.reuse ;  /* 0x0000001a05217220 */ /* 0x080fe20000410000 */
[C---:B------:R-:W-:Y:S01]  /*6810*/  FFMA.FTZ R30, R15.reuse, R25, -R30 ;  /* 0x000000190f1e7223 */ /* 0x040fe2000001081e */
[----:B------:R-:W-:Y:S01]  /*6820*/  LOP3.LUT R6, R6, 0xffff0000, RZ, 0xc0, !PT ;  /* 0xffff000006067812 */ /* 0x000fe200078ec0ff */
[----:B------:R-:W-:Y:S01]  /*6830*/  FFMA.FTZ R27, R15, R27, R4 ;  /* 0x0000001b0f1b7223 */ /* 0x000fe20000010004 */
[----:B------:R-:W-:Y:S01]  /*6840*/  LOP3.LUT R7, R7, 0xffff0000, RZ, 0xc0, !PT ;  /* 0xffff000007077812 */ /* 0x000fe200078ec0ff */
[C---:B------:R-:W-:Y:S01]  /*6850*/  IMAD.U32 R15, R13.reuse, 0x10000, RZ ;  /* 0x000100000d0f7824 */ /* 0x040fe200078e00ff */
[----:B------:R-:W-:Y:S01]  /*6860*/  LOP3.LUT R25, R13, 0xffff0000, RZ, 0xc0, !PT ;  /* 0xffff00000d197812 */ /* 0x000fe200078ec0ff */
[C---:B------:R-:W-:Y:S01]  /*6870*/  IMAD.U32 R4, R12.reuse, 0x10000, RZ ;  /* 0x000100000c047824 */ /* 0x040fe200078e00ff */
[----:B------:R-:W-:Y:S01]  /*6880*/  LOP3.LUT R5, R12, 0xffff0000, RZ, 0xc0, !PT ;  /* 0xffff00000c057812 */ /* 0x000fe200078ec0ff */
[C---:B------:R-:W-:Y:S01]  /*6890*/  FFMA.FTZ R31, R20.reuse, R26, -R31 ;  /* 0x0000001a141f7223 */ /* 0x040fe2000001081f */
[----:B------:R-:W-:Y:S01]  /*68a0*/  FFMA.FTZ R20, R20, R28, R33 ;  /* 0x0000001c14147223 */ /* 0x000fe20000010021 */
[C---:B------:R-:W-:Y:S01]  /*68b0*/  FMUL.FTZ R26, R6.reuse, R15 ;  /* 0x0000000f061a7220 */ /* 0x040fe20000410000 */
[-C--:B------:R-:W-:Y:S01]  /*68c0*/  FMUL.FTZ R28, R6, R4.reuse ;  /* 0x00000004061c7220 */ /* 0x080fe20000410000 */
        /* <DEDUP_REMOVED lines=9> */
[----:B------:R-:W-:-:S05]  /*6960*/  F2FP.BF16.F32.PACK_AB R7, R32, R7 ;  /* 0x000000072007723e */ /* 0x000fca00000010ff */
[----:B------:R1:W-:Y:S02]  /*6970*/  STS.128 [R11+0xc400], R4 ;  /* 0x00c400040b007388 */ /* 0x0003e40000000c00 */
.L_x_477:
[----:B------:R-:W-:Y:S05]  /*6980*/  BSYNC B2 ;  /* 0x0000000000027941 */ /* 0x000fea0003800000 */
.L_x_476:
[----:B------:R-:W-:Y:S05]  /*6990*/  @P1 BRA `(.L_x_475) ;  /* 0x0000000000981947 */ /* 0x000fea0003800000 */
[----:B-1----:R-:W1:Y:S01]  /*69a0*/  LDS.128 R4, [R0] ;  /* 0x0000000000047984 */ /* 0x002e620000000c00 */
        /* <DEDUP_REMOVED lines=36> */
[----:B------:R2:W-:Y:S02]  /*6bf0*/  STS.128 [R0], R4 ;  /* 0x0000000400007388 */ /* 0x0005e40000000c00 */
.L_x_475:
[----:B------:R-:W-:Y:S05]  /*6c00*/  BSYNC B1 ;  /* 0x0000000000017941 */ /* 0x000fea0003800000 */
.L_x_474:
[----:B-12---:R-:W-:-:S05]  /*6c10*/  VIADD R4, R18, 0x60 ;  /* 0x0000006012047836 */ /* 0x006fca0000000000 */
[----:B------:R-:W-:-:S13]  /*6c20*/  ISETP.GE.AND P0, PT, R4, R35, PT ;  /* 0x000000230400720c */ /* 0x000fda0003f06270 */
[----:B------:R-:W-:Y:S05]  /*6c30*/  @P0 BRA `(.L_x_478) ;  /* 0x0000001400540947 */ /* 0x000fea0003800000 */
[----:B------:R-:W1:Y:S01]  /*6c40*/  LDC R5, c[0x0][0x3f4] ;  /* 0x0000fd00ff057b82 */ /* 0x000e620000000800 */
[----:B------:R-:W-:Y:S01]  /*6c50*/  BSSY B1, `(.L_x_479) ;  /* 0x000002a000017945 */ /* 0x000fe20003800000 */
[-C--:B-1----:R-:W-:Y:S02]  /*6c60*/  ISETP.GE.AND P0, PT, R22, R5.reuse, PT ;  /* 0x000000051600720c */ /* 0x082fe40003f06270 */
[----:B------:R-:W-:-:S11]  /*6c70*/  ISETP.GE.AND P1, PT, R154, R5, PT ;  /* 0x000000059a00720c */ /* 0x000fd60003f26270 */
[----:B------:R-:W-:Y:S05]  /*6c80*/  @P0 BRA `(.L_x_480) ;  /* 0x0000000000980947 */ /* 0x000fea0003800000 */
[----:B------:R-:W1:Y:S01]  /*6c90*/  LDS.128 R4, [R11+0xf400] ;  /* 0x00f400000b047984 */ /* 0x000e620000000c00 */
[C---:B------:R-:W-:Y:S01]  /*6ca0*/  IMAD.U32 R31, R34.reuse, 0x10000, RZ ;  /* 0x00010000221f7824 */ /* 0x040fe200078e00ff */
[----:B------:R-:W-:Y:S01]  /*6cb0*/  LOP3.LUT R34, R34, 0xffff0000, RZ, 0xc0, !PT ;  /* 0xffff000022227812 */ /* 0x000fe200078ec0ff */
[C---:B0-----:R-:W-:Y:S01]  /*6cc0*/  IMAD.U32 R27, R14.reuse, 0x10000, RZ ;  /* 0x000100000e1b7824 */ /* 0x041fe200078e00ff */
[----:B------:R-:W-:Y:S02]  /*6cd0*/  LOP3.LUT R28, R14, 0xffff0000, RZ, 0xc0, !PT ;  /* 0xffff00000e1c7812 */ /* 0x000fe400078ec0ff */
[----:B------:R-:W-:Y:S01]  /*6ce0*/  LOP3.LUT R33, R13, 0xffff0000, RZ, 0xc0, !PT ;  /* 0xffff00000d217812 */ /* 0x000fe200078ec0ff */
[C---:B-1----:R-:W-:Y:S01]  /*6cf0*/  IMAD.U32 R15, R4.reuse, 0x10000, RZ ;  /* 0x00010000040f7824 */ /* 0x042fe200078e00ff */
[----:B------:R-:W-:Y:S01]  /*6d00*/  LOP3.LUT R4, R4, 0xffff0000, RZ, 0xc0, !PT ;  /* 0xffff000004047812 */ /* 0x000fe200078ec0ff */
[C---:B------:R-:W-:Y:S01]  /*6d10*/  IMAD.U32 R20, R5.reuse, 0x10000, RZ ;  /* 0x0001000005147824 */ /* 0x040fe200078e00ff */
[----:B------:R-:W-:Y:S01]  /*6d20*/  LOP3.LUT R5, R5, 0xffff0000, RZ, 0xc0, !PT ;  /* 0xffff000005057812 */ /* 0x000fe200078ec0ff */
[----:B------:R-:W-:Y:S01]  /*6d30*/  IMAD.U32 R21, R7, 0x10000, RZ ;  /* 0x0001000007157824 */ /* 0x000fe200078e00ff */
[----:B------:R-:W-:Y:S01]  /*6d40*/  SHF.L.U32 R14, R6, 0x10, RZ ;  /* 0x00000010060e7819 */ /* 0x000fe200000006ff */
[-C--:B------:R-:W-:Y:S01]  /*6d50*/  FMUL.FTZ R24, R31, R4.reuse ;  /* 0x000000041f187220 */ /* 0x080fe20000410000 */
[C---:B------:R-:W-:Y:S01]  /*6d60*/  FMUL.FTZ R26, R27.reuse, R4 ;  /* 0x000000041b1a7220 */ /* 0x040fe20000410000 */
[----:B------:R-:W-:Y:S01]  /*6d70*/  FMUL.FTZ R25, R34, R5 ;  /* 0x0000000522197220 */ /* 0x000fe20000410000 */
[----:B------:R-:W-:Y:S01]  /*6d80*/  LOP3.LUT R6, R6, 0xffff0000, RZ, 0xc0, !PT ;  /* 0xffff000006067812 */ /* 0x000fe200078ec0ff */
[-C--:B------:R-:W-:Y:S01]  /*6d90*/  FFMA.FTZ R4, R27, R15.reuse, -R24 ;  /* 0x0000000f1b047223 */ /* 0x080fe20000010818 */
[----:B------:R-:W-:Y:S01]  /*6da0*/  FFMA.FTZ R15, R31, R15, R26 ;  /* 0x0000000f1f0f7223 */ /* 0x000fe2000001001a */
[C---:B------:R-:W-:Y:S01]  /*6db0*/  FMUL.FTZ R27, R28.reuse, R5 ;  /* 0x000000051c1b7220 */ /* 0x040fe20000410000 */
[----:B------:R-:W-:Y:S01]  /*6dc0*/  LOP3.LUT R7, R7, 0xffff0000, RZ, 0xc0, !PT ;  /* 0xffff000007077812 */ /* 0x000fe200078ec0ff */
[----:B------:R-:W-:Y:S01]  /*6dd0*/  FFMA.FTZ R5, R28, R20, -R25 ;  /* 0x000000141c057223 */ /* 0x000fe20000010819 */
[----:B------:R-:W-:Y:S01]  /*6de0*/  LOP3.LUT R31, R12, 0xffff0000, RZ, 0xc0, !PT ;  /* 0xffff00000c1f7812 */ /* 0x000fe200078ec0ff */
[----:B------:R-:W-:-:S02]  /*6df0*/  IMAD.U32 R28, R13, 0x10000, RZ ;  /* 0x000100000d1c7824 */ /* 0x000fc400078e00ff */
[----:B------:R-:W-:Y:S01]  /*6e00*/  FFMA.FTZ R20, R34, R20, R27 ;  /* 0x0000001422147223 */ /* 0x000fe2000001001b */
[----:B------:R-:W-:Y:S02]  /*6e10*/  IMAD.U32 R26, R12, 0x10000, RZ ;  /* 0x000100000c1a7824 */ /* 0x000fe400078e00ff */
[-C--:B------:R-:W-:Y:S01]  /*6e20*/  FMUL.FTZ R12, R33, R7.reuse ;  /* 0x00000007210c7220 */ /* 0x080fe20000410000 */
[-C--:B------:R-:W-:Y:S01]  /*6e30*/  FMUL.FTZ R13, R28, R6.reuse ;  /* 0x000000061c0d7220 */ /* 0x080fe20000410000 */
[C---:B------:R-:W-:Y:S01]  /*6e40*/  FMUL.FTZ R24, R31.reuse, R7 ;  /* 0x000000071f187220 */ /* 0x040fe20000410000 */
[C---:B------:R-:W-:Y:S01]  /*6e50*/  FMUL.FTZ R25, R26.reuse, R6 ;  /* 0x000000061a197220 */ /* 0x040fe20000410000 */
[-C--:B------:R-:W-:Y:S01]  /*6e60*/  FFMA.FTZ R7, R31, R21.reuse, -R12 ;  /* 0x000000151f077223 */ /* 0x080fe2000001080c */
[-C--:B------:R-:W-:Y:S01]  /*6e70*/  FFMA.FTZ R6, R26, R14.reuse, -R13 ;  /* 0x0000000e1a067223 */ /* 0x080fe2000001080d */
[----:B------:R-:W-:Y:S01]  /*6e80*/  FFMA.FTZ R24, R33, R21, R24 ;  /* 0x0000001521187223 */ /* 0x000fe20000010018 */
[----:B------:R-:W-:Y:S01]  /*6e90*/  FFMA.FTZ R25, R28, R14, R25 ;  /* 0x0000000e1c197223 */ /* 0x000fe20000010019 */
[----:B------:R-:W-:-:S02]  /*6ea0*/  F2FP.BF16.F32.PACK_AB R4, R15, R4 ;  /* 0x000000040f04723e */ /* 0x000fc400000010ff */
[----:B------:R-:W-:Y:S02]  /*6eb0*/  F2FP.BF16.F32.PACK_AB R5, R20, R5 ;  /* 0x000000051405723e */ /* 0x000fe400000010ff */
[----:B------:R-:W-:Y:S02]  /*6ec0*/  F2FP.BF16.F32.PACK_AB R6, R25, R6 ;  /* 0x000000061906723e */ /* 0x000fe400000010ff */
[----:B------:R-:W-:-:S05]  /*6ed0*/  F2FP.BF16.F32.PACK_AB R7, R24, R7 ;  /* 0x000000071807723e */ /* 0x000fca00000010ff */
[----:B------:R1:W-:Y:S02]  /*6ee0*/  STS.128 [R11+0xf400], R4 ;  /* 0x00f400040b007388 */ /* 0x0003e40000000c00 */
.L_x_480:
[----:B------:R-:W-:Y:S05]  /*6ef0*/  BSYNC B1 ;  /* 0x0000000000017941 */ /* 0x000fea0003800000 */
.L_x_479:
[----:B------:R-:W-:Y:S05]  /*6f00*/  @P1 BRA `(.L_x_478) ;  /* 0x0000001000a01947 */ /* 0x000fea0003800000 */
[----:B-1----:R-:W1:Y:S01]  /*6f10*/  LDS.128 R4, [R0+0x3000] ;  /* 0x0030000000047984 */ /* 0x002e620000000c00 */
[C---:B------:R-:W-:Y:S01]  /*6f20*/  IMAD.U32 R21, R9.reuse, 0x10000, RZ ;  /* 0x0001000009157824 */ /* 0x040fe200078e00ff */
[----:B------:R-:W-:Y:S01]  /*6f30*/  LOP3.LUT R26, R9, 0xffff0000, RZ, 0xc0, !PT ;  /* 0xffff0000091a7812 */ /* 0x000fe200078ec0ff */
[C---:B------:R-:W-:Y:S01]  /*6f40*/  IMAD.U32 R15, R3.reuse, 0x10000, RZ ;  /* 0x00010000030f7824 */ /* 0x040fe200078e00ff */
[----:B------:R-:W-:Y:S01]  /*6f50*/  LOP3.LUT R24, R3, 0xffff0000, RZ, 0xc0, !PT ;  /* 0xffff000003187812 */ /* 0x000fe200078ec0ff */
[C---:B------:R-:W-:Y:S01]  /*6f60*/  IMAD.U32 R25, R10.reuse, 0x10000, RZ ;  /* 0x000100000a197824 */ /* 0x040fe200078e00ff */
[----:B0-----:R-:W-:Y:S01]  /*6f70*/  LOP3.LUT R27, R10, 0xffff0000, RZ, 0xc0, !PT ;  /* 0xffff00000a1b7812 */ /* 0x001fe200078ec0ff */
        /* <DEDUP_REMOVED lines=15> */
[C---:B------:R-:W-:Y:S01]  /*7070*/  LOP3.LUT R21, R8.reuse, 0xffff0000, RZ, 0xc0, !PT ;  /* 0xffff000008157812 */ /* 0x040fe200078ec0ff */
[----:B------:R-:W-:-:S02]  /*7080*/  IMAD.U32 R13, R8, 0x10000, RZ ;  /* 0x00010000080d7824 */ /* 0x000fc400078e00ff */
[----:B------:R-:W-:Y:S01]  /*7090*/  FMUL.FTZ R8, R25, R6 ;  /* 0x0000000619087220 */ /* 0x000fe20000410000 */
[-C--:B------:R-:W-:Y:S01]  /*70a0*/  FMUL.FTZ R14, R27, R7.reuse ;  /* 0x000000071b0e7220 */ /* 0x080fe20000410000 */
[----:B------:R-:W-:Y:S01]  /*70b0*/  FFMA.FTZ R12, R26, R12, R15 ;  /* 0x0000000c1a0c7223 */ /* 0x000fe2000001000f */
[----:B------:R-:W-:Y:S01]  /*70c0*/  FMUL.FTZ R10, R13, R6 ;  /* 0x000000060d0a7220 */ /* 0x000fe20000410000 */
[----:B------:R-:W-:Y:S01]  /*70d0*/  FMUL.FTZ R20, R21, R7 ;  /* 0x0000000715147220 */ /* 0x000fe20000410000 */
[----:B------:R-:W-:Y:S01]  /*70e0*/  FFMA.FTZ R6, R13, R3, -R8 ;  /* 0x000000030d067223 */ /* 0x000fe20000010808 */
[----:B------:R-:W-:Y:S01]  /*70f0*/  FFMA.FTZ R7, R21, R9, -R14 ;  /* 0x0000000915077223 */ /* 0x000fe2000001080e */
[----:B------:R-:W-:Y:S01]  /*7100*/  FFMA.FTZ R3, R25, R3, R10 ;  /* 0x0000000319037223 */ /* 0x000fe2000001000a */
[----:B------:R-:W-:Y:S01]  /*7110*/  FFMA.FTZ R20, R27, R9, R20 ;  /* 0x000000091b147223 */ /* 0x000fe20000010014 */
[----:B------:R-:W-:Y:S02]  /*7120*/  F2FP.BF16.F32.PACK_AB R4, R11, R4 ;  /* 0x000000040b04723e */ /* 0x000fe400000010ff */
[----:B------:R-:W-:-:S02]  /*7130*/  F2FP.BF16.F32.PACK_AB R5, R12, R5 ;  /* 0x000000050c05723e */ /* 0x000fc400000010ff */
[----:B------:R-:W-:Y:S02]  /*7140*/  F2FP.BF16.F32.PACK_AB R6, R3, R6 ;  /* 0x000000060306723e */ /* 0x000fe400000010ff */
[----:B------:R-:W-:-:S05]  /*7150*/  F2FP.BF16.F32.PACK_AB R7, R20, R7 ;  /* 0x000000071407723e */ /* 0x000fca00000010ff */
[----:B------:R2:W-:Y:S01]  /*7160*/  STS.128 [R0+0x3000], R4 ;  /* 0x0030000400007388 */ /* 0x0005e20000000c00 */
[----:B------:R-:W-:Y:S05]  /*7170*/  BRA `(.L_x_478) ;  /* 0x0000001000047947 */ /* 0x000fea0003800000 */
.L_x_468:
[----:B------:R-:W-:-:S03]  /*7180*/  UMOV UR4, 0xffffffff ;  /* 0xffffffff00047882 */ /* 0x000fc60000000000 */
[----:B------:R-:W-:Y:S05]  /*7190*/  BRA.DIV UR4, `(.L_x_481) ;  /* 0x00000116049c7947 */ /* 0x000fea000b800000 */
[----:B------:R1:W2:Y:S04]  /*71a0*/  SHFL.IDX PT, R0, R26, RZ, 0x1c1f ;  /* 0x001c1fff1a007589 */ /* 0x0002a800000e0000 */
[----:B------:R1:W3:Y:S04]  /*71b0*/  SHFL.IDX PT, R3, R24, RZ, 0x1c1f ;  /* 0x001c1fff18037589 */ /* 0x0002e800000e0000 */
[----:B------:R1:W4:Y:S04]  /*71c0*/  SHFL.IDX PT, R20, R28, RZ, 0x1c1f ;  /* 0x001c1fff1c147589 */ /* 0x00032800000e0000 */
[----:B0-----:R1:W0:Y:S02]  /*71d0*/  SHFL.IDX PT, R14, R27, RZ, 0x1c1f ;  /* 0x001c1fff1b0e7589 */ /* 0x00122400000e0000 */
.L_x_677:
[----:B------:R-:W5:Y:S01]  /*71e0*/  LDL R6, [R1+0x98] ;  /* 0x0000980001067983 */ /* 0x000f620000100800 */
[----:B------:R-:W-:Y:S01]  /*71f0*/  ULDC UR4, c[0x0][0x448] ;  /* 0x0001120000047ab9 */ /* 0x000fe20000000800 */
[----:B------:R-:W0:Y:S01]  /*7200*/  LDC R13, c[0x0][0x3f4] ;  /* 0x0000fd00ff0d7b82 */ /* 0x000e220000000800 */
[----:B------:R-:W-:Y:S01]  /*7210*/  IMAD R12, R25, UR4, RZ ;  /* 0x00000004190c7c24 */ /* 0x000fe2000f8e02ff */
[----:B------:R-:W-:Y:S01]  /*7220*/  BSSY B1, `(.L_x_482) ;  /* 0x0000018000017945 */ /* 0x000fe20003800000 */
[----:B------:R-:W-:Y:S02]  /*7230*/  CS2R R8, SRZ ;  /* 0x0000000000087805 */ /* 0x000fe4000001ff00 */
[----:B------:R-:W-:Y:S02]  /*7240*/  CS2R R10, SRZ ;  /* 0x00000000000a7805 */ /* 0x000fe4000001ff00 */
[----:B------:R-:W-:Y:S02]  /*7250*/  ISETP.GE.AND P0, PT, R4, R12, PT ;  /* 0x0000000c0400720c */ /* 0x000fe40003f06270 */
[----:B-----5:R-:W-:-:S04]  /*7260*/  LEA.HI R5, R6, R6, RZ, 0x1 ;  /* 0x0000000606057211 */ /* 0x020fc800078f08ff */
[----:B------:R-:W-:-:S05]  /*7270*/  LOP3.LUT R5, R5, 0xfffffffe, RZ, 0xc0, !PT ;  /* 0xfffffffe05057812 */ /* 0x000fca00078ec0ff */
[----:B-1----:R-:W-:Y:S01]  /*7280*/  IMAD.IADD R27, R6, 0x1, -R5 ;  /* 0x00000001061b7824 */ /* 0x002fe200078e0a05 */
[----:B------:R-:W-:Y:S02]  /*7290*/  CS2R R4, SRZ ;  /* 0x0000000000047805 */ /* 0x000fe4000001ff00 */
[----:B------:R-:W-:Y:S02]  /*72a0*/  CS2R R6, SRZ ;  /* 0x0000000000067805 */ /* 0x000fe4000001ff00 */
[----:B------:R-:W-:Y:S01]  /*72b0*/  SHF.L.U32 R27, R27, 0x1f, RZ ;  /* 0x0000001f1b1b7819 */ /* 0x000fe200000006ff */
[----:B0-----:R-:W-:Y:S06]  /*72c0*/  @P0 BRA `(.L_x_483) ;  /* 0x0000000000340947 */ /* 0x001fec0003800000 */
[----:B------:R-:W-:Y:S01]  /*72d0*/  ULDC UR4, c[0x0][0x3f4] ;  /* 0x0000fd0000047ab9 */ /* 0x000fe20000000800 */
[C---:B------:R-:W-:Y:S01]  /*72e0*/  IMAD.SHL.U32 R15, R16.reuse, 0x2, RZ ;  /* 0x00000002100f7824 */ /* 0x040fe200078e00ff */
[C---:B------:R-:W-:Y:S02]  /*72f0*/  ISETP.GE.AND P2, PT, R16.reuse, UR4, PT ;  /* 0x0000000410007c0c */ /* 0x040fe4000bf46270 */
[----:B------:R-:W-:Y:S02]  /*7300*/  SHF.R.S32.HI R5, RZ, 0x1f, R16 ;  /* 0x0000001fff057819 */ /* 0x000fe40000011410 */
[----:B---3--:R-:W-:Y:S02]  /*7310*/  IADD3 R24, P0, R3, R15, RZ ;  /* 0x0000000f03187210 */ /* 0x008fe40007f1e0ff */
[----:B------:R-:W-:Y:S02]  /*7320*/  SHF.L.U64.HI R3, R16, 0x1, R5 ;  /* 0x0000000110037819 */ /* 0x000fe40000010205 */
[----:B------:R-:W-:-:S02]  /*7330*/  CS2R R4, SRZ ;  /* 0x0000000000047805 */ /* 0x000fc4000001ff00 */
[----:B------:R-:W-:Y:S01]  /*7340*/  IADD3 R14, P1, R14, R15, RZ ;  /* 0x0000000f0e0e7210 */ /* 0x000fe20007f3e0ff */
[----:B--2---:R-:W-:-:S04]  /*7350*/  IMAD.X R25, R0, 0x1, R3, P0 ;  /* 0x0000000100197824 */ /* 0x004fc800000e0603 */
[----:B----4-:R-:W-:Y:S01]  /*7360*/  IMAD.X R15, R20, 0x1, R3, P1 ;  /* 0x00000001140f7824 */ /* 0x010fe200008e0603 */
[----:B------:R-:W-:Y:S07]  /*7370*/  @P2 BRA `(.L_x_483) ;  /* 0x0000000000082947 */ /* 0x000fee0003800000 */
[----:B------:R0:W5:Y:S04]  /*7380*/  LD.E.128 R4, desc[UR56][R24.64] ;  /* 0x0000003818047980 */ /* 0x000168000c101d00 */
[----:B------:R0:W5:Y:S02]  /*7390*/  LD.E.128 R8, desc[UR56][R14.64] ;  /* 0x000000380e087980 */ /* 0x000164000c101d00 */
.L_x_483:
[----:B------:R-:W-:Y:S05]  /*73a0*/  BSYNC B1 ;  /* 0x0000000000017941 */ /* 0x000fea0003800000 */
.L_x_482:
[----:B------:R-:W1:Y:S01]  /*73b0*/  SYNCS.PHASECHK.TRANS64.TRYWAIT P1, [R2+URZ+0x30800], R27 ;  /* 0x0308001b020075a7 */ /* 0x000e62000802017f */
[----:B--2---:R-:W-:Y:S01]  /*73c0*/  IMAD R0, R33, -0xc0, R12 ;  /* 0xffffff4021007824 */ /* 0x004fe200078e020c */
[----:B-----5:R-:W-:Y:S01]  /*73d0*/  MOV R21, R4 ;  /* 0x0000000400157202 */ /* 0x020fe20000000f00 */
[----:B0-----:R-:W-:Y:S01]  /*73e0*/  IMAD.MOV.U32 R15, RZ, RZ, R9 ;  /* 0x000000ffff0f7224 */ /* 0x001fe200078e0009 */
[----:B------:R-:W-:Y:S01]  /*73f0*/  SHF.R.U64 R26, R4, 0x10, R5 ;  /* 0x00000010041a7819 */ /* 0x000fe20000001205 */
[----:B---3--:R-:W-:Y:S01]  /*7400*/  IMAD.MOV.U32 R3, RZ, RZ, R6 ;  /* 0x000000ffff037224 */ /* 0x008fe200078e0006 */
[----:B------:R-:W-:Y:S01]  /*7410*/  SHF.R.U64 R25, R8, 0x10, R9 ;  /* 0x0000001008197819 */ /* 0x000fe20000001209 */
[----:B------:R-:W-:Y:S01]  /*7420*/  IMAD.MOV.U32 R14, RZ, RZ, R5 ;  /* 0x000000ffff0e7224 */ /* 0x000fe200078e0005 */
[----:B------:R-:W-:Y:S01]  /*7430*/  SHF.R.U32.HI R4, RZ, 0x10, R9 ;  /* 0x00000010ff047819 */ /* 0x000fe20000011609 */
[----:B------:R-:W-:Y:S01]  /*7440*/  IMAD.MOV.U32 R24, RZ, RZ, R7 ;  /* 0x000000ffff187224 */ /* 0x000fe200078e0007 */
[----:B------:R-:W-:Y:S01]  /*7450*/  VIMNMX R9, R0, 0xc0, PT ;  /* 0x000000c000097848 */ /* 0x000fe20003fe0100 */
[----:B------:R-:W-:Y:S01]  /*7460*/  IMAD.MOV.U32 R12, RZ, RZ, R8 ;  /* 0x000000ffff0c7224 */ /* 0x000fe200078e0008 */
[----:B------:R-:W-:Y:S01]  /*7470*/  SHF.R.U32.HI R33, RZ, 0x10, R5 ;  /* 0x00000010ff217819 */ /* 0x000fe20000011605 */
[----:B----4-:R-:W-:Y:S01]  /*7480*/  IMAD.MOV.U32 R20, RZ, RZ, R10 ;  /* 0x000000ffff147224 */ /* 0x010fe200078e000a */
[----:B------:R-:W-:Y:S01]  /*7490*/  SHF.R.U64 R6, R6, 0x10, R7 ;  /* 0x0000001006067819 */ /* 0x000fe20000001207 */
[----:B------:R-:W-:Y:S01]  /*74a0*/  IMAD.MOV.U32 R0, RZ, RZ, R11 ;  /* 0x000000ffff007224 */ /* 0x000fe200078e000b */
[----:B------:R-:W-:Y:S01]  /*74b0*/  SHF.R.U32.HI R31, RZ, 0x10, R7 ;  /* 0x00000010ff1f7819 */ /* 0x000fe20000011607 */
[----:B------:R-:W-:Y:S01]  /*74c0*/  BSSY B1, `(.L_x_484) ;  /* 0x0000010000017945 */ /* 0x000fe20003800000 */
[----:B------:R-:W-:-:S02]  /*74d0*/  ISETP.GE.AND P0, PT, R16, R13, PT ;  /* 0x0000000d1000720c */ /* 0x000fc40003f06270 */
[--C-:B------:R-:W-:Y:S02]  /*74e0*/  SHF.R.U64 R7, R10, 0x10, R11.reuse ;  /* 0x000000100a077819 */ /* 0x100fe4000000120b */
[C---:B------:R-:W-:Y:S02]  /*74f0*/  IADD3 R28, R18.reuse, 0x60, RZ ;  /* 0x00000060121c7810 */ /* 0x040fe40007ffe0ff */
[----:B------:R-:W-:Y:S02]  /*7500*/  SHF.R.U32.HI R5, RZ, 0x10, R11 ;  /* 0x00000010ff057819 */ /* 0x000fe4000001160b */
[-C--:B------:R-:W-:Y:S02]  /*7510*/  ISETP.GE.OR P2, PT, R18, R9.reuse, P0 ;  /* 0x000000091200720c */ /* 0x080fe40000746670 */
[----:B------:R-:W-:Y:S02]  /*7520*/  PRMT R21, R21, 0x5410, R26 ;  /* 0x0000541015157816 */ /* 0x000fe4000000001a */
[----:B------:R-:W-:-:S02]  /*7530*/  ISETP.GE.OR P0, PT, R28, R9, P0 ;  /* 0x000000091c00720c */ /* 0x000fc40000706670 */
[----:B------:R-:W-:Y:S02]  /*7540*/  PRMT R14, R14, 0x5410, R33 ;  /* 0x000054100e0e7816 */ /* 0x000fe40000000021 */
[----:B------:R-:W-:Y:S02]  /*7550*/  PRMT R3, R3, 0x5410, R6 ;  /* 0x0000541003037816 */ /* 0x000fe40000000006 */
[----:B------:R-:W-:Y:S02]  /*7560*/  PRMT R24, R24, 0x5410, R31 ;  /* 0x0000541018187816 */ /* 0x000fe4000000001f */
[----:B------:R-:W-:Y:S02]  /*7570*/  PRMT R12, R12, 0x5410, R25 ;  /* 0x000054100c0c7816 */ /* 0x000fe40000000019 */
[----:B------:R-:W-:Y:S02]  /*7580*/  PRMT R15, R15, 0x5410, R4 ;  /* 0x000054100f0f7816 */ /* 0x000fe40000000004 */
[----:B------:R-:W-:-:S02]  /*7590*/  PRMT R20, R20, 0x5410, R7 ;  /* 0x0000541014147816 */ /* 0x000fc40000000007 */
[----:B------:R-:W-:Y:S01]  /*75a0*/  PRMT R0, R0, 0x5410, R5 ;  /* 0x0000541000007816 */ /* 0x000fe20000000005 */
[----:B-1----:R-:W-:Y:S06]  /*75b0*/  @!P1 BRA `(.L_x_485) ;  /* 0x0000011400049947 */ /* 0x002fec0003800000 */
.L_x_678:
[----:B------:R-:W-:Y:S05]  /*75c0*/  BSYNC B1 ;  /* 0x0000000000017941 */ /* 0x000fea0003800000 */
.L_x_484:
[----:B------:R-:W-:Y:S04]  /*75d0*/  BSSY B1, `(.L_x_486) ;  /* 0x0000060000017945 */ /* 0x000fe80003800000 */
[----:B------:R-:W-:Y:S05]  /*75e0*/  @P2 BRA `(.L_x_487) ;  /* 0x0000000400782947 */ /* 0x000fea0003800000 */
[----:B------:R-:W2:Y:S01]  /*75f0*/  LDL R4, [R1+0x70] ;  /* 0x0000700001047983 */ /* 0x000ea20000100800 */
[C---:B------:R-:W-:Y:S01]  /*7600*/  IMAD.U32 R36, R12.reuse, 0x10000, RZ ;  /* 0x000100000c247824 */ /* 0x040fe200078e00ff */
[----:B------:R-:W-:Y:S01]  /*7610*/  LOP3.LUT R37, R12, 0xffff0000, RZ, 0xc0, !PT ;  /* 0xffff00000c257812 */ /* 0x000fe200078ec0ff */
[C---:B------:R-:W-:Y:S01]  /*7620*/  IMAD.U32 R34, R21.reuse, 0x10000, RZ ;  /* 0x0001000015227824 */ /* 0x040fe200078e00ff */
[----:B------:R-:W1:Y:S01]  /*7630*/  S2R R5, SR_TID.X ;  /* 0x0000000000057919 */ /* 0x000e620000002100 */
[----:B------:R-:W-:Y:S01]  /*7640*/  LOP3.LUT R35, R21, 0xffff0000, RZ, 0xc0, !PT ;  /* 0xffff000015237812 */ /* 0x000fe200078ec0ff */
[----:B-1----:R-:W-:-:S05]  /*7650*/  VIADD R5, R5, 0xffffff80 ;  /* 0xffffff8005057836 */ /* 0x002fca0000000000 */
[----:B------:R-:W-:-:S04]  /*7660*/  SHF.R.S32.HI R8, RZ, 0x1f, R5 ;  /* 0x0000001fff087819 */ /* 0x000fc80000011405 */
[----:B------:R-:W-:Y:S01]  /*7670*/  LEA.HI R8, R8, R5, RZ, 0x5 ;  /* 0x0000000508087211 */ /* 0x000fe200078f28ff */
[----:B------:R-:W-:-:S03]  /*7680*/  IMAD.IADD R5, R16, 0x1, R13 ;  /* 0x0000000110057824 */ /* 0x000fc600078e020d */
[----:B------:R-:W-:Y:S01]  /*7690*/  SHF.R.S32.HI R8, RZ, 0x5, R8 ;  /* 0x00000005ff087819 */ /* 0x000fe20000011408 */
[----:B--2---:R-:W-:-:S05]  /*76a0*/  IMAD.SHL.U32 R4, R4, 0x40, RZ ;  /* 0x0000004004047824 */ /* 0x004fca00078e00ff */
[----:B------:R-:W-:-:S04]  /*76b0*/  LOP3.LUT R6, R4, 0x1c0, RZ, 0xc0, !PT ;  /* 0x000001c004067812 */ /* 0x000fc800078ec0ff */
[C---:B------:R-:W-:Y:S02]  /*76c0*/  LOP3.LUT R4, R6.reuse, 0x38, R16, 0xf8, !PT ;  /* 0x0000003806047812 */ /* 0x040fe400078ef810 */
[----:B------:R-:W-:Y:S02]  /*76d0*/  SHF.R.U32.HI R7, RZ, 0x3, R6 ;  /* 0x00000003ff077819 */ /* 0x000fe40000011606 */
[----:B------:R-:W-:Y:S02]  /*76e0*/  LOP3.LUT R6, R6, 0x38, R5, 0xf8, !PT ;  /* 0x0000003806067812 */ /* 0x000fe400078ef805 */
[-C--:B------:R-:W-:Y:S02]  /*76f0*/  LOP3.LUT R4, R4, R7.reuse, RZ, 0x3c, !PT ;  /* 0x0000000704047212 */ /* 0x080fe400078e3cff */
[----:B------:R-:W-:-:S03]  /*7700*/  LOP3.LUT R6, R6, R7, RZ, 0x3c, !PT ;  /* 0x0000000706067212 */ /* 0x000fc600078e3cff */
[C---:B------:R-:W-:Y:S02]  /*7710*/  IMAD R5, R8.reuse, 0x200, R4 ;  /* 0x0000020008057824 */ /* 0x040fe400078e0204 */
[----:B------:R-:W-:Y:S02]  /*7720*/  IMAD R9, R8, 0x200, R6 ;  /* 0x0000020008097824 */ /* 0x000fe400078e0206 */
[--C-:B------:R-:W-:Y:S02]  /*7730*/  IMAD R42, R5, 0x2, R2.reuse ;  /* 0x00000002052a7824 */ /* 0x100fe400078e0202 */
[----:B------:R-:W-:-:S03]  /*7740*/  IMAD R44, R9, 0x2, R2 ;  /* 0x00000002092c7824 */ /* 0x000fc600078e0202 */
[----:B------:R-:W1:Y:S04]  /*7750*/  LDS.128 R4, [R42+0xc400] ;  /* 0x00c400002a047984 */ /* 0x000e680000000c00 */
[----:B------:R-:W2:Y:S01]  /*7760*/  LDS.128 R8, [R44+0xc400] ;  /* 0x00c400002c087984 */ /* 0x000ea20000000c00 */
[----:B-1----:R-:W-:Y:S01]  /*7770*/  SHF.L.U32 R25, R4, 0x10, RZ ;  /* 0x0000001004197819 */ /* 0x002fe200000006ff */
[----:B0-----:R-:W-:Y:S01]  /*7780*/  IMAD.U32 R27, R6, 0x10000, RZ ;  /* 0x00010000061b7824 */ /* 0x001fe200078e00ff */
[----:B------:R-:W-:Y:S01]  /*7790*/  LOP3.LUT R4, R4, 0xffff0000, RZ, 0xc0, !PT ;  /* 0xffff000004047812 */ /* 0x000fe200078ec0ff */
[----:B------:R-:W-:Y:S01]  /*77a0*/  IMAD.U32 R26, R5, 0x10000, RZ ;  /* 0x00010000051a7824 */ /* 0x000fe200078e00ff */
[----:B--2---:R-:W-:Y:S01]  /*77b0*/  SHF.L.U32 R32, R10, 0x10, RZ ;  /* 0x000000100a207819 */ /* 0x004fe200000006ff */
[C---:B------:R-:W-:Y:S01]  /*77c0*/  IMAD.U32 R30, R8.reuse, 0x10000, RZ ;  /* 0x00010000081e7824 */ /* 0x040fe200078e00ff */
[----:B------:R-:W-:Y:S01]  /*77d0*/  LOP3.LUT R8, R8, 0xffff0000, RZ, 0xc0, !PT ;  /* 0xffff000008087812 */ /* 0x000fe200078ec0ff */
[----:B------:R-:W-:Y:S01]  /*77e0*/  IMAD.U32 R31, R9, 0x10000, RZ ;  /* 0x00010000091f7824 */ /* 0x000fe200078e00ff */
[----:B------:R-:W-:Y:S01]  /*77f0*/  LOP3.LUT R10, R10, 0xffff0000, RZ, 0xc0, !PT ;  /* 0xffff00000a0a7812 */ /* 0x000fe200078ec0ff */
[C---:B------:R-:W-:Y:S01]  /*7800*/  FMUL.FTZ R38, R30.reuse, R36 ;  /* 0x000000241e267220 */ /* 0x040fe20000410000 */
[----:B------:R-:W-:Y:S01]  /*7810*/  FMUL.FTZ R40, R30, R34 ;  /* 0x000000221e287220 */ /* 0x000fe20000410000 */
[----:B------:R-:W-:-:S02]  /*7820*/  IMAD.U32 R30, R20, 0x10000, RZ ;  /* 0x00010000141e7824 */ /* 0x000fc400078e00ff */
[C---:B------:R-:W-:Y:S01]  /*7830*/  FMUL.FTZ R39, R8.reuse, R37 ;  /* 0x0000002508277220 */ /* 0x040fe20000410000 */
[C---:B------:R-:W-:Y:S01]  /*7840*/  FFMA.FTZ R38, R25.reuse, R34, -R38 ;  /* 0x0000002219267223 */ /* 0x040fe20000010826 */
[----:B------:R-:W-:Y:S01]  /*7850*/  FFMA.FTZ R40, R25, R36, R40 ;  /* 0x0000002419287223 */ /* 0x000fe20000010028 */
[----:B------:R-:W-:Y:S02]  /*7860*/  IMAD.U32 R25, R3, 0x10000, RZ ;  /* 0x0001000003197824 */ /* 0x000fe400078e00ff */
[-C--:B------:R-:W-:Y:S01]  /*7870*/  FMUL.FTZ R41, R8, R35.reuse ;  /* 0x0000002308297220 */ /* 0x080fe20000410000 */
[-C--:B------:R-:W-:Y:S01]  /*7880*/  FMUL.FTZ R8, R32, R30.reuse ;  /* 0x0000001e20087220 */ /* 0x080fe20000410000 */
[----:B------:R-:W-:Y:S01]  /*7890*/  FFMA.FTZ R39, R4, R35, -R39 ;  /* 0x0000002304277223 */ /* 0x000fe20000010827 */
[-C--:B------:R-:W-:Y:S01]  /*78a0*/  FMUL.FTZ R43, R32, R25.reuse ;  /* 0x00000019202b7220 */ /* 0x080fe20000410000 */
[----:B------:R-:W-:Y:S01]  /*78b0*/  LOP3.LUT R35, R20, 0xffff0000, RZ, 0xc0, !PT ;  /* 0xffff000014237812 */ /* 0x000fe200078ec0ff */
[----:B------:R-:W-:Y:S01]  /*78c0*/  FFMA.FTZ R32, R27, R25, -R8 ;  /* 0x000000191b207223 */ /* 0x000fe20000010808 */
[----:B------:R-:W-:Y:S01]  /*78d0*/  LOP3.LUT R25, R3, 0xffff0000, RZ, 0xc0, !PT ;  /* 0xffff000003197812 */ /* 0x000fe200078ec0ff */
[----:B------:R-:W-:Y:S01]  /*78e0*/  FFMA.FTZ R41, R4, R37, R41 ;  /* 0x0000002504297223 */ /* 0x000fe20000010029 */
[----:B------:R-:W-:Y:S01]  /*78f0*/  LOP3.LUT R6, R6, 0xffff0000, RZ, 0xc0, !PT ;  /* 0xffff000006067812 */ /* 0x000fe200078ec0ff */
[----:B------:R-:W-:Y:S01]  /*7900*/  FFMA.FTZ R43, R27, R30, R43 ;  /* 0x0000001e1b2b7223 */ /* 0x000fe2000001002b */
[----:B------:R-:W-:Y:S01]  /*7910*/  FMUL.FTZ R37, R10, R35 ;  /* 0x000000230a257220 */ /* 0x000fe20000410000 */
[----:B------:R-:W-:-:S02]  /*7920*/  IMAD.U32 R4, R14, 0x10000, RZ ;  /* 0x000100000e047824 */ /* 0x000fc400078e00ff */
[-C--:B------:R-:W-:Y:S01]  /*7930*/  FMUL.FTZ R45, R10, R25.reuse ;  /* 0x000000190a2d7220 */ /* 0x080fe20000410000 */
[----:B------:R-:W-:Y:S02]  /*7940*/  IMAD.U32 R27, R15, 0x10000, RZ ;  /* 0x000100000f1b7824 */ /* 0x000fe400078e00ff */
[----:B------:R-:W-:Y:S01]  /*7950*/  FFMA.FTZ R37, R6, R25, -R37 ;  /* 0x0000001906257223 */ /* 0x000fe20000010825 */
[----:B------:R-:W-:Y:S02]  /*7960*/  IMAD.U32 R33, R11, 0x10000, RZ ;  /* 0x000100000b217824 */ /* 0x000fe400078e00ff */
[C---:B------:R-:W-:Y:S01]  /*7970*/  FMUL.FTZ R30, R31.reuse, R4 ;  /* 0x000000041f1e7220 */ /* 0x040fe20000410000 */
[----:B------:R-:W-:Y:S02]  /*7980*/  IMAD.U32 R10, R0, 0x10000, RZ ;  /* 0x00010000000a7824 */ /* 0x000fe400078e00ff */
[----:B------:R-:W-:Y:S01]  /*7990*/  FMUL.FTZ R25, R31, R27 ;  /* 0x0000001b1f197220 */ /* 0x000fe20000410000 */
[----:B------:R-:W-:-:S02]  /*79a0*/  IMAD.U32 R28, R7, 0x10000, RZ ;  /* 0x00010000071c7824 */ /* 0x000fc400078e00ff */
[----:B------:R-:W-:Y:S01]  /*79b0*/  FFMA.FTZ R30, R26, R27, R30 ;  /* 0x0000001b1a1e7223 */ /* 0x000fe2000001001e */
[----:B------:R-:W-:Y:S02]  /*79c0*/  IMAD.U32 R8, R24, 0x10000, RZ ;  /* 0x0001000018087824 */ /* 0x000fe400078e00ff */
[----:B------:R-:W-:Y:S01]  /*79d0*/  FMUL.FTZ R31, R33, R10 ;  /* 0x0000000a211f7220 */ /* 0x000fe20000410000 */
[----:B------:R-:W-:Y:S01]  /*79e0*/  FFMA.FTZ R25, R26, R4, -R25 ;  /* 0x000000041a197223 */ /* 0x000fe20000010819 */
[----:B------:R-:W-:Y:S01]  /*79f0*/  LOP3.LUT R9, R9, 0xffff0000, RZ, 0xc0, !PT ;  /* 0xffff000009097812 */ /* 0x000fe200078ec0ff */
[-C--:B------:R-:W-:Y:S01]  /*7a00*/  FMUL.FTZ R33, R33, R8.reuse ;  /* 0x0000000821217220 */ /* 0x080fe20000410000 */
[----:B------:R-:W-:Y:S01]  /*7a10*/  FFMA.FTZ R31, R28, R8, -R31 ;  /* 0x000000081c1f7223 */ /* 0x000fe2000001081f */
[----:B------:R-:W-:Y:S01]  /*7a20*/  LOP3.LUT R11, R11, 0xffff0000, RZ, 0xc0, !PT ;  /* 0xffff00000b0b7812 */ /* 0x000fe200078ec0ff */
[----:B------:R-:W-:Y:S01]  /*7a30*/  FFMA.FTZ R34, R6, R35, R45 ;  /* 0x0000002306227223 */ /* 0x000fe2000001002d */
[----:B------:R-:W-:Y:S01]  /*7a40*/  LOP3.LUT R8, R15, 0xffff0000, RZ, 0xc0, !PT ;  /* 0xffff00000f087812 */ /* 0x000fe200078ec0ff */
[----:B------:R-:W-:Y:S01]  /*7a50*/  FFMA.FTZ R33, R28, R10, R33 ;  /* 0x0000000a1c217223 */ /* 0x000fe20000010021 */
[----:B------:R-:W-:-:S02]  /*7a60*/  LOP3.LUT R26, R0, 0xffff0000, RZ, 0xc0, !PT ;  /* 0xffff0000001a7812 */ /* 0x000fc400078ec0ff */
[----:B------:R-:W-:Y:S01]  /*7a70*/  LOP3.LUT R4, R14, 0xffff0000, RZ, 0xc0, !PT ;  /* 0xffff00000e047812 */ /* 0x000fe200078ec0ff */
[----:B------:R-:W-:Y:S01]  /*7a80*/  FMUL.FTZ R10, R9, R8 ;  /* 0x00000008090a7220 */ /* 0x000fe20000410000 */
[----:B------:R-:W-:Y:S01]  /*7a90*/  LOP3.LUT R6, R24, 0xffff0000, RZ, 0xc0, !PT ;  /* 0xffff000018067812 */ /* 0x000fe200078ec0ff */
[----:B------:R-:W-:Y:S01]  /*7aa0*/  FMUL.FTZ R36, R11, R26 ;  /* 0x0000001a0b247220 */ /* 0x000fe20000410000 */
[----:B------:R-:W-:Y:S01]  /*7ab0*/  LOP3.LUT R5, R5, 0xffff0000, RZ, 0xc0, !PT ;  /* 0xffff000005057812 */ /* 0x000fe200078ec0ff */
[----:B------:R-:W-:Y:S01]  /*7ac0*/  FMUL.FTZ R9, R9, R4 ;  /* 0x0000000409097220 */ /* 0x000fe20000410000 */
[----:B------:R-:W-:Y:S01]  /*7ad0*/  LOP3.LUT R7, R7, 0xffff0000, RZ, 0xc0, !PT ;  /* 0xffff000007077812 */ /* 0x000fe200078ec0ff */
[----:B------:R-:W-:Y:S02]  /*7ae0*/  FMUL.FTZ R11, R11, R6 ;  /* 0x000000060b0b7220 */ /* 0x000fe40000410000 */
[C---:B------:R-:W-:Y:S01]  /*7af0*/  FFMA.FTZ R28, R5.reuse, R4, -R10 ;  /* 0x00000004051c7223 */ /* 0x040fe2000001080a */
[----:B------:R-:W-:Y:S01]  /*7b00*/  FFMA.FTZ R9, R5, R8, R9 ;  /* 0x0000000805097223 */ /* 0x000fe20000010009 */
[C---:B------:R-:W-:Y:S01]  /*7b10*/  FFMA.FTZ R36, R7.reuse, R6, -R36 ;  /* 0x0000000607247223 */ /* 0x040fe20000010824 */
[----:B------:R-:W-:Y:S01]  /*7b20*/  FFMA.FTZ R26, R7, R26, R11 ;  /* 0x0000001a071a7223 */ /* 0x000fe2000001000b */
[----:B------:R-:W-:-:S02]  /*7b30*/  F2FP.BF16.F32.PACK_AB R4, R39, R38 ;  /* 0x000000262704723e */ /* 0x000fc400000010ff */
[----:B------:R-:W-:Y:S02]  /*7b40*/  F2FP.BF16.F32.PACK_AB R6, R37, R32 ;  /* 0x000000202506723e */ /* 0x000fe400000010ff */
[----:B------:R-:W-:Y:S02]  /*7b50*/  F2FP.BF16.F32.PACK_AB R5, R28, R25 ;  /* 0x000000191c05723e */ /* 0x000fe400000010ff */
[----:B------:R-:W-:Y:S02]  /*7b60*/  F2FP.BF16.F32.PACK_AB R7, R36, R31 ;  /* 0x0000001f2407723e */ /* 0x000fe400000010ff */
[----:B------:R-:W-:Y:S02]  /*7b70*/  F2FP.BF16.F32.PACK_AB R8, R41, R40 ;  /* 0x000000282908723e */ /* 0x000fe400000010ff */
[----:B------:R-:W-:Y:S01]  /*7b80*/  F2FP.BF16.F32.PACK_AB R10, R34, R43 ;  /* 0x0000002b220a723e */ /* 0x000fe200000010ff */
[----:B------:R1:W-:Y:S01]  /*7b90*/  STS.128 [R42+0xc400], R4 ;  /* 0x00c400042a007388 */ /* 0x0003e20000000c00 */
[----:B------:R-:W-:-:S02]  /*7ba0*/  F2FP.BF16.F32.PACK_AB R9, R9, R30 ;  /* 0x0000001e0909723e */ /* 0x000fc400000010ff */
[----:B------:R-:W-:-:S05]  /*7bb0*/  F2FP.BF16.F32.PACK_AB R11, R26, R33 ;  /* 0x000000211a0b723e */ /* 0x000fca00000010ff */
[----:B------:R1:W-:Y:S02]  /*7bc0*/  STS.128 [R44+0xc400], R8 ;  /* 0x00c400082c007388 */ /* 0x0003e40000000c00 */
.L_x_487:
[----:B------:R-:W-:Y:S05]  /*7bd0*/  BSYNC B1 ;  /* 0x0000000000017941 */ /* 0x000fea0003800000 */
.L_x_486:
[----:B------:R-:W-:Y:S05]  /*7be0*/  @P0 BRA `(.L_x_478) ;  /* 0x0000000400680947 */ /* 0x000fea0003800000 */
[----:B-1----:R-:W2:Y:S01]  /*7bf0*/  LDL R5, [R1+0x80] ;  /* 0x0000800001057983 */ /* 0x002ea20000100800 */
[C---:B------:R-:W-:Y:S01]  /*7c00*/  IADD3 R6, R18.reuse, 0x60, RZ ;  /* 0x0000006012067810 */ /* 0x040fe20007ffe0ff */
[----:B------:R-:W-:Y:S02]  /*7c10*/  VIADD R7, R18, 0x60 ;  /* 0x0000006012077836 */ /* 0x000fe40000000000 */
[----:B------:R-:W3:Y:S02]  /*7c20*/  LDL R42, [R1+0xa0] ;  /* 0x0000a000012a7983 */ /* 0x000ee40000100800 */
[----:B------:R-:W-:Y:S02]  /*7c30*/  IMAD.SHL.U32 R6, R6, 0x40, RZ ;  /* 0x0000004006067824 */ /* 0x000fe400078e00ff */
[----:B------:R-:W-:Y:S02]  /*7c40*/  IMAD.SHL.U32 R7, R7, 0x40, RZ ;  /* 0x0000004007077824 */ /* 0x000fe400078e00ff */
[----:B------:R-:W-:Y:S01]  /*7c50*/  IMAD.IADD R4, R16, 0x1, R13 ;  /* 0x0000000110047824 */ /* 0x000fe200078e020d */
[----:B------:R-:W-:-:S02]  /*7c60*/  LOP3.LUT R6, R6, 0x1c0, RZ, 0xc0, !PT ;  /* 0x000001c006067812 */ /* 0x000fc400078ec0ff */
[----:B------:R-:W-:Y:S02]  /*7c70*/  LOP3.LUT R7, R7, 0x1c0, RZ, 0xc0, !PT ;  /* 0x000001c007077812 */ /* 0x000fe400078ec0ff */
[----:B------:R-:W-:Y:S02]  /*7c80*/  SHF.R.U32.HI R6, RZ, 0x3, R6 ;  /* 0x00000003ff067819 */ /* 0x000fe40000011606 */
[----:B------:R-:W-:-:S04]  /*7c90*/  LOP3.LUT R4, R7, 0x38, R4, 0xf8, !PT ;  /* 0x0000003807047812 */ /* 0x000fc800078ef804 */
[----:B------:R-:W-:Y:S01]  /*7ca0*/  LOP3.LUT R4, R4, R6, RZ, 0x3c, !PT ;  /* 0x0000000604047212 */ /* 0x000fe200078e3cff */
[C---:B------:R-:W-:Y:S02]  /*7cb0*/  IMAD.U32 R37, R12.reuse, 0x10000, RZ ;  /* 0x000100000c257824 */ /* 0x040fe400078e00ff */
[C---:B------:R-:W-:Y:S01]  /*7cc0*/  IMAD.U32 R35, R21.reuse, 0x10000, RZ ;  /* 0x0001000015237824 */ /* 0x040fe200078e00ff */
[----:B------:R-:W-:Y:S02]  /*7cd0*/  LOP3.LUT R38, R12, 0xffff0000, RZ, 0xc0, !PT ;  /* 0xffff00000c267812 */ /* 0x000fe400078ec0ff */
[----:B------:R-:W-:Y:S01]  /*7ce0*/  LOP3.LUT R12, R21, 0xffff0000, RZ, 0xc0, !PT ;  /* 0xffff0000150c7812 */ /* 0x000fe200078ec0ff */
[C---:B------:R-:W-:Y:S01]  /*7cf0*/  IMAD.U32 R41, R20.reuse, 0x10000, RZ ;  /* 0x0001000014297824 */ /* 0x040fe200078e00ff */
[----:B------:R-:W-:Y:S01]  /*7d00*/  LOP3.LUT R20, R20, 0xffff0000, RZ, 0xc0, !PT ;  /* 0xffff000014147812 */ /* 0x000fe200078ec0ff */
[----:B------:R-:W-:Y:S01]  /*7d10*/  IMAD.U32 R40, R15, 0x10000, RZ ;  /* 0x000100000f287824 */ /* 0x000fe200078e00ff */
[----:B------:R-:W-:Y:S01]  /*7d20*/  LOP3.LUT R43, R0, 0xffff0000, RZ, 0xc0, !PT ;  /* 0xffff0000002b7812 */ /* 0x000fe200078ec0ff */
[----:B------:R-:W-:-:S02]  /*7d30*/  IMAD.U32 R36, R14, 0x10000, RZ ;  /* 0x000100000e247824 */ /* 0x000fc400078e00ff */
[----:B--2---:R-:W-:-:S04]  /*7d40*/  IMAD.IADD R9, R5, 0x1, R4 ;  /* 0x0000000105097824 */ /* 0x004fc800078e0204 */
[----:B------:R-:W-:Y:S01]  /*7d50*/  IMAD R13, R9, 0x2, R2 ;  /* 0x00000002090d7824 */ /* 0x000fe200078e0202 */
[----:B---3--:R-:W-:Y:S04]  /*7d60*/  LDS.128 R4, [R42+0xc400] ;  /* 0x00c400002a047984 */ /* 0x008fe80000000c00 */
[----:B------:R-:W1:Y:S02]  /*7d70*/  LDS.128 R8, [R13+0xc400] ;  /* 0x00c400000d087984 */ /* 0x000e640000000c00 */
[C---:B-1----:R-:W-:Y:S01]  /*7d80*/  IMAD.U32 R30, R8.reuse, 0x10000, RZ ;  /* 0x00010000081e7824 */ /* 0x042fe200078e00ff */
[----:B------:R-:W-:Y:S01]  /*7d90*/  LOP3.LUT R8, R8, 0xffff0000, RZ, 0xc0, !PT ;  /* 0xffff000008087812 */ /* 0x000fe200078ec0ff */
[C---:B------:R-:W-:Y:S02]  /*7da0*/  IMAD.U32 R25, R4.reuse, 0x10000, RZ ;  /* 0x0001000004197824 */ /* 0x040fe400078e00ff */
[-C--:B------:R-:W-:Y:S01]  /*7db0*/  FMUL.FTZ R34, R37, R30.reuse ;  /* 0x0000001e25227220 */ /* 0x080fe20000410000 */
[C---:B------:R-:W-:Y:S01]  /*7dc0*/  FMUL.FTZ R30, R35.reuse, R30 ;  /* 0x0000001e231e7220 */ /* 0x040fe20000410000 */
[----:B------:R-:W-:Y:S01]  /*7dd0*/  LOP3.LUT R4, R4, 0xffff0000, RZ, 0xc0, !PT ;  /* 0xffff000004047812 */ /* 0x000fe200078ec0ff */
[-C--:B------:R-:W-:Y:S01]  /*7de0*/  FMUL.FTZ R21, R38, R8.reuse ;  /* 0x0000000826157220 */ /* 0x080fe20000410000 */
[-C--:B------:R-:W-:Y:S01]  /*7df0*/  FFMA.FTZ R34, R35, R25.reuse, -R34 ;  /* 0x0000001923227223 */ /* 0x080fe20000010822 */
[----:B------:R-:W-:Y:S01]  /*7e00*/  FFMA.FTZ R30, R37, R25, R30 ;  /* 0x00000019251e7223 */ /* 0x000fe2000001001e */
[----:B------:R-:W-:Y:S01]  /*7e10*/  FMUL.FTZ R25, R12, R8 ;  /* 0x000000080c197220 */ /* 0x000fe20000410000 */
[----:B------:R-:W-:-:S02]  /*7e20*/  IMAD.U32 R32, R10, 0x10000, RZ ;  /* 0x000100000a207824 */ /* 0x000fc400078e00ff */
[-C--:B------:R-:W-:Y:S01]  /*7e30*/  FFMA.FTZ R21, R12, R4.reuse, -R21 ;  /* 0x000000040c157223 */ /* 0x080fe20000010815 */
[----:B0-----:R-:W-:Y:S02]  /*7e40*/  IMAD.U32 R27, R6, 0x10000, RZ ;  /* 0x00010000061b7824 */ /* 0x001fe400078e00ff */
[----:B------:R-:W-:Y:S01]  /*7e50*/  FFMA.FTZ R25, R38, R4, R25 ;  /* 0x0000000426197223 */ /* 0x000fe20000010019 */
[----:B------:R-:W-:Y:S01]  /*7e60*/  LOP3.LUT R10, R10, 0xffff0000, RZ, 0xc0, !PT ;  /* 0xffff00000a0a7812 */ /* 0x000fe200078ec0ff */
[----:B------:R-:W-:Y:S02]  /*7e70*/  IMAD.U32 R37, R3, 0x10000, RZ ;  /* 0x0001000003257824 */ /* 0x000fe400078e00ff */
[-C--:B------:R-:W-:Y:S01]  /*7e80*/  FMUL.FTZ R4, R41, R32.reuse ;  /* 0x0000002029047220 */ /* 0x080fe20000410000 */
[----:B------:R-:W-:Y:S02]  /*7e90*/  LOP3.LUT R8, R3, 0xffff0000, RZ, 0xc0, !PT ;  /* 0xffff000003087812 */ /* 0x000fe400078ec0ff */
[----:B------:R-:W-:Y:S01]  /*7ea0*/  LOP3.LUT R6, R6, 0xffff0000, RZ, 0xc0, !PT ;  /* 0xffff000006067812 */ /* 0x000fe200078ec0ff */
[C---:B------:R-:W-:Y:S01]  /*7eb0*/  FMUL.FTZ R32, R37.reuse, R32 ;  /* 0x0000002025207220 */ /* 0x040fe20000410000 */
[----:B------:R-:W-:Y:S01]  /*7ec0*/  FFMA.FTZ R3, R37, R27, -R4 ;  /* 0x0000001b25037223 */ /* 0x000fe20000010804 */
[----:B------:R-:W-:Y:S01]  /*7ed0*/  SHF.L.U32 R33, R11, 0x10, RZ ;  /* 0x000000100b217819 */ /* 0x000fe200000006ff */
[----:B------:R-:W-:Y:S01]  /*7ee0*/  FMUL.FTZ R37, R20, R10 ;  /* 0x0000000a14257220 */ /* 0x000fe20000410000 */
[----:B------:R-:W-:-:S02]  /*7ef0*/  IMAD.U32 R12, R0, 0x10000, RZ ;  /* 0x00010000000c7824 */ /* 0x000fc400078e00ff */
[C---:B------:R-:W-:Y:S01]  /*7f00*/  FMUL.FTZ R39, R8.reuse, R10 ;  /* 0x0000000a08277220 */ /* 0x040fe20000410000 */
[----:B------:R-:W-:Y:S02]  /*7f10*/  IMAD.U32 R31, R9, 0x10000, RZ ;  /* 0x00010000091f7824 */ /* 0x000fe400078e00ff */
[----:B------:R-:W-:Y:S01]  /*7f20*/  FFMA.FTZ R10, R41, R27, R32 ;  /* 0x0000001b290a7223 */ /* 0x000fe20000010020 */
[----:B------:R-:W-:Y:S01]  /*7f30*/  LOP3.LUT R9, R9, 0xffff0000, RZ, 0xc0, !PT ;  /* 0xffff000009097812 */ /* 0x000fe200078ec0ff */
[----:B------:R-:W-:Y:S01]  /*7f40*/  FFMA.FTZ R8, R8, R6, -R37 ;  /* 0x0000000608087223 */ /* 0x000fe20000010825 */
[----:B------:R-:W-:Y:S01]  /*7f50*/  LOP3.LUT R11, R11, 0xffff0000, RZ, 0xc0, !PT ;  /* 0xffff00000b0b7812 */ /* 0x000fe200078ec0ff */
[----:B------:R-:W-:Y:S01]  /*7f60*/  IMAD.U32 R28, R7, 0x10000, RZ ;  /* 0x00010000071c7824 */ /* 0x000fe200078e00ff */
[----:B------:R-:W-:Y:S01]  /*7f70*/  LOP3.LUT R41, R15, 0xffff0000, RZ, 0xc0, !PT ;  /* 0xffff00000f297812 */ /* 0x000fe200078ec0ff */
[----:B------:R-:W-:Y:S02]  /*7f80*/  IMAD.U32 R4, R24, 0x10000, RZ ;  /* 0x0001000018047824 */ /* 0x000fe400078e00ff */
[----:B------:R-:W-:Y:S01]  /*7f90*/  FMUL.FTZ R27, R12, R33 ;  /* 0x000000210c1b7220 */ /* 0x000fe20000410000 */
[----:B------:R-:W-:-:S02]  /*7fa0*/  LOP3.LUT R15, R14, 0xffff0000, RZ, 0xc0, !PT ;  /* 0xffff00000e0f7812 */ /* 0x000fc400078ec0ff */
[----:B------:R-:W-:Y:S01]  /*7fb0*/  LOP3.LUT R37, R24, 0xffff0000, RZ, 0xc0, !PT ;  /* 0xffff000018257812 */ /* 0x000fe200078ec0ff */
[----:B------:R-:W-:Y:S01]  /*7fc0*/  FFMA.FTZ R39, R20, R6, R39 ;  /* 0x0000000614277223 */ /* 0x000fe20000010027 */
[C---:B------:R-:W-:Y:S01]  /*7fd0*/  SHF.L.U32 R26, R5.reuse, 0x10, RZ ;  /* 0x00000010051a7819 */ /* 0x040fe200000006ff */
[----:B------:R-:W-:Y:S01]  /*7fe0*/  FMUL.FTZ R35, R40, R31 ;  /* 0x0000001f28237220 */ /* 0x000fe20000410000 */
[----:B------:R-:W-:Y:S01]  /*7ff0*/  LOP3.LUT R5, R5, 0xffff0000, RZ, 0xc0, !PT ;  /* 0xffff000005057812 */ /* 0x000fe200078ec0ff */
[C---:B------:R-:W-:Y:S01]  /*8000*/  FMUL.FTZ R33, R4.reuse, R33 ;  /* 0x0000002104217220 */ /* 0x040fe20000410000 */
[----:B------:R-:W-:Y:S01]  /*8010*/  LOP3.LUT R7, R7, 0xffff0000, RZ, 0xc0, !PT ;  /* 0xffff000007077812 */ /* 0x000fe200078ec0ff */
[----:B------:R-:W-:Y:S01]  /*8020*/  FFMA.FTZ R27, R4, R28, -R27 ;  /* 0x0000001c041b7223 */ /* 0x000fe2000001081b */
[----:B------:R-:W-:Y:S01]  /*8030*/  FMUL.FTZ R0, R41, R9 ;  /* 0x0000000929007220 */ /* 0x000fe20000410000 */
[----:B------:R-:W-:Y:S01]  /*8040*/  FMUL.FTZ R6, R43, R11 ;  /* 0x0000000b2b067220 */ /* 0x000fe20000410000 */
[C---:B------:R-:W-:Y:S01]  /*8050*/  FMUL.FTZ R31, R36.reuse, R31 ;  /* 0x0000001f241f7220 */ /* 0x040fe20000410000 */
[----:B------:R-:W-:Y:S01]  /*8060*/  FMUL.FTZ R4, R15, R9 ;  /* 0x000000090f047220 */ /* 0x000fe20000410000 */
[----:B------:R-:W-:Y:S01]  /*8070*/  FMUL.FTZ R20, R37, R11 ;  /* 0x0000000b25147220 */ /* 0x000fe20000410000 */
[----:B------:R-:W-:Y:S01]  /*8080*/  FFMA.FTZ R35, R36, R26, -R35 ;  /* 0x0000001a24237223 */ /* 0x000fe20000010823 */
[----:B------:R-:W-:Y:S01]  /*8090*/  FFMA.FTZ R33, R12, R28, R33 ;  /* 0x0000001c0c217223 */ /* 0x000fe20000010021 */
[----:B------:R-:W-:Y:S01]  /*80a0*/  FFMA.FTZ R0, R15, R5, -R0 ;  /* 0x000000050f007223 */ /* 0x000fe20000010800 */
[----:B------:R-:W-:Y:S01]  /*80b0*/  FFMA.FTZ R14, R37, R7, -R6 ;  /* 0x00000007250e7223 */ /* 0x000fe20000010806 */
[----:B------:R-:W-:Y:S01]  /*80c0*/  FFMA.FTZ R31, R40, R26, R31 ;  /* 0x0000001a281f7223 */ /* 0x000fe2000001001f */
[----:B------:R-:W-:Y:S01]  /*80d0*/  FFMA.FTZ R12, R41, R5, R4 ;  /* 0x00000005290c7223 */ /* 0x000fe20000010004 */
[----:B------:R-:W-:Y:S01]  /*80e0*/  FFMA.FTZ R20, R43, R7, R20 ;  /* 0x000000072b147223 */ /* 0x000fe20000010014 */
        /* <DEDUP_REMOVED lines=8> */
[----:B------:R3:W-:Y:S04]  /*8170*/  STS.128 [R42+0xc400], R4 ;  /* 0x00c400042a007388 */ /* 0x0007e80000000c00 */
[----:B------:R3:W-:Y:S02]  /*8180*/  STS.128 [R13+0xc400], R8 ;  /* 0x00c400080d007388 */ /* 0x0007e40000000c00 */
.L_x_478:
[----:B------:R-:W-:Y:S05]  /*8190*/  BSYNC B0 ;  /* 0x0000000000007941 */ /* 0x000fea0003800000 */
.L_x_467:
[----:B------:R-:W-:Y:S01]  /*81a0*/  @!PT LDS RZ, [RZ] ;  /* 0x00000000fffff984 */ /* 0x000fe20000000800 */
[----:B------:R-:W-:Y:S01]  /*81b0*/  @!PT LDS RZ, [RZ] ;  /* 0x00000000fffff984 */ /* 0x000fe20000000800 */
[----:B------:R-:W-:Y:S01]  /*81c0*/  @!PT LDS RZ, [RZ] ;  /* 0x00000000fffff984 */ /* 0x000fe20000000800 */
[----:B------:R-:W-:Y:S01]  /*81d0*/  @!PT LDS RZ, [RZ] ;  /* 0x00000000fffff984 */ /* 0x000fe20000000800 */
[----:B------:R4:W-:Y:S06]  /*81e0*/  MEMBAR.ALL.CTA ;  /* 0x0000000000007992 */ /* 0x0009ec0000008000 */
[----:B----4-:R-:W4:Y:S01]  /*81f0*/  FENCE.VIEW.ASYNC.S ;  /* 0x00000000000073c6 */ /* 0x010f220000000000 */
[----:B------:R-:W-:Y:S05]  /*8200*/  WARPSYNC.ALL ;  /* 0x0000000000007948 */ /* 0x000fea0003800000 */
[----:B----4-:R-:W-:Y:S06]  /*8210*/  BAR.SYNC.DEFER_BLOCKING 0xd, 0x180 ;  /* 0x0346000000007b1d */ /* 0x010fec0000010000 */
.L_x_464:
[----:B--2---:R-:W2:Y:S02]  /*8220*/  LDL R0, [R1+0x14] ;  /* 0x0000140001007983 */ /* 0x004ea40000100800 */
[----:B--2---:R-:W-:-:S13]  /*8230*/  ISETP.NE.AND P0, PT, R0, 0x3, PT ;  /* 0x000000030000780c */ /* 0x004fda0003f05270 */
[----:B------:R-:W-:Y:S05]  /*8240*/  @!P0 BRA `(.L_x_488) ;  /* 0x0000000000048947 */ /* 0x000fea0003800000 */
[----:B------:R-:W-:Y:S01]  /*8250*/  BPT.TRAP 0x1 ;  /* 0x000000040000795c */ /* 0x000fe20000300000 */
.L_x_488:
[----:B-1----:R-:W3:Y:S01]  /*8260*/  LDL R3, [R1+0x30] ;  /* 0x0000300001037983 */ /* 0x002ee20000100800 */
[----:B------:R-:W-:Y:S01]  /*8270*/  IMAD R0, R152, 0x8, R2 ;  /* 0x0000000898007824 */ /* 0x000fe200078e0202 */
[----:B---3--:R-:W-:-:S04]  /*8280*/  SHF.L.U32 R5, R3, 0x1f, RZ ;  /* 0x0000001f03057819 */ /* 0x008fc800000006ff */
[----:B------:R1:W2:Y:S01]  /*8290*/  SYNCS.PHASECHK.TRANS64.TRYWAIT P1, [R0+URZ+0x30830], R5 ;  /* 0x03083005000075a7 */ /* 0x0002a2000802017f */
[----:B------:R-:W-:Y:S05]  /*82a0*/  @!P0 BRA `(.L_x_489) ;  /* 0x0000000000048947 */ /* 0x000fea0003800000 */
[----:B------:R-:W-:Y:S01]  /*82b0*/  BPT.TRAP 0x1 ;  /* 0x000000040000795c */ /* 0x000fe20000300000 */
.L_x_489:
[----:B------:R-:W-:Y:S01]  /*82c0*/  IADD3 R3, R2, 0x12400, RZ ;  /* 0x0001240002037810 */ /* 0x000fe20007ffe0ff */
[----:B------:R-:W-:-:S03]  /*82d0*/  IMAD R4, R29, 0x2000, R2 ;  /* 0x000020001d047824 */ /* 0x000fc600078e0202 */
[----:B------:R-:W-:Y:S02]  /*82e0*/  SHF.R.U32.HI R3, RZ, 0x4, R3 ;  /* 0x00000004ff037819 */ /* 0x000fe40000011603 */
[----:B------:R3:W-:Y:S02]  /*82f0*/  STL [R1+0x74], R4 ;  /* 0x0000740401007387 */ /* 0x0007e40000100800 */
[----:B------:R-:W-:-:S04]  /*8300*/  LOP3.LUT R3, R3, 0x3fff, RZ, 0xc0, !PT ;  /* 0x00003fff03037812 */ /* 0x000fc800078ec0ff */
[----:B------:R-:W-:Y:S01]  /*8310*/  LOP3.LUT R3, R3, 0x10000, RZ, 0xfc, !PT ;  /* 0x0001000003037812 */ /* 0x000fe200078efcff */
[----:B---3--:R-:W-:-:S04]  /*8320*/  VIADD R4, R4, 0xc400 ;  /* 0x0000c40004047836 */ /* 0x008fc80000000000 */
[----:B------:R3:W-:Y:S01]  /*8330*/  STL [R1+0x7c], R3 ;  /* 0x00007c0301007387 */ /* 0x0007e20000100800 */
[----:B------:R-:W-:-:S04]  /*8340*/  SHF.R.U32.HI R4, RZ, 0x4, R4 ;  /* 0x00000004ff047819 */ /* 0x000fc80000011604 */
[----:B------:R-:W-:Y:S01]  /*8350*/  LOP3.LUT R4, R4, 0x3fff, RZ, 0xc0, !PT ;  /* 0x00003fff04047812 */ /* 0x000fe200078ec0ff */
[----:B--2---:R-:W-:Y:S06]  /*8360*/  @P1 BRA `(.L_x_490) ;  /* 0x0000000000081947 */ /* 0x004fec0003800000 */
[----:B------:R-:W2:Y:S02]  /*8370*/  SYNCS.PHASECHK.TRANS64.TRYWAIT P1, [R0+URZ+0x30830], R5 ;  /* 0x03083005000075a7 */ /* 0x000ea4000802017f */
[----:B--2---:R-:W-:Y:S05]  /*8380*/  @!P1 BRA `(.L_x_491) ;  /* 0x0000010400a49947 */ /* 0x004fea0003800000 */
.L_x_490:
[----:B---3--:R-:W3:Y:S01]  /*8390*/  LDL R3, [R1+0x7c] ;  /* 0x00007c0001037983 */ /* 0x008ee20000100800 */
[----:B------:R-:W-:Y:S01]  /*83a0*/  LOP3.LUT R8, R4, 0x10000, RZ, 0xfc, !PT ;  /* 0x0001000004087812 */ /* 0x000fe200078efcff */
[----:B-12---:R-:W-:Y:S01]  /*83b0*/  IMAD.MOV.U32 R5, RZ, RZ, 0x40000040 ;  /* 0x40000040ff057424 */ /* 0x006fe200078e00ff */
[----:B------:R-:W-:Y:S05]  /*83c0*/  WARPSYNC.ALL ;  /* 0x0000000000007948 */ /* 0x000fea0003800000 */
[----:B------:R-:W-:Y:S01]  /*83d0*/  IMAD.MOV.U32 R9, RZ, RZ, 0x40000040 ;  /* 0x40000040ff097424 */ /* 0x000fe200078e00ff */
[----:B------:R-:W-:Y:S01]  /*83e0*/  R2UR UR7, R5 ;  /* 0x00000000050772ca */ /* 0x000fe200000e0000 */
[----:B0----5:R-:W-:Y:S01]  /*83f0*/  WARPGROUP.ARRIVE ;  /* 0x00000000000079c5 */ /* 0x021fe20000000000 */
[C---:B------:R-:W-:Y:S01]  /*8400*/  R2UR UR4, R8.reuse ;  /* 0x00000000080472ca */ /* 0x040fe200000e0000 */
[----:B------:R-:W-:Y:S01]  /*8410*/  IMAD.MOV.U32 R7, RZ, RZ, 0x40000040 ;  /* 0x40000040ff077424 */ /* 0x000fe200078e00ff */
[----:B------:R-:W-:Y:S01]  /*8420*/  R2UR UR5, R9 ;  /* 0x00000000090572ca */ /* 0x000fe200000e0000 */
[C---:B------:R-:W-:Y:S01]  /*8430*/  VIADD R12, R8.reuse, 0x2 ;  /* 0x00000002080c7836 */ /* 0x040fe20000000000 */
[----:B------:R-:W-:Y:S01]  /*8440*/  MOV R13, 0x40000040 ;  /* 0x40000040000d7802 */ /* 0x000fe20000000f00 */
[----:B------:R-:W-:Y:S01]  /*8450*/  VIADD R10, R8, 0x4 ;  /* 0x00000004080a7836 */ /* 0x000fe20000000000 */
[----:B------:R-:W-:Y:S01]  /*8460*/  STL.64 [R1+0x50], R8 ;  /* 0x0000500801007387 */ /* 0x000fe20000100a00 */
[----:B------:R-:W-:-:S02]  /*8470*/  IMAD.MOV.U32 R11, RZ, RZ, 0x40000040 ;  /* 0x40000040ff0b7424 */ /* 0x000fc400078e00ff */
[----:B------:R-:W-:Y:S01]  /*8480*/  IMAD.MOV.U32 R5, RZ, RZ, 0x40000040 ;  /* 0x40000040ff057424 */ /* 0x000fe200078e00ff */
[----:B------:R0:W-:Y:S04]  /*8490*/  STL.64 [R1+0x68], R12 ;  /* 0x0000680c01007387 */ /* 0x0001e80000100a00 */
[----:B------:R-:W-:Y:S01]  /*84a0*/  STL.64 [R1+0x60], R10 ;  /* 0x0000600a01007387 */ /* 0x000fe20000100a00 */
[----:B---3--:R-:W-:-:S04]  /*84b0*/  IMAD R4, R152, 0x600, R3 ;  /* 0x0000060098047824 */ /* 0x008fc800078e0203 */
[C---:B------:R-:W-:Y:S01]  /*84c0*/  VIADD R6, R4.reuse, 0x2 ;  /* 0x0000000204067836 */ /* 0x040fe20000000000 */
[----:B------:R-:W-:-:S13]  /*84d0*/  R2UR UR6, R4 ;  /* 0x00000000040672ca */ /* 0x000fda00000e0000 */
[----:B------:R-:W-:Y:S01]  /*84e0*/  HGMMA.64x192x16.F32.BF16 R24, gdesc[UR4], RZ, !UPT, gsb0 ;  /* 0x02e00000041879f0 */ /* 0x000fe2000c0018ff */
[----:B------:R-:W-:Y:S01]  /*84f0*/  R2UR UR6, R6 ;  /* 0x00000000060672ca */ /* 0x000fe200000e0000 */
[----:B------:R-:W-:Y:S01]  /*8500*/  VIADD R6, R4, 0x4 ;  /* 0x0000000404067836 */ /* 0x000fe20000000000 */
[----:B------:R-:W-:Y:S01]  /*8510*/  R2UR UR7, R7 ;  /* 0x00000000070772ca */ /* 0x000fe200000e0000 */
[----:B------:R-:W-:Y:S01]  /*8520*/  IMAD.MOV.U32 R7, RZ, RZ, 0x40000040 ;  /* 0x40000040ff077424 */ /* 0x000fe200078e00ff */
[----:B------:R-:W-:Y:S01]  /*8530*/  R2UR UR4, R12 ;  /* 0x000000000c0472ca */ /* 0x000fe200000e0000 */
[----:B------:R-:W-:Y:S01]  /*8540*/  VIADD R4, R4, 0x6 ;  /* 0x0000000604047836 */ /* 0x000fe20000000000 */
[----:B------:R-:W-:Y:S01]  /*8550*/  R2UR UR5, R13 ;  /* 0x000000000d0572ca */ /* 0x000fe200000e0000 */
[----:B------:R-:W-:Y:S02]  /*8560*/  WARPGROUP.DEPBAR.LE gsb0, 0x0 ;  /* 0x00008000000079c5 */ /* 0x000fe40000010000 */
[----:B------:R-:W-:-:S10]  /*8570*/  WARPGROUP.ARRIVE ;  /* 0x00000000000079c5 */ /* 0x000fd40000000000 */
[----:B------:R-:W-:Y:S01]  /*8580*/  HGMMA.64x192x16.F32.BF16 R24, gdesc[UR4], R24, gsb0 ;  /* 0x02e00000041879f0 */ /* 0x000fe20008001818 */
[----:B------:R-:W-:Y:S01]  /*8590*/  R2UR UR6, R6 ;  /* 0x00000000060672ca */ /* 0x000fe200000e0000 */
[----:B------:R-:W-:Y:S01]  /*85a0*/  VIADD R6, R8, 0x6 ;  /* 0x0000000608067836 */ /* 0x000fe20000000000 */
[----:B------:R-:W-:Y:S02]  /*85b0*/  R2UR UR7, R7 ;  /* 0x00000000070772ca */ /* 0x000fe400000e0000 */
[----:B------:R-:W-:Y:S02]  /*85c0*/  R2UR UR4, R10 ;  /* 0x000000000a0472ca */ /* 0x000fe400000e0000 */
[----:B------:R-:W-:Y:S02]  /*85d0*/  R2UR UR5, R11 ;  /* 0x000000000b0572ca */ /* 0x000fe400000e0000 */
[----:B------:R-:W-:-:S05]  /*85e0*/  MOV R7, 0x40000040 ;  /* 0x4000004000077802 */ /* 0x000fca0000000f00 */
[----:B------:R1:W-:Y:S01]  /*85f0*/  STL.64 [R1+0x58], R6 ;  /* 0x0000580601007387 */ /* 0x0003e20000100a00 */
[----:B------:R-:W-:Y:S02]  /*8600*/  WARPGROUP.DEPBAR.LE gsb0, 0x0 ;  /* 0x00008000000079c5 */ /* 0x000fe40000010000 */
[----:B------:R-:W-:-:S06]  /*8610*/  WARPGROUP.ARRIVE ;  /* 0x00000000000079c5 */ /* 0x000fcc0000000000 */
[----:B------:R-:W-:Y:S01]  /*8620*/  HGMMA.64x192x16.F32.BF16 R24, gdesc[UR4], R24, gsb0 ;  /* 0x02e00000041879f0 */ /* 0x000fe20008001818 */
[----:B------:R-:W-:Y:S02]  /*8630*/  R2UR UR7, R5 ;  /* 0x00000000050772ca */ /* 0x000fe400000e0000 */
[----:B------:R-:W2:Y:S01]  /*8640*/  LDL R5, [R1+0xa8] ;  /* 0x0000a80001057983 */ /* 0x000ea20000100800 */
[----:B------:R-:W-:Y:S02]  /*8650*/  R2UR UR6, R4 ;  /* 0x00000000040672ca */ /* 0x000fe400000e0000 */
[----:B------:R-:W-:Y:S02]  /*8660*/  R2UR UR4, R6 ;  /* 0x00000000060472ca */ /* 0x000fe400000e0000 */
[----:B------:R-:W-:Y:S01]  /*8670*/  R2UR UR5, R7 ;  /* 0x00000000070572ca */ /* 0x000fe200000e0000 */
[----:B------:R-:W-:Y:S02]  /*8680*/  WARPGROUP.DEPBAR.LE gsb0, 0x0 ;  /* 0x00008000000079c5 */ /* 0x000fe40000010000 */
[----:B------:R-:W-:-:S10]  /*8690*/  WARPGROUP.ARRIVE ;  /* 0x00000000000079c5 */ /* 0x000fd40000000000 */
[----:B------:R-:W-:Y:S01]  /*86a0*/  HGMMA.64x192x16.F32.BF16 R24, gdesc[UR4], R24, gsb0 ;  /* 0x02e00000041879f0 */ /* 0x000fe20008001818 */
[----:B------:R-:W-:Y:S01]  /*86b0*/  ULDC UR4, c[0x0][0x9d8] ;  /* 0x0002760000047ab9 */ /* 0x000fe20000000800 */
[----:B------:R-:W-:Y:S01]  /*86c0*/  ULDC UR5, c[0x0][0x988] ;  /* 0x0002620000057ab9 */ /* 0x000fe20000000800 */
[----:B------:R-:W-:Y:S02]  /*86d0*/  WARPGROUP.DEPBAR.LE gsb0, 0x0 ;  /* 0x00008000000079c5 */ /* 0x000fe40000010000 */
[----:B------:R-:W-:Y:S01]  /*86e0*/  FMUL.FTZ R126, R24, UR4 ;  /* 0x00000004187e7c20 */ /* 0x000fe20008410000 */
[----:B0-----:R-:W-:Y:S01]  /*86f0*/  FMUL.FTZ R12, R26, UR4 ;  /* 0x000000041a0c7c20 */ /* 0x001fe20008410000 */
[----:B------:R-:W-:Y:S01]  /*8700*/  FMUL.FTZ R124, R25, UR4 ;  /* 0x00000004197c7c20 */ /* 0x000fe20008410000 */
[----:B------:R-:W-:Y:S01]  /*8710*/  FMUL.FTZ R120, R33, UR4 ;  /* 0x0000000421787c20 */ /* 0x000fe20008410000 */
[----:B------:R-:W-:Y:S01]  /*8720*/  FMUL.FTZ R25, R35, UR4 ;  /* 0x0000000423197c20 */ /* 0x000fe20008410000 */
[----:B-1----:R-:W-:Y:S01]  /*8730*/  FMUL.FTZ R7, R48, UR4 ;  /* 0x0000000430077c20 */ /* 0x002fe20008410000 */
[----:B------:R-:W-:Y:S01]  /*8740*/  MUFU.TANH R126, R126 ;  /* 0x0000007e007e7308 */ /* 0x000fe20000002400 */
[----:B------:R-:W-:Y:S01]  /*8750*/  FMUL.FTZ R48, R51, UR4 ;  /* 0x0000000433307c20 */ /* 0x000fe20008410000 */
[----:B------:R-:W-:Y:S01]  /*8760*/  FMUL.FTZ R51, R55, UR4 ;  /* 0x0000000437337c20 */ /* 0x000fe20008410000 */
[----:B------:R-:W-:Y:S01]  /*8770*/  FMUL.FTZ R122, R29, UR4 ;  /* 0x000000041d7a7c20 */ /* 0x000fe20008410000 */
[----:B------:R-:W-:Y:S01]  /*8780*/  FMUL.FTZ R15, R31, UR4 ;  /* 0x000000041f0f7c20 */ /* 0x000fe20008410000 */
[----:B------:R-:W-:-:S03]  /*8790*/  FMUL.FTZ R55, R66, UR4 ;  /* 0x0000000442377c20 */ /* 0x000fc60008410000 */
[----:B------:R-:W0:Y:S01]  /*87a0*/  MUFU.TANH R12, R12 ;  /* 0x0000000c000c7308 */ /* 0x000e220000002400 */
[----:B------:R-:W-:Y:S01]  /*87b0*/  FMUL.FTZ R4, R44, UR4 ;  /* 0x000000042c047c20 */ /* 0x000fe20008410000 */
[----:B--2---:R-:W-:Y:S02]  /*87c0*/  IMAD.IADD R66, R5, 0x1, R127 ;  /* 0x0000000105427824 */ /* 0x004fe400078e027f */
[----:B------:R-:W-:Y:S01]  /*87d0*/  FMUL.FTZ R125, R28, UR4 ;  /* 0x000000041c7d7c20 */ /* 0x000fe20008410000 */
[----:B------:R-:W-:-:S03]  /*87e0*/  FMUL.FTZ R3, R40, UR4 ;  /* 0x0000000428037c20 */ /* 0x000fc60008410000 */
[----:B------:R-:W-:Y:S01]  /*87f0*/  MUFU.TANH R120, R120 ;  /* 0x0000007800787308 */ /* 0x000fe20000002400 */
[----:B------:R-:W-:-:S07]  /*8800*/  IMAD R5, R155, -0xc0, R66 ;  /* 0xffffff409b057824 */ /* 0x000fce00078e0242 */
[----:B------:R-:W1:Y:S01]  /*8810*/  MUFU.TANH R25, R25 ;  /* 0x0000001900197308 */ /* 0x000e620000002400 */
[----:B------:R-:W-:Y:S01]  /*8820*/  FMUL.FTZ R123, R32, UR4 ;  /* 0x00000004207b7c20 */ /* 0x000fe20008410000 */
[----:B------:R-:W-:-:S06]  /*8830*/  ISETP.GT.AND P3, PT, R5, RZ, PT ;  /* 0x000000ff0500720c */ /* 0x000fcc0003f64270 */
[----:B------:R-:W2:Y:S01]  /*8840*/  MUFU.TANH R124, R124 ;  /* 0x0000007c007c7308 */ /* 0x000ea20000002400 */
[----:B------:R-:W-:-:S07]  /*8850*/  FMUL.FTZ R13, R27, UR4 ;  /* 0x000000041b0d7c20 */ /* 0x000fce0008410000 */
[----:B------:R-:W-:Y:S08]  /*8860*/  MUFU.TANH R122, R122 ;  /* 0x0000007a007a7308 */ /* 0x000ff00000002400 */
[----:B------:R-:W3:Y:S01]  /*8870*/  MUFU.TANH R15, R15 ;  /* 0x0000000f000f7308 */ /* 0x000ee20000002400 */
[----:B0-----:R-:W-:-:S07]  /*8880*/  FSEL R12, R12, -INF , P3 ;  /* 0xff8000000c0c7808 */ /* 0x001fce0001800000 */
[----:B------:R-:W0:Y:S01]  /*8890*/  MUFU.TANH R4, R4 ;  /* 0x0000000400047308 */ /* 0x000e220000002400 */
[----:B------:R-:W-:-:S07]  /*88a0*/  FSEL R126, R126, -INF , P3 ;  /* 0xff8000007e7e7808 */ /* 0x000fce0001800000 */
[----:B------:R-:W4:Y:S01]  /*88b0*/  MUFU.TANH R125, R125 ;  /* 0x0000007d007d7308 */ /* 0x000f220000002400 */
[----:B------:R-:W-:Y:S01]  /*88c0*/  ISETP.GT.AND P3, PT, R5, 0x11, PT ;  /* 0x000000110500780c */ /* 0x000fe20003f64270 */
[----:B------:R-:W-:-:S06]  /*88d0*/  FMUL.FTZ R14, R30, UR4 ;  /* 0x000000041e0e7c20 */ /* 0x000fcc0008410000 */
[----:B------:R-:W4:Y:S01]  /*88e0*/  MUFU.TANH R3, R3 ;  /* 0x0000000300037308 */ /* 0x000f220000002400 */
[C---:B------:R-:W-:Y:S01]  /*88f0*/  ISETP.GT.AND P4, PT, R5.reuse, 0x1, PT ;  /* 0x000000010500780c */ /* 0x040fe20003f84270 */
[----:B------:R-:W-:Y:S01]  /*8900*/  FMUL.FTZ R121, R36, UR4 ;  /* 0x0000000424797c20 */ /* 0x000fe20008410000 */
[----:B------:R-:W-:Y:S01]  /*8910*/  ISETP.GT.AND P1, PT, R5, 0x9, PT ;  /* 0x000000090500780c */ /* 0x000fe20003f24270 */
[----:B------:R-:W-:Y:S01]  /*8920*/  FMUL.FTZ R30, R46, UR4 ;  /* 0x000000042e1e7c20 */ /* 0x000fe20008410000 */
[----:B-1----:R-:W-:-:S03]  /*8930*/  FSEL R25, R25, -INF , P3 ;  /* 0xff80000019197808 */ /* 0x002fc60001800000 */
[----:B------:R-:W1:Y:S01]  /*8940*/  MUFU.TANH R123, R123 ;  /* 0x0000007b007b7308 */ /* 0x000e620000002400 */
[----:B------:R-:W-:Y:S01]  /*8950*/  FSEL R120, R120, -INF , P3 ;  /* 0xff80000078787808 */ /* 0x000fe20001800000 */
[----:B------:R-:W-:Y:S01]  /*8960*/  FMUL.FTZ R46, R68, UR4 ;  /* 0x00000004442e7c20 */ /* 0x000fe20008410000 */
[----:B------:R-:W-:Y:S01]  /*8970*/  ISETP.GT.AND P3, PT, R5, 0x28, PT ;  /* 0x000000280500780c */ /* 0x000fe20003f64270 */
[----:B------:R-:W-:Y:S01]  /*8980*/  FMUL.FTZ R6, R37, UR4 ;  /* 0x0000000425067c20 */ /* 0x000fe20008410000 */
[----:B------:R-:W-:-:S03]  /*8990*/  ISETP.GT.AND P5, PT, R5, 0x8, PT ;  /* 0x000000080500780c */ /* 0x000fc60003fa4270 */
[----:B------:R-:W1:Y:S01]  /*89a0*/  MUFU.TANH R13, R13 ;  /* 0x0000000d000d7308 */ /* 0x000e620000002400 */
[----:B--2---:R-:W-:Y:S01]  /*89b0*/  FSEL R124, R124, -INF , P4 ;  /* 0xff8000007c7c7808 */ /* 0x004fe20002000000 */
[----:B------:R-:W-:Y:S01]  /*89c0*/  FMUL.FTZ R68, R79, UR4 ;  /* 0x000000044f447c20 */ /* 0x000fe20008410000 */
[----:B------:R-:W-:Y:S01]  /*89d0*/  FMUL.FTZ R79, R91, UR4 ;  /* 0x000000045b4f7c20 */ /* 0x000fe20008410000 */
[----:B---3--:R-:W-:Y:S02]  /*89e0*/  FSEL R15, R15, -INF , P1 ;  /* 0xff8000000f0f7808 */ /* 0x008fe40000800000 */
[----:B------:R-:W-:Y:S02]  /*89f0*/  FSEL R122, R122, -INF , P1 ;  /* 0xff8000007a7a7808 */ /* 0x000fe40000800000 */
[----:B------:R-:W2:Y:S01]  /*8a00*/  MUFU.TANH R14, R14 ;  /* 0x0000000e000e7308 */ /* 0x000ea20000002400 */
[----:B------:R-:W-:Y:S01]  /*8a10*/  ISETP.GT.AND P1, PT, R5, 0x20, PT ;  /* 0x000000200500780c */ /* 0x000fe20003f24270 */
[----:B------:R-:W-:Y:S01]  /*8a20*/  FMUL.FTZ R24, R34, UR4 ;  /* 0x0000000422187c20 */ /* 0x000fe20008410000 */
[----:B0-----:R-:W-:-:S02]  /*8a30*/  FSEL R91, R4, -INF , P3 ;  /* 0xff800000045b7808 */ /* 0x001fc40001800000 */
[----:B----4-:R-:W-:Y:S02]  /*8a40*/  FSEL R125, R125, -INF , P5 ;  /* 0xff8000007d7d7808 */ /* 0x010fe40002800000 */
[----:B------:R-:W-:Y:S01]  /*8a50*/  FMNMX.FTZ R4, R126, R124, !PT ;  /* 0x0000007c7e047209 */ /* 0x000fe20007810000 */
[----:B------:R-:W0:Y:S01]  /*8a60*/  MUFU.TANH R121, R121 ;  /* 0x0000007900797308 */ /* 0x000e220000002400 */
[----:B------:R-:W-:Y:S01]  /*8a70*/  FMUL.FTZ R35, R93, UR4 ;  /* 0x000000045d237c20 */ /* 0x000fe20008410000 */
[----:B------:R-:W-:Y:S01]  /*8a80*/  FSEL R93, R3, -INF , P1 ;  /* 0xff800000035d7808 */ /* 0x000fe20000800000 */
[----:B------:R-:W-:Y:S01]  /*8a90*/  FMUL.FTZ R8, R41, UR4 ;  /* 0x0000000429087c20 */ /* 0x000fe20008410000 */
[----:B------:R-:W-:Y:S02]  /*8aa0*/  ISETP.GT.AND P2, PT, R5, 0x10, PT ;  /* 0x000000100500780c */ /* 0x000fe40003f44270 */
[----:B------:R-:W-:Y:S02]  /*8ab0*/  FMNMX.FTZ R3, R125, R4, !PT ;  /* 0x000000047d037209 */ /* 0x000fe40007810000 */
[----:B------:R-:W3:Y:S01]  /*8ac0*/  MUFU.TANH R6, R6 ;  /* 0x0000000600067308 */ /* 0x000ee20000002400 */
[----:B------:R-:W-:Y:S01]  /*8ad0*/  FMUL.FTZ R26, R38, UR4 ;  /* 0x00000004261a7c20 */ /* 0x000fe20008410000 */
[----:B-1----:R-:W-:-:S02]  /*8ae0*/  FSEL R123, R123, -INF , P2 ;  /* 0xff8000007b7b7808 */ /* 0x002fc40001000000 */
[----:B------:R-:W-:-:S04]  /*8af0*/  FMNMX.FTZ R4, R122, R3, !PT ;  /* 0x000000037a047209 */ /* 0x000fc80007810000 */
[----:B------:R-:W1:Y:S01]  /*8b00*/  MUFU.TANH R24, R24 ;  /* 0x0000001800187308 */ /* 0x000e620000002400 */
[----:B------:R-:W-:Y:S01]  /*8b10*/  FSEL R13, R13, -INF , P4 ;  /* 0xff8000000d0d7808 */ /* 0x000fe20002000000 */
[----:B------:R-:W-:Y:S01]  /*8b20*/  FMUL.FTZ R27, R39, UR4 ;  /* 0x00000004271b7c20 */ /* 0x000fe20008410000 */
[----:B------:R-:W-:Y:S01]  /*8b30*/  ISETP.GT.AND P4, PT, R5, 0x18, PT ;  /* 0x000000180500780c */ /* 0x000fe20003f84270 */
[----:B------:R-:W-:Y:S01]  /*8b40*/  FMUL.FTZ R10, R45, UR4 ;  /* 0x000000042d0a7c20 */ /* 0x000fe20008410000 */
[----:B------:R-:W-:-:S03]  /*8b50*/  FMNMX.FTZ R3, R123, R4, !PT ;  /* 0x000000047b037209 */ /* 0x000fc60007810000 */
[----:B------:R-:W4:Y:S01]  /*8b60*/  MUFU.TANH R8, R8 ;  /* 0x0000000800087308 */ /* 0x000f220000002400 */
[----:B--2---:R-:W-:Y:S01]  /*8b70*/  FSEL R14, R14, -INF , P5 ;  /* 0xff8000000e0e7808 */ /* 0x004fe20002800000 */
[----:B------:R-:W-:Y:S01]  /*8b80*/  FMUL.FTZ R28, R42, UR4 ;  /* 0x000000042a1c7c20 */ /* 0x000fe20008410000 */
[----:B------:R-:W-:Y:S02]  /*8b90*/  ISETP.GT.AND P5, PT, R5, 0x19, PT ;  /* 0x000000190500780c */ /* 0x000fe40003fa4270 */
[----:B0-----:R-:W-:-:S03]  /*8ba0*/  FSEL R121, R121, -INF , P4 ;  /* 0xff80000079797808 */ /* 0x001fc60002000000 */
[----:B------:R-:W0:Y:S01]  /*8bb0*/  MUFU.TANH R26, R26 ;  /* 0x0000001a001a7308 */ /* 0x000e220000002400 */
[----:B------:R-:W-:Y:S01]  /*8bc0*/  FMNMX.FTZ R4, R120, R3, !PT ;  /* 0x0000000378047209 */ /* 0x000fe20007810000 */
[----:B------:R-:W-:Y:S01]  /*8bd0*/  FMUL.FTZ R33, R92, UR4 ;  /* 0x000000045c217c20 */ /* 0x000fe20008410000 */
[----:B------:R-:W-:Y:S01]  /*8be0*/  FMUL.FTZ R29, R43, UR4 ;  /* 0x000000042b1d7c20 */ /* 0x000fe20008410000 */
[----:B---3--:R-:W-:Y:S01]  /*8bf0*/  FSEL R92, R6, -INF , P5 ;  /* 0xff800000065c7808 */ /* 0x008fe20002800000 */
[----:B------:R-:W-:Y:S01]  /*8c00*/  FMUL.FTZ R32, R49, UR4 ;  /* 0x0000000431207c20 */ /* 0x000fe20008410000 */
[----:B------:R-:W-:Y:S02]  /*8c10*/  FMNMX.FTZ R3, R121, R4, !PT ;  /* 0x0000000479037209 */ /* 0x000fe40007810000 */
[----:B------:R-:W2:Y:S01]  /*8c20*/  MUFU.TANH R27, R27 ;  /* 0x0000001b001b7308 */ /* 0x000ea20000002400 */
[----:B-1----:R-:W-:Y:S01]  /*8c30*/  FSEL R24, R24, -INF , P2 ;  /* 0xff80000018187808 */ /* 0x002fe20001000000 */
[----:B------:R-:W-:Y:S01]  /*8c40*/  FMUL.FTZ R9, R52, UR4 ;  /* 0x0000000434097c20 */ /* 0x000fe20008410000 */
[----:B------:R-:W-:-:S05]  /*8c50*/  ISETP.GT.AND P2, PT, R5, 0x21, PT ;  /* 0x000000210500780c */ /* 0x000fca0003f44270 */
[----:B------:R-:W1:Y:S01]  /*8c60*/  MUFU.TANH R10, R10 ;  /* 0x0000000a000a7308 */ /* 0x000e620000002400 */
[----:B------:R-:W-:Y:S01]  /*8c70*/  FMNMX.FTZ R4, R92, R3, !PT ;  /* 0x000000035c047209 */ /* 0x000fe20007810000 */
[----:B------:R-:W-:Y:S01]  /*8c80*/  FMUL.FTZ R52, R58, UR4 ;  /* 0x000000043a347c20 */ /* 0x000fe20008410000 */
[----:B------:R-:W-:-:S05]  /*8c90*/  FMUL.FTZ R58, R67, UR4 ;  /* 0x00000004433a7c20 */ /* 0x000fca0008410000 */
[----:B------:R-:W3:Y:S01]  /*8ca0*/  MUFU.TANH R28, R28 ;  /* 0x0000001c001c7308 */ /* 0x000ee20000002400 */
[----:B------:R-:W-:Y:S01]  /*8cb0*/  FMUL.FTZ R67, R82, UR4 ;  /* 0x0000000452437c20 */ /* 0x000fe20008410000 */
[----:B------:R-:W-:Y:S01]  /*8cc0*/  FMUL.FTZ R31, R47, UR4 ;  /* 0x000000042f1f7c20 */ /* 0x000fe20008410000 */
[----:B----4-:R-:W-:-:S05]  /*8cd0*/  FSEL R82, R8, -INF , P2 ;  /* 0xff80000008527808 */ /* 0x010fca0001000000 */
[----:B------:R-:W4:Y:S01]  /*8ce0*/  MUFU.TANH R7, R7 ;  /* 0x0000000700077308 */ /* 0x000f220000002400 */
[----:B------:R-:W-:Y:S01]  /*8cf0*/  FMNMX.FTZ R3, R93, R4, !PT ;  /* 0x000000045d037209 */ /* 0x000fe20007810000 */
[----:B------:R-:W-:Y:S01]  /*8d00*/  FMUL.FTZ R34, R53, UR4 ;  /* 0x0000000435227c20 */ /* 0x000fe20008410000 */
[----:B0-----:R-:W-:-:S05]  /*8d10*/  FSEL R26, R26, -INF , P4 ;  /* 0xff8000001a1a7808 */ /* 0x001fca0002000000 */
[----:B------:R-:W0:Y:S01]  /*8d20*/  MUFU.TANH R29, R29 ;  /* 0x0000001d001d7308 */ /* 0x000e220000002400 */
[----:B------:R-:W-:Y:S01]  /*8d30*/  FMUL.FTZ R49, R50, UR4 ;  /* 0x0000000432317c20 */ /* 0x000fe20008410000 */
[----:B------:R-:W-:-:S06]  /*8d40*/  ISETP.GT.AND P4, PT, R5, 0x29, PT ;  /* 0x000000290500780c */ /* 0x000fcc0003f84270 */
[----:B------:R-:W0:Y:S01]  /*8d50*/  MUFU.TANH R32, R32 ;  /* 0x0000002000207308 */ /* 0x000e220000002400 */
[----:B------:R-:W-:Y:S01]  /*8d60*/  FMNMX.FTZ R4, R82, R3, !PT ;  /* 0x0000000352047209 */ /* 0x000fe20007810000 */
[----:B------:R-:W-:Y:S01]  /*8d70*/  FMUL.FTZ R20, R56, UR4 ;  /* 0x0000000438147c20 */ /* 0x000fe20008410000 */
[----:B------:R-:W-:Y:S01]  /*8d80*/  FMUL.FTZ R37, R61, UR4 ;  /* 0x000000043d257c20 */ /* 0x000fe20008410000 */
[----:B------:R-:W-:-:S04]  /*8d90*/  FMUL.FTZ R61, R64, UR4 ;  /* 0x00000004403d7c20 */ /* 0x000fc80008410000 */
[----:B------:R-:W0:Y:S01]  /*8da0*/  MUFU.TANH R30, R30 ;  /* 0x0000001e001e7308 */ /* 0x000e220000002400 */
[----:B------:R-:W-:Y:S01]  /*8db0*/  FMUL.FTZ R64, R78, UR4 ;  /* 0x000000044e407c20 */ /* 0x000fe20008410000 */
[----:B--2---:R-:W-:-:S06]  /*8dc0*/  FSEL R27, R27, -INF , P5 ;  /* 0xff8000001b1b7808 */ /* 0x004fcc0002800000 */
[----:B------:R-:W2:Y:S01]  /*8dd0*/  MUFU.TANH R9, R9 ;  /* 0x0000000900097308 */ /* 0x000ea20000002400 */
[----:B------:R-:W-:Y:S01]  /*8de0*/  ISETP.GT.AND P5, PT, R5, 0x30, PT ;  /* 0x000000300500780c */ /* 0x000fe20003fa4270 */
[----:B------:R-:W-:Y:S01]  /*8df0*/  FMUL.FTZ R36, R57, UR4 ;  /* 0x0000000439247c20 */ /* 0x000fe20008410000 */
[----:B-1----:R-:W-:Y:S02]  /*8e00*/  FSEL R78, R10, -INF , P4 ;  /* 0xff8000000a4e7808 */ /* 0x002fe40002000000 */
[----:B------:R-:W-:-:S03]  /*8e10*/  FMNMX.FTZ R3, R91, R4, !PT ;  /* 0x000000045b037209 */ /* 0x000fc60007810000 */
[----:B------:R-:W1:Y:S01]  /*8e20*/  MUFU.TANH R31, R31 ;  /* 0x0000001f001f7308 */ /* 0x000e620000002400 */
[----:B------:R-:W-:Y:S01]  /*8e30*/  FMUL.FTZ R41, R81, UR4 ;  /* 0x0000000451297c20 */ /* 0x000fe20008410000 */
[----:B---3--:R-:W-:Y:S01]  /*8e40*/  FSEL R28, R28, -INF , P1 ;  /* 0xff8000001c1c7808 */ /* 0x008fe20000800000 */
[----:B------:R-:W-:-:S05]  /*8e50*/  FMUL.FTZ R50, R54, UR4 ;  /* 0x0000000436327c20 */ /* 0x000fca0008410000 */
[----:B------:R-:W3:Y:S01]  /*8e60*/  MUFU.TANH R34, R34 ;  /* 0x0000002200227308 */ /* 0x000ee20000002400 */
[----:B------:R-:W-:Y:S01]  /*8e70*/  FMUL.FTZ R11, R60, UR4 ;  /* 0x000000043c0b7c20 */ /* 0x000fe20008410000 */
[----:B------:R-:W-:Y:S02]  /*8e80*/  ISETP.GT.AND P1, PT, R5, 0x31, PT ;  /* 0x000000310500780c */ /* 0x000fe40003f24270 */
[----:B----4-:R-:W-:Y:S02]  /*8e90*/  FSEL R81, R7, -INF , P5 ;  /* 0xff80000007517808 */ /* 0x010fe40002800000 */
[----:B------:R-:W-:Y:S02]  /*8ea0*/  FMNMX.FTZ R4, R78, R3, !PT ;  /* 0x000000034e047209 */ /* 0x000fe40007810000 */
[----:B------:R-:W4:Y:S01]  /*8eb0*/  MUFU.TANH R49, R49 ;  /* 0x0000003100317308 */ /* 0x000f220000002400 */
[----:B------:R-:W-:Y:S01]  /*8ec0*/  FMUL.FTZ R60, R74, UR4 ;  /* 0x000000044a3c7c20 */ /* 0x000fe20008410000 */
[----:B0-----:R-:W-:-:S06]  /*8ed0*/  FSEL R29, R29, -INF , P2 ;  /* 0xff8000001d1d7808 */ /* 0x001fcc0001000000 */
[----:B------:R-:W0:Y:S01]  /*8ee0*/  MUFU.TANH R20, R20 ;  /* 0x0000001400147308 */ /* 0x000e220000002400 */
[----:B------:R-:W-:Y:S02]  /*8ef0*/  ISETP.GT.AND P2, PT, R5, 0x38, PT ;  /* 0x000000380500780c */ /* 0x000fe40003f44270 */
[----:B------:R-:W-:Y:S02]  /*8f00*/  FSEL R74, R32, -INF , P1 ;  /* 0xff800000204a7808 */ /* 0x000fe40000800000 */
[----:B------:R-:W-:-:S03]  /*8f10*/  FMNMX.FTZ R7, R81, R4, !PT ;  /* 0x0000000451077209 */ /* 0x000fc60007810000 */
[----:B------:R-:W0:Y:S01]  /*8f20*/  MUFU.TANH R48, R48 ;  /* 0x0000003000307308 */ /* 0x000e220000002400 */
[----:B------:R-:W-:Y:S01]  /*8f30*/  FMUL.FTZ R43, R77, UR4 ;  /* 0x000000044d2b7c20 */ /* 0x000fe20008410000 */
[----:B------:R-:W-:-:S06]  /*8f40*/  FSEL R30, R30, -INF , P3 ;  /* 0xff8000001e1e7808 */ /* 0x000fcc0001800000 */
[----:B------:R-:W0:Y:S01]  /*8f50*/  MUFU.TANH R36, R36 ;  /* 0x0000002400247308 */ /* 0x000e220000002400 */
[----:B------:R-:W-:Y:S02]  /*8f60*/  ISETP.GT.AND P3, PT, R5, 0x39, PT ;  /* 0x000000390500780c */ /* 0x000fe40003f64270 */
[----:B--2---:R-:W-:Y:S02]  /*8f70*/  FSEL R77, R9, -INF , P2 ;  /* 0xff800000094d7808 */ /* 0x004fe40001000000 */
[----:B------:R-:W-:-:S03]  /*8f80*/  FMNMX.FTZ R4, R74, R7, !PT ;  /* 0x000000074a047209 */ /* 0x000fc60007810000 */
[----:B------:R-:W2:Y:S01]  /*8f90*/  MUFU.TANH R50, R50 ;  /* 0x0000003200327308 */ /* 0x000ea20000002400 */
[----:B------:R-:W-:Y:S01]  /*8fa0*/  FMUL.FTZ R47, R69, UR4 ;  /* 0x00000004452f7c20 */ /* 0x000fe20008410000 */
[----:B-1----:R-:W-:-:S06]  /*8fb0*/  FSEL R31, R31, -INF , P4 ;  /* 0xff8000001f1f7808 */ /* 0x002fcc0002000000 */
[----:B------:R-:W1:Y:S01]  /*8fc0*/  MUFU.TANH R11, R11 ;  /* 0x0000000b000b7308 */ /* 0x000e620000002400 */
[----:B------:R-:W-:Y:S01]  /*8fd0*/  FMUL.FTZ R53, R59, UR4 ;  /* 0x000000043b357c20 */ /* 0x000fe20008410000 */
[----:B------:R-:W-:Y:S01]  /*8fe0*/  FMUL.FTZ R54, R62, UR4 ;  /* 0x000000043e367c20 */ /* 0x000fe20008410000 */
[----:B------:R-:W-:Y:S01]  /*8ff0*/  ISETP.GT.AND P4, PT, R5, 0x40, PT ;  /* 0x000000400500780c */ /* 0x000fe20003f84270 */
[----:B------:R-:W-:Y:S01]  /*9000*/  FMUL.FTZ R62, R65, UR4 ;  /* 0x00000004413e7c20 */ /* 0x000fe20008410000 */
[----:B---3--:R-:W-:-:S03]  /*9010*/  FSEL R69, R34, -INF , P3 ;  /* 0xff80000022457808 */ /* 0x008fc60001800000 */
[----:B------:R-:W3:Y:S01]  /*9020*/  MUFU.TANH R51, R51 ;  /* 0x0000003300337308 */ /* 0x000ee20000002400 */
[----:B------:R-:W-:Y:S01]  /*9030*/  FMNMX.FTZ R4, R77, R4, !PT ;  /* 0x000000044d047209 */ /* 0x000fe20007810000 */
[----:B------:R-:W-:Y:S01]  /*9040*/  FMUL.FTZ R45, R73, UR4 ;  /* 0x00000004492d7c20 */ /* 0x000fe20008410000 */
[----:B----4-:R-:W-:-:S05]  /*9050*/  FSEL R49, R49, -INF , P5 ;  /* 0xff80000031317808 */ /* 0x010fca0002800000 */
[----:B------:R-:W4:Y:S01]  /*9060*/  MUFU.TANH R37, R37 ;  /* 0x0000002500257308 */ /* 0x000f220000002400 */
[----:B------:R-:W-:Y:S02]  /*9070*/  ISETP.GT.AND P5, PT, R5, 0x41, PT ;  /* 0x000000410500780c */ /* 0x000fe40003fa4270 */
[----:B0-----:R-:W-:Y:S02]  /*9080*/  FSEL R73, R20, -INF , P4 ;  /* 0xff80000014497808 */ /* 0x001fe40002000000 */
[----:B------:R-:W-:-:S03]  /*9090*/  FMNMX.FTZ R4, R69, R4, !PT ;  /* 0x0000000445047209 */ /* 0x000fc60007810000 */
[----:B------:R-:W0:Y:S01]  /*90a0*/  MUFU.TANH R52, R52 ;  /* 0x0000003400347308 */ /* 0x000e220000002400 */
[----:B------:R-:W-:Y:S01]  /*90b0*/  FSEL R48, R48, -INF , P1 ;  /* 0xff80000030307808 */ /* 0x000fe20000800000 */
[----:B------:R-:W-:Y:S01]  /*90c0*/  FMUL.FTZ R56, R63, UR4 ;  /* 0x000000043f387c20 */ /* 0x000fe20008410000 */
[----:B------:R-:W-:-:S05]  /*90d0*/  ISETP.GT.AND P1, PT, R5, 0x48, PT ;  /* 0x000000480500780c */ /* 0x000fca0003f24270 */
[----:B------:R-:W0:Y:S01]  /*90e0*/  MUFU.TANH R61, R61 ;  /* 0x0000003d003d7308 */ /* 0x000e220000002400 */
[----:B------:R-:W-:Y:S02]  /*90f0*/  FSEL R65, R36, -INF , P5 ;  /* 0xff80000024417808 */ /* 0x000fe40002800000 */
[----:B------:R-:W-:-:S05]  /*9100*/  FMNMX.FTZ R4, R73, R4, !PT ;  /* 0x0000000449047209 */ /* 0x000fca0007810000 */
[----:B------:R-:W0:Y:S01]  /*9110*/  MUFU.TANH R53, R53 ;  /* 0x0000003500357308 */ /* 0x000e220000002400 */
[----:B--2---:R-:W-:Y:S02]  /*9120*/  FSEL R50, R50, -INF , P2 ;  /* 0xff80000032327808 */ /* 0x004fe40001000000 */
[----:B-1----:R-:W-:-:S05]  /*9130*/  FSEL R66, R11, -INF , P1 ;  /* 0xff8000000b427808 */ /* 0x002fca0000800000 */
[----:B------:R-:W1:Y:S01]  /*9140*/  MUFU.TANH R62, R62 ;  /* 0x0000003e003e7308 */ /* 0x000e620000002400 */
[----:B------:R-:W-:Y:S01]  /*9150*/  ISETP.GT.AND P2, PT, R5, 0x49, PT ;  /* 0x000000490500780c */ /* 0x000fe20003f44270 */
[----:B------:R-:W-:Y:S01]  /*9160*/  FMUL.FTZ R44, R72, UR4 ;  /* 0x00000004482c7c20 */ /* 0x000fe20008410000 */
[----:B------:R-:W-:-:S05]  /*9170*/  FMNMX.FTZ R11, R65, R4, !PT ;  /* 0x00000004410b7209 */ /* 0x000fca0007810000 */
[----:B------:R-:W2:Y:S01]  /*9180*/  MUFU.TANH R54, R54 ;  /* 0x0000003600367308 */ /* 0x000ea20000002400 */
[----:B------:R-:W-:Y:S01]  /*9190*/  FMUL.FTZ R57, R70, UR4 ;  /* 0x0000000446397c20 */ /* 0x000fe20008410000 */
[----:B---3--:R-:W-:-:S06]  /*91a0*/  FSEL R51, R51, -INF , P3 ;  /* 0xff80000033337808 */ /* 0x008fcc0001800000 */
[----:B------:R-:W3:Y:S01]  /*91b0*/  MUFU.TANH R46, R46 ;  /* 0x0000002e002e7308 */ /* 0x000ee20000002400 */
[----:B------:R-:W-:Y:S02]  /*91c0*/  ISETP.GT.AND P3, PT, R5, 0x50, PT ;  /* 0x000000500500780c */ /* 0x000fe40003f64270 */
[----:B----4-:R-:W-:Y:S02]  /*91d0*/  FSEL R70, R37, -INF , P2 ;  /* 0xff80000025467808 */ /* 0x010fe40001000000 */
[----:B------:R-:W-:-:S03]  /*91e0*/  FMNMX.FTZ R11, R66, R11, !PT ;  /* 0x0000000b420b7209 */ /* 0x000fc60007810000 */
[----:B------:R-:W4:Y:S01]  /*91f0*/  MUFU.TANH R56, R56 ;  /* 0x0000003800387308 */ /* 0x000f220000002400 */
[----:B0-----:R-:W-:Y:S01]  /*9200*/  FSEL R52, R52, -INF , P4 ;  /* 0xff80000034347808 */ /* 0x001fe20002000000 */
[----:B------:R-:W-:Y:S01]  /*9210*/  FMUL.FTZ R42, R76, UR4 ;  /* 0x000000044c2a7c20 */ /* 0x000fe20008410000 */
[----:B------:R-:W-:-:S05]  /*9220*/  ISETP.GT.AND P4, PT, R5, 0x51, PT ;  /* 0x000000510500780c */ /* 0x000fca0003f84270 */
[----:B------:R-:W0:Y:S01]  /*9230*/  MUFU.TANH R47, R47 ;  /* 0x0000002f002f7308 */ /* 0x000e220000002400 */
[----:B------:R-:W-:Y:S02]  /*9240*/  FSEL R61, R61, -INF , P3 ;  /* 0xff8000003d3d7808 */ /* 0x000fe40001800000 */
[----:B------:R-:W-:-:S05]  /*9250*/  FMNMX.FTZ R6, R70, R11, !PT ;  /* 0x0000000b46067209 */ /* 0x000fca0007810000 */
[----:B------:R-:W0:Y:S01]  /*9260*/  MUFU.TANH R55, R55 ;  /* 0x0000003700377308 */ /* 0x000e220000002400 */
[----:B------:R-:W-:Y:S01]  /*9270*/  FSEL R53, R53, -INF , P5 ;  /* 0xff80000035357808 */ /* 0x000fe20002800000 */
[----:B------:R-:W-:Y:S01]  /*9280*/  FMUL.FTZ R59, R71, UR4 ;  /* 0x00000004473b7c20 */ /* 0x000fe20008410000 */
[----:B------:R-:W-:-:S05]  /*9290*/  ISETP.GT.AND P5, PT, R5, 0x58, PT ;  /* 0x000000580500780c */ /* 0x000fca0003fa4270 */
[----:B------:R-:W0:Y:S01]  /*92a0*/  MUFU.TANH R44, R44 ;  /* 0x0000002c002c7308 */ /* 0x000e220000002400 */
[----:B-1----:R-:W-:Y:S01]  /*92b0*/  FSEL R62, R62, -INF , P4 ;  /* 0xff8000003e3e7808 */ /* 0x002fe20002000000 */
[----:B------:R-:W-:Y:S01]  /*92c0*/  FMUL.FTZ R63, R75, UR4 ;  /* 0x000000044b3f7c20 */ /* 0x000fe20008410000 */
[----:B------:R-:W-:-:S05]  /*92d0*/  FMNMX.FTZ R11, R61, R6, !PT ;  /* 0x000000063d0b7209 */ /* 0x000fca0007810000 */
[----:B------:R-:W1:Y:S01]  /*92e0*/  MUFU.TANH R58, R58 ;  /* 0x0000003a003a7308 */ /* 0x000e620000002400 */
[----:B--2---:R-:W-:Y:S01]  /*92f0*/  FSEL R54, R54, -INF , P1 ;  /* 0xff80000036367808 */ /* 0x004fe20000800000 */
[----:B------:R-:W-:Y:S01]  /*9300*/  FMUL.FTZ R40, R80, UR4 ;  /* 0x0000000450287c20 */ /* 0x000fe20008410000 */
[----:B------:R-:W-:-:S05]  /*9310*/  ISETP.GT.AND P1, PT, R5, 0x59, PT ;  /* 0x000000590500780c */ /* 0x000fca0003f24270 */
[----:B------:R-:W2:Y:S01]  /*9320*/  MUFU.TANH R45, R45 ;  /* 0x0000002d002d7308 */ /* 0x000ea20000002400 */
[----:B---3--:R-:W-:Y:S02]  /*9330*/  FSEL R46, R46, -INF , P5 ;  /* 0xff8000002e2e7808 */ /* 0x008fe40002800000 */
[----:B------:R-:W-:Y:S01]  /*9340*/  FMNMX.FTZ R11, R62, R11, !PT ;  /* 0x0000000b3e0b7209 */ /* 0x000fe20007810000 */
[----:B------:R-:W-:-:S04]  /*9350*/  FMUL.FTZ R38, R84, UR4 ;  /* 0x0000000454267c20 */ /* 0x000fc80008410000 */
[----:B------:R-:W3:Y:S01]  /*9360*/  MUFU.TANH R57, R57 ;  /* 0x0000003900397308 */ /* 0x000ee20000002400 */
[----:B------:R-:W-:Y:S01]  /*9370*/  FMUL.FTZ R72, R86, UR4 ;  /* 0x0000000456487c20 */ /* 0x000fe20008410000 */
[----:B----4-:R-:W-:-:S06]  /*9380*/  FSEL R56, R56, -INF , P2 ;  /* 0xff80000038387808 */ /* 0x010fcc0001000000 */
[----:B------:R-:W4:Y:S01]  /*9390*/  MUFU.TANH R42, R42 ;  /* 0x0000002a002a7308 */ /* 0x000f220000002400 */
[----:B------:R-:W-:Y:S02]  /*93a0*/  ISETP.GT.AND P2, PT, R5, 0x60, PT ;  /* 0x000000600500780c */ /* 0x000fe40003f44270 */
[----:B0-----:R-:W-:Y:S02]  /*93b0*/  FSEL R47, R47, -INF , P1 ;  /* 0xff8000002f2f7808 */ /* 0x001fe40000800000 */
[----:B------:R-:W-:-:S03]  /*93c0*/  FMNMX.FTZ R10, R46, R11, !PT ;  /* 0x0000000b2e0a7209 */ /* 0x000fc60007810000 */
[----:B------:R-:W0:Y:S01]  /*93d0*/  MUFU.TANH R59, R59 ;  /* 0x0000003b003b7308 */ /* 0x000e220000002400 */
[----:B------:R-:W-:Y:S01]  /*93e0*/  FMUL.FTZ R71, R83, UR4 ;  /* 0x0000000453477c20 */ /* 0x000fe20008410000 */
[----:B------:R-:W-:Y:S01]  /*93f0*/  FMUL.FTZ R83, R95, UR4 ;  /* 0x000000045f537c20 */ /* 0x000fe20008410000 */
[----:B------:R-:W-:-:S05]  /*9400*/  FSEL R55, R55, -INF , P3 ;  /* 0xff80000037377808 */ /* 0x000fca0001800000 */
[----:B------:R-:W0:Y:S01]  /*9410*/  MUFU.TANH R63, R63 ;  /* 0x0000003f003f7308 */ /* 0x000e220000002400 */
[----:B------:R-:W-:Y:S02]  /*9420*/  ISETP.GT.AND P3, PT, R5, 0x61, PT ;  /* 0x000000610500780c */ /* 0x000fe40003f64270 */
[----:B------:R-:W-:-:S05]  /*9430*/  FSEL R44, R44, -INF , P2 ;  /* 0xff8000002c2c7808 */ /* 0x000fca0001000000 */
[----:B------:R-:W0:Y:S01]  /*9440*/  MUFU.TANH R43, R43 ;  /* 0x0000002b002b7308 */ /* 0x000e220000002400 */
[----:B------:R-:W-:Y:S01]  /*9450*/  FMNMX.FTZ R11, R47, R10, !PT ;  /* 0x0000000a2f0b7209 */ /* 0x000fe20007810000 */
[----:B------:R-:W-:Y:S01]  /*9460*/  FMUL.FTZ R88, R88, UR4 ;  /* 0x0000000458587c20 */ /* 0x000fe20008410000 */
[----:B------:R-:W-:-:S05]  /*9470*/  FMUL.FTZ R76, R90, UR4 ;  /* 0x000000045a4c7c20 */ /* 0x000fca0008410000 */
[----:B------:R-:W0:Y:S01]  /*9480*/  MUFU.TANH R60, R60 ;  /* 0x0000003c003c7308 */ /* 0x000e220000002400 */
[----:B-1----:R-:W-:Y:S01]  /*9490*/  FSEL R58, R58, -INF , P4 ;  /* 0xff8000003a3a7808 */ /* 0x002fe20002000000 */
[----:B------:R-:W-:Y:S01]  /*94a0*/  FMUL.FTZ R4, R106, UR4 ;  /* 0x000000046a047c20 */ /* 0x000fe20008410000 */
[----:B------:R-:W-:-:S05]  /*94b0*/  ISETP.GT.AND P4, PT, R5, 0x68, PT ;  /* 0x000000680500780c */ /* 0x000fca0003f84270 */
[----:B------:R-:W1:Y:S01]  /*94c0*/  MUFU.TANH R40, R40 ;  /* 0x0000002800287308 */ /* 0x000e620000002400 */
[----:B--2---:R-:W-:Y:S01]  /*94d0*/  FSEL R45, R45, -INF , P3 ;  /* 0xff8000002d2d7808 */ /* 0x004fe20001800000 */
[----:B------:R-:W-:Y:S01]  /*94e0*/  FMUL.FTZ R39, R85, UR4 ;  /* 0x0000000455277c20 */ /* 0x000fe20008410000 */
[----:B------:R-:W-:-:S05]  /*94f0*/  FMNMX.FTZ R10, R44, R11, !PT ;  /* 0x0000000b2c0a7209 */ /* 0x000fca0007810000 */
[----:B------:R-:W-:Y:S01]  /*9500*/  MUFU.TANH R38, R38 ;  /* 0x0000002600267308 */ /* 0x000fe20000002400 */
[----:B------:R-:W-:-:S07]  /*9510*/  FMUL.FTZ R32, R97, UR4 ;  /* 0x0000000461207c20 */ /* 0x000fce0008410000 */
[----:B------:R-:W2:Y:S01]  /*9520*/  MUFU.TANH R72, R72 ;  /* 0x0000004800487308 */ /* 0x000ea20000002400 */
[----:B------:R-:W-:Y:S01]  /*9530*/  FMUL.FTZ R85, R99, UR4 ;  /* 0x0000000463557c20 */ /* 0x000fe20008410000 */
[----:B---3--:R-:W-:-:S06]  /*9540*/  FSEL R57, R57, -INF , P5 ;  /* 0xff80000039397808 */ /* 0x008fcc0002800000 */
[----:B------:R-:W3:Y:S01]  /*9550*/  MUFU.TANH R68, R68 ;  /* 0x0000004400447308 */ /* 0x000ee20000002400 */
[----:B------:R-:W-:Y:S01]  /*9560*/  ISETP.GT.AND P5, PT, R5, 0x69, PT ;  /* 0x000000690500780c */ /* 0x000fe20003fa4270 */
[----:B------:R-:W-:Y:S01]  /*9570*/  FMUL.FTZ R89, R89, UR4 ;  /* 0x0000000459597c20 */ /* 0x000fe20008410000 */
[----:B----4-:R-:W-:-:S05]  /*9580*/  FSEL R42, R42, -INF , P4 ;  /* 0xff8000002a2a7808 */ /* 0x010fca0002000000 */
[----:B------:R-:W4:Y:S01]  /*9590*/  MUFU.TANH R41, R41 ;  /* 0x0000002900297308 */ /* 0x000f220000002400 */
[----:B------:R-:W-:-:S07]  /*95a0*/  FMNMX.FTZ R11, R45, R10, !PT ;  /* 0x0000000a2d0b7209 */ /* 0x000fce0007810000 */
[----:B------:R-:W-:Y:S01]  /*95b0*/  MUFU.TANH R35, R35 ;  /* 0x0000002300237308 */ /* 0x000fe20000002400 */
[----:B0-----:R-:W-:-:S07]  /*95c0*/  FSEL R59, R59, -INF , P1 ;  /* 0xff8000003b3b7808 */ /* 0x001fce0000800000 */
[----:B------:R-:W0:Y:S01]  /*95d0*/  MUFU.TANH R83, R83 ;  /* 0x0000005300537308 */ /* 0x000e220000002400 */
[----:B------:R-:W-:Y:S01]  /*95e0*/  ISETP.GT.AND P1, PT, R5, 0x70, PT ;  /* 0x000000700500780c */ /* 0x000fe20003f24270 */
[----:B------:R-:W-:-:S06]  /*95f0*/  FMUL.FTZ R6, R108, UR4 ;  /* 0x000000046c067c20 */ /* 0x000fcc0008410000 */
[----:B------:R-:W0:Y:S01]  /*9600*/  MUFU.TANH R64, R64 ;  /* 0x0000004000407308 */ /* 0x000e220000002400 */
[----:B------:R-:W-:Y:S02]  /*9610*/  FSEL R63, R63, -INF , P3 ;  /* 0xff8000003f3f7808 */ /* 0x000fe40001800000 */
[----:B------:R-:W-:-:S05]  /*9620*/  FSEL R43, R43, -INF , P5 ;  /* 0xff8000002b2b7808 */ /* 0x000fca0002800000 */
[----:B------:R-:W-:Y:S01]  /*9630*/  MUFU.TANH R88, R88 ;  /* 0x0000005800587308 */ /* 0x000fe20000002400 */
[----:B------:R-:W-:Y:S02]  /*9640*/  FMNMX.FTZ R10, R42, R11, !PT ;  /* 0x0000000b2a0a7209 */ /* 0x000fe40007810000 */
[----:B------:R-:W-:-:S05]  /*9650*/  ISETP.GT.AND P3, PT, R5, 0x78, PT ;  /* 0x000000780500780c */ /* 0x000fca0003f64270 */
[----:B------:R-:W0:Y:S01]  /*9660*/  MUFU.TANH R76, R76 ;  /* 0x0000004c004c7308 */ /* 0x000e220000002400 */
[----:B------:R-:W-:-:S07]  /*9670*/  FSEL R60, R60, -INF , P2 ;  /* 0xff8000003c3c7808 */ /* 0x000fce0001000000 */
[----:B------:R-:W0:Y:S01]  /*9680*/  MUFU.TANH R67, R67 ;  /* 0x0000004300437308 */ /* 0x000e220000002400 */
[----:B------:R-:W-:-:S07]  /*9690*/  ISETP.GT.AND P2, PT, R5, 0x71, PT ;  /* 0x000000710500780c */ /* 0x000fce0003f44270 */
[----:B------:R-:W0:Y:S01]  /*96a0*/  MUFU.TANH R4, R4 ;  /* 0x0000000400047308 */ /* 0x000e220000002400 */
[----:B-1----:R-:W-:Y:S01]  /*96b0*/  FSEL R40, R40, -INF , P1 ;  /* 0xff80000028287808 */ /* 0x002fe20000800000 */
[----:B------:R-:W-:Y:S01]  /*96c0*/  FMUL.FTZ R75, R87, UR4 ;  /* 0x00000004574b7c20 */ /* 0x000fe20008410000 */
[----:B------:R-:W-:-:S05]  /*96d0*/  FMNMX.FTZ R11, R43, R10, !PT ;  /* 0x0000000a2b0b7209 */ /* 0x000fca0007810000 */
[----:B------:R-:W1:Y:S01]  /*96e0*/  MUFU.TANH R39, R39 ;  /* 0x0000002700277308 */ /* 0x000e620000002400 */
[----:B--2---:R-:W-:Y:S02]  /*96f0*/  FSEL R72, R72, -INF , P3 ;  /* 0xff80000048487808 */ /* 0x004fe40001800000 */
[----:B------:R-:W-:-:S05]  /*9700*/  FSEL R38, R38, -INF , P3 ;  /* 0xff80000026267808 */ /* 0x000fca0001800000 */
[----:B------:R-:W2:Y:S01]  /*9710*/  MUFU.TANH R32, R32 ;  /* 0x0000002000207308 */ /* 0x000ea20000002400 */
[----:B------:R-:W-:-:S07]  /*9720*/  ISETP.GT.AND P3, PT, R5, 0x89, PT ;  /* 0x000000890500780c */ /* 0x000fce0003f64270 */
[----:B------:R-:W2:Y:S01]  /*9730*/  MUFU.TANH R85, R85 ;  /* 0x0000005500557308 */ /* 0x000ea20000002400 */
[----:B---3--:R-:W-:Y:S02]  /*9740*/  FSEL R68, R68, -INF , P5 ;  /* 0xff80000044447808 */ /* 0x008fe40002800000 */
[----:B----4-:R-:W-:-:S05]  /*9750*/  FSEL R41, R41, -INF , P2 ;  /* 0xff80000029297808 */ /* 0x010fca0001000000 */
[----:B------:R-:W3:Y:S01]  /*9760*/  MUFU.TANH R89, R89 ;  /* 0x0000005900597308 */ /* 0x000ee20000002400 */
[----:B------:R-:W-:Y:S01]  /*9770*/  FMNMX.FTZ R10, R40, R11, !PT ;  /* 0x0000000b280a7209 */ /* 0x000fe20007810000 */
[----:B------:R-:W-:Y:S01]  /*9780*/  FMUL.FTZ R80, R94, UR4 ;  /* 0x000000045e507c20 */ /* 0x000fe20008410000 */
[----:B------:R-:W-:Y:S01]  /*9790*/  ISETP.GT.AND P5, PT, R5, 0x80, PT ;  /* 0x000000800500780c */ /* 0x000fe20003fa4270 */
[----:B------:R-:W-:-:S04]  /*97a0*/  FMUL.FTZ R21, R96, UR4 ;  /* 0x0000000460157c20 */ /* 0x000fc80008410000 */
[----:B------:R-:W4:Y:S01]  /*97b0*/  MUFU.TANH R71, R71 ;  /* 0x0000004700477308 */ /* 0x000f220000002400 */
[----:B------:R-:W-:Y:S01]  /*97c0*/  FMUL.FTZ R84, R98, UR4 ;  /* 0x0000000462547c20 */ /* 0x000fe20008410000 */
[----:B0-----:R-:W-:Y:S02]  /*97d0*/  FSEL R83, R83, -INF , P3 ;  /* 0xff80000053537808 */ /* 0x001fe40001800000 */
[----:B------:R-:W-:-:S04]  /*97e0*/  FSEL R35, R35, -INF , P3 ;  /* 0xff80000023237808 */ /* 0x000fc80001800000 */
[----:B------:R-:W0:Y:S01]  /*97f0*/  MUFU.TANH R6, R6 ;  /* 0x0000000600067308 */ /* 0x000e220000002400 */
[----:B------:R-:W-:Y:S02]  /*9800*/  FSEL R64, R64, -INF , P4 ;  /* 0xff80000040407808 */ /* 0x000fe40002000000 */
[C---:B------:R-:W-:Y:S02]  /*9810*/  ISETP.GT.AND P3, PT, R5.reuse, 0xa0, PT ;  /* 0x000000a00500780c */ /* 0x040fe40003f64270 */
[----:B------:R-:W-:Y:S02]  /*9820*/  ISETP.GT.AND P4, PT, R5, 0x79, PT ;  /* 0x000000790500780c */ /* 0x000fe40003f84270 */
[----:B------:R-:W-:Y:S01]  /*9830*/  FMNMX.FTZ R11, R41, R10, !PT ;  /* 0x0000000a290b7209 */ /* 0x000fe20007810000 */
[----:B------:R-:W0:Y:S01]  /*9840*/  MUFU.TANH R75, R75 ;  /* 0x0000004b004b7308 */ /* 0x000e220000002400 */
[----:B------:R-:W-:Y:S02]  /*9850*/  FSEL R76, R76, -INF , P5 ;  /* 0xff8000004c4c7808 */ /* 0x000fe40002800000 */
[----:B------:R-:W-:Y:S01]  /*9860*/  FSEL R36, R88, -INF , P5 ;  /* 0xff80000058247808 */ /* 0x000fe20002800000 */
[----:B------:R-:W-:Y:S01]  /*9870*/  FMUL.FTZ R9, R100, UR4 ;  /* 0x0000000464097c20 */ /* 0x000fe20008410000 */
[----:B------:R-:W-:-:S03]  /*9880*/  ISETP.GT.AND P5, PT, R5, 0x91, PT ;  /* 0x000000910500780c */ /* 0x000fc60003fa4270 */
[----:B------:R-:W0:Y:S01]  /*9890*/  MUFU.TANH R33, R33 ;  /* 0x0000002100217308 */ /* 0x000e220000002400 */
[----:B------:R-:W-:Y:S01]  /*98a0*/  FMUL.FTZ R8, R101, UR4 ;  /* 0x0000000465087c20 */ /* 0x000fe20008410000 */
[----:B------:R-:W-:Y:S01]  /*98b0*/  FMUL.FTZ R86, R102, UR4 ;  /* 0x0000000466567c20 */ /* 0x000fe20008410000 */
[----:B------:R-:W-:Y:S01]  /*98c0*/  FMUL.FTZ R87, R103, UR4 ;  /* 0x0000000467577c20 */ /* 0x000fe20008410000 */
[----:B------:R-:W-:Y:S01]  /*98d0*/  FMUL.FTZ R3, R104, UR4 ;  /* 0x0000000468037c20 */ /* 0x000fe20008410000 */
[----:B------:R-:W-:Y:S01]  /*98e0*/  FSEL R67, R67, -INF , P1 ;  /* 0xff80000043437808 */ /* 0x000fe20000800000 */
[----:B------:R-:W-:Y:S01]  /*98f0*/  FMUL.FTZ R7, R105, UR4 ;  /* 0x0000000469077c20 */ /* 0x000fe20008410000 */
[----:B------:R-:W-:Y:S01]  /*9900*/  FMUL.FTZ R90, R110, UR4 ;  /* 0x000000046e5a7c20 */ /* 0x000fe20008410000 */
[----:B------:R-:W-:Y:S01]  /*9910*/  FSEL R88, R4, -INF , P3 ;  /* 0xff80000004587808 */ /* 0x000fe20001800000 */
[----:B------:R-:W0:Y:S01]  /*9920*/  MUFU.TANH R79, R79 ;  /* 0x0000004f004f7308 */ /* 0x000e220000002400 */
[----:B------:R-:W-:Y:S01]  /*9930*/  ISETP.GT.AND P1, PT, R5, 0x81, PT ;  /* 0x000000810500780c */ /* 0x000fe20003f24270 */
[----:B------:R-:W-:Y:S01]  /*9940*/  FMUL.FTZ R107, R107, UR4 ;  /* 0x000000046b6b7c20 */ /* 0x000fe20008410000 */
[----:B-1----:R-:W-:-:S02]  /*9950*/  FSEL R39, R39, -INF , P4 ;  /* 0xff80000027277808 */ /* 0x002fc40002000000 */
[----:B------:R-:W-:-:S03]  /*9960*/  FMNMX.FTZ R4, R38, R11, !PT ;  /* 0x0000000b26047209 */ /* 0x000fc60007810000 */
[----:B------:R-:W1:Y:S01]  /*9970*/  MUFU.TANH R80, R80 ;  /* 0x0000005000507308 */ /* 0x000e620000002400 */
[----:B--2---:R-:W-:Y:S02]  /*9980*/  FSEL R32, R32, -INF , P5 ;  /* 0xff80000020207808 */ /* 0x004fe40002800000 */
[----:B------:R-:W-:Y:S02]  /*9990*/  FSEL R85, R85, -INF , P5 ;  /* 0xff80000055557808 */ /* 0x000fe40002800000 */
[----:B------:R-:W-:-:S03]  /*99a0*/  ISETP.GT.AND P5, PT, R5, 0xa8, PT ;  /* 0x000000a80500780c */ /* 0x000fc60003fa4270 */
[----:B------:R-:W-:Y:S01]  /*99b0*/  MUFU.TANH R21, R21 ;  /* 0x0000001500157308 */ /* 0x000fe20000002400 */
[----:B---3--:R-:W-:Y:S02]  /*99c0*/  FSEL R37, R89, -INF , P1 ;  /* 0xff80000059257808 */ /* 0x008fe40000800000 */
[----:B------:R-:W-:-:S05]  /*99d0*/  FMNMX.FTZ R11, R39, R4, !PT ;  /* 0x00000004270b7209 */ /* 0x000fca0007810000 */
[----:B------:R-:W2:Y:S01]  /*99e0*/  MUFU.TANH R84, R84 ;  /* 0x0000005400547308 */ /* 0x000ea20000002400 */
[----:B----4-:R-:W-:Y:S02]  /*99f0*/  FSEL R71, R71, -INF , P2 ;  /* 0xff80000047477808 */ /* 0x010fe40001000000 */
[----:B0-----:R-:W-:Y:S02]  /*9a00*/  FSEL R4, R6, -INF , P5 ;  /* 0xff80000006047808 */ /* 0x001fe40002800000 */
[----:B------:R-:W-:-:S03]  /*9a10*/  ISETP.GT.AND P2, PT, R5, 0x88, PT ;  /* 0x000000880500780c */ /* 0x000fc60003f44270 */
[----:B------:R-:W0:Y:S01]  /*9a20*/  MUFU.TANH R9, R9 ;  /* 0x0000000900097308 */ /* 0x000e220000002400 */
[----:B------:R-:W-:-:S07]  /*9a30*/  FMNMX.FTZ R6, R36, R11, !PT ;  /* 0x0000000b24067209 */ /* 0x000fce0007810000 */
[----:B------:R-:W-:Y:S01]  /*9a40*/  MUFU.TANH R8, R8 ;  /* 0x0000000800087308 */ /* 0x000fe20000002400 */
[----:B------:R-:W-:-:S07]  /*9a50*/  FSEL R75, R75, -INF , P4 ;  /* 0xff8000004b4b7808 */ /* 0x000fce0002000000 */
[----:B------:R-:W3:Y:S01]  /*9a60*/  MUFU.TANH R86, R86 ;  /* 0x0000005600567308 */ /* 0x000ee20000002400 */
[----:B------:R-:W-:-:S07]  /*9a70*/  FSEL R33, R33, -INF , P2 ;  /* 0xff80000021217808 */ /* 0x000fce0001000000 */
[----:B------:R-:W4:Y:S01]  /*9a80*/  MUFU.TANH R87, R87 ;  /* 0x0000005700577308 */ /* 0x000f220000002400 */
[----:B------:R-:W-:-:S07]  /*9a90*/  FMNMX.FTZ R6, R37, R6, !PT ;  /* 0x0000000625067209 */ /* 0x000fce0007810000 */
[----:B------:R-:W4:Y:S08]  /*9aa0*/  MUFU.TANH R3, R3 ;  /* 0x0000000300037308 */ /* 0x000f300000002400 */
[----:B------:R-:W4:Y:S08]  /*9ab0*/  MUFU.TANH R7, R7 ;  /* 0x0000000700077308 */ /* 0x000f300000002400 */
[----:B------:R-:W4:Y:S08]  /*9ac0*/  MUFU.TANH R89, R107 ;  /* 0x0000006b00597308 */ /* 0x000f300000002400 */
[----:B------:R-:W4:Y:S01]  /*9ad0*/  MUFU.TANH R90, R90 ;  /* 0x0000005a005a7308 */ /* 0x000f220000002400 */
[----:B------:R-:W-:-:S02]  /*9ae0*/  ISETP.GT.AND P4, PT, R5, 0x90, PT ;  /* 0x000000900500780c */ /* 0x000fc40003f84270 */
[----:B------:R-:W-:Y:S02]  /*9af0*/  FMNMX.FTZ R6, R33, R6, !PT ;  /* 0x0000000621067209 */ /* 0x000fe40007810000 */
[----:B------:R-:W-:Y:S02]  /*9b00*/  FSEL R79, R79, -INF , P1 ;  /* 0xff8000004f4f7808 */ /* 0x000fe40000800000 */
[----:B-1----:R-:W-:Y:S02]  /*9b10*/  FSEL R80, R80, -INF , P2 ;  /* 0xff80000050507808 */ /* 0x002fe40001000000 */
[----:B--2---:R-:W-:Y:S02]  /*9b20*/  FSEL R84, R84, -INF , P4 ;  /* 0xff80000054547808 */ /* 0x004fe40002000000 */
[----:B------:R-:W-:Y:S02]  /*9b30*/  FSEL R21, R21, -INF , P4 ;  /* 0xff80000015157808 */ /* 0x000fe40002000000 */
[----:B------:R-:W-:-:S02]  /*9b40*/  ISETP.GT.AND P1, PT, R5, 0x98, PT ;  /* 0x000000980500780c */ /* 0x000fc40003f24270 */
[C---:B------:R-:W-:Y:S02]  /*9b50*/  ISETP.GT.AND P2, PT, R5.reuse, 0x99, PT ;  /* 0x000000990500780c */ /* 0x040fe40003f44270 */
[----:B------:R-:W-:Y:S02]  /*9b60*/  ISETP.GT.AND P4, PT, R5, 0xa1, PT ;  /* 0x000000a10500780c */ /* 0x000fe40003f84270 */
[----:B------:R-:W-:Y:S02]  /*9b70*/  FMNMX.FTZ R6, R35, R6, !PT ;  /* 0x0000000623067209 */ /* 0x000fe40007810000 */
[----:B0-----:R-:W-:Y:S02]  /*9b80*/  FSEL R9, R9, -INF , P1 ;  /* 0xff80000009097808 */ /* 0x001fe40000800000 */
[----:B---3--:R-:W-:Y:S02]  /*9b90*/  FSEL R86, R86, -INF , P1 ;  /* 0xff80000056567808 */ /* 0x008fe40000800000 */
[----:B------:R-:W-:-:S02]  /*9ba0*/  FSEL R8, R8, -INF , P2 ;  /* 0xff80000008087808 */ /* 0x000fc40001000000 */
[----:B----4-:R-:W-:Y:S02]  /*9bb0*/  FSEL R87, R87, -INF , P2 ;  /* 0xff80000057577808 */ /* 0x010fe40001000000 */
[----:B------:R-:W-:Y:S02]  /*9bc0*/  FSEL R3, R3, -INF , P3 ;  /* 0xff80000003037808 */ /* 0x000fe40001800000 */
[----:B------:R-:W-:Y:S02]  /*9bd0*/  FSEL R7, R7, -INF , P4 ;  /* 0xff80000007077808 */ /* 0x000fe40002000000 */
[----:B------:R-:W-:Y:S02]  /*9be0*/  FSEL R89, R89, -INF , P4 ;  /* 0xff80000059597808 */ /* 0x000fe40002000000 */
[----:B------:R-:W-:Y:S02]  /*9bf0*/  FSEL R90, R90, -INF , P5 ;  /* 0xff8000005a5a7808 */ /* 0x000fe40002800000 */
[----:B------:R-:W-:-:S02]  /*9c00*/  ISETP.GT.AND P1, PT, R5, 0xa9, PT ;  /* 0x000000a90500780c */ /* 0x000fc40003f24270 */
[C---:B------:R-:W-:Y:S02]  /*9c10*/  ISETP.GT.AND P2, PT, R5.reuse, 0xb0, PT ;  /* 0x000000b00500780c */ /* 0x040fe40003f44270 */
[C---:B------:R-:W-:Y:S02]  /*9c20*/  ISETP.GT.AND P3, PT, R5.reuse, 0xb1, PT ;  /* 0x000000b10500780c */ /* 0x040fe40003f64270 */
[C---:B------:R-:W-:Y:S02]  /*9c30*/  ISETP.GT.AND P4, PT, R5.reuse, 0xb8, PT ;  /* 0x000000b80500780c */ /* 0x040fe40003f84270 */
[----:B------:R-:W-:Y:S01]  /*9c40*/  ISETP.GT.AND P5, PT, R5, 0xb9, PT ;  /* 0x000000b90500780c */ /* 0x000fe20003fa4270 */
[----:B------:R-:W-:Y:S01]  /*9c50*/  FMUL.FTZ R34, R109, UR4 ;  /* 0x000000046d227c20 */ /* 0x000fe20008410000 */
[----:B------:R-:W-:Y:S01]  /*9c60*/  FMNMX.FTZ R5, R21, R6, !PT ;  /* 0x0000000615057209 */ /* 0x000fe20007810000 */
[----:B------:R-:W-:-:S03]  /*9c70*/  FMUL.FTZ R10, R112, UR4 ;  /* 0x00000004700a7c20 */ /* 0x000fc60008410000 */
[----:B------:R-:W-:Y:S01]  /*9c80*/  FMNMX.FTZ R6, R32, R5, !PT ;  /* 0x0000000520067209 */ /* 0x000fe20007810000 */
[----:B------:R-:W0:Y:S01]  /*9c90*/  MUFU.TANH R34, R34 ;  /* 0x0000002200227308 */ /* 0x000e220000002400 */
[----:B------:R-:W-:Y:S02]  /*9ca0*/  FMUL.FTZ R11, R113, UR4 ;  /* 0x00000004710b7c20 */ /* 0x000fe40008410000 */
[----:B------:R-:W-:Y:S01]  /*9cb0*/  FMNMX.FTZ R5, R9, R6, !PT ;  /* 0x0000000609057209 */ /* 0x000fe20007810000 */
[----:B------:R-:W-:Y:S01]  /*9cc0*/  FMUL.FTZ R20, R116, UR4 ;  /* 0x0000000474147c20 */ /* 0x000fe20008410000 */
[----:B------:R-:W-:Y:S01]  /*9cd0*/  FMUL.FTZ R117, R117, UR4 ;  /* 0x0000000475757c20 */ /* 0x000fe20008410000 */
[----:B------:R-:W-:Y:S01]  /*9ce0*/  FMUL.FTZ R105, R111, UR4 ;  /* 0x000000046f697c20 */ /* 0x000fe20008410000 */
[----:B------:R-:W-:Y:S01]  /*9cf0*/  FMNMX.FTZ R6, R8, R5, !PT ;  /* 0x0000000508067209 */ /* 0x000fe20007810000 */
[----:B------:R-:W1:Y:S01]  /*9d00*/  MUFU.TANH R10, R10 ;  /* 0x0000000a000a7308 */ /* 0x000e620000002400 */
[----:B------:R-:W2:Y:S02]  /*9d10*/  LDL R116, [R1+0x44] ;  /* 0x0000440001747983 */ /* 0x000ea40000100800 */
[----:B------:R-:W-:-:S05]  /*9d20*/  FMNMX.FTZ R6, R3, R6, !PT ;  /* 0x0000000603067209 */ /* 0x000fca0007810000 */
[----:B------:R-:W3:Y:S01]  /*9d30*/  MUFU.TANH R11, R11 ;  /* 0x0000000b000b7308 */ /* 0x000ee20000002400 */
[----:B------:R-:W-:Y:S02]  /*9d40*/  FMNMX.FTZ R5, R7, R6, !PT ;  /* 0x0000000607057209 */ /* 0x000fe40007810000 */
[----:B0-----:R-:W-:-:S05]  /*9d50*/  FSEL R34, R34, -INF , P1 ;  /* 0xff80000022227808 */ /* 0x001fca0000800000 */
[----:B------:R-:W0:Y:S01]  /*9d60*/  MUFU.TANH R20, R20 ;  /* 0x0000001400147308 */ /* 0x000e220000002400 */
[----:B------:R-:W-:Y:S02]  /*9d70*/  FMNMX.FTZ R5, R4, R5, !PT ;  /* 0x0000000504057209 */ /* 0x000fe40007810000 */
[----:B-1----:R-:W-:-:S05]  /*9d80*/  FSEL R10, R10, -INF , P2 ;  /* 0xff8000000a0a7808 */ /* 0x002fca0001000000 */
[----:B------:R1:W4:Y:S01]  /*9d90*/  MUFU.TANH R95, R117 ;  /* 0x00000075005f7308 */ /* 0x0003220000002400 */
[----:B------:R-:W-:Y:S02]  /*9da0*/  FMNMX.FTZ R5, R34, R5, !PT ;  /* 0x0000000522057209 */ /* 0x000fe40007810000 */
[----:B---3--:R-:W-:Y:S02]  /*9db0*/  FSEL R11, R11, -INF , P3 ;  /* 0xff8000000b0b7808 */ /* 0x008fe40001800000 */
[----:B------:R-:W-:Y:S02]  /*9dc0*/  FMNMX.FTZ R6, R10, R5, !PT ;  /* 0x000000050a067209 */ /* 0x000fe40007810000 */
[----:B0-----:R-:W-:Y:S01]  /*9dd0*/  FSEL R20, R20, -INF , P4 ;  /* 0xff80000014147808 */ /* 0x001fe20002000000 */
[----:B------:R-:W-:Y:S01]  /*9de0*/  FMUL.FTZ R107, R115, UR4 ;  /* 0x00000004736b7c20 */ /* 0x000fe20008410000 */
[----:B------:R-:W-:Y:S01]  /*9df0*/  FMNMX.FTZ R5, R11, R6, !PT ;  /* 0x000000060b057209 */ /* 0x000fe20007810000 */
[----:B-1----:R-:W3:Y:S03]  /*9e00*/  LDL R117, [R1+0x84] ;  /* 0x0000840001757983 */ /* 0x002ee60000100800 */
[----:B------:R-:W-:Y:S01]  /*9e10*/  FMNMX.FTZ R6, R20, R5, !PT ;  /* 0x0000000514067209 */ /* 0x000fe20007810000 */
[----:B------:R-:W3:Y:S01]  /*9e20*/  LDL R115, [R1+0x4c] ;  /* 0x00004c0001737983 */ /* 0x000ee20000100800 */
[----:B----4-:R-:W-:-:S04]  /*9e30*/  FSEL R95, R95, -INF , P5 ;  /* 0xff8000005f5f7808 */ /* 0x010fc80002800000 */
[----:B------:R-:W-:-:S05]  /*9e40*/  FMNMX.FTZ R94, R95, R6, !PT ;  /* 0x000000065f5e7209 */ /* 0x000fca0007810000 */
[----:B------:R-:W0:Y:S02]  /*9e50*/  SHFL.BFLY PT, R5, R94, 0x2, 0x1f ;  /* 0x0c401f005e057f89 */ /* 0x000e2400000e0000 */
[----:B0-----:R-:W-:-:S05]  /*9e60*/  FMNMX.FTZ R96, R94, R5, !PT ;  /* 0x000000055e607209 */ /* 0x001fca0007810000 */
[----:B------:R-:W0:Y:S01]  /*9e70*/  SHFL.BFLY PT, R5, R96, 0x1, 0x1f ;  /* 0x0c201f0060057f89 */ /* 0x000e2200000e0000 */
[----:B------:R-:W-:Y:S01]  /*9e80*/  IMAD.U32 R6, RZ, RZ, UR5 ;  /* 0x00000005ff067e24 */ /* 0x000fe2000f8e00ff */
[----:B------:R-:W-:Y:S02]  /*9e90*/  FMNMX.FTZ R111, R12, R13, !PT ;  /* 0x0000000d0c6f7209 */ /* 0x000fe40007810000 */
[----:B0-----:R-:W-:-:S04]  /*9ea0*/  FMNMX.FTZ R5, R96, R5, !PT ;  /* 0x0000000560057209 */ /* 0x001fc80007810000 */
[C---:B------:R-:W-:Y:S01]  /*9eb0*/  FSETP.NEU.FTZ.AND P6, PT, R5.reuse, -INF , PT ;  /* 0xff8000000500780b */ /* 0x040fe20003fdd000 */
[----:B------:R-:W-:-:S05]  /*9ec0*/  FMUL.FTZ R97, R5, R6 ;  /* 0x0000000605617220 */ /* 0x000fca0000410000 */
[----:B------:R-:W-:-:S05]  /*9ed0*/  FSEL R97, R97, RZ, P6 ;  /* 0x000000ff61617208 */ /* 0x000fca0003000000 */
[-CC-:B------:R-:W-:Y:S01]  /*9ee0*/  FFMA.FTZ R94, R82, R6.reuse, -R97.reuse ;  /* 0x00000006525e7223 */ /* 0x180fe20000010861 */
[----:B------:R-:W-:Y:S01]  /*9ef0*/  FFMA.FTZ R82, R74, R6, -R97 ;  /* 0x000000064a527223 */ /* 0x000fe20000010861 */
[----:B------:R-:W-:-:S04]  /*9f00*/  FMNMX.FTZ R74, R14, R111, !PT ;  /* 0x0000006f0e4a7209 */ /* 0x000fc80007810000 */
[----:B------:R-:W-:-:S04]  /*9f10*/  FMNMX.FTZ R111, R15, R74, !PT ;  /* 0x0000004a0f6f7209 */ /* 0x000fc80007810000 */
[----:B------:R-:W-:-:S04]  /*9f20*/  FMNMX.FTZ R74, R24, R111, !PT ;  /* 0x0000006f184a7209 */ /* 0x000fc80007810000 */
[----:B------:R-:W-:Y:S01]  /*9f30*/  FMNMX.FTZ R111, R25, R74, !PT ;  /* 0x0000004a196f7209 */ /* 0x000fe20007810000 */
[-CC-:B------:R-:W-:Y:S01]  /*9f40*/  FFMA.FTZ R98, R92, R6.reuse, -R97.reuse ;  /* 0x000000065c627223 */ /* 0x180fe20000010861 */
[-CC-:B------:R-:W-:Y:S02]  /*9f50*/  FFMA.FTZ R92, R78, R6.reuse, -R97.reuse ;  /* 0x000000064e5c7223 */ /* 0x180fe40000010861 */
[----:B------:R-:W-:Y:S01]  /*9f60*/  FMNMX.FTZ R74, R26, R111, !PT ;  /* 0x0000006f1a4a7209 */ /* 0x000fe20007810000 */
[----:B------:R-:W-:-:S03]  /*9f70*/  FFMA.FTZ R78, R69, R6, -R97 ;  /* 0x00000006454e7223 */ /* 0x000fc60000010861 */
[----:B------:R-:W-:-:S04]  /*9f80*/  FMNMX.FTZ R69, R27, R74, !PT ;  /* 0x0000004a1b457209 */ /* 0x000fc80007810000 */
[----:B------:R-:W-:-:S04]  /*9f90*/  FMNMX.FTZ R74, R28, R69, !PT ;  /* 0x000000451c4a7209 */ /* 0x000fc80007810000 */
[----:B------:R-:W-:-:S04]  /*9fa0*/  FMNMX.FTZ R69, R29, R74, !PT ;  /* 0x0000004a1d457209 */ /* 0x000fc80007810000 */
[----:B------:R-:W-:Y:S01]  /*9fb0*/  FMNMX.FTZ R110, R30, R69, !PT ;  /* 0x000000451e6e7209 */ /* 0x000fe20007810000 */
[----:B------:R-:W-:-:S03]  /*9fc0*/  FFMA.FTZ R74, R65, R6, -R97 ;  /* 0x00000006414a7223 */ /* 0x000fc60000010861 */
[----:B------:R-:W-:-:S04]  /*9fd0*/  FMNMX.FTZ R110, R31, R110, !PT ;  /* 0x0000006e1f6e7209 */ /* 0x000fc80007810000 */
[----:B------:R-:W-:Y:S01]  /*9fe0*/  FMNMX.FTZ R65, R49, R110, !PT ;  /* 0x0000006e31417209 */ /* 0x000fe20007810000 */
[----:B------:R-:W-:-:S03]  /*9ff0*/  FFMA.FTZ R69, R66, R6, -R97 ;  /* 0x0000000642457223 */ /* 0x000fc60000010861 */
        /* <DEDUP_REMOVED lines=16> */
[----:B------:R-:W-:Y:S01]  /*a100*/  FMNMX.FTZ R44, R60, R47, !PT ;  /* 0x0000002f3c2c7209 */ /* 0x000fe20007810000 */
[----:B------:R0:W-:Y:S03]  /*a110*/  MUFU.EX2 R65, R110 ;  /* 0x0000006e00417308 */ /* 0x0001e60000000800 */
[----:B------:R-:W-:Y:S01]  /*a120*/  FMNMX.FTZ R47, R63, R44, !PT ;  /* 0x0000002c3f2f7209 */ /* 0x000fe20007810000 */
[----:B0-----:R-:W-:-:S03]  /*a130*/  FFMA.FTZ R110, R45, R6, -R97 ;  /* 0x000000062d6e7223 */ /* 0x001fc60000010861 */
        /* <DEDUP_REMOVED lines=11> */
[----:B------:R0:W-:Y:S03]  /*a1f0*/  MUFU.EX2 R47, R110 ;  /* 0x0000006e002f7308 */ /* 0x0001e60000000800 */
[----:B------:R-:W-:Y:S01]  /*a200*/  FMNMX.FTZ R40, R80, R43, !PT ;  /* 0x0000002b50287209 */ /* 0x000fe20007810000 */
[----:B0-----:R-:W-:-:S03]  /*a210*/  FFMA.FTZ R110, R41, R6, -R97 ;  /* 0x00000006296e7223 */ /* 0x001fc60000010861 */
[----:B------:R-:W-:Y:S01]  /*a220*/  FMNMX.FTZ R41, R83, R40, !PT ;  /* 0x0000002853297209 */ /* 0x000fe20007810000 */
[----:B------:R-:W-:-:S03]  /*a230*/  FFMA.FTZ R40, R38, R6, -R97 ;  /* 0x0000000626287223 */ /* 0x000fc60000010861 */
[----:B------:R-:W-:Y:S01]  /*a240*/  FMNMX.FTZ R38, R84, R41, !PT ;  /* 0x0000002954267209 */ /* 0x000fe20007810000 */
[----:B------:R-:W-:-:S03]  /*a250*/  FMUL.FTZ R106, R114, UR4 ;  /* 0x00000004726a7c20 */ /* 0x000fc60008410000 */
[----:B------:R-:W-:Y:S01]  /*a260*/  FMNMX.FTZ R41, R85, R38, !PT ;  /* 0x0000002655297209 */ /* 0x000fe20007810000 */
[----:B------:R-:W0:Y:S03]  /*a270*/  MUFU.TANH R105, R105 ;  /* 0x0000006900697308 */ /* 0x000e260000002400 */
[----:B------:R-:W-:Y:S01]  /*a280*/  FMNMX.FTZ R38, R86, R41, !PT ;  /* 0x0000002956267209 */ /* 0x000fe20007810000 */
[----:B------:R-:W-:-:S04]  /*a290*/  FMUL.FTZ R108, R118, UR4 ;  /* 0x00000004766c7c20 */ /* 0x000fc80008410000 */
[----:B------:R1:W-:Y:S01]  /*a2a0*/  MUFU.EX2 R44, R111 ;  /* 0x0000006f002c7308 */ /* 0x0003e20000000800 */
[----:B------:R-:W-:-:S07]  /*a2b0*/  FMUL.FTZ R109, R119, UR4 ;  /* 0x00000004776d7c20 */ /* 0x000fce0008410000 */
[----:B------:R-:W4:Y:S01]  /*a2c0*/  MUFU.TANH R106, R106 ;  /* 0x0000006a006a7308 */ /* 0x000f220000002400 */
[--C-:B-1----:R-:W-:Y:S01]  /*a2d0*/  FFMA.FTZ R111, R39, R6, -R97.reuse ;  /* 0x00000006276f7223 */ /* 0x102fe20000010861 */
[----:B------:R-:W-:Y:S01]  /*a2e0*/  FMNMX.FTZ R39, R87, R38, !PT ;  /* 0x0000002657277209 */ /* 0x000fe20007810000 */
[----:B------:R-:W-:-:S03]  /*a2f0*/  FFMA.FTZ R38, R36, R6, -R97 ;  /* 0x0000000624267223 */ /* 0x000fc60000010861 */
[----:B------:R-:W-:Y:S02]  /*a300*/  FMNMX.FTZ R36, R88, R39, !PT ;  /* 0x0000002758247209 */ /* 0x000fe40007810000 */
[----:B------:R-:W1:Y:S02]  /*a310*/  MUFU.TANH R107, R107 ;  /* 0x0000006b006b7308 */ /* 0x000e640000002400 */
[----:B------:R-:W-:-:S06]  /*a320*/  FMNMX.FTZ R39, R89, R36, !PT ;  /* 0x0000002459277209 */ /* 0x000fcc0007810000 */
[----:B------:R-:W2:Y:S01]  /*a330*/  MUFU.TANH R108, R108 ;  /* 0x0000006c006c7308 */ /* 0x000ea20000002400 */
[----:B0-----:R-:W-:Y:S02]  /*a340*/  FSEL R105, R105, -INF , P1 ;  /* 0xff80000069697808 */ /* 0x001fe40000800000 */
[----:B------:R-:W-:-:S05]  /*a350*/  FMNMX.FTZ R36, R90, R39, !PT ;  /* 0x000000275a247209 */ /* 0x000fca0007810000 */
[----:B------:R-:W0:Y:S01]  /*a360*/  MUFU.TANH R109, R109 ;  /* 0x0000006d006d7308 */ /* 0x000e220000002400 */
[----:B----4-:R-:W-:-:S07]  /*a370*/  FSEL R106, R106, -INF , P2 ;  /* 0xff8000006a6a7808 */ /* 0x010fce0001000000 */
[----:B------:R4:W-:Y:S01]  /*a380*/  MUFU.EX2 R45, R112 ;  /* 0x00000070002d7308 */ /* 0x0009e20000000800 */
[----:B-1----:R-:W-:Y:S01]  /*a390*/  FSEL R107, R107, -INF , P3 ;  /* 0xff8000006b6b7808 */ /* 0x002fe20001800000 */
[----:B----4-:R-:W-:Y:S01]  /*a3a0*/  FFMA.FTZ R112, R37, R6, -R97 ;  /* 0x0000000625707223 */ /* 0x010fe20000010861 */
[----:B------:R-:W-:-:S05]  /*a3b0*/  FMNMX.FTZ R37, R105, R36, !PT ;  /* 0x0000002469257209 */ /* 0x000fca0007810000 */
[----:B------:R1:W-:Y:S01]  /*a3c0*/  MUFU.EX2 R43, R110 ;  /* 0x0000006e002b7308 */ /* 0x0003e20000000800 */
[----:B------:R-:W-:Y:S01]  /*a3d0*/  FFMA.FTZ R36, R33, R6, -R97 ;  /* 0x0000000621247223 */ /* 0x000fe20000010861 */
[----:B--2---:R-:W-:Y:S02]  /*a3e0*/  FSEL R108, R108, -INF , P4 ;  /* 0xff8000006c6c7808 */ /* 0x004fe40002000000 */
[----:B-1----:R-:W-:-:S04]  /*a3f0*/  FMNMX.FTZ R110, R106, R37, !PT ;  /* 0x000000256a6e7209 */ /* 0x002fc80007810000 */
[----:B------:R-:W-:Y:S02]  /*a400*/  FMNMX.FTZ R33, R107, R110, !PT ;  /* 0x0000006e6b217209 */ /* 0x000fe40007810000 */
[----:B0-----:R-:W-:Y:S02]  /*a410*/  FSEL R109, R109, -INF , P5 ;  /* 0xff8000006d6d7808 */ /* 0x001fe40002800000 */
[----:B------:R-:W-:-:S04]  /*a420*/  FMNMX.FTZ R110, R108, R33, !PT ;  /* 0x000000216c6e7209 */ /* 0x000fc80007810000 */
[----:B------:R-:W-:Y:S01]  /*a430*/  FMNMX.FTZ R110, R109, R110, !PT ;  /* 0x0000006e6d6e7209 */ /* 0x000fe20007810000 */
[----:B------:R0:W-:Y:S04]  /*a440*/  MUFU.EX2 R41, R111 ;  /* 0x0000006f00297308 */ /* 0x0001e80000000800 */
[----:B0-----:R-:W0:Y:S01]  /*a450*/  SHFL.BFLY PT, R111, R110, 0x2, 0x1f ;  /* 0x0c401f006e6f7f89 */ /* 0x001e2200000e0000 */
[----:B------:R-:W1:Y:S01]  /*a460*/  S2R R128, SR_TID.X ;  /* 0x0000000000807919 */ /* 0x000e620000002100 */
[----:B0-----:R-:W-:-:S05]  /*a470*/  FMNMX.FTZ R110, R110, R111, !PT ;  /* 0x0000006f6e6e7209 */ /* 0x001fca0007810000 */
[----:B------:R-:W0:Y:S01]  /*a480*/  SHFL.BFLY PT, R111, R110, 0x1, 0x1f ;  /* 0x0c201f006e6f7f89 */ /* 0x000e2200000e0000 */
[-CC-:B------:R-:W-:Y:S01]  /*a490*/  FFMA.FTZ R33, R21, R6.reuse, -R97.reuse ;  /* 0x0000000615217223 */ /* 0x180fe20000010861 */
[-CC-:B------:R-:W-:Y:S01]  /*a4a0*/  FFMA.FTZ R21, R9, R6.reuse, -R97.reuse ;  /* 0x0000000609157223 */ /* 0x180fe20000010861 */
[-CC-:B------:R-:W-:Y:S01]  /*a4b0*/  FFMA.FTZ R9, R34, R6.reuse, -R97.reuse ;  /* 0x0000000622097223 */ /* 0x180fe20000010861 */
[-CC-:B------:R-:W-:Y:S01]  /*a4c0*/  FFMA.FTZ R103, R126, R6.reuse, -R97.reuse ;  /* 0x000000067e677223 */ /* 0x180fe20000010861 */
[-CC-:B------:R-:W-:Y:S01]  /*a4d0*/  FFMA.FTZ R104, R124, R6.reuse, -R97.reuse ;  /* 0x000000067c687223 */ /* 0x180fe20000010861 */
[-CC-:B------:R-:W-:Y:S01]  /*a4e0*/  FFMA.FTZ R37, R35, R6.reuse, -R97.reuse ;  /* 0x0000000623257223 */ /* 0x180fe20000010861 */
[----:B-1----:R-:W-:Y:S01]  /*a4f0*/  LOP3.LUT R128, R128, 0x7f, RZ, 0xc0, !PT ;  /* 0x0000007f80807812 */ /* 0x002fe200078ec0ff */
[-CC-:B------:R-:W-:Y:S01]  /*a500*/  FFMA.FTZ R35, R32, R6.reuse, -R97.reuse ;  /* 0x0000000620237223 */ /* 0x180fe20000010861 */
[-CC-:B------:R-:W-:Y:S01]  /*a510*/  FFMA.FTZ R32, R8, R6.reuse, -R97.reuse ;  /* 0x0000000608207223 */ /* 0x180fe20000010861 */
[----:B------:R-:W-:Y:S01]  /*a520*/  FFMA.FTZ R8, R4, R6, -R97 ;  /* 0x0000000604087223 */ /* 0x000fe20000010861 */
[----:B0-----:R-:W-:-:S04]  /*a530*/  FMNMX.FTZ R34, R110, R111, !PT ;  /* 0x0000006f6e227209 */ /* 0x001fc80007810000 */
[C---:B------:R-:W-:Y:S01]  /*a540*/  FSETP.NEU.FTZ.AND P1, PT, R34.reuse, -INF , PT ;  /* 0xff8000002200780b */ /* 0x040fe20003f3d000 */
[-C--:B------:R-:W-:Y:S01]  /*a550*/  FMUL.FTZ R113, R34, R6.reuse ;  /* 0x0000000622717220 */ /* 0x080fe20000410000 */
[----:B------:R-:W-:-:S04]  /*a560*/  FFMA.FTZ R101, R125, R6, -R97 ;  /* 0x000000067d657223 */ /* 0x000fc80000010861 */
[----:B------:R-:W-:Y:S01]  /*a570*/  FSEL R113, R113, RZ, P1 ;  /* 0x000000ff71717208 */ /* 0x000fe20000800000 */
[-C--:B------:R-:W-:Y:S01]  /*a580*/  FFMA.FTZ R4, R95, R6.reuse, -R97 ;  /* 0x000000065f047223 */ /* 0x080fe20000010861 */
[----:B------:R-:W-:Y:S01]  /*a590*/  ISETP.NE.AND P1, PT, R128, RZ, PT ;  /* 0x000000ff8000720c */ /* 0x000fe20003f25270 */
[----:B------:R-:W-:Y:S02]  /*a5a0*/  MUFU.EX2 R103, R103 ;  /* 0x0000006700677308 */ /* 0x000fe40000000800 */
[-CC-:B------:R-:W-:Y:S01]  /*a5b0*/  FFMA.FTZ R95, R12, R6.reuse, -R113.reuse ;  /* 0x000000060c5f7223 */ /* 0x180fe20000010871 */
[-C--:B------:R-:W-:Y:S01]  /*a5c0*/  FFMA.FTZ R13, R13, R6.reuse, -R113 ;  /* 0x000000060d0d7223 */ /* 0x080fe20000010871 */
[-CC-:B------:R-:W-:Y:S01]  /*a5d0*/  FFMA.FTZ R102, R122, R6.reuse, -R97.reuse ;  /* 0x000000067a667223 */ /* 0x180fe20000010861 */
[-CC-:B------:R-:W-:Y:S01]  /*a5e0*/  FFMA.FTZ R99, R123, R6.reuse, -R97.reuse ;  /* 0x000000067b637223 */ /* 0x180fe20000010861 */
[-CC-:B------:R-:W-:Y:S02]  /*a5f0*/  FFMA.FTZ R100, R120, R6.reuse, -R97.reuse ;  /* 0x0000000678647223 */ /* 0x180fe40000010861 */
[----:B------:R-:W0:Y:S01]  /*a600*/  MUFU.EX2 R104, R104 ;  /* 0x0000006800687308 */ /* 0x000e220000000800 */
[-CC-:B------:R-:W-:Y:S01]  /*a610*/  FFMA.FTZ R96, R121, R6.reuse, -R97.reuse ;  /* 0x0000000679607223 */ /* 0x180fe20000010861 */
        /* <DEDUP_REMOVED lines=10> */
[-C--:B------:R-:W-:Y:S01]  /*a6c0*/  FFMA.FTZ R20, R20, R6.reuse, -R97 ;  /* 0x0000000614147223 */ /* 0x080fe20000010861 */
[-CC-:B------:R-:W-:Y:S01]  /*a6d0*/  FFMA.FTZ R97, R14, R6.reuse, -R113.reuse ;  /* 0x000000060e617223 */ /* 0x180fe20000010871 */
[----:B------:R-:W1:Y:S01]  /*a6e0*/  MUFU.EX2 R101, R101 ;  /* 0x0000006500657308 */ /* 0x000e620000000800 */
[----:B------:R-:W-:Y:S01]  /*a6f0*/  FFMA.FTZ R15, R15, R6, -R113 ;  /* 0x000000060f0f7223 */ /* 0x000fe20000010871 */
[----:B------:R-:W-:-:S06]  /*a700*/  @!P1 VIADD R0, R0, 0x30840 ;  /* 0x0003084000009836 */ /* 0x000fcc0000000000 */
[----:B------:R-:W-:Y:S01]  /*a710*/  MUFU.EX2 R95, R95 ;  /* 0x0000005f005f7308 */ /* 0x000fe20000000800 */
[----:B------:R-:W-:-:S07]  /*a720*/  FFMA.FTZ R110, R24, R6, -R113 ;  /* 0x00000006186e7223 */ /* 0x000fce0000010871 */
[----:B------:R-:W2:Y:S01]  /*a730*/  MUFU.EX2 R13, R13 ;  /* 0x0000000d000d7308 */ /* 0x000ea20000000800 */
[-CC-:B------:R-:W-:Y:S01]  /*a740*/  FFMA.FTZ R14, R57, R6.reuse, -R113.reuse ;  /* 0x00000006390e7223 */ /* 0x180fe20000010871 */
[----:B------:R-:W-:-:S06]  /*a750*/  FFMA.FTZ R25, R25, R6, -R113 ;  /* 0x0000000619197223 */ /* 0x000fcc0000010871 */
[----:B------:R-:W-:Y:S01]  /*a760*/  MUFU.EX2 R97, R97 ;  /* 0x0000006100617308 */ /* 0x000fe20000000800 */
[----:B------:R-:W-:Y:S01]  /*a770*/  @!P1 PRMT R12, RZ, 0x654, R0 ;  /* 0x00000654ff0c9816 */ /* 0x000fe20000000000 */
[----:B------:R-:W-:-:S03]  /*a780*/  FFMA.FTZ R111, R26, R6, -R113 ;  /* 0x000000061a6f7223 */ /* 0x000fc60000010871 */
[----:B------:R0:W-:Y:S03]  /*a790*/  @!P1 SYNCS.ARRIVE.TRANS64.RED.A1T0 RZ, [R12+URZ], RZ ;  /* 0x000000ff0cff99a7 */ /* 0x0001e6000810043f */
[----:B------:R-:W4:Y:S08]  /*a7a0*/  MUFU.EX2 R102, R102 ;  /* 0x0000006600667308 */ /* 0x000f300000000800 */
[----:B------:R-:W3:Y:S01]  /*a7b0*/  MUFU.EX2 R15, R15 ;  /* 0x0000000f000f7308 */ /* 0x000ee20000000800 */
[----:B0-----:R-:W-:-:S07]  /*a7c0*/  F2FP.BF16.F32.PACK_AB R12, R104, R103 ;  /* 0x00000067680c723e */ /* 0x001fce00000010ff */
[----:B------:R-:W0:Y:S01]  /*a7d0*/  MUFU.EX2 R99, R99 ;  /* 0x0000006300637308 */ /* 0x000e220000000800 */
[----:B------:R-:W-:-:S07]  /*a7e0*/  FFMA.FTZ R27, R27, R6, -R113 ;  /* 0x000000061b1b7223 */ /* 0x000fce0000010871 */
[----:B------:R1:W-:Y:S08]  /*a7f0*/  MUFU.EX2 R0, R14 ;  /* 0x0000000e00007308 */ /* 0x0003f00000000800 */
[----:B------:R-:W0:Y:S01]  /*a800*/  MUFU.EX2 R110, R110 ;  /* 0x0000006e006e7308 */ /* 0x000e220000000800 */
[----:B-1----:R-:W-:-:S04]  /*a810*/  FADD.FTZ R14, R103, R104 ;  /* 0x00000068670e7221 */ /* 0x002fc80000010000 */
[----:B------:R-:W-:-:S03]  /*a820*/  FADD.FTZ R103, R101, R14 ;  /* 0x0000000e65677221 */ /* 0x000fc60000010000 */
[----:B------:R-:W1:Y:S01]  /*a830*/  MUFU.EX2 R100, R100 ;  /* 0x0000006400647308 */ /* 0x000e620000000800 */
[----:B--2---:R-:W-:Y:S01]  /*a840*/  FADD.FTZ R14, R95, R13 ;  /* 0x0000000d5f0e7221 */ /* 0x004fe20000010000 */
[----:B----4-:R-:W-:-:S06]  /*a850*/  FADD.FTZ R26, R102, R103 ;  /* 0x00000067661a7221 */ /* 0x010fcc0000010000 */
[----:B------:R-:W2:Y:S01]  /*a860*/  MUFU.EX2 R25, R25 ;  /* 0x0000001900197308 */ /* 0x000ea20000000800 */
[----:B------:R-:W-:-:S07]  /*a870*/  FADD.FTZ R24, R97, R14 ;  /* 0x0000000e61187221 */ /* 0x000fce0000010000 */
[----:B------:R-:W4:Y:S01]  /*a880*/  MUFU.EX2 R96, R96 ;  /* 0x0000006000607308 */ /* 0x000f220000000800 */
[----:B------:R-:W-:Y:S01]  /*a890*/  F2FP.BF16.F32.PACK_AB R14, R102, R101 ;  /* 0x00000065660e723e */ /* 0x000fe200000010ff */
[----:B---3--:R-:W-:-:S06]  /*a8a0*/  FADD.FTZ R101, R15, R24 ;  /* 0x000000180f657221 */ /* 0x008fcc0000010000 */
[----:B------:R-:W3:Y:S01]  /*a8b0*/  MUFU.EX2 R111, R111 ;  /* 0x0000006f006f7308 */ /* 0x000ee20000000800 */
[----:B------:R-:W-:Y:S01]  /*a8c0*/  FFMA.FTZ R29, R29, R6, -R113 ;  /* 0x000000061d1d7223 */ /* 0x000fe20000010871 */
[----:B0-----:R-:W-:-:S06]  /*a8d0*/  FADD.FTZ R103, R99, R26 ;  /* 0x0000001a63677221 */ /* 0x001fcc0000010000 */
[----:B------:R-:W0:Y:S08]  /*a8e0*/  MUFU.EX2 R98, R98 ;  /* 0x0000006200627308 */ /* 0x000e300000000800 */
[----:B------:R1:W-:Y:S01]  /*a8f0*/  MUFU.EX2 R39, R112 ;  /* 0x0000007000277308 */ /* 0x0003e20000000800 */
[----:B------:R-:W-:Y:S01]  /*a900*/  FADD.FTZ R26, R110, R101 ;  /* 0x000000656e1a7221 */ /* 0x000fe20000010000 */
[----:B-1----:R-:W-:-:S06]  /*a910*/  FFMA.FTZ R112, R28, R6, -R113 ;  /* 0x000000061c707223 */ /* 0x002fcc0000010871 */
[----:B------:R-:W1:Y:S01]  /*a920*/  MUFU.EX2 R27, R27 ;  /* 0x0000001b001b7308 */ /* 0x000e620000000800 */
[----:B------:R-:W-:Y:S01]  /*a930*/  FFMA.FTZ R114, R30, R6, -R113 ;  /* 0x000000061e727223 */ /* 0x000fe20000010871 */
[----:B------:R-:W-:-:S06]  /*a940*/  FADD.FTZ R103, R100, R103 ;  /* 0x0000006764677221 */ /* 0x000fcc0000010000 */
[----:B------:R-:W1:Y:S01]  /*a950*/  MUFU.EX2 R93, R93 ;  /* 0x0000005d005d7308 */ /* 0x000e620000000800 */
[----:B--2---:R-:W-:Y:S01]  /*a960*/  FADD.FTZ R26, R25, R26 ;  /* 0x0000001a191a7221 */ /* 0x004fe20000010000 */
[----:B------:R-:W-:-:S06]  /*a970*/  FFMA.FTZ R31, R31, R6, -R113 ;  /* 0x000000061f1f7223 */ /* 0x000fcc0000010871 */
[----:B------:R-:W2:Y:S01]  /*a980*/  MUFU.EX2 R112, R112 ;  /* 0x0000007000707308 */ /* 0x000ea20000000800 */
[----:B----4-:R-:W-:-:S07]  /*a990*/  FADD.FTZ R103, R96, R103 ;  /* 0x0000006760677221 */ /* 0x010fce0000010000 */
[----:B------:R-:W4:Y:S01]  /*a9a0*/  MUFU.EX2 R94, R94 ;  /* 0x0000005e005e7308 */ /* 0x000f220000000800 */
[----:B---3--:R-:W-:Y:S01]  /*a9b0*/  FADD.FTZ R28, R111, R26 ;  /* 0x0000001a6f1c7221 */ /* 0x008fe20000010000 */
[----:B------:R-:W-:-:S06]  /*a9c0*/  FFMA.FTZ R49, R49, R6, -R113 ;  /* 0x0000000631317223 */ /* 0x000fcc0000010871 */
[----:B------:R-:W3:Y:S01]  /*a9d0*/  MUFU.EX2 R29, R29 ;  /* 0x0000001d001d7308 */ /* 0x000ee20000000800 */
[----:B0-----:R-:W-:Y:S01]  /*a9e0*/  FADD.FTZ R30, R98, R103 ;  /* 0x00000067621e7221 */ /* 0x001fe20000010000 */
[----:B------:R-:W-:-:S06]  /*a9f0*/  FFMA.FTZ R57, R59, R6, -R113 ;  /* 0x000000063b397223 */ /* 0x000fcc0000010871 */
[----:B------:R-:W0:Y:S01]  /*aa00*/  MUFU.EX2 R91, R91 ;  /* 0x0000005b005b7308 */ /* 0x000e220000000800 */
[-CC-:B------:R-:W-:Y:S01]  /*aa10*/  FFMA.FTZ R59, R60, R6.reuse, -R113.reuse ;  /* 0x000000063c3b7223 */ /* 0x180fe20000010871 */
[----:B------:R-:W-:Y:S01]  /*aa20*/  F2FP.BF16.F32.PACK_AB R24, R100, R99 ;  /* 0x000000636418723e */ /* 0x000fe200000010ff */
[----:B------:R-:W-:-:S05]  /*aa30*/  FFMA.FTZ R60, R63, R6, -R113 ;  /* 0x000000063f3c7223 */ /* 0x000fca0000010871 */
[----:B------:R-:W0:Y:S01]  /*aa40*/  MUFU.EX2 R114, R114 ;  /* 0x0000007200727308 */ /* 0x000e220000000800 */
[----:B-1----:R-:W-:Y:S01]  /*aa50*/  FADD.FTZ R99, R27, R28 ;  /* 0x0000001c1b637221 */ /* 0x002fe20000010000 */
[-CC-:B------:R-:W-:Y:S01]  /*aa60*/  FFMA.FTZ R48, R48, R6.reuse, -R113.reuse ;  /* 0x0000000630307223 */ /* 0x180fe20000010871 */
[----:B------:R-:W-:-:S05]  /*aa70*/  FFMA.FTZ R63, R64, R6, -R113 ;  /* 0x00000006403f7223 */ /* 0x000fca0000010871 */
[----:B------:R-:W1:Y:S01]  /*aa80*/  MUFU.EX2 R92, R92 ;  /* 0x0000005c005c7308 */ /* 0x000e620000000800 */
[----:B------:R-:W-:Y:S01]  /*aa90*/  FADD.FTZ R101, R93, R30 ;  /* 0x0000001e5d657221 */ /* 0x000fe20000010000 */
[-CC-:B------:R-:W-:Y:S01]  /*aaa0*/  FFMA.FTZ R64, R68, R6.reuse, -R113.reuse ;  /* 0x0000000644407223 */ /* 0x180fe20000010871 */
[----:B------:R-:W-:-:S05]  /*aab0*/  FFMA.FTZ R68, R71, R6, -R113 ;  /* 0x0000000647447223 */ /* 0x000fca0000010871 */
[----:B------:R-:W1:Y:S01]  /*aac0*/  MUFU.EX2 R31, R31 ;  /* 0x0000001f001f7308 */ /* 0x000e620000000800 */
[-C--:B------:R-:W-:Y:S01]  /*aad0*/  FFMA.FTZ R71, R76, R6.reuse, -R113 ;  /* 0x000000064c477223 */ /* 0x080fe20000010871 */
[----:B--2---:R-:W-:Y:S01]  /*aae0*/  FADD.FTZ R30, R112, R99 ;  /* 0x00000063701e7221 */ /* 0x004fe20000010000 */
[----:B------:R-:W-:-:S05]  /*aaf0*/  FFMA.FTZ R50, R50, R6, -R113 ;  /* 0x0000000632327223 */ /* 0x000fca0000010871 */
[----:B------:R-:W2:Y:S01]  /*ab00*/  MUFU.EX2 R81, R81 ;  /* 0x0000005100517308 */ /* 0x000ea20000000800 */
[C---:B----4-:R-:W-:Y:S01]  /*ab10*/  FADD.FTZ R76, R94.reuse, R101 ;  /* 0x000000655e4c7221 */ /* 0x050fe20000010000 */
[----:B------:R-:W-:Y:S01]  /*ab20*/  F2FP.BF16.F32.PACK_AB R28, R94, R93 ;  /* 0x0000005d5e1c723e */ /* 0x000fe200000010ff */
[----:B---3--:R-:W-:-:S05]  /*ab30*/  FADD.FTZ R93, R29, R30 ;  /* 0x0000001e1d5d7221 */ /* 0x008fca0000010000 */
[----:B------:R-:W3:Y:S01]  /*ab40*/  MUFU.EX2 R49, R49 ;  /* 0x0000003100317308 */ /* 0x000ee20000000800 */
[----:B------:R-:W-:Y:S01]  /*ab50*/  FFMA.FTZ R51, R51, R6, -R113 ;  /* 0x0000000633337223 */ /* 0x000fe20000010871 */
[----:B0-----:R-:W-:-:S06]  /*ab60*/  FADD.FTZ R99, R91, R76 ;  /* 0x0000004c5b637221 */ /* 0x001fcc0000010000 */
[----:B------:R-:W0:Y:S01]  /*ab70*/  MUFU.EX2 R82, R82 ;  /* 0x0000005200527308 */ /* 0x000e220000000800 */
[----:B------:R-:W-:Y:S01]  /*ab80*/  FADD.FTZ R76, R114, R93 ;  /* 0x0000005d724c7221 */ /* 0x000fe20000010000 */
[----:B------:R-:W-:-:S06]  /*ab90*/  FFMA.FTZ R52, R52, R6, -R113 ;  /* 0x0000000634347223 */ /* 0x000fcc0000010871 */
[----:B------:R-:W4:Y:S01]  /*aba0*/  MUFU.EX2 R48, R48 ;  /* 0x0000003000307308 */ /* 0x000f220000000800 */
[----:B-1----:R-:W-:-:S07]  /*abb0*/  FADD.FTZ R94, R92, R99 ;  /* 0x000000635c5e7221 */ /* 0x002fce0000010000 */
[----:B------:R-:W1:Y:S01]  /*abc0*/  MUFU.EX2 R77, R77 ;  /* 0x0000004d004d7308 */ /* 0x000e620000000800 */
[----:B------:R-:W-:Y:S01]  /*abd0*/  F2FP.BF16.F32.PACK_AB R30, R92, R91 ;  /* 0x0000005b5c1e723e */ /* 0x000fe200000010ff */
[----:B------:R-:W-:-:S06]  /*abe0*/  FADD.FTZ R76, R31, R76 ;  /* 0x0000004c1f4c7221 */ /* 0x000fcc0000010000 */
[----:B------:R-:W1:Y:S01]  /*abf0*/  MUFU.EX2 R50, R50 ;  /* 0x0000003200327308 */ /* 0x000e620000000800 */
[----:B------:R-:W-:Y:S01]  /*ac00*/  FFMA.FTZ R53, R53, R6, -R113 ;  /* 0x0000000635357223 */ /* 0x000fe20000010871 */
[----:B--2---:R-:W-:-:S06]  /*ac10*/  FADD.FTZ R91, R81, R94 ;  /* 0x0000005e515b7221 */ /* 0x004fcc0000010000 */
[----:B------:R-:W2:Y:S01]  /*ac20*/  MUFU.EX2 R78, R78 ;  /* 0x0000004e004e7308 */ /* 0x000ea20000000800 */
[----:B---3--:R-:W-:Y:S01]  /*ac30*/  FADD.FTZ R93, R49, R76 ;  /* 0x0000004c315d7221 */ /* 0x008fe20000010000 */
[----:B------:R-:W-:-:S06]  /*ac40*/  FFMA.FTZ R54, R54, R6, -R113 ;  /* 0x0000000636367223 */ /* 0x000fcc0000010871 */
[----:B------:R-:W3:Y:S01]  /*ac50*/  MUFU.EX2 R51, R51 ;  /* 0x0000003300337308 */ /* 0x000ee20000000800 */
[----:B0-----:R-:W-:-:S07]  /*ac60*/  FADD.FTZ R76, R82, R91 ;  /* 0x0000005b524c7221 */ /* 0x001fce0000010000 */
[----:B------:R-:W0:Y:S01]  /*ac70*/  MUFU.EX2 R73, R73 ;  /* 0x0000004900497308 */ /* 0x000e220000000800 */
[----:B----4-:R-:W-:Y:S01]  /*ac80*/  FADD.FTZ R93, R48, R93 ;  /* 0x0000005d305d7221 */ /* 0x010fe20000010000 */
[----:B------:R-:W-:-:S06]  /*ac90*/  FFMA.FTZ R56, R56, R6, -R113 ;  /* 0x0000000638387223 */ /* 0x000fcc0000010871 */
[----:B------:R-:W4:Y:S01]  /*aca0*/  MUFU.EX2 R52, R52 ;  /* 0x0000003400347308 */ /* 0x000f220000000800 */
[----:B-1----:R-:W-:-:S07]  /*acb0*/  FADD.FTZ R91, R77, R76 ;  /* 0x0000004c4d5b7221 */ /* 0x002fce0000010000 */
[----:B------:R-:W1:Y:S01]  /*acc0*/  MUFU.EX2 R74, R74 ;  /* 0x0000004a004a7308 */ /* 0x000e620000000800 */
[----:B------:R-:W-:Y:S01]  /*acd0*/  FADD.FTZ R76, R50, R93 ;  /* 0x0000005d324c7221 */ /* 0x000fe20000010000 */
[----:B--2---:R-:W-:Y:S01]  /*ace0*/  FADD.FTZ R92, R78, R91 ;  /* 0x0000005b4e5c7221 */ /* 0x004fe20000010000 */
[----:B------:R-:W2:Y:S05]  /*acf0*/  LDL R94, [R1+0x48] ;  /* 0x00004800015e7983 */ /* 0x000eaa0000100800 */
[----:B------:R-:W1:Y:S08]  /*ad00*/  MUFU.EX2 R53, R53 ;  /* 0x0000003500357308 */ /* 0x000e700000000800 */
[----:B------:R-:W1:Y:S01]  /*ad10*/  MUFU.EX2 R69, R69 ;  /* 0x0000004500457308 */ /* 0x000e620000000800 */
[----:B---3--:R-:W-:Y:S01]  /*ad20*/  FADD.FTZ R91, R51, R76 ;  /* 0x0000004c335b7221 */ /* 0x008fe20000010000 */
[----:B0-----:R-:W-:-:S06]  /*ad30*/  FADD.FTZ R93, R73, R92 ;  /* 0x0000005c495d7221 */ /* 0x001fcc0000010000 */
[----:B------:R-:W0:Y:S08]  /*ad40*/  MUFU.EX2 R54, R54 ;  /* 0x0000003600367308 */ /* 0x000e300000000800 */
[----:B------:R-:W3:Y:S01]  /*ad50*/  MUFU.EX2 R70, R70 ;  /* 0x0000004600467308 */ /* 0x000ee20000000800 */
[----:B----4-:R-:W-:Y:S01]  /*ad60*/  FADD.FTZ R76, R52, R91 ;  /* 0x0000005b344c7221 */ /* 0x010fe20000010000 */
[----:B-1----:R-:W-:-:S06]  /*ad70*/  FADD.FTZ R92, R74, R93 ;  /* 0x0000005d4a5c7221 */ /* 0x002fcc0000010000 */
[----:B------:R-:W1:Y:S01]  /*ad80*/  MUFU.EX2 R56, R56 ;  /* 0x0000003800387308 */ /* 0x000e620000000800 */
[----:B------:R-:W-:Y:S01]  /*ad90*/  F2FP.BF16.F32.PACK_AB R13, R13, R95 ;  /* 0x0000005f0d0d723e */ /* 0x000fe200000010ff */
[----:B------:R-:W-:Y:S01]  /*ada0*/  FADD.FTZ R91, R53, R76 ;  /* 0x0000004c355b7221 */ /* 0x000fe20000010000 */
[----:B------:R-:W4:Y:S05]  /*adb0*/  LDL R95, [R1+0x8c] ;  /* 0x00008c00015f7983 */ /* 0x000f2a0000100800 */
[----:B------:R-:W1:Y:S01]  /*adc0*/  MUFU.EX2 R66, R66 ;  /* 0x0000004200427308 */ /* 0x000e620000000800 */
[----:B------:R-:W-:Y:S01]  /*add0*/  FADD.FTZ R93, R69, R92 ;  /* 0x0000005c455d7221 */ /* 0x000fe20000010000 */
[----:B0-----:R-:W-:-:S06]  /*ade0*/  FADD.FTZ R91, R54, R91 ;  /* 0x0000005b365b7221 */ /* 0x001fcc0000010000 */
[----:B------:R-:W0:Y:S01]  /*adf0*/  MUFU.EX2 R61, R61 ;  /* 0x0000003d003d7308 */ /* 0x000e220000000800 */
[----:B---3--:R-:W-:Y:S01]  /*ae00*/  FADD.FTZ R76, R70, R93 ;  /* 0x0000005d464c7221 */ /* 0x008fe20000010000 */
[----:B-1----:R-:W-:-:S06]  /*ae10*/  FADD.FTZ R92, R56, R91 ;  /* 0x0000005b385c7221 */ /* 0x002fcc0000010000 */
[----:B------:R-:W1:Y:S01]  /*ae20*/  MUFU.EX2 R62, R62 ;  /* 0x0000003e003e7308 */ /* 0x000e620000000800 */
[----:B------:R-:W-:Y:S01]  /*ae30*/  FADD.FTZ R91, R65, R76 ;  /* 0x0000004c415b7221 */ /* 0x000fe20000010000 */
[----:B------:R-:W-:-:S06]  /*ae40*/  F2FP.BF16.F32.PACK_AB R15, R15, R97 ;  /* 0x000000610f0f723e */ /* 0x000fcc00000010ff */
[----:B------:R-:W3:Y:S01]  /*ae50*/  MUFU.EX2 R46, R46 ;  /* 0x0000002e002e7308 */ /* 0x000ee20000000800 */
[----:B------:R-:W-:Y:S01]  /*ae60*/  FADD.FTZ R76, R66, R91 ;  /* 0x0000005b424c7221 */ /* 0x000fe20000010000 */
[----:B------:R0:W-:Y:S01]  /*ae70*/  STSM.16.M88.4 [R116+0x1e800], R12 ;  /* 0x01e8000c74007844 */ /* 0x0001e20000000200 */
[----:B------:R-:W-:Y:S02]  /*ae80*/  F2FP.BF16.F32.PACK_AB R26, R98, R96 ;  /* 0x00000060621a723e */ /* 0x000fe400000010ff */
[----:B------:R-:W-:Y:S02]  /*ae90*/  F2FP.BF16.F32.PACK_AB R25, R25, R110 ;  /* 0x0000006e1919723e */ /* 0x000fe400000010ff */
[----:B------:R-:W-:Y:S02]  /*aea0*/  F2FP.BF16.F32.PACK_AB R27, R27, R111 ;  /* 0x0000006f1b1b723e */ /* 0x000fe400000010ff */
[----:B------:R-:W-:Y:S02]  /*aeb0*/  F2FP.BF16.F32.PACK_AB R29, R29, R112 ;  /* 0x000000701d1d723e */ /* 0x000fe400000010ff */
[----:B------:R-:W-:Y:S01]  /*aec0*/  F2FP.BF16.F32.PACK_AB R31, R31, R114 ;  /* 0x000000721f1f723e */ /* 0x000fe200000010ff */
[----:B------:R-:W-:Y:S01]  /*aed0*/  STSM.16.M88.4 [R117], R24 ;  /* 0x0000001875007844 */ /* 0x000fe20000000200 */
[----:B0-----:R-:W-:-:S03]  /*aee0*/  FADD.FTZ R13, R61, R76 ;  /* 0x0000004c3d0d7221 */ /* 0x001fc60000010000 */
[----:B------:R0:W-:Y:S01]  /*aef0*/  STSM.16.M88.4 [R115], R28 ;  /* 0x0000001c73007844 */ /* 0x0001e20000000200 */
[----:B-1----:R-:W-:Y:S01]  /*af00*/  FADD.FTZ R13, R62, R13 ;  /* 0x0000000d3e0d7221 */ /* 0x002fe20000010000 */
[----:B------:R-:W1:Y:S01]  /*af10*/  MUFU.EX2 R42, R42 ;  /* 0x0000002a002a7308 */ /* 0x000e620000000800 */
[----:B------:R-:W-:Y:S02]  /*af20*/  F2FP.BF16.F32.PACK_AB R15, R51, R50 ;  /* 0x00000032330f723e */ /* 0x000fe400000010ff */
[----:B0-----:R-:W-:Y:S01]  /*af30*/  F2FP.BF16.F32.PACK_AB R28, R66, R65 ;  /* 0x00000041421c723e */ /* 0x001fe200000010ff */
[----:B---3--:R-:W-:-:S04]  /*af40*/  FADD.FTZ R66, R46, R13 ;  /* 0x0000000d2e427221 */ /* 0x008fc80000010000 */
[----:B------:R-:W-:Y:S01]  /*af50*/  FADD.FTZ R27, R47, R66 ;  /* 0x000000422f1b7221 */ /* 0x000fe20000010000 */
[----:B------:R-:W-:-:S03]  /*af60*/  F2FP.BF16.F32.PACK_AB R13, R48, R49 ;  /* 0x00000031300d723e */ /* 0x000fc600000010ff */
[----:B------:R-:W-:-:S04]  /*af70*/  FADD.FTZ R50, R44, R27 ;  /* 0x0000001b2c327221 */ /* 0x000fc80000010000 */
[----:B------:R-:W-:-:S04]  /*af80*/  FADD.FTZ R49, R45, R50 ;  /* 0x000000322d317221 */ /* 0x000fc80000010000 */
[----:B-1----:R-:W-:-:S04]  /*af90*/  FADD.FTZ R50, R42, R49 ;  /* 0x000000312a327221 */ /* 0x002fc80000010000 */
[----:B------:R-:W-:Y:S02]  /*afa0*/  FADD.FTZ R51, R43, R50 ;  /* 0x000000322b337221 */ /* 0x000fe40000010000 */
[----:B------:R-:W3:Y:S01]  /*afb0*/  LDL R50, [R1+0x88] ;  /* 0x0000880001327983 */ /* 0x000ee20000100800 */
[-CC-:B------:R-:W-:Y:S01]  /*afc0*/  FFMA.FTZ R55, R55, R6.reuse, -R113.reuse ;  /* 0x0000000637377223 */ /* 0x180fe20000010871 */
[----:B------:R-:W-:-:S05]  /*afd0*/  FFMA.FTZ R58, R58, R6, -R113 ;  /* 0x000000063a3a7223 */ /* 0x000fca0000010871 */
[----:B------:R-:W0:Y:S08]  /*afe0*/  MUFU.EX2 R55, R55 ;  /* 0x0000003700377308 */ /* 0x000e300000000800 */
[----:B------:R-:W1:Y:S08]  /*aff0*/  MUFU.EX2 R58, R58 ;  /* 0x0000003a003a7308 */ /* 0x000e700000000800 */
[----:B------:R-:W1:Y:S01]  /*b000*/  MUFU.EX2 R57, R57 ;  /* 0x0000003900397308 */ /* 0x000e620000000800 */
[----:B0-----:R-:W-:-:S07]  /*b010*/  FADD.FTZ R93, R55, R92 ;  /* 0x0000005c375d7221 */ /* 0x001fce0000010000 */
[----:B------:R-:W0:Y:S01]  /*b020*/  MUFU.EX2 R59, R59 ;  /* 0x0000003b003b7308 */ /* 0x000e220000000800 */
[----:B-1----:R-:W-:Y:S01]  /*b030*/  FADD.FTZ R93, R58, R93 ;  /* 0x0000005d3a5d7221 */ /* 0x002fe20000010000 */
[----:B------:R-:W-:-:S06]  /*b040*/  F2FP.BF16.F32.PACK_AB R24, R74, R73 ;  /* 0x000000494a18723e */ /* 0x000fcc00000010ff */
[----:B------:R-:W1:Y:S01]  /*b050*/  MUFU.EX2 R60, R60 ;  /* 0x0000003c003c7308 */ /* 0x000e620000000800 */
[----:B------:R-:W-:Y:S01]  /*b060*/  FADD.FTZ R74, R0, R93 ;  /* 0x0000005d004a7221 */ /* 0x000fe20000010000 */
[----:B------:R-:W-:-:S06]  /*b070*/  FFMA.FTZ R67, R67, R6, -R113 ;  /* 0x0000000643437223 */ /* 0x000fcc0000010871 */
[----:B------:R-:W1:Y:S01]  /*b080*/  MUFU.EX2 R63, R63 ;  /* 0x0000003f003f7308 */ /* 0x000e620000000800 */
[----:B------:R-:W-:Y:S01]  /*b090*/  FADD.FTZ R74, R57, R74 ;  /* 0x0000004a394a7221 */ /* 0x000fe20000010000 */
[----:B------:R-:W-:-:S06]  /*b0a0*/  FFMA.FTZ R72, R72, R6, -R113 ;  /* 0x0000000648487223 */ /* 0x000fcc0000010871 */
[----:B------:R-:W1:Y:S01]  /*b0b0*/  MUFU.EX2 R64, R64 ;  /* 0x0000004000407308 */ /* 0x000e620000000800 */
[----:B0-----:R-:W-:Y:S01]  /*b0c0*/  FADD.FTZ R25, R59, R74 ;  /* 0x0000004a3b197221 */ /* 0x001fe20000010000 */
[----:B------:R-:W-:-:S06]  /*b0d0*/  FFMA.FTZ R75, R75, R6, -R113 ;  /* 0x000000064b4b7223 */ /* 0x000fcc0000010871 */
[----:B------:R-:W0:Y:S01]  /*b0e0*/  MUFU.EX2 R67, R67 ;  /* 0x0000004300437308 */ /* 0x000e220000000800 */
[----:B-1----:R-:W-:-:S07]  /*b0f0*/  FADD.FTZ R48, R60, R25 ;  /* 0x000000193c307221 */ /* 0x002fce0000010000 */
[----:B------:R-:W1:Y:S01]  /*b100*/  MUFU.EX2 R68, R68 ;  /* 0x0000004400447308 */ /* 0x000e620000000800 */
[----:B------:R-:W-:-:S07]  /*b110*/  FADD.FTZ R31, R63, R48 ;  /* 0x000000303f1f7221 */ /* 0x000fce0000010000 */
        /* <DEDUP_REMOVED lines=9> */
[----:B------:R-:W-:-:S07]  /*b1b0*/  FFMA.FTZ R83, R83, R6, -R113 ;  /* 0x0000000653537223 */ /* 0x000fce0000010871 */
[----:B------:R-:W1:Y:S01]  /*b1c0*/  MUFU.EX2 R71, R71 ;  /* 0x0000004700477308 */ /* 0x000e620000000800 */
[----:B------:R-:W-:Y:S01]  /*b1d0*/  F2FP.BF16.F32.PACK_AB R31, R57, R0 ;  /* 0x00000000391f723e */ /* 0x000fe200000010ff */
[----:B------:R-:W-:Y:S01]  /*b1e0*/  FADD.FTZ R0, R40, R51 ;  /* 0x0000003328007221 */ /* 0x000fe20000010000 */
[----:B------:R-:W-:-:S05]  /*b1f0*/  FADD.FTZ R48, R72, R49 ;  /* 0x0000003148307221 */ /* 0x000fca0000010000 */
[----:B------:R-:W2:Y:S01]  /*b200*/  MUFU.EX2 R79, R79 ;  /* 0x0000004f004f7308 */ /* 0x000ea20000000800 */
[----:B------:R-:W-:Y:S01]  /*b210*/  FFMA.FTZ R84, R84, R6, -R113 ;  /* 0x0000000654547223 */ /* 0x000fe20000010871 */
[----:B------:R-:W-:-:S06]  /*b220*/  FADD.FTZ R49, R41, R0 ;  /* 0x0000000029317221 */ /* 0x000fcc0000010000 */
[----:B------:R-:W2:Y:S01]  /*b230*/  MUFU.EX2 R36, R36 ;  /* 0x0000002400247308 */ /* 0x000ea20000000800 */
[----:B0-----:R-:W-:Y:S01]  /*b240*/  FADD.FTZ R48, R75, R48 ;  /* 0x000000304b307221 */ /* 0x001fe20000010000 */
[----:B------:R-:W-:-:S06]  /*b250*/  FFMA.FTZ R85, R85, R6, -R113 ;  /* 0x0000000655557223 */ /* 0x000fcc0000010871 */
[----:B------:R-:W-:Y:S01]  /*b260*/  MUFU.EX2 R80, R80 ;  /* 0x0000005000507308 */ /* 0x000fe20000000800 */
[----:B------:R-:W-:Y:S02]  /*b270*/  F2FP.BF16.F32.PACK_AB R12, R82, R81 ;  /* 0x00000051520c723e */ /* 0x000fe400000010ff */
[----:B------:R-:W-:-:S05]  /*b280*/  F2FP.BF16.F32.PACK_AB R14, R78, R77 ;  /* 0x0000004d4e0e723e */ /* 0x000fca00000010ff */
[----:B------:R-:W0:Y:S01]  /*b290*/  MUFU.EX2 R37, R37 ;  /* 0x0000002500257308 */ /* 0x000e220000000800 */
[----:B------:R-:W-:Y:S01]  /*b2a0*/  F2FP.BF16.F32.PACK_AB R26, R70, R69 ;  /* 0x00000045461a723e */ /* 0x000fe200000010ff */
[----:B-1----:R-:W-:Y:S01]  /*b2b0*/  FADD.FTZ R0, R38, R49 ;  /* 0x0000003126007221 */ /* 0x002fe20000010000 */
[----:B------:R-:W-:Y:S02]  /*b2c0*/  F2FP.BF16.F32.PACK_AB R25, R53, R52 ;  /* 0x000000343519723e */ /* 0x000fe400000010ff */
[----:B------:R-:W-:-:S03]  /*b2d0*/  F2FP.BF16.F32.PACK_AB R27, R56, R54 ;  /* 0x00000036381b723e */ /* 0x000fc600000010ff */
[----:B------:R-:W-:Y:S01]  /*b2e0*/  MUFU.EX2 R83, R83 ;  /* 0x0000005300537308 */ /* 0x000fe20000000800 */
[----:B------:R-:W-:Y:S01]  /*b2f0*/  FADD.FTZ R48, R71, R48 ;  /* 0x0000003047307221 */ /* 0x000fe20000010000 */
[----:B------:R-:W-:Y:S01]  /*b300*/  FFMA.FTZ R86, R86, R6, -R113 ;  /* 0x0000000656567223 */ /* 0x000fe20000010871 */
[----:B------:R-:W-:-:S05]  /*b310*/  F2FP.BF16.F32.PACK_AB R30, R62, R61 ;  /* 0x0000003d3e1e723e */ /* 0x000fca00000010ff */
[----:B------:R-:W1:Y:S01]  /*b320*/  MUFU.EX2 R33, R33 ;  /* 0x0000002100217308 */ /* 0x000e620000000800 */
[----:B------:R-:W-:Y:S01]  /*b330*/  F2FP.BF16.F32.PACK_AB R29, R58, R55 ;  /* 0x000000373a1d723e */ /* 0x000fe200000010ff */
[----:B------:R-:W-:-:S06]  /*b340*/  FFMA.FTZ R87, R87, R6, -R113 ;  /* 0x0000000657577223 */ /* 0x000fcc0000010871 */
[----:B------:R-:W1:Y:S01]  /*b350*/  MUFU.EX2 R84, R84 ;  /* 0x0000005400547308 */ /* 0x000e620000000800 */
[----:B--2---:R2:W-:Y:S07]  /*b360*/  STSM.16.M88.4 [R94], R12 ;  /* 0x0000000c5e007844 */ /* 0x0045ee0000000200 */
[----:B------:R-:W1:Y:S01]  /*b370*/  MUFU.EX2 R35, R35 ;  /* 0x0000002300237308 */ /* 0x000e620000000800 */
[----:B------:R0:W-:Y:S07]  /*b380*/  STSM.16.M88.4 [R116+0x24800], R24 ;  /* 0x0248001874007844 */ /* 0x0001ee0000000200 */
[----:B------:R-:W1:Y:S01]  /*b390*/  MUFU.EX2 R85, R85 ;  /* 0x0000005500557308 */ /* 0x000e620000000800 */
[----:B--2---:R-:W-:-:S07]  /*b3a0*/  FADD.FTZ R15, R39, R0 ;  /* 0x00000000270f7221 */ /* 0x004fce0000010000 */
[----:B------:R-:W2:Y:S01]  /*b3b0*/  MUFU.EX2 R21, R21 ;  /* 0x0000001500157308 */ /* 0x000ea20000000800 */
[----:B0-----:R-:W-:Y:S01]  /*b3c0*/  FADD.FTZ R25, R79, R48 ;  /* 0x000000304f197221 */ /* 0x001fe20000010000 */
[----:B------:R-:W-:Y:S01]  /*b3d0*/  FADD.FTZ R0, R36, R15 ;  /* 0x0000000f24007221 */ /* 0x000fe20000010000 */
[----:B------:R-:W-:-:S05]  /*b3e0*/  FFMA.FTZ R88, R88, R6, -R113 ;  /* 0x0000000658587223 */ /* 0x000fca0000010871 */
[----:B------:R-:W0:Y:S01]  /*b3f0*/  MUFU.EX2 R86, R86 ;  /* 0x0000005600567308 */ /* 0x000e220000000800 */
[----:B------:R-:W-:Y:S01]  /*b400*/  FADD.FTZ R0, R37, R0 ;  /* 0x0000000025007221 */ /* 0x000fe20000010000 */
[----:B------:R-:W-:-:S06]  /*b410*/  FFMA.FTZ R89, R89, R6, -R113 ;  /* 0x0000000659597223 */ /* 0x000fcc0000010871 */
[----:B------:R-:W0:Y:S01]  /*b420*/  MUFU.EX2 R32, R32 ;  /* 0x0000002000207308 */ /* 0x000e220000000800 */
[----:B----4-:R4:W-:Y:S07]  /*b430*/  STSM.16.M88.4 [R95], R28 ;  /* 0x0000001c5f007844 */ /* 0x0109ee0000000200 */
[----:B------:R-:W0:Y:S01]  /*b440*/  MUFU.EX2 R87, R87 ;  /* 0x0000005700577308 */ /* 0x000e220000000800 */
[----:B-1----:R-:W-:Y:S01]  /*b450*/  FADD.FTZ R0, R33, R0 ;  /* 0x0000000021007221 */ /* 0x002fe20000010000 */
[----:B------:R-:W-:Y:S01]  /*b460*/  F2FP.BF16.F32.PACK_AB R12, R47, R46 ;  /* 0x0000002e2f0c723e */ /* 0x000fe200000010ff */
[----:B------:R-:W-:Y:S01]  /*b470*/  FFMA.FTZ R90, R90, R6, -R113 ;  /* 0x000000065a5a7223 */ /* 0x000fe20000010871 */
[----:B------:R-:W-:-:S02]  /*b480*/  F2FP.BF16.F32.PACK_AB R14, R45, R44 ;  /* 0x0000002c2d0e723e */ /* 0x000fc400000010ff */
[----:B------:R-:W-:Y:S02]  /*b490*/  F2FP.BF16.F32.PACK_AB R13, R60, R59 ;  /* 0x0000003b3c0d723e */ /* 0x000fe400000010ff */
[----:B------:R-:W1:Y:S01]  /*b4a0*/  MUFU.EX2 R3, R3 ;  /* 0x0000000300037308 */ /* 0x000e620000000800 */
[----:B----4-:R-:W-:-:S04]  /*b4b0*/  FADD.FTZ R28, R80, R25 ;  /* 0x00000019501c7221 */ /* 0x010fc80000010000 */
[----:B------:R-:W-:-:S03]  /*b4c0*/  FADD.FTZ R29, R83, R28 ;  /* 0x0000001c531d7221 */ /* 0x000fc60000010000 */
[----:B------:R-:W4:Y:S01]  /*b4d0*/  MUFU.EX2 R88, R88 ;  /* 0x0000005800587308 */ /* 0x000f220000000800 */
[----:B------:R-:W-:Y:S01]  /*b4e0*/  F2FP.BF16.F32.PACK_AB R15, R64, R63 ;  /* 0x0000003f400f723e */ /* 0x000fe200000010ff */
[----:B------:R-:W-:Y:S01]  /*b4f0*/  FADD.FTZ R28, R84, R29 ;  /* 0x0000001d541c7221 */ /* 0x000fe20000010000 */
[----:B------:R-:W-:-:S05]  /*b500*/  FADD.FTZ R0, R35, R0 ;  /* 0x0000000023007221 */ /* 0x000fca0000010000 */
[----:B------:R-:W-:Y:S01]  /*b510*/  MUFU.EX2 R7, R7 ;  /* 0x0000000700077308 */ /* 0x000fe20000000800 */
[----:B------:R-:W-:Y:S01]  /*b520*/  FADD.FTZ R29, R85, R28 ;  /* 0x0000001c551d7221 */ /* 0x000fe20000010000 */
[----:B------:R2:W-:Y:S01]  /*b530*/  STSM.16.M88.4 [R115+0x6000], R12 ;  /* 0x0060000c73007844 */ /* 0x0005e20000000200 */
[----:B------:R-:W-:-:S05]  /*b540*/  FFMA.FTZ R105, R105, R6, -R113 ;  /* 0x0000000669697223 */ /* 0x000fca0000010871 */
[----:B------:R-:W4:Y:S01]  /*b550*/  MUFU.EX2 R89, R89 ;  /* 0x0000005900597308 */ /* 0x000f220000000800 */
[----:B------:R-:W-:Y:S01]  /*b560*/  FFMA.FTZ R106, R106, R6, -R113 ;  /* 0x000000066a6a7223 */ /* 0x000fe20000010871 */
[----:B------:R-:W-:-:S06]  /*b570*/  F2FP.BF16.F32.PACK_AB R24, R43, R42 ;  /* 0x0000002a2b18723e */ /* 0x000fcc00000010ff */
[----:B------:R-:W3:Y:S01]  /*b580*/  MUFU.EX2 R8, R8 ;  /* 0x0000000800087308 */ /* 0x000ee20000000800 */
[----:B--2---:R-:W-:Y:S01]  /*b590*/  F2FP.BF16.F32.PACK_AB R12, R39, R38 ;  /* 0x00000026270c723e */ /* 0x004fe200000010ff */
[----:B------:R-:W-:Y:S01]  /*b5a0*/  FADD.FTZ R39, R21, R0 ;  /* 0x0000000015277221 */ /* 0x000fe20000010000 */
[----:B0-----:R-:W-:-:S05]  /*b5b0*/  FADD.FTZ R0, R86, R29 ;  /* 0x0000001d56007221 */ /* 0x001fca0000010000 */
[----:B------:R-:W0:Y:S01]  /*b5c0*/  MUFU.EX2 R90, R90 ;  /* 0x0000005a005a7308 */ /* 0x000e220000000800 */
[----:B------:R-:W-:Y:S01]  /*b5d0*/  FADD.FTZ R28, R32, R39 ;  /* 0x00000027201c7221 */ /* 0x000fe20000010000 */
[----:B------:R-:W-:Y:S01]  /*b5e0*/  F2FP.BF16.F32.PACK_AB R26, R41, R40 ;  /* 0x00000028291a723e */ /* 0x000fe200000010ff */
[----:B------:R-:W-:Y:S01]  /*b5f0*/  FADD.FTZ R15, R87, R0 ;  /* 0x00000000570f7221 */ /* 0x000fe20000010000 */
[----:B------:R-:W-:Y:S01]  /*b600*/  F2FP.BF16.F32.PACK_AB R25, R68, R67 ;  /* 0x000000434419723e */ /* 0x000fe200000010ff */
[--C-:B------:R-:W-:Y:S01]  /*b610*/  FFMA.FTZ R107, R107, R6, -R113.reuse ;  /* 0x000000066b6b7223 */ /* 0x100fe20000010871 */
[----:B------:R-:W-:Y:S02]  /*b620*/  F2FP.BF16.F32.PACK_AB R27, R75, R72 ;  /* 0x000000484b1b723e */ /* 0x000fe400000010ff */
[----:B------:R-:W2:Y:S01]  /*b630*/  MUFU.EX2 R9, R9 ;  /* 0x0000000900097308 */ /* 0x000ea20000000800 */
[-CC-:B------:R-:W-:Y:S01]  /*b640*/  FFMA.FTZ R108, R108, R6.reuse, -R113.reuse ;  /* 0x000000066c6c7223 */ /* 0x180fe20000010871 */
[----:B------:R-:W-:Y:S01]  /*b650*/  FFMA.FTZ R109, R109, R6, -R113 ;  /* 0x000000066d6d7223 */ /* 0x000fe20000010871 */
[----:B-1----:R-:W-:-:S05]  /*b660*/  FADD.FTZ R28, R3, R28 ;  /* 0x0000001c031c7221 */ /* 0x002fca0000010000 */
[----:B------:R-:W1:Y:S01]  /*b670*/  MUFU.EX2 R31, R105 ;  /* 0x00000069001f7308 */ /* 0x000e620000000800 */
[----:B----4-:R-:W-:Y:S01]  /*b680*/  FADD.FTZ R0, R88, R15 ;  /* 0x0000000f58007221 */ /* 0x010fe20000010000 */
[----:B------:R4:W-:Y:S06]  /*b690*/  STSM.16.M88.4 [R94+0x6000], R24 ;  /* 0x006000185e007844 */ /* 0x0009ec0000000200 */
[----:B------:R-:W1:Y:S01]  /*b6a0*/  MUFU.EX2 R10, R10 ;  /* 0x0000000a000a7308 */ /* 0x000e620000000800 */
[----:B------:R-:W-:-:S07]  /*b6b0*/  FADD.FTZ R29, R89, R0 ;  /* 0x00000000591d7221 */ /* 0x000fce0000010000 */
[----:B------:R-:W1:Y:S01]  /*b6c0*/  MUFU.EX2 R106, R106 ;  /* 0x0000006a006a7308 */ /* 0x000e620000000800 */
[----:B----4-:R-:W-:Y:S01]  /*b6d0*/  F2FP.BF16.F32.PACK_AB R26, R32, R21 ;  /* 0x00000015201a723e */ /* 0x010fe200000010ff */
[----:B------:R-:W-:-:S06]  /*b6e0*/  FADD.FTZ R21, R7, R28 ;  /* 0x0000001c07157221 */ /* 0x000fcc0000010000 */
[----:B------:R-:W4:Y:S01]  /*b6f0*/  MUFU.EX2 R11, R11 ;  /* 0x0000000b000b7308 */ /* 0x000f220000000800 */
[----:B---3--:R-:W-:Y:S01]  /*b700*/  FADD.FTZ R0, R8, R21 ;  /* 0x0000001508007221 */ /* 0x008fe20000010000 */
[----:B0-----:R-:W-:-:S06]  /*b710*/  FADD.FTZ R28, R90, R29 ;  /* 0x0000001d5a1c7221 */ /* 0x001fcc0000010000 */
[----:B------:R-:W-:Y:S08]  /*b720*/  MUFU.EX2 R20, R20 ;  /* 0x0000001400147308 */ /* 0x000ff00000000800 */
[----:B------:R-:W-:Y:S08]  /*b730*/  MUFU.EX2 R4, R4 ;  /* 0x0000000400047308 */ /* 0x000ff00000000800 */
[----:B------:R-:W0:Y:S08]  /*b740*/  MUFU.EX2 R107, R107 ;  /* 0x0000006b006b7308 */ /* 0x000e300000000800 */
[----:B------:R-:W-:Y:S08]  /*b750*/  MUFU.EX2 R108, R108 ;  /* 0x0000006c006c7308 */ /* 0x000ff00000000800 */
[----:B------:R-:W3:Y:S01]  /*b760*/  MUFU.EX2 R109, R109 ;  /* 0x0000006d006d7308 */ /* 0x000ee20000000800 */
[----:B--2---:R-:W-:Y:S01]  /*b770*/  FADD.FTZ R21, R9, R0 ;  /* 0x0000000009157221 */ /* 0x004fe20000010000 */
[----:B-1----:R-:W-:Y:S01]  /*b780*/  FADD.FTZ R29, R31, R28 ;  /* 0x0000001c1f1d7221 */ /* 0x002fe20000010000 */
[----:B------:R-:W-:-:S02]  /*b790*/  F2FP.BF16.F32.PACK_AB R14, R37, R36 ;  /* 0x00000024250e723e */ /* 0x000fc400000010ff */
[----:B------:R-:W-:Y:S01]  /*b7a0*/  FADD.FTZ R0, R10, R21 ;  /* 0x000000150a007221 */ /* 0x000fe20000010000 */
[----:B------:R-:W-:Y:S01]  /*b7b0*/  FADD.FTZ R32, R106, R29 ;  /* 0x0000001d6a207221 */ /* 0x000fe20000010000 */
[----:B------:R-:W-:Y:S02]  /*b7c0*/  F2FP.BF16.F32.PACK_AB R13, R79, R71 ;  /* 0x000000474f0d723e */ /* 0x000fe400000010ff */
[----:B------:R-:W-:Y:S02]  /*b7d0*/  F2FP.BF16.F32.PACK_AB R15, R83, R80 ;  /* 0x00000050530f723e */ /* 0x000fe400000010ff */
[----:B------:R-:W-:Y:S02]  /*b7e0*/  F2FP.BF16.F32.PACK_AB R24, R35, R33 ;  /* 0x000000212318723e */ /* 0x000fe400000010ff */
[----:B------:R-:W-:Y:S02]  /*b7f0*/  F2FP.BF16.F32.PACK_AB R25, R85, R84 ;  /* 0x000000545519723e */ /* 0x000fe400000010ff */
[----:B------:R-:W-:-:S02]  /*b800*/  F2FP.BF16.F32.PACK_AB R27, R87, R86 ;  /* 0x00000056571b723e */ /* 0x000fc400000010ff */
[----:B------:R-:W-:Y:S01]  /*b810*/  F2FP.BF16.F32.PACK_AB R28, R7, R3 ;  /* 0x00000003071c723e */ /* 0x000fe200000010ff */
[----:B----4-:R-:W-:Y:S01]  /*b820*/  FADD.FTZ R3, R11, R0 ;  /* 0x000000000b037221 */ /* 0x010fe20000010000 */
[----:B------:R-:W-:Y:S01]  /*b830*/  F2FP.BF16.F32.PACK_AB R30, R9, R8 ;  /* 0x00000008091e723e */ /* 0x000fe200000010ff */
[----:B0-----:R-:W-:Y:S01]  /*b840*/  FADD.FTZ R7, R107, R32 ;  /* 0x000000206b077221 */ /* 0x001fe20000010000 */
[----:B------:R-:W-:Y:S02]  /*b850*/  F2FP.BF16.F32.PACK_AB R8, R11, R10 ;  /* 0x0000000a0b08723e */ /* 0x000fe400000010ff */
[----:B------:R-:W-:Y:S02]  /*b860*/  F2FP.BF16.F32.PACK_AB R29, R89, R88 ;  /* 0x00000058591d723e */ /* 0x000fe400000010ff */
[----:B------:R-:W-:Y:S02]  /*b870*/  F2FP.BF16.F32.PACK_AB R31, R31, R90 ;  /* 0x0000005a1f1f723e */ /* 0x000fe400000010ff */
[----:B------:R-:W-:-:S02]  /*b880*/  F2FP.BF16.F32.PACK_AB R9, R107, R106 ;  /* 0x0000006a6b09723e */ /* 0x000fc400000010ff */
[----:B------:R-:W-:Y:S02]  /*b890*/  F2FP.BF16.F32.PACK_AB R10, R4, R20 ;  /* 0x00000014040a723e */ /* 0x000fe400000010ff */
[----:B---3--:R-:W-:Y:S01]  /*b8a0*/  F2FP.BF16.F32.PACK_AB R11, R109, R108 ;  /* 0x0000006c6d0b723e */ /* 0x008fe200000010ff */
[----:B------:R0:W-:Y:S01]  /*b8b0*/  STSM.16.M88.4 [R116+0x2a800], R12 ;  /* 0x02a8000c74007844 */ /* 0x0001e20000000200 */
[----:B------:R-:W-:-:S03]  /*b8c0*/  FADD.FTZ R108, R108, R7 ;  /* 0x000000076c6c7221 */ /* 0x000fc60000010000 */
[----:B------:R0:W-:Y:S04]  /*b8d0*/  STSM.16.M88.4 [R50], R24 ;  /* 0x0000001832007844 */ /* 0x0001e80000000200 */
[----:B------:R0:W-:Y:S01]  /*b8e0*/  STSM.16.M88.4 [R115+0xc000], R28 ;  /* 0x00c0001c73007844 */ /* 0x0001e20000000200 */
[----:B------:R-:W-:-:S03]  /*b8f0*/  FADD.FTZ R0, R109, R108 ;  /* 0x0000006c6d007221 */ /* 0x000fc60000010000 */
[----:B------:R0:W-:Y:S01]  /*b900*/  STSM.16.M88.4 [R94+0xc000], R8 ;  /* 0x00c000085e007844 */ /* 0x0001e20000000200 */
[----:B------:R1:W-:Y:S06]  /*b910*/  MEMBAR.ALL.CTA ;  /* 0x0000000000007992 */ /* 0x0003ec0000008000 */
[----:B-1----:R-:W1:Y:S04]  /*b920*/  FENCE.VIEW.ASYNC.S ;  /* 0x00000000000073c6 */ /* 0x002e680000000000 */
[----:B------:R0:W-:Y:S01]  /*b930*/  STL [R1+0x2c], R0 ;  /* 0x00002c0001007387 */ /* 0x0001e20000100800 */
[----:B------:R-:W-:Y:S01]  /*b940*/  ISETP.GE.AND P2, PT, R127, 0xc1, PT ;  /* 0x000000c17f00780c */ /* 0x000fe20003f46270 */
[----:B------:R-:W-:-:S02]  /*b950*/  IMAD.MOV.U32 R151, RZ, RZ, RZ ;  /* 0x000000ffff977224 */ /* 0x000fc400078e00ff */
[----:B------:R-:W-:Y:S02]  /*b960*/  FADD.FTZ R3, R20, R3 ;  /* 0x0000000314037221 */ /* 0x000fe40000010000 */
[----:B------:R-:W-:Y:S02]  /*b970*/  IMAD.MOV.U32 R150, RZ, RZ, R151 ;  /* 0x000000ffff967224 */ /* 0x000fe400078e0097 */
[----:B------:R-:W-:Y:S01]  /*b980*/  FADD.FTZ R4, R4, R3 ;  /* 0x0000000304047221 */ /* 0x000fe20000010000 */
        /* <DEDUP_REMOVED lines=30> */
[----:B-1----:R-:W-:Y:S01]  /*bb70*/  NOP ;  /* 0x0000000000007918 */ /* 0x002fe20000000000 */
[----:B0-----:R-:W-:Y:S05]  /*bb80*/  @!P2 BRA `(.L_x_492) ;  /* 0x0000003c00b4a947 */ /* 0x001fea0003800000 */
[----:B------:R-:W-:Y:S02]  /*bb90*/  VIADD R0, R155, 0xfffffffe ;  /* 0xfffffffe9b007836 */ /* 0x000fe40000000000 */
[----:B------:R-:W-:Y:S02]  /*bba0*/  IMAD.MOV.U32 R3, RZ, RZ, R34 ;  /* 0x000000ffff037224 */ /* 0x000fe400078e0022 */
[----:B------:R-:W-:Y:S01]  /*bbb0*/  IMAD.MOV.U32 R7, RZ, RZ, R5 ;  /* 0x000000ffff077224 */ /* 0x000fe200078e0005 */
[----:B------:R0:W-:Y:S04]  /*bbc0*/  STL [R1+0x28], R0 ;  /* 0x0000280001007387 */ /* 0x0001e80000100800 */
[----:B------:R1:W5:Y:S01]  /*bbd0*/  LDL.LU R8, [R1+0x30] ;  /* 0x0000300001087983 */ /* 0x0003620000300800 */
[----:B------:R-:W-:-:S02]  /*bbe0*/  CS2R R150, SRZ ;  /* 0x0000000000967805 */ /* 0x000fc4000001ff00 */
[----:B------:R-:W-:Y:S02]  /*bbf0*/  CS2R R148, SRZ ;  /* 0x0000000000947805 */ /* 0x000fe4000001ff00 */
[----:B------:R-:W-:Y:S02]  /*bc00*/  CS2R R146, SRZ ;  /* 0x0000000000927805 */ /* 0x000fe4000001ff00 */
[----:B------:R-:W-:Y:S02]  /*bc10*/  CS2R R144, SRZ ;  /* 0x0000000000907805 */ /* 0x000fe4000001ff00 */
[----:B------:R-:W-:Y:S01]  /*bc20*/  CS2R R142, SRZ ;  /* 0x00000000008e7805 */ /* 0x000fe2000001ff00 */
[----:B0-----:R-:W-:Y:S01]  /*bc30*/  IMAD.MOV.U32 R0, RZ, RZ, R152 ;  /* 0x000000ffff007224 */ /* 0x001fe200078e0098 */
        /* <DEDUP_REMOVED lines=10> */
[----:B-1----:R-:W-:-:S07]  /*bce0*/  CS2R R120, SRZ ;  /* 0x0000000000787805 */ /* 0x002fce000001ff00 */
.L_x_502:
[----:B------:R-:W2:Y:S01]  /*bcf0*/  LDL R6, [R1+0x78] ;  /* 0x0000780001067983 */ /* 0x000ea20000100800 */
[----:B------:R-:W-:Y:S01]  /*bd00*/  IADD3 R152, R0, 0x1, RZ ;  /* 0x0000000100987810 */ /* 0x000fe20007ffe0ff */
[----:B------:R-:W-:Y:S05]  /*bd10*/  YIELD ;  /* 0x0000000000007946 */ /* 0x000fea0003800000 */
[----:B------:R-:W-:-:S04]  /*bd20*/  ISETP.NE.AND P3, PT, R152, 0x2, PT ;  /* 0x000000029800780c */ /* 0x000fc80003f65270 */
[----:B------:R-:W-:Y:S02]  /*bd30*/  SEL R5, RZ, 0x1, P3 ;  /* 0x00000001ff057807 */ /* 0x000fe40001800000 */
[----:B------:R-:W-:Y:S02]  /*bd40*/  SEL R152, R152, RZ, P3 ;  /* 0x000000ff98987207 */ /* 0x000fe40001800000 */
[----:B--2---:R-:W-:Y:S02]  /*bd50*/  ISETP.NE.AND P2, PT, R6, RZ, PT ;  /* 0x000000ff0600720c */ /* 0x004fe40003f45270 */
[----:B-----5:R-:W-:-:S05]  /*bd60*/  LOP3.LUT R6, R8, R5, RZ, 0x3c, !PT ;  /* 0x0000000508067212 */ /* 0x020fca00078e3cff */
[----:B------:R0:W-:Y:S06]  /*bd70*/  STL [R1+0x30], R6 ;  /* 0x0000300601007387 */ /* 0x0001ec0000100800 */
[----:B------:R-:W-:Y:S05]  /*bd80*/  @P2 BRA `(.L_x_493) ;  /* 0x0000000000302947 */ /* 0x000fea0003800000 */
[----:B------:R-:W-:Y:S05]  /*bd90*/  @!P0 BRA `(.L_x_494) ;  /* 0x0000000000048947 */ /* 0x000fea0003800000 */
[----:B------:R-:W-:Y:S01]  /*bda0*/  BPT.TRAP 0x1 ;  /* 0x000000040000795c */ /* 0x000fe20000300000 */
.L_x_494:
[----:B------:R-:W-:Y:S01]  /*bdb0*/  IMAD R5, R152, 0x8, R2 ;  /* 0x0000000898057824 */ /* 0x000fe200078e0202 */
[----:B0-----:R-:W-:-:S04]  /*bdc0*/  SHF.L.U32 R6, R6, 0x1f, RZ ;  /* 0x0000001f06067819 */ /* 0x001fc800000006ff */
[----:B------:R0:W1:Y:S01]  /*bdd0*/  SYNCS.PHASECHK.TRANS64.TRYWAIT P3, [R5+URZ+0x30830], R6 ;  /* 0x03083006050075a7 */ /* 0x000062000806017f */
[----:B------:R-:W-:Y:S05]  /*bde0*/  @!P0 BRA `(.L_x_495) ;  /* 0x0000000000048947 */ /* 0x000fea0003800000 */
[----:B------:R-:W-:Y:S01]  /*bdf0*/  BPT.TRAP 0x1 ;  /* 0x000000040000795c */ /* 0x000fe20000300000 */
.L_x_495:
[----:B------:R-:W-:Y:S04]  /*be00*/  BSSY B0, `(.L_x_493) ;  /* 0x0000004000007945 */ /* 0x000fe80003800000 */
[----:B-1----:R-:W-:Y:S05]  /*be10*/  @P3 BRA `(.L_x_496) ;  /* 0x0000000000083947 */ /* 0x002fea0003800000 */
[----:B------:R-:W1:Y:S02]  /*be20*/  SYNCS.PHASECHK.TRANS64.TRYWAIT P3, [R5+URZ+0x30830], R6 ;  /* 0x03083006050075a7 */ /* 0x000e64000806017f */
[----:B-1----:R-:W-:Y:S05]  /*be30*/  @!P3 BRA `(.L_x_497) ;  /* 0x000000cc000cb947 */ /* 0x002fea0003800000 */
.L_x_496:
[----:B------:R-:W-:Y:S05]  /*be40*/  BSYNC B0 ;  /* 0x0000000000007941 */ /* 0x000fea0003800000 */
.L_x_493:
[----:B01----:R-:W2:Y:S04]  /*be50*/  LDL R6, [R1+0x7c] ;  /* 0x00007c0001067983 */ /* 0x003ea80000100800 */
[----:B------:R-:W3:Y:S01]  /*be60*/  LDL.64 R20, [R1+0x50] ;  /* 0x0000500001147983 */ /* 0x000ee20000100a00 */
[----:B------:R-:W-:Y:S01]  /*be70*/  MOV R15, 0x40000040 ;  /* 0x40000040000f7802 */ /* 0x000fe20000000f00 */
[----:B------:R-:W-:Y:S05]  /*be80*/  WARPSYNC.ALL ;  /* 0x0000000000007948 */ /* 0x000fea0003800000 */
[----:B------:R-:W-:Y:S01]  /*be90*/  R2UR UR15, R15 ;  /* 0x000000000f0f72ca */ /* 0x000fe200000e0000 */
[----:B------:R-:W0:Y:S01]  /*bea0*/  S2R R5, SR_TID.X ;  /* 0x0000000000057919 */ /* 0x000e220000002100 */
[----:B------:R-:W-:-:S02]  /*beb0*/  IMAD.MOV.U32 R13, RZ, RZ, 0x40000040 ;  /* 0x40000040ff0d7424 */ /* 0x000fc400078e00ff */
[----:B------:R-:W-:-:S03]  /*bec0*/  IMAD.MOV.U32 R11, RZ, RZ, 0x40000040 ;  /* 0x40000040ff0b7424 */ /* 0x000fc600078e00ff */
[----:B------:R-:W-:Y:S02]  /*bed0*/  R2UR UR11, R13 ;  /* 0x000000000d0b72ca */ /* 0x000fe400000e0000 */
[----:B0-----:R-:W-:-:S05]  /*bee0*/  SHF.R.U32.HI R5, RZ, 0x7, R5 ;  /* 0x00000007ff057819 */ /* 0x001fca0000011605 */
[----:B------:R-:W-:-:S05]  /*bef0*/  VIADD R5, R5, 0x8 ;  /* 0x0000000805057836 */ /* 0x000fca0000000000 */
[----:B------:R0:W-:Y:S01]  /*bf00*/  BAR.SYNC.DEFER_BLOCKING R5, 0x100 ;  /* 0x000400050000751d */ /* 0x0001e20000010000 */
[----:B------:R-:W-:-:S05]  /*bf10*/  R2UR UR7, R11 ;  /* 0x000000000b0772ca */ /* 0x000fca00000e0000 */
[----:B------:R-:W-:Y:S01]  /*bf20*/  WARPGROUP.ARRIVE ;  /* 0x00000000000079c5 */ /* 0x000fe20000000000 */
[----:B--2---:R-:W-:-:S04]  /*bf30*/  IMAD R10, R152, 0x600, R6 ;  /* 0x00000600980a7824 */ /* 0x004fc800078e0206 */
[----:B------:R-:W-:-:S05]  /*bf40*/  VIADD R14, R10, 0x4 ;  /* 0x000000040a0e7836 */ /* 0x000fca0000000000 */
[----:B------:R-:W-:Y:S02]  /*bf50*/  R2UR UR14, R14 ;  /* 0x000000000e0e72ca */ /* 0x000fe400000e0000 */
[----:B------:R-:W2:Y:S01]  /*bf60*/  LDL.64 R14, [R1+0x68] ;  /* 0x00006800010e7983 */ /* 0x000ea20000100a00 */
[----:B------:R-:W-:-:S05]  /*bf70*/  VIADD R12, R10, 0x2 ;  /* 0x000000020a0c7836 */ /* 0x000fca0000000000 */
[----:B------:R-:W-:Y:S02]  /*bf80*/  R2UR UR10, R12 ;  /* 0x000000000c0a72ca */ /* 0x000fe400000e0000 */
[----:B------:R-:W4:Y:S01]  /*bf90*/  LDL.64 R12, [R1+0x60] ;  /* 0x00006000010c7983 */ /* 0x000f220000100a00 */
[----:B---3--:R-:W-:Y:S02]  /*bfa0*/  R2UR UR4, R20 ;  /* 0x00000000140472ca */ /* 0x008fe400000e0000 */
[----:B------:R-:W-:Y:S02]  /*bfb0*/  R2UR UR5, R21 ;  /* 0x00000000150572ca */ /* 0x000fe400000e0000 */
[----:B------:R-:W-:Y:S01]  /*bfc0*/  R2UR UR6, R10 ;  /* 0x000000000a0672ca */ /* 0x000fe200000e0000 */
[----:B------:R-:W3:-:S12]  /*bfd0*/  LDL.64 R20, [R1+0x58] ;  /* 0x0000580001147983 */ /* 0x000ed80000100a00 */
[----:B------:R-:W-:Y:S03]  /*bfe0*/  HGMMA.64x192x16.F32.BF16 R24, gdesc[UR4], RZ, !UPT, gsb0 ;  /* 0x02e00000041879f0 */ /* 0x000fe6000c0018ff */
[----:B------:R-:W-:Y:S02]  /*bff0*/  WARPGROUP.DEPBAR.LE gsb0, 0x0 ;  /* 0x00008000000079c5 */ /* 0x000fe40000010000 */
[----:B------:R-:W-:Y:S01]  /*c000*/  WARPGROUP.ARRIVE ;  /* 0x00000000000079c5 */ /* 0x000fe20000000000 */
[----:B--2---:R-:W-:Y:S02]  /*c010*/  R2UR UR8, R14 ;  /* 0x000000000e0872ca */ /* 0x004fe400000e0000 */
[----:B------:R-:W-:-:S13]  /*c020*/  R2UR UR9, R15 ;  /* 0x000000000f0972ca */ /* 0x000fda00000e0000 */
[----:B------:R-:W-:Y:S01]  /*c030*/  HGMMA.64x192x16.F32.BF16 R24, gdesc[UR8], R24, gsb0 ;  /* 0x02e00000081879f0 */ /* 0x000fe20008001818 */
[----:B----4-:R-:W-:Y:S02]  /*c040*/  R2UR UR12, R12 ;  /* 0x000000000c0c72ca */ /* 0x010fe400000e0000 */
[----:B------:R-:W-:Y:S01]  /*c050*/  R2UR UR13, R13 ;  /* 0x000000000d0d72ca */ /* 0x000fe200000e0000 */
[----:B------:R-:W-:Y:S01]  /*c060*/  VIADD R10, R10, 0x6 ;  /* 0x000000060a0a7836 */ /* 0x000fe20000000000 */
[----:B------:R-:W-:Y:S02]  /*c070*/  R2UR UR19, R11 ;  /* 0x000000000b1372ca */ /* 0x000fe400000e0000 */
[----:B---3--:R-:W-:Y:S02]  /*c080*/  R2UR UR16, R20 ;  /* 0x00000000141072ca */ /* 0x008fe400000e0000 */
[----:B------:R-:W-:Y:S02]  /*c090*/  R2UR UR18, R10 ;  /* 0x000000000a1272ca */ /* 0x000fe400000e0000 */
[----:B------:R-:W-:Y:S01]  /*c0a0*/  R2UR UR17, R21 ;  /* 0x00000000151172ca */ /* 0x000fe200000e0000 */
[----:B------:R-:W-:-:S02]  /*c0b0*/  WARPGROUP.DEPBAR.LE gsb0, 0x0 ;  /* 0x00008000000079c5 */ /* 0x000fc40000010000 */
[----:B------:R-:W-:-:S06]  /*c0c0*/  WARPGROUP.ARRIVE ;  /* 0x00000000000079c5 */ /* 0x000fcc0000000000 */
        /* <DEDUP_REMOVED lines=8> */
.L_x_499:
[----:B------:R-:W-:Y:S01]  /*c150*/  SHF.L.U32 R5, R8, 0x1f, RZ ;  /* 0x0000001f08057819 */ /* 0x000fe200000006ff */
[----:B------:R-:W-:-:S04]  /*c160*/  IMAD R6, R0, 0x8, R2 ;  /* 0x0000000800067824 */ /* 0x000fc800078e0202 */
[----:B------:R0:W1:Y:S01]  /*c170*/  SYNCS.PHASECHK.TRANS64.TRYWAIT P2, [R6+URZ+0x30850], R5 ;  /* 0x03085005060075a7 */ /* 0x000062000804017f */
[----:B------:R-:W-:Y:S05]  /*c180*/  @!P0 BRA `(.L_x_500) ;  /* 0x0000000000048947 */ /* 0x000fea0003800000 */
[----:B------:R-:W-:Y:S01]  /*c190*/  BPT.TRAP 0x1 ;  /* 0x000000040000795c */ /* 0x000fe20000300000 */
.L_x_500:
[----:B-1----:R-:W-:Y:S05]  /*c1a0*/  @P2 BRA `(.L_x_498) ;  /* 0x0000000000082947 */ /* 0x002fea0003800000 */
[----:B------:R-:W1:Y:S02]  /*c1b0*/  SYNCS.PHASECHK.TRANS64.TRYWAIT P2, [R6+URZ+0x30850], R5 ;  /* 0x03085005060075a7 */ /* 0x000e64000804017f */
[----:B-1----:R-:W-:Y:S05]  /*c1c0*/  @!P2 BRA `(.L_x_501) ;  /* 0x000000c8003ca947 */ /* 0x002fea0003800000 */
.L_x_498:
[----:B------:R-:W-:Y:S05]  /*c1d0*/  WARPSYNC.ALL ;  /* 0x0000000000007948 */ /* 0x000fea0003800000 */
[----:B------:R-:W-:Y:S01]  /*c1e0*/  ULDC UR4, c[0x0][0x9d8] ;  /* 0x0002760000047ab9 */ /* 0x000fe20000000800 */
[----:B------:R2:W-:Y:S01]  /*c1f0*/  STL [R1+0xc0], R19 ;  /* 0x0000c01301007387 */ /* 0x0005e20000100800 */
[----:B------:R-:W-:Y:S01]  /*c200*/  FMUL.FTZ R25, R25, UR4 ;  /* 0x0000000419197c20 */ /* 0x000fe20008410000 */
[----:B------:R-:W-:Y:S01]  /*c210*/  FMUL.FTZ R35, R35, UR4 ;  /* 0x0000000423237c20 */ /* 0x000fe20008410000 */
[----:B------:R-:W-:Y:S01]  /*c220*/  FMUL.FTZ R24, R24, UR4 ;  /* 0x0000000418187c20 */ /* 0x000fe20008410000 */
[----:B------:R-:W-:Y:S01]  /*c230*/  FMUL.FTZ R28, R28, UR4 ;  /* 0x000000041c1c7c20 */ /* 0x000fe20008410000 */
[----:B------:R-:W3:Y:S01]  /*c240*/  MUFU.TANH R9, R25 ;  /* 0x0000001900097308 */ /* 0x000ee20000002400 */
[----:B------:R-:W-:Y:S01]  /*c250*/  FMUL.FTZ R26, R26, UR4 ;  /* 0x000000041a1a7c20 */ /* 0x000fe20008410000 */
[----:B------:R-:W-:Y:S01]  /*c260*/  FMUL.FTZ R29, R29, UR4 ;  /* 0x000000041d1d7c20 */ /* 0x000fe20008410000 */
[----:B------:R-:W-:Y:S01]  /*c270*/  FMUL.FTZ R36, R36, UR4 ;  /* 0x0000000424247c20 */ /* 0x000fe20008410000 */
[----:B------:R-:W-:Y:S01]  /*c280*/  FMUL.FTZ R30, R30, UR4 ;  /* 0x000000041e1e7c20 */ /* 0x000fe20008410000 */
[----:B------:R-:W-:Y:S01]  /*c290*/  FMUL.FTZ R33, R33, UR4 ;  /* 0x0000000421217c20 */ /* 0x000fe20008410000 */
[----:B------:R-:W-:Y:S01]  /*c2a0*/  FMUL.FTZ R32, R32, UR4 ;  /* 0x0000000420207c20 */ /* 0x000fe20008410000 */
[----:B------:R-:W-:Y:S01]  /*c2b0*/  STL [R1+0xbc], R18 ;  /* 0x0000bc1201007387 */ /* 0x000fe20000100800 */
[----:B01----:R3:W0:Y:S01]  /*c2c0*/  MUFU.TANH R5, R35 ;  /* 0x0000002300057308 */ /* 0x0036220000002400 */
[----:B------:R-:W-:Y:S01]  /*c2d0*/  FMUL.FTZ R34, R34, UR4 ;  /* 0x0000000422227c20 */ /* 0x000fe20008410000 */
[----:B------:R-:W-:Y:S01]  /*c2e0*/  FMUL.FTZ R10, R53, UR4 ;  /* 0x00000004350a7c20 */ /* 0x000fe20008410000 */
[----:B------:R1:W-:Y:S01]  /*c2f0*/  STL [R1+0xb8], R17 ;  /* 0x0000b81101007387 */ /* 0x0003e20000100800 */
[----:B------:R-:W-:Y:S01]  /*c300*/  FMUL.FTZ R37, R37, UR4 ;  /* 0x0000000425257c20 */ /* 0x000fe20008410000 */
[----:B------:R-:W-:Y:S01]  /*c310*/  FMUL.FTZ R157, R40, UR4 ;  /* 0x00000004289d7c20 */ /* 0x000fe20008410000 */
[----:B------:R-:W-:Y:S01]  /*c320*/  FMUL.FTZ R13, R60, UR4 ;  /* 0x000000043c0d7c20 */ /* 0x000fe20008410000 */
[----:B------:R-:W-:Y:S01]  /*c330*/  FMUL.FTZ R156, R41, UR4 ;  /* 0x00000004299c7c20 */ /* 0x000fe20008410000 */
[----:B------:R-:W4:Y:S01]  /*c340*/  MUFU.TANH R6, R24 ;  /* 0x0000001800067308 */ /* 0x000f220000002400 */
[----:B---3--:R-:W-:-:S02]  /*c350*/  IMAD.MOV.U32 R35, RZ, RZ, R9 ;  /* 0x000000ffff237224 */ /* 0x008fc400078e0009 */
[----:B------:R-:W-:Y:S01]  /*c360*/  FMUL.FTZ R31, R31, UR4 ;  /* 0x000000041f1f7c20 */ /* 0x000fe20008410000 */
[----:B------:R-:W-:Y:S01]  /*c370*/  FMUL.FTZ R155, R44, UR4 ;  /* 0x000000042c9b7c20 */ /* 0x000fe20008410000 */
[----:B------:R3:W-:Y:S01]  /*c380*/  STL [R1+0xb4], R16 ;  /* 0x0000b41001007387 */ /* 0x0007e20000100800 */
[----:B------:R-:W-:Y:S01]  /*c390*/  FMUL.FTZ R45, R45, UR4 ;  /* 0x000000042d2d7c20 */ /* 0x000fe20008410000 */
[----:B------:R-:W-:Y:S01]  /*c3a0*/  FMUL.FTZ R44, R48, UR4 ;  /* 0x00000004302c7c20 */ /* 0x000fe20008410000 */
[----:B------:R-:W-:Y:S01]  /*c3b0*/  FMUL.FTZ R9, R52, UR4 ;  /* 0x0000000434097c20 */ /* 0x000fe20008410000 */
[----:B------:R1:W-:Y:S01]  /*c3c0*/  MUFU.TANH R8, R28 ;  /* 0x0000001c00087308 */ /* 0x0003e20000002400 */
[----:B0-----:R-:W-:Y:S01]  /*c3d0*/  MOV R53, R5 ;  /* 0x0000000500357202 */ /* 0x001fe20000000f00 */
[----:B------:R-:W-:Y:S01]  /*c3e0*/  FMUL.FTZ R11, R56, UR4 ;  /* 0x00000004380b7c20 */ /* 0x000fe20008410000 */
[----:B------:R-:W-:Y:S01]  /*c3f0*/  FMUL.FTZ R12, R57, UR4 ;  /* 0x00000004390c7c20 */ /* 0x000fe20008410000 */
[----:B------:R-:W-:Y:S01]  /*c400*/  FMUL.FTZ R38, R38, UR4 ;  /* 0x0000000426267c20 */ /* 0x000fe20008410000 */
[----:B------:R-:W-:Y:S01]  /*c410*/  FMUL.FTZ R20, R65, UR4 ;  /* 0x0000000441147c20 */ /* 0x000fe20008410000 */
[----:B------:R-:W-:Y:S01]  /*c420*/  FMUL.FTZ R27, R27, UR4 ;  /* 0x000000041b1b7c20 */ /* 0x000fe20008410000 */
[----:B------:R-:W-:Y:S01]  /*c430*/  FMUL.FTZ R40, R100, UR4 ;  /* 0x0000000464287c20 */ /* 0x000fe20008410000 */
[----:B--2---:R-:W-:Y:S01]  /*c440*/  MUFU.TANH R19, R26 ;  /* 0x0000001a00137308 */ /* 0x004fe20000002400 */
[----:B----4-:R-:W-:Y:S01]  /*c450*/  FMNMX.FTZ R5, R6, R7, !PT ;  /* 0x0000000706057209 */ /* 0x010fe20007810000 */
[----:B-1----:R-:W-:Y:S01]  /*c460*/  FMUL.FTZ R28, R72, UR4 ;  /* 0x00000004481c7c20 */ /* 0x002fe20008410000 */
[----:B------:R-:W-:Y:S01]  /*c470*/  FMUL.FTZ R41, R101, UR4 ;  /* 0x0000000465297c20 */ /* 0x000fe20008410000 */
[----:B------:R-:W-:Y:S01]  /*c480*/  FMUL.FTZ R100, R105, UR4 ;  /* 0x0000000469647c20 */ /* 0x000fe20008410000 */
[----:B------:R-:W-:Y:S01]  /*c490*/  FMNMX.FTZ R5, R35, R5, !PT ;  /* 0x0000000523057209 */ /* 0x000fe20007810000 */
[----:B------:R-:W-:Y:S01]  /*c4a0*/  FMUL.FTZ R101, R108, UR4 ;  /* 0x000000046c657c20 */ /* 0x000fe20008410000 */
[----:B------:R-:W-:Y:S01]  /*c4b0*/  FMUL.FTZ R108, R112, UR4 ;  /* 0x00000004706c7c20 */ /* 0x000fe20008410000 */
[----:B------:R0:W-:Y:S01]  /*c4c0*/  MUFU.TANH R26, R29 ;  /* 0x0000001d001a7308 */ /* 0x0001e20000002400 */
[----:B------:R-:W-:Y:S01]  /*c4d0*/  FMUL.FTZ R112, R116, UR4 ;  /* 0x0000000474707c20 */ /* 0x000fe20008410000 */
[----:B------:R-:W-:Y:S01]  /*c4e0*/  ULDC UR5, c[0x0][0x988] ;  /* 0x0002620000057ab9 */ /* 0x000fe20000000800 */
[----:B------:R-:W-:Y:S01]  /*c4f0*/  FMUL.FTZ R47, R47, UR4 ;  /* 0x000000042f2f7c20 */ /* 0x000fe20008410000 */
[----:B------:R-:W-:Y:S01]  /*c500*/  FMUL.FTZ R43, R43, UR4 ;  /* 0x000000042b2b7c20 */ /* 0x000fe20008410000 */
[----:B------:R-:W-:Y:S01]  /*c510*/  FMUL.FTZ R46, R46, UR4 ;  /* 0x000000042e2e7c20 */ /* 0x000fe20008410000 */
[----:B------:R-:W-:Y:S01]  /*c520*/  FMUL.FTZ R39, R39, UR4 ;  /* 0x0000000427277c20 */ /* 0x000fe20008410000 */
[----:B------:R-:W-:Y:S01]  /*c530*/  FMUL.FTZ R42, R42, UR4 ;  /* 0x000000042a2a7c20 */ /* 0x000fe20008410000 */
[----:B------:R1:W2:Y:S01]  /*c540*/  MUFU.TANH R14, R36 ;  /* 0x00000024000e7308 */ /* 0x0002a20000002400 */
[----:B0-----:R-:W-:Y:S01]  /*c550*/  FMUL.FTZ R29, R76, UR4 ;  /* 0x000000044c1d7c20 */ /* 0x001fe20008410000 */
[----:B------:R-:W-:Y:S01]  /*c560*/  FMUL.FTZ R54, R54, UR4 ;  /* 0x0000000436367c20 */ /* 0x000fe20008410000 */
[----:B------:R-:W-:Y:S01]  /*c570*/  FMUL.FTZ R58, R58, UR4 ;  /* 0x000000043a3a7c20 */ /* 0x000fe20008410000 */
[----:B------:R-:W-:Y:S01]  /*c580*/  FMUL.FTZ R48, R62, UR4 ;  /* 0x000000043e307c20 */ /* 0x000fe20008410000 */
[----:B------:R-:W-:Y:S01]  /*c590*/  FMUL.FTZ R50, R50, UR4 ;  /* 0x0000000432327c20 */ /* 0x000fe20008410000 */
[----:B------:R-:W-:Y:S01]  /*c5a0*/  FMUL.FTZ R55, R55, UR4 ;  /* 0x0000000437377c20 */ /* 0x000fe20008410000 */
[----:B------:R-:W-:Y:S01]  /*c5b0*/  FMUL.FTZ R51, R51, UR4 ;  /* 0x0000000433337c20 */ /* 0x000fe20008410000 */
[----:B------:R-:W-:Y:S01]  /*c5c0*/  MUFU.TANH R17, R30 ;  /* 0x0000001e00117308 */ /* 0x000fe20000002400 */
[----:B-1----:R-:W-:-:S07]  /*c5d0*/  FMUL.FTZ R36, R93, UR4 ;  /* 0x000000045d247c20 */ /* 0x002fce0008410000 */
[----:B------:R0:W1:Y:S01]  /*c5e0*/  MUFU.TANH R15, R33 ;  /* 0x00000021000f7308 */ /* 0x0000620000002400 */
[----:B--2---:R-:W-:Y:S02]  /*c5f0*/  IMAD.MOV.U32 R60, RZ, RZ, R14 ;  /* 0x000000ffff3c7224 */ /* 0x004fe400078e000e */
[----:B------:R-:W-:-:S05]  /*c600*/  FMUL.FTZ R14, R61, UR4 ;  /* 0x000000043d0e7c20 */ /* 0x000fca0008410000 */
[----:B------:R2:W-:Y:S01]  /*c610*/  MUFU.TANH R30, R32 ;  /* 0x00000020001e7308 */ /* 0x0005e20000002400 */
[----:B0-----:R-:W-:-:S07]  /*c620*/  FMUL.FTZ R33, R73, UR4 ;  /* 0x0000000449217c20 */ /* 0x001fce0008410000 */
[----:B------:R0:W4:Y:S01]  /*c630*/  MUFU.TANH R21, R34 ;  /* 0x0000002200157308 */ /* 0x0001220000002400 */
[----:B-1----:R-:W-:Y:S02]  /*c640*/  IMAD.MOV.U32 R61, RZ, RZ, R15 ;  /* 0x000000ffff3d7224 */ /* 0x002fe400078e000f */
[----:B------:R-:W-:Y:S01]  /*c650*/  FMUL.FTZ R15, R64, UR4 ;  /* 0x00000004400f7c20 */ /* 0x000fe20008410000 */
[----:B--2---:R-:W-:Y:S01]  /*c660*/  FMUL.FTZ R32, R77, UR4 ;  /* 0x000000044d207c20 */ /* 0x004fe20008410000 */
[----:B------:R-:W-:-:S03]  /*c670*/  FMUL.FTZ R64, R59, UR4 ;  /* 0x000000043b407c20 */ /* 0x000fc60008410000 */
[----:B------:R1:W2:Y:S01]  /*c680*/  MUFU.TANH R25, R37 ;  /* 0x0000002500197308 */ /* 0x0002a20000002400 */
[----:B0-----:R-:W-:Y:S02]  /*c690*/  IMAD.MOV.U32 R34, RZ, RZ, R8 ;  /* 0x000000ffff227224 */ /* 0x001fe400078e0008 */
[----:B------:R-:W-:Y:S01]  /*c6a0*/  FMUL.FTZ R8, R49, UR4 ;  /* 0x0000000431087c20 */ /* 0x000fe20008410000 */
[----:B------:R-:W-:Y:S02]  /*c6b0*/  FMUL.FTZ R49, R63, UR4 ;  /* 0x000000043f317c20 */ /* 0x000fe40008410000 */
[----:B------:R-:W-:Y:S02]  /*c6c0*/  FMNMX.FTZ R5, R34, R5, !PT ;  /* 0x0000000522057209 */ /* 0x000fe40007810000 */
[----:B------:R-:W0:Y:S01]  /*c6d0*/  MUFU.TANH R157, R157 ;  /* 0x0000009d009d7308 */ /* 0x000e220000002400 */
[----:B----4-:R-:W-:Y:S01]  /*c6e0*/  IMAD.MOV.U32 R56, RZ, RZ, R21 ;  /* 0x000000ffff387224 */ /* 0x010fe200078e0015 */
[----:B------:R-:W-:Y:S01]  /*c6f0*/  FMNMX.FTZ R5, R26, R5, !PT ;  /* 0x000000051a057209 */ /* 0x000fe20007810000 */
[----:B------:R-:W-:Y:S01]  /*c700*/  FMUL.FTZ R21, R68, UR4 ;  /* 0x0000000444157c20 */ /* 0x000fe20008410000 */
[----:B-1----:R-:W-:-:S02]  /*c710*/  FMUL.FTZ R37, R96, UR4 ;  /* 0x0000000460257c20 */ /* 0x002fc40008410000 */
[----:B------:R-:W-:Y:S02]  /*c720*/  FMNMX.FTZ R5, R30, R5, !PT ;  /* 0x000000051e057209 */ /* 0x000fe40007810000 */
[----:B------:R-:W1:Y:S02]  /*c730*/  MUFU.TANH R156, R156 ;  /* 0x0000009c009c7308 */ /* 0x000e640000002400 */
[----:B------:R-:W-:-:S04]  /*c740*/  FMNMX.FTZ R5, R61, R5, !PT ;  /* 0x000000053d057209 */ /* 0x000fc80007810000 */
[----:B------:R-:W-:Y:S02]  /*c750*/  FMNMX.FTZ R5, R60, R5, !PT ;  /* 0x000000053c057209 */ /* 0x000fe40007810000 */
[----:B---3--:R3:W-:Y:S08]  /*c760*/  MUFU.TANH R16, R31 ;  /* 0x0000001f00107308 */ /* 0x0087f00000002400 */
[----:B------:R-:W4:Y:S01]  /*c770*/  MUFU.TANH R155, R155 ;  /* 0x0000009b009b7308 */ /* 0x000f220000002400 */
[----:B---3--:R-:W-:Y:S01]  /*c780*/  FMUL.FTZ R31, R81, UR4 ;  /* 0x00000004511f7c20 */ /* 0x008fe20008410000 */
[----:B--2---:R-:W-:-:S02]  /*c790*/  IMAD.MOV.U32 R81, RZ, RZ, R25 ;  /* 0x000000ffff517224 */ /* 0x004fc400078e0019 */
[----:B------:R-:W-:Y:S01]  /*c7a0*/  FMUL.FTZ R25, R84, UR4 ;  /* 0x0000000454197c20 */ /* 0x000fe20008410000 */
[----:B------:R-:W-:Y:S02]  /*c7b0*/  IMAD.MOV.U32 R84, RZ, RZ, R30 ;  /* 0x000000ffff547224 */ /* 0x000fe400078e001e */
[----:B------:R-:W-:Y:S01]  /*c7c0*/  FMUL.FTZ R30, R85, UR4 ;  /* 0x00000004551e7c20 */ /* 0x000fe20008410000 */
[----:B------:R-:W-:Y:S01]  /*c7d0*/  IMAD.MOV.U32 R85, RZ, RZ, R26 ;  /* 0x000000ffff557224 */ /* 0x000fe200078e001a */
[----:B------:R-:W-:Y:S01]  /*c7e0*/  FMNMX.FTZ R5, R81, R5, !PT ;  /* 0x0000000551057209 */ /* 0x000fe20007810000 */
[----:B------:R-:W2:Y:S01]  /*c7f0*/  MUFU.TANH R45, R45 ;  /* 0x0000002d002d7308 */ /* 0x000ea20000002400 */
[----:B------:R-:W-:Y:S01]  /*c800*/  FMUL.FTZ R26, R88, UR4 ;  /* 0x00000004581a7c20 */ /* 0x000fe20008410000 */
[----:B------:R-:W-:Y:S01]  /*c810*/  IMAD.MOV.U32 R88, RZ, RZ, R34 ;  /* 0x000000ffff587224 */ /* 0x000fe200078e0022 */
[----:B0-----:R-:W-:Y:S01]  /*c820*/  FMNMX.FTZ R5, R157, R5, !PT ;  /* 0x000000059d057209 */ /* 0x001fe20007810000 */
[----:B------:R-:W-:Y:S01]  /*c830*/  FMUL.FTZ R34, R89, UR4 ;  /* 0x0000000459227c20 */ /* 0x000fe20008410000 */
[----:B------:R-:W-:-:S02]  /*c840*/  IMAD.MOV.U32 R89, RZ, RZ, R35 ;  /* 0x000000ffff597224 */ /* 0x000fc400078e0023 */
[----:B------:R-:W-:Y:S01]  /*c850*/  FMUL.FTZ R35, R92, UR4 ;  /* 0x000000045c237c20 */ /* 0x000fe20008410000 */
[----:B-1----:R-:W-:Y:S01]  /*c860*/  FMNMX.FTZ R5, R156, R5, !PT ;  /* 0x000000059c057209 */ /* 0x002fe20007810000 */
[----:B------:R-:W0:Y:S01]  /*c870*/  MUFU.TANH R44, R44 ;  /* 0x0000002c002c7308 */ /* 0x000e220000002400 */
[----:B------:R-:W-:Y:S02]  /*c880*/  IMAD.MOV.U32 R92, RZ, RZ, R6 ;  /* 0x000000ffff5c7224 */ /* 0x000fe400078e0006 */
[----:B----4-:R-:W-:-:S05]  /*c890*/  FMNMX.FTZ R5, R155, R5, !PT ;  /* 0x000000059b057209 */ /* 0x010fca0007810000 */
        /* <DEDUP_REMOVED lines=8> */
[----:B------:R2:W3:Y:S01]  /*c920*/  MUFU.TANH R24, R38 ;  /* 0x0000002600187308 */ /* 0x0004e20000002400 */
[----:B0-----:R-:W-:-:S07]  /*c930*/  FMNMX.FTZ R5, R10, R5, !PT ;  /* 0x000000050a057209 */ /* 0x001fce0007810000 */
[----:B------:R-:W0:Y:S01]  /*c940*/  MUFU.TANH R12, R12 ;  /* 0x0000000c000c7308 */ /* 0x000e220000002400 */
[----:B-1----:R-:W-:Y:S01]  /*c950*/  FMNMX.FTZ R5, R11, R5, !PT ;  /* 0x000000050b057209 */ /* 0x002fe20007810000 */
[----:B--2---:R-:W-:Y:S01]  /*c960*/  FMUL.FTZ R38, R97, UR4 ;  /* 0x0000000461267c20 */ /* 0x004fe20008410000 */
[----:B------:R-:W-:Y:S01]  /*c970*/  FMUL.FTZ R97, R104, UR4 ;  /* 0x0000000468617c20 */ /* 0x000fe20008410000 */
[----:B------:R-:W-:Y:S01]  /*c980*/  FMUL.FTZ R104, R109, UR4 ;  /* 0x000000046d687c20 */ /* 0x000fe20008410000 */
[----:B------:R-:W-:Y:S01]  /*c990*/  FMUL.FTZ R109, R113, UR4 ;  /* 0x00000004716d7c20 */ /* 0x000fe20008410000 */
[----:B------:R-:W-:Y:S02]  /*c9a0*/  FMUL.FTZ R113, R117, UR4 ;  /* 0x0000000475717c20 */ /* 0x000fe40008410000 */
[----:B------:R-:W1:Y:S01]  /*c9b0*/  MUFU.TANH R13, R13 ;  /* 0x0000000d000d7308 */ /* 0x000e620000002400 */
[----:B---3--:R-:W-:Y:S02]  /*c9c0*/  IMAD.MOV.U32 R65, RZ, RZ, R24 ;  /* 0x000000ffff417224 */ /* 0x008fe400078e0018 */
        /* <DEDUP_REMOVED lines=17> */
[----:B------:R1:W-:Y:S01]  /*cae0*/  MUFU.TANH R18, R27 ;  /* 0x0000001b00127308 */ /* 0x0003e20000002400 */
[----:B--2---:R-:W-:-:S07]  /*caf0*/  FMNMX.FTZ R5, R33, R5, !PT ;  /* 0x0000000521057209 */ /* 0x004fce0007810000 */
[----:B------:R-:W2:Y:S01]  /*cb00*/  MUFU.TANH R32, R32 ;  /* 0x0000002000207308 */ /* 0x000ea20000002400 */
[----:B-1----:R-:W-:Y:S01]  /*cb10*/  FMUL.FTZ R27, R80, UR4 ;  /* 0x00000004501b7c20 */ /* 0x002fe20008410000 */
[----:B0-----:R-:W-:-:S06]  /*cb20*/  FMNMX.FTZ R5, R29, R5, !PT ;  /* 0x000000051d057209 */ /* 0x001fcc0007810000 */
[----:B------:R-:W0:Y:S08]  /*cb30*/  MUFU.TANH R27, R27 ;  /* 0x0000001b001b7308 */ /* 0x000e300000002400 */
        /* <DEDUP_REMOVED lines=38> */
[----:B------:R-:W-:Y:S01]  /*cda0*/  MUFU.TANH R57, R47 ;  /* 0x0000002f00397308 */ /* 0x000fe20000002400 */
[----:B0-----:R-:W-:-:S07]  /*cdb0*/  FMNMX.FTZ R5, R112, R5, !PT ;  /* 0x0000000570057209 */ /* 0x001fce0007810000 */
[----:B------:R-:W-:Y:S01]  /*cdc0*/  MUFU.TANH R52, R43 ;  /* 0x0000002b00347308 */ /* 0x000fe20000002400 */
[----:B-1----:R-:W-:-:S05]  /*cdd0*/  FMNMX.FTZ R5, R113, R5, !PT ;  /* 0x0000000571057209 */ /* 0x002fca0007810000 */
[----:B------:R-:W0:Y:S02]  /*cde0*/  SHFL.BFLY PT, R6, R5, 0x2, 0x1f ;  /* 0x0c401f0005067f89 */ /* 0x000e2400000e0000 */
[----:B------:R-:W-:Y:S08]  /*cdf0*/  MUFU.TANH R76, R46 ;  /* 0x0000002e004c7308 */ /* 0x000ff00000002400 */
[----:B------:R-:W-:Y:S08]  /*ce00*/  MUFU.TANH R105, R39 ;  /* 0x0000002700697308 */ /* 0x000ff00000002400 */
[----:B------:R-:W1:Y:S01]  /*ce10*/  MUFU.TANH R80, R42 ;  /* 0x0000002a00507308 */ /* 0x000e620000002400 */
[----:B0-----:R-:W-:-:S07]  /*ce20*/  FMNMX.FTZ R5, R5, R6, !PT ;  /* 0x0000000605057209 */ /* 0x001fce0007810000 */
[----:B------:R1:W-:Y:S01]  /*ce30*/  MUFU.TANH R72, R54 ;  /* 0x0000003600487308 */ /* 0x0003e20000002400 */
[----:B------:R-:W0:Y:S07]  /*ce40*/  SHFL.BFLY PT, R6, R5, 0x1, 0x1f ;  /* 0x0c201f0005067f89 */ /* 0x000e2e00000e0000 */
[----:B------:R-:W-:Y:S01]  /*ce50*/  MUFU.TANH R69, R58 ;  /* 0x0000003a00457308 */ /* 0x000fe20000002400 */
[----:B-1----:R-:W-:-:S07]  /*ce60*/  MOV R54, R80 ;  /* 0x0000005000367202 */ /* 0x002fce0000000f00 */
[----:B------:R1:W-:Y:S08]  /*ce70*/  MUFU.TANH R73, R50 ;  /* 0x0000003200497308 */ /* 0x0003f00000002400 */
[----:B------:R2:W-:Y:S01]  /*ce80*/  MUFU.TANH R68, R55 ;  /* 0x0000003700447308 */ /* 0x0005e20000002400 */
[----:B-1----:R-:W-:Y:S01]  /*ce90*/  FMUL.FTZ R50, R66, UR4 ;  /* 0x0000000442327c20 */ /* 0x002fe20008410000 */
[----:B------:R-:W-:Y:S01]  /*cea0*/  FMUL.FTZ R66, R90, UR4 ;  /* 0x000000045a427c20 */ /* 0x000fe20008410000 */
[----:B0-----:R-:W-:Y:S01]  /*ceb0*/  FMNMX.FTZ R5, R5, R6, !PT ;  /* 0x0000000605057209 */ /* 0x001fe20007810000 */
[----:B------:R-:W-:-:S04]  /*cec0*/  IMAD.U32 R6, RZ, RZ, UR5 ;  /* 0x00000005ff067e24 */ /* 0x000fc8000f8e00ff */
[C---:B------:R-:W-:Y:S01]  /*ced0*/  FADD.FTZ R7, -R5.reuse, R7 ;  /* 0x0000000705077221 */ /* 0x040fe20000010100 */
[-C--:B------:R-:W-:Y:S01]  /*cee0*/  FMUL.FTZ R47, R5, R6.reuse ;  /* 0x00000006052f7220 */ /* 0x080fe20000410000 */
[----:B--2---:R-:W-:Y:S01]  /*cef0*/  IMAD.MOV.U32 R55, RZ, RZ, R52 ;  /* 0x000000ffff377224 */ /* 0x004fe200078e0034 */
[----:B------:R-:W-:Y:S01]  /*cf00*/  MUFU.TANH R77, R51 ;  /* 0x00000033004d7308 */ /* 0x000fe20000002400 */
[-C--:B------:R-:W-:Y:S01]  /*cf10*/  FMUL.FTZ R7, R7, R6.reuse ;  /* 0x0000000607077220 */ /* 0x080fe20000410000 */
[-CC-:B------:R-:W-:Y:S01]  /*cf20*/  FFMA.FTZ R43, R92, R6.reuse, -R47.reuse ;  /* 0x000000065c2b7223 */ /* 0x180fe2000001082f */
[-CC-:B------:R-:W-:Y:S01]  /*cf30*/  FFMA.FTZ R46, R89, R6.reuse, -R47.reuse ;  /* 0x00000006592e7223 */ /* 0x180fe2000001082f */
[-CC-:B------:R-:W-:Y:S01]  /*cf40*/  FFMA.FTZ R92, R12, R6.reuse, -R47.reuse ;  /* 0x000000060c5c7223 */ /* 0x180fe2000001082f */
[-CC-:B------:R-:W-:Y:S01]  /*cf50*/  FFMA.FTZ R39, R88, R6.reuse, -R47.reuse ;  /* 0x0000000658277223 */ /* 0x180fe2000001082f */
[-CC-:B------:R-:W-:Y:S01]  /*cf60*/  FFMA.FTZ R42, R85, R6.reuse, -R47.reuse ;  /* 0x00000006552a7223 */ /* 0x180fe2000001082f */
[-CC-:B------:R-:W-:Y:S01]  /*cf70*/  FFMA.FTZ R88, R14, R6.reuse, -R47.reuse ;  /* 0x000000060e587223 */ /* 0x180fe2000001082f */
[----:B------:R-:W-:Y:S01]  /*cf80*/  MUFU.EX2 R7, R7 ;  /* 0x0000000700077308 */ /* 0x000fe20000000800 */
[-CC-:B------:R-:W-:Y:S01]  /*cf90*/  FFMA.FTZ R62, R84, R6.reuse, -R47.reuse ;  /* 0x00000006543e7223 */ /* 0x180fe2000001082f */
[-CC-:B------:R-:W-:Y:S01]  /*cfa0*/  FFMA.FTZ R59, R81, R6.reuse, -R47.reuse ;  /* 0x00000006513b7223 */ /* 0x180fe2000001082f */
[-CC-:B------:R-:W-:Y:S01]  /*cfb0*/  FFMA.FTZ R58, R157, R6.reuse, -R47.reuse ;  /* 0x000000069d3a7223 */ /* 0x180fe2000001082f */
[-CC-:B------:R-:W-:Y:S01]  /*cfc0*/  FFMA.FTZ R117, R8, R6.reuse, -R47.reuse ;  /* 0x0000000608757223 */ /* 0x180fe2000001082f */
[-CC-:B------:R-:W-:Y:S01]  /*cfd0*/  FFMA.FTZ R84, R20, R6.reuse, -R47.reuse ;  /* 0x0000000614547223 */ /* 0x180fe2000001082f */
[-CC-:B------:R-:W-:Y:S01]  /*cfe0*/  FFMA.FTZ R63, R156, R6.reuse, -R47.reuse ;  /* 0x000000069c3f7223 */ /* 0x180fe2000001082f */
[-CC-:B------:R-:W-:Y:S01]  /*cff0*/  FFMA.FTZ R157, R155, R6.reuse, -R47.reuse ;  /* 0x000000069b9d7223 */ /* 0x180fe2000001082f */
        /* <DEDUP_REMOVED lines=8> */
[----:B------:R-:W1:Y:S01]  /*d080*/  MUFU.EX2 R46, R46 ;  /* 0x0000002e002e7308 */ /* 0x000e620000000800 */
[-CC-:B------:R-:W-:Y:S01]  /*d090*/  FFMA.FTZ R61, R61, R6.reuse, -R47.reuse ;  /* 0x000000063d3d7223 */ /* 0x180fe2000001082f */
[-CC-:B------:R-:W-:Y:S01]  /*d0a0*/  FFMA.FTZ R60, R60, R6.reuse, -R47.reuse ;  /* 0x000000063c3c7223 */ /* 0x180fe2000001082f */
[-CC-:B------:R-:W-:Y:S01]  /*d0b0*/  FFMA.FTZ R156, R45, R6.reuse, -R47.reuse ;  /* 0x000000062d9c7223 */ /* 0x180fe2000001082f */
[-CC-:B------:R-:W-:Y:S01]  /*d0c0*/  FFMA.FTZ R155, R44, R6.reuse, -R47.reuse ;  /* 0x000000062c9b7223 */ /* 0x180fe2000001082f */
[-CC-:B------:R-:W-:Y:S01]  /*d0d0*/  FFMA.FTZ R89, R13, R6.reuse, -R47.reuse ;  /* 0x000000060d597223 */ /* 0x180fe2000001082f */
[-CC-:B------:R-:W-:Y:S01]  /*d0e0*/  FFMA.FTZ R85, R15, R6.reuse, -R47.reuse ;  /* 0x000000060f557223 */ /* 0x180fe2000001082f */
[--C-:B------:R-:W-:Y:S01]  /*d0f0*/  FFMA.FTZ R28, R28, R6, -R47.reuse ;  /* 0x000000061c1c7223 */ /* 0x100fe2000001082f */
[----:B------:R-:W2:Y:S01]  /*d100*/  MUFU.EX2 R14, R39 ;  /* 0x00000027000e7308 */ /* 0x000ea20000000800 */
[----:B0-----:R-:W-:Y:S01]  /*d110*/  FFMA.FTZ R4, R7, R4, R12 ;  /* 0x0000000407047223 */ /* 0x001fe2000001000c */
[-CC-:B------:R-:W-:Y:S01]  /*d120*/  FFMA.FTZ R33, R33, R6.reuse, -R47.reuse ;  /* 0x0000000621217223 */ /* 0x180fe2000001082f */
[-CC-:B------:R-:W-:Y:S01]  /*d130*/  FFMA.FTZ R29, R29, R6.reuse, -R47.reuse ;  /* 0x000000061d1d7223 */ /* 0x180fe2000001082f */
[-CC-:B------:R-:W-:Y:S01]  /*d140*/  FFMA.FTZ R32, R32, R6.reuse, -R47.reuse ;  /* 0x0000000620207223 */ /* 0x180fe2000001082f */
[-CC-:B------:R-:W-:Y:S01]  /*d150*/  FFMA.FTZ R27, R27, R6.reuse, -R47.reuse ;  /* 0x000000061b1b7223 */ /* 0x180fe2000001082f */
[-CC-:B------:R-:W-:Y:S01]  /*d160*/  FFMA.FTZ R31, R31, R6.reuse, -R47.reuse ;  /* 0x000000061f1f7223 */ /* 0x180fe2000001082f */
[-CC-:B------:R-:W-:Y:S01]  /*d170*/  FFMA.FTZ R30, R30, R6.reuse, -R47.reuse ;  /* 0x000000061e1e7223 */ /* 0x180fe2000001082f */
[----:B------:R-:W0:Y:S01]  /*d180*/  MUFU.EX2 R42, R42 ;  /* 0x0000002a002a7308 */ /* 0x000e220000000800 */
[----:B-1----:R-:W-:Y:S01]  /*d190*/  FADD.FTZ R4, R46, R4 ;  /* 0x000000042e047221 */ /* 0x002fe20000010000 */
[-CC-:B------:R-:W-:Y:S01]  /*d1a0*/  FFMA.FTZ R26, R34, R6.reuse, -R47.reuse ;  /* 0x00000006221a7223 */ /* 0x180fe2000001082f */
[-CC-:B------:R-:W-:Y:S01]  /*d1b0*/  FFMA.FTZ R11, R35, R6.reuse, -R47.reuse ;  /* 0x00000006230b7223 */ /* 0x180fe2000001082f */
[-CC-:B------:R-:W-:Y:S01]  /*d1c0*/  FFMA.FTZ R25, R36, R6.reuse, -R47.reuse ;  /* 0x0000000624197223 */ /* 0x180fe2000001082f */
[-CC-:B------:R-:W-:Y:S01]  /*d1d0*/  FFMA.FTZ R9, R37, R6.reuse, -R47.reuse ;  /* 0x0000000625097223 */ /* 0x180fe2000001082f */
[-CC-:B------:R-:W-:Y:S01]  /*d1e0*/  FFMA.FTZ R24, R38, R6.reuse, -R47.reuse ;  /* 0x0000000626187223 */ /* 0x180fe2000001082f */
[-CC-:B------:R-:W-:Y:S01]  /*d1f0*/  FFMA.FTZ R10, R40, R6.reuse, -R47.reuse ;  /* 0x00000006280a7223 */ /* 0x180fe2000001082f */
[-CC-:B------:R-:W-:Y:S01]  /*d200*/  FFMA.FTZ R21, R41, R6.reuse, -R47.reuse ;  /* 0x0000000629157223 */ /* 0x180fe2000001082f */
[----:B--2---:R-:W-:Y:S01]  /*d210*/  FADD.FTZ R4, R14, R4 ;  /* 0x000000040e047221 */ /* 0x004fe20000010000 */
[-CC-:B------:R-:W-:Y:S01]  /*d220*/  FFMA.FTZ R97, R97, R6.reuse, -R47.reuse ;  /* 0x0000000661617223 */ /* 0x180fe2000001082f */
[-CC-:B------:R-:W-:Y:S01]  /*d230*/  FFMA.FTZ R100, R100, R6.reuse, -R47.reuse ;  /* 0x0000000664647223 */ /* 0x180fe2000001082f */
[-CC-:B------:R-:W-:Y:S01]  /*d240*/  FFMA.FTZ R101, R101, R6.reuse, -R47.reuse ;  /* 0x0000000665657223 */ /* 0x180fe2000001082f */
[-CC-:B------:R-:W-:Y:S01]  /*d250*/  FFMA.FTZ R104, R104, R6.reuse, -R47.reuse ;  /* 0x0000000668687223 */ /* 0x180fe2000001082f */
[-CC-:B------:R-:W-:Y:S01]  /*d260*/  FFMA.FTZ R108, R108, R6.reuse, -R47.reuse ;  /* 0x000000066c6c7223 */ /* 0x180fe2000001082f */
[-CC-:B------:R-:W-:Y:S01]  /*d270*/  FFMA.FTZ R109, R109, R6.reuse, -R47.reuse ;  /* 0x000000066d6d7223 */ /* 0x180fe2000001082f */
[-CC-:B------:R-:W-:Y:S01]  /*d280*/  FFMA.FTZ R112, R112, R6.reuse, -R47.reuse ;  /* 0x0000000670707223 */ /* 0x180fe2000001082f */
[----:B------:R-:W-:Y:S01]  /*d290*/  FFMA.FTZ R113, R113, R6, -R47 ;  /* 0x0000000671717223 */ /* 0x000fe2000001082f */
[C---:B0-----:R-:W-:Y:S01]  /*d2a0*/  FADD.FTZ R47, R42.reuse, R4 ;  /* 0x000000042a2f7221 */ /* 0x041fe20000010000 */
[----:B------:R-:W-:Y:S01]  /*d2b0*/  FMNMX.FTZ R4, R19, R3, !PT ;  /* 0x0000000313047209 */ /* 0x000fe20007810000 */
[----:B------:R-:W-:Y:S01]  /*d2c0*/  IMAD.MOV.U32 R36, RZ, RZ, R65 ;  /* 0x000000ffff247224 */ /* 0x000fe200078e0041 */
[----:B------:R-:W-:Y:S01]  /*d2d0*/  F2FP.BF16.F32.PACK_AB R14, R42, R14 ;  /* 0x0000000e2a0e723e */ /* 0x000fe200000010ff */
[----:B------:R-:W-:Y:S01]  /*d2e0*/  IMAD.MOV.U32 R65, RZ, RZ, R56 ;  /* 0x000000ffff417224 */ /* 0x000fe200078e0038 */
[----:B------:R-:W-:Y:S01]  /*d2f0*/  FMNMX.FTZ R4, R18, R4, !PT ;  /* 0x0000000412047209 */ /* 0x000fe20007810000 */
[----:B------:R-:W-:Y:S01]  /*d300*/  IMAD.MOV.U32 R35, RZ, RZ, R53 ;  /* 0x000000ffff237224 */ /* 0x000fe200078e0035 */
[----:B------:R-:W0:Y:S01]  /*d310*/  MUFU.TANH R64, R64 ;  /* 0x0000004000407308 */ /* 0x000e220000002400 */
[----:B------:R-:W-:Y:S01]  /*d320*/  IMAD.MOV.U32 R37, RZ, RZ, R105 ;  /* 0x000000ffff257224 */ /* 0x000fe200078e0069 */
[----:B------:R-:W-:Y:S01]  /*d330*/  FMNMX.FTZ R4, R17, R4, !PT ;  /* 0x0000000411047209 */ /* 0x000fe20007810000 */
[----:B------:R-:W-:Y:S01]  /*d340*/  IMAD.MOV.U32 R38, RZ, RZ, R54 ;  /* 0x000000ffff267224 */ /* 0x000fe200078e0036 */
[----:B------:R-:W-:Y:S01]  /*d350*/  MOV R45, R68 ;  /* 0x00000044002d7202 */ /* 0x000fe20000000f00 */
[----:B------:R-:W-:Y:S01]  /*d360*/  IMAD.MOV.U32 R39, RZ, RZ, R55 ;  /* 0x000000ffff277224 */ /* 0x000fe200078e0037 */
[----:B------:R-:W-:Y:S01]  /*d370*/  FMNMX.FTZ R4, R16, R4, !PT ;  /* 0x0000000410047209 */ /* 0x000fe20007810000 */
[----:B------:R-:W-:Y:S01]  /*d380*/  IMAD.MOV.U32 R40, RZ, RZ, R76 ;  /* 0x000000ffff287224 */ /* 0x000fe200078e004c */
[----:B------:R-:W1:Y:S01]  /*d390*/  MUFU.TANH R48, R48 ;  /* 0x0000003000307308 */ /* 0x000e620000002400 */
[----:B------:R-:W-:Y:S01]  /*d3a0*/  IMAD.MOV.U32 R41, RZ, RZ, R57 ;  /* 0x000000ffff297224 */ /* 0x000fe200078e0039 */
[----:B------:R-:W-:Y:S01]  /*d3b0*/  FMNMX.FTZ R4, R65, R4, !PT ;  /* 0x0000000441047209 */ /* 0x000fe20007810000 */
[----:B------:R-:W-:Y:S01]  /*d3c0*/  IMAD.MOV.U32 R42, RZ, RZ, R73 ;  /* 0x000000ffff2a7224 */ /* 0x000fe200078e0049 */
[----:B------:R-:W-:Y:S01]  /*d3d0*/  F2FP.BF16.F32.PACK_AB R12, R46, R12 ;  /* 0x0000000c2e0c723e */ /* 0x000fe200000010ff */
[----:B------:R-:W-:Y:S01]  /*d3e0*/  IMAD.MOV.U32 R43, RZ, RZ, R77 ;  /* 0x000000ffff2b7224 */ /* 0x000fe200078e004d */
[----:B------:R-:W-:Y:S01]  /*d3f0*/  FMNMX.FTZ R4, R35, R4, !PT ;  /* 0x0000000423047209 */ /* 0x000fe20007810000 */
[----:B------:R-:W-:Y:S01]  /*d400*/  IMAD.MOV.U32 R44, RZ, RZ, R72 ;  /* 0x000000ffff2c7224 */ /* 0x000fe200078e0048 */
[----:B------:R-:W2:Y:S01]  /*d410*/  MUFU.TANH R49, R49 ;  /* 0x0000003100317308 */ /* 0x000ea20000002400 */
[----:B------:R-:W-:Y:S01]  /*d420*/  IMAD.MOV.U32 R46, RZ, RZ, R69 ;  /* 0x000000ffff2e7224 */ /* 0x000fe200078e0045 */
[----:B------:R-:W-:Y:S01]  /*d430*/  FMNMX.FTZ R4, R36, R4, !PT ;  /* 0x0000000424047209 */ /* 0x000fe20007810000 */
[----:B------:R-:W-:Y:S01]  /*d440*/  FMUL.FTZ R51, R67, UR4 ;  /* 0x0000000443337c20 */ /* 0x000fe20008410000 */
[----:B------:R-:W-:Y:S01]  /*d450*/  FMUL.FTZ R52, R70, UR4 ;  /* 0x0000000446347c20 */ /* 0x000fe20008410000 */
[----:B------:R-:W-:Y:S01]  /*d460*/  FMUL.FTZ R53, R71, UR4 ;  /* 0x0000000447357c20 */ /* 0x000fe20008410000 */
[----:B------:R-:W-:Y:S01]  /*d470*/  FMNMX.FTZ R4, R37, R4, !PT ;  /* 0x0000000425047209 */ /* 0x000fe20007810000 */
[----:B------:R-:W-:Y:S01]  /*d480*/  FMUL.FTZ R54, R74, UR4 ;  /* 0x000000044a367c20 */ /* 0x000fe20008410000 */
[----:B------:R-:W3:Y:S01]  /*d490*/  MUFU.TANH R50, R50 ;  /* 0x0000003200327308 */ /* 0x000ee20000002400 */
[----:B------:R-:W-:Y:S01]  /*d4a0*/  FMUL.FTZ R55, R75, UR4 ;  /* 0x000000044b377c20 */ /* 0x000fe20008410000 */
[----:B------:R-:W-:Y:S01]  /*d4b0*/  FMNMX.FTZ R4, R38, R4, !PT ;  /* 0x0000000426047209 */ /* 0x000fe20007810000 */
[----:B------:R-:W-:Y:S01]  /*d4c0*/  FMUL.FTZ R56, R78, UR4 ;  /* 0x000000044e387c20 */ /* 0x000fe20008410000 */
[----:B------:R-:W-:Y:S01]  /*d4d0*/  FMUL.FTZ R57, R79, UR4 ;  /* 0x000000044f397c20 */ /* 0x000fe20008410000 */
[----:B------:R-:W-:Y:S01]  /*d4e0*/  IMAD.MOV.U32 R79, RZ, RZ, R58 ;  /* 0x000000ffff4f7224 */ /* 0x000fe200078e003a */
[----:B------:R-:W-:Y:S01]  /*d4f0*/  FMNMX.FTZ R4, R39, R4, !PT ;  /* 0x0000000427047209 */ /* 0x000fe20007810000 */
[----:B------:R-:W-:Y:S01]  /*d500*/  FMUL.FTZ R58, R82, UR4 ;  /* 0x00000004523a7c20 */ /* 0x000fe20008410000 */
[----:B------:R-:W4:Y:S01]  /*d510*/  MUFU.TANH R51, R51 ;  /* 0x0000003300337308 */ /* 0x000f220000002400 */
[----:B------:R-:W-:Y:S01]  /*d520*/  IMAD.MOV.U32 R82, RZ, RZ, R59 ;  /* 0x000000ffff527224 */ /* 0x000fe200078e003b */
[----:B------:R-:W-:Y:S01]  /*d530*/  FMNMX.FTZ R4, R40, R4, !PT ;  /* 0x0000000428047209 */ /* 0x000fe20007810000 */
[----:B------:R-:W-:Y:S01]  /*d540*/  FMUL.FTZ R59, R83, UR4 ;  /* 0x00000004533b7c20 */ /* 0x000fe20008410000 */
[----:B------:R-:W-:-:S02]  /*d550*/  IMAD.MOV.U32 R83, RZ, RZ, R60 ;  /* 0x000000ffff537224 */ /* 0x000fc400078e003c */
[----:B------:R-:W-:Y:S01]  /*d560*/  FMUL.FTZ R60, R86, UR4 ;  /* 0x00000004563c7c20 */ /* 0x000fe20008410000 */
[----:B------:R-:W-:Y:S01]  /*d570*/  FMNMX.FTZ R4, R41, R4, !PT ;  /* 0x0000000429047209 */ /* 0x000fe20007810000 */
[----:B------:R-:W-:Y:S01]  /*d580*/  IMAD.MOV.U32 R86, RZ, RZ, R61 ;  /* 0x000000ffff567224 */ /* 0x000fe200078e003d */
[----:B------:R-:W4:Y:S01]  /*d590*/  MUFU.TANH R52, R52 ;  /* 0x0000003400347308 */ /* 0x000f220000002400 */
[----:B------:R-:W-:Y:S01]  /*d5a0*/  FMUL.FTZ R61, R87, UR4 ;  /* 0x00000004573d7c20 */ /* 0x000fe20008410000 */
[----:B------:R-:W-:Y:S01]  /*d5b0*/  FMNMX.FTZ R4, R42, R4, !PT ;  /* 0x000000042a047209 */ /* 0x000fe20007810000 */
[----:B------:R-:W-:Y:S01]  /*d5c0*/  FMUL.FTZ R67, R91, UR4 ;  /* 0x000000045b437c20 */ /* 0x000fe20008410000 */
[----:B------:R-:W-:Y:S01]  /*d5d0*/  FMUL.FTZ R68, R94, UR4 ;  /* 0x000000045e447c20 */ /* 0x000fe20008410000 */
[----:B------:R-:W-:Y:S01]  /*d5e0*/  FMUL.FTZ R69, R95, UR4 ;  /* 0x000000045f457c20 */ /* 0x000fe20008410000 */
[----:B------:R-:W-:Y:S01]  /*d5f0*/  FMNMX.FTZ R4, R43, R4, !PT ;  /* 0x000000042b047209 */ /* 0x000fe20007810000 */
[----:B------:R-:W-:Y:S01]  /*d600*/  FMUL.FTZ R70, R98, UR4 ;  /* 0x0000000462467c20 */ /* 0x000fe20008410000 */
        /* <DEDUP_REMOVED lines=12> */
[----:B------:R-:W-:-:S02]  /*d6d0*/  IMAD.MOV.U32 R87, RZ, RZ, R62 ;  /* 0x000000ffff577224 */ /* 0x000fc400078e003e */
[----:B------:R-:W-:Y:S01]  /*d6e0*/  FMUL.FTZ R62, R114, UR4 ;  /* 0x00000004723e7c20 */ /* 0x000fe20008410000 */
[----:B0-----:R-:W-:Y:S01]  /*d6f0*/  FMNMX.FTZ R4, R64, R4, !PT ;  /* 0x0000000440047209 */ /* 0x001fe20007810000 */
[----:B------:R-:W-:Y:S01]  /*d700*/  FMUL.FTZ R107, R115, UR4 ;  /* 0x00000004736b7c20 */ /* 0x000fe20008410000 */
[----:B------:R-:W0:Y:S01]  /*d710*/  MUFU.TANH R55, R55 ;  /* 0x0000003700377308 */ /* 0x000e220000002400 */
[----:B------:R-:W-:Y:S01]  /*d720*/  MOV R78, R63 ;  /* 0x0000003f004e7202 */ /* 0x000fe20000000f00 */
[----:B------:R-:W-:Y:S01]  /*d730*/  FMUL.FTZ R63, R118, UR4 ;  /* 0x00000004763f7c20 */ /* 0x000fe20008410000 */
[----:B-1----:R-:W-:Y:S01]  /*d740*/  FMNMX.FTZ R4, R48, R4, !PT ;  /* 0x0000000430047209 */ /* 0x002fe20007810000 */
[----:B------:R-:W-:Y:S01]  /*d750*/  FMUL.FTZ R110, R119, UR4 ;  /* 0x00000004776e7c20 */ /* 0x000fe20008410000 */
[----:B------:R-:W-:Y:S02]  /*d760*/  IMAD.MOV.U32 R90, RZ, RZ, R65 ;  /* 0x000000ffff5a7224 */ /* 0x000fe400078e0041 */
[----:B--2---:R-:W-:Y:S01]  /*d770*/  FMNMX.FTZ R4, R49, R4, !PT ;  /* 0x0000000431047209 */ /* 0x004fe20007810000 */
[----:B------:R-:W1:Y:S03]  /*d780*/  MUFU.TANH R56, R56 ;  /* 0x0000003800387308 */ /* 0x000e660000002400 */
[----:B---3--:R-:W-:-:S04]  /*d790*/  FMNMX.FTZ R4, R50, R4, !PT ;  /* 0x0000000432047209 */ /* 0x008fc80007810000 */
[----:B----4-:R-:W-:Y:S01]  /*d7a0*/  FMNMX.FTZ R4, R51, R4, !PT ;  /* 0x0000000433047209 */ /* 0x010fe20007810000 */
[----:B------:R-:W2:Y:S03]  /*d7b0*/  MUFU.TANH R57, R57 ;  /* 0x0000003900397308 */ /* 0x000ea60000002400 */
[----:B------:R-:W-:-:S04]  /*d7c0*/  FMNMX.FTZ R4, R52, R4, !PT ;  /* 0x0000000434047209 */ /* 0x000fc80007810000 */
[----:B------:R-:W-:Y:S01]  /*d7d0*/  FMNMX.FTZ R4, R53, R4, !PT ;  /* 0x0000000435047209 */ /* 0x000fe20007810000 */
[----:B------:R-:W3:Y:S03]  /*d7e0*/  MUFU.TANH R58, R58 ;  /* 0x0000003a003a7308 */ /* 0x000ee60000002400 */
[----:B------:R-:W-:-:S04]  /*d7f0*/  FMNMX.FTZ R4, R54, R4, !PT ;  /* 0x0000000436047209 */ /* 0x000fc80007810000 */
[----:B0-----:R-:W-:Y:S01]  /*d800*/  FMNMX.FTZ R4, R55, R4, !PT ;  /* 0x0000000437047209 */ /* 0x001fe20007810000 */
[----:B------:R-:W0:Y:S03]  /*d810*/  MUFU.TANH R59, R59 ;  /* 0x0000003b003b7308 */ /* 0x000e260000002400 */
[----:B-1----:R-:W-:-:S04]  /*d820*/  FMNMX.FTZ R4, R56, R4, !PT ;  /* 0x0000000438047209 */ /* 0x002fc80007810000 */
[----:B--2---:R-:W-:Y:S01]  /*d830*/  FMNMX.FTZ R4, R57, R4, !PT ;  /* 0x0000000439047209 */ /* 0x004fe20007810000 */
[----:B------:R-:W1:Y:S03]  /*d840*/  MUFU.TANH R60, R60 ;  /* 0x0000003c003c7308 */ /* 0x000e660000002400 */
[----:B---3--:R-:W-:-:S05]  /*d850*/  FMNMX.FTZ R4, R58, R4, !PT ;  /* 0x000000043a047209 */ /* 0x008fca0007810000 */
        /* <DEDUP_REMOVED lines=33> */
[----:B-1----:R-:W-:-:S04]  /*da70*/  FMNMX.FTZ R4, R107, R4, !PT ;  /* 0x000000046b047209 */ /* 0x002fc80007810000 */
[----:B--2---:R-:W-:-:S04]  /*da80*/  FMNMX.FTZ R4, R63, R4, !PT ;  /* 0x000000043f047209 */ /* 0x004fc80007810000 */
[----:B0-----:R-:W-:-:S05]  /*da90*/  FMNMX.FTZ R4, R110, R4, !PT ;  /* 0x000000046e047209 */ /* 0x001fca0007810000 */
[----:B------:R-:W0:Y:S02]  /*daa0*/  SHFL.BFLY PT, R13, R4, 0x2, 0x1f ;  /* 0x0c401f00040d7f89 */ /* 0x000e2400000e0000 */
[----:B0-----:R-:W-:-:S05]  /*dab0*/  FMNMX.FTZ R13, R4, R13, !PT ;  /* 0x0000000d040d7209 */ /* 0x001fca0007810000 */
[----:B------:R-:W0:Y:S02]  /*dac0*/  SHFL.BFLY PT, R34, R13, 0x1, 0x1f ;  /* 0x0c201f000d227f89 */ /* 0x000e2400000e0000 */
[----:B0-----:R-:W-:-:S05]  /*dad0*/  FMNMX.FTZ R34, R13, R34, !PT ;  /* 0x000000220d227209 */ /* 0x001fca0007810000 */
[----:B------:R-:W-:-:S04]  /*dae0*/  FMUL.FTZ R65, R34, R6 ;  /* 0x0000000622417220 */ /* 0x000fc80000410000 */
[-CC-:B------:R-:W-:Y:S01]  /*daf0*/  FFMA.FTZ R13, R19, R6.reuse, -R65.reuse ;  /* 0x00000006130d7223 */ /* 0x180fe20000010841 */
[-CC-:B------:R-:W-:Y:S01]  /*db00*/  FFMA.FTZ R15, R18, R6.reuse, -R65.reuse ;  /* 0x00000006120f7223 */ /* 0x180fe20000010841 */
[----:B------:R0:W5:Y:S01]  /*db10*/  LDL.LU R19, [R1+0xc0] ;  /* 0x0000c00001137983 */ /* 0x0001620000300800 */
[-CC-:B------:R-:W-:Y:S01]  /*db20*/  FFMA.FTZ R76, R17, R6.reuse, -R65.reuse ;  /* 0x00000006114c7223 */ /* 0x180fe20000010841 */
[-CC-:B------:R-:W-:Y:S02]  /*db30*/  FFMA.FTZ R77, R16, R6.reuse, -R65.reuse ;  /* 0x00000006104d7223 */ /* 0x180fe40000010841 */
[----:B------:R0:W5:Y:S04]  /*db40*/  LDL.LU R18, [R1+0xbc] ;  /* 0x0000bc0001127983 */ /* 0x0001680000300800 */
[----:B------:R0:W5:Y:S04]  /*db50*/  LDL.LU R17, [R1+0xb8] ;  /* 0x0000b80001117983 */ /* 0x0001680000300800 */
[----:B------:R0:W5:Y:S01]  /*db60*/  LDL.LU R16, [R1+0xb4] ;  /* 0x0000b40001107983 */ /* 0x0001620000300800 */
[-CC-:B------:R-:W-:Y:S01]  /*db70*/  FFMA.FTZ R111, R62, R6.reuse, -R65.reuse ;  /* 0x000000063e6f7223 */ /* 0x180fe20000010841 */
[-CC-:B------:R-:W-:Y:S01]  /*db80*/  FFMA.FTZ R4, R90, R6.reuse, -R65.reuse ;  /* 0x000000065a047223 */ /* 0x180fe20000010841 */
[----:B------:R-:W-:Y:S01]  /*db90*/  FFMA.FTZ R114, R63, R6, -R65 ;  /* 0x000000063f727223 */ /* 0x000fe20000010841 */
[----:B------:R-:W2:Y:S01]  /*dba0*/  LDL R91, [R1+0x74] ;  /* 0x00007400015b7983 */ /* 0x000ea20000100800 */
[----:B------:R-:W-:Y:S01]  /*dbb0*/  VIADD R62, R2, 0x400 ;  /* 0x00000400023e7836 */ /* 0x000fe20000000000 */
[----:B------:R-:W-:Y:S01]  /*dbc0*/  WARPGROUP.ARRIVE ;  /* 0x00000000000079c5 */ /* 0x000fe20000000000 */
[----:B------:R-:W-:-:S02]  /*dbd0*/  IMAD.MOV.U32 R90, RZ, RZ, R87 ;  /* 0x000000ffff5a7224 */ /* 0x000fc400078e0057 */
[-CC-:B------:R-:W-:Y:S01]  /*dbe0*/  FFMA.FTZ R35, R35, R6.reuse, -R65.reuse ;  /* 0x0000000623237223 */ /* 0x180fe20000010841 */
[----:B------:R-:W-:Y:S01]  /*dbf0*/  IMAD.MOV.U32 R87, RZ, RZ, R86 ;  /* 0x000000ffff577224 */ /* 0x000fe200078e0056 */
[----:B------:R-:W-:Y:S01]  /*dc00*/  SHF.R.U32.HI R62, RZ, 0x4, R62 ;  /* 0x00000004ff3e7819 */ /* 0x000fe2000001163e */
[-C--:B------:R-:W-:Y:S01]  /*dc10*/  FFMA.FTZ R36, R36, R6.reuse, -R65 ;  /* 0x0000000624247223 */ /* 0x080fe20000010841 */
[----:B------:R-:W-:Y:S01]  /*dc20*/  MOV R86, R83 ;  /* 0x0000005300567202 */ /* 0x000fe20000000f00 */
[----:B------:R-:W-:Y:S01]  /*dc30*/  IMAD.MOV.U32 R83, RZ, RZ, R82 ;  /* 0x000000ffff537224 */ /* 0x000fe200078e0052 */
[----:B------:R-:W-:Y:S01]  /*dc40*/  LOP3.LUT R62, R62, 0x3fff, RZ, 0xc0, !PT ;  /* 0x00003fff3e3e7812 */ /* 0x000fe200078ec0ff */
[----:B------:R-:W-:Y:S02]  /*dc50*/  IMAD.MOV.U32 R82, RZ, RZ, R79 ;  /* 0x000000ffff527224 */ /* 0x000fe400078e004f */
[----:B------:R-:W-:Y:S01]  /*dc60*/  FFMA.FTZ R37, R37, R6, -R65 ;  /* 0x0000000625257223 */ /* 0x000fe20000010841 */
[----:B------:R-:W-:-:S02]  /*dc70*/  IMAD.MOV.U32 R79, RZ, RZ, R78 ;  /* 0x000000ffff4f7224 */ /* 0x000fc400078e004e */
[-CC-:B------:R-:W-:Y:S01]  /*dc80*/  FFMA.FTZ R38, R38, R6.reuse, -R65.reuse ;  /* 0x0000000626267223 */ /* 0x180fe20000010841 */
[----:B------:R-:W-:Y:S02]  /*dc90*/  IMAD R62, R0, 0x600, R62 ;  /* 0x00000600003e7824 */ /* 0x000fe400078e023e */
[-C--:B------:R-:W-:Y:S01]  /*dca0*/  FFMA.FTZ R39, R39, R6.reuse, -R65 ;  /* 0x0000000627277223 */ /* 0x080fe20000010841 */
[----:B------:R-:W-:Y:S02]  /*dcb0*/  IMAD.MOV.U32 R78, RZ, RZ, R47 ;  /* 0x000000ffff4e7224 */ /* 0x000fe400078e002f */
[-CC-:B------:R-:W-:Y:S01]  /*dcc0*/  FFMA.FTZ R47, R64, R6.reuse, -R65.reuse ;  /* 0x00000006402f7223 */ /* 0x180fe20000010841 */
[----:B------:R-:W-:Y:S02]  /*dcd0*/  VIADD R64, R62, 0x80 ;  /* 0x000000803e407836 */ /* 0x000fe40000000000 */
[-CC-:B------:R-:W-:Y:S01]  /*dce0*/  FFMA.FTZ R40, R40, R6.reuse, -R65.reuse ;  /* 0x0000000628287223 */ /* 0x180fe20000010841 */
[-CC-:B------:R-:W-:Y:S01]  /*dcf0*/  FFMA.FTZ R41, R41, R6.reuse, -R65.reuse ;  /* 0x0000000629297223 */ /* 0x180fe20000010841 */
[-CC-:B------:R-:W-:Y:S01]  /*dd00*/  FFMA.FTZ R42, R42, R6.reuse, -R65.reuse ;  /* 0x000000062a2a7223 */ /* 0x180fe20000010841 */
[----:B------:R-:W-:Y:S01]  /*dd10*/  FFMA.FTZ R43, R43, R6, -R65 ;  /* 0x000000062b2b7223 */ /* 0x000fe20000010841 */
[----:B------:R-:W-:Y:S01]  /*dd20*/  R2UR UR10, R64 ;  /* 0x00000000400a72ca */ /* 0x000fe200000e0000 */
[----:B------:R-:W-:-:S02]  /*dd30*/  VIADD R64, R62, 0x100 ;  /* 0x000001003e407836 */ /* 0x000fc40000000000 */
[-CC-:B------:R-:W-:Y:S01]  /*dd40*/  FFMA.FTZ R44, R44, R6.reuse, -R65.reuse ;  /* 0x000000062c2c7223 */ /* 0x180fe20000010841 */
[-CC-:B------:R-:W-:Y:S01]  /*dd50*/  FFMA.FTZ R45, R45, R6.reuse, -R65.reuse ;  /* 0x000000062d2d7223 */ /* 0x180fe20000010841 */
[----:B------:R-:W-:Y:S01]  /*dd60*/  FFMA.FTZ R46, R46, R6, -R65 ;  /* 0x000000062e2e7223 */ /* 0x000fe20000010841 */
[----:B------:R-:W-:Y:S01]  /*dd70*/  R2UR UR14, R64 ;  /* 0x00000000400e72ca */ /* 0x000fe200000e0000 */
[----:B------:R-:W-:-:S05]  /*dd80*/  VIADD R64, R62, 0x180 ;  /* 0x000001803e407836 */ /* 0x000fca0000000000 */
        /* <DEDUP_REMOVED lines=10> */
[----:B------:R-:W-:Y:S02]  /*de30*/  R2UR UR42, R64 ;  /* 0x00000000402a72ca */ /* 0x000fe400000e0000 */
[C---:B------:R-:W-:Y:S02]  /*de40*/  IADD3 R64, R62.reuse, 0x480, RZ ;  /* 0x000004803e407810 */ /* 0x040fe40007ffe0ff */
[----:B------:R-:W-:Y:S02]  /*de50*/  R2UR UR6, R62 ;  /* 0x000000003e0672ca */ /* 0x000fe400000e0000 */
[----:B------:R-:W-:Y:S01]  /*de60*/  R2UR UR46, R64 ;  /* 0x00000000402e72ca */ /* 0x000fe200000e0000 */
[C---:B------:R-:W-:Y:S02]  /*de70*/  VIADD R64, R62.reuse, 0x500 ;  /* 0x000005003e407836 */ /* 0x040fe40000000000 */
[----:B------:R-:W-:-:S05]  /*de80*/  VIADD R62, R62, 0x580 ;  /* 0x000005803e3e7836 */ /* 0x000fca0000000000 */
[----:B------:R-:W-:Y:S01]  /*de90*/  R2UR UR54, R62 ;  /* 0x000000003e3672ca */ /* 0x000fe200000e0000 */
[----:B------:R-:W-:-:S05]  /*dea0*/  IMAD.MOV.U32 R63, RZ, RZ, 0x40000040 ;  /* 0x40000040ff3f7424 */ /* 0x000fca00078e00ff */
[C---:B------:R-:W-:Y:S02]  /*deb0*/  R2UR UR7, R63.reuse ;  /* 0x000000003f0772ca */ /* 0x040fe400000e0000 */
[----:B------:R-:W-:Y:S01]  /*dec0*/  R2UR UR5, R63 ;  /* 0x000000003f0572ca */ /* 0x000fe200000e0000 */
        /* <DEDUP_REMOVED lines=28> */
[----:B------:R-:W-:-:S02]  /*e090*/  MOV R65, 0x40000040 ;  /* 0x4000004000417802 */ /* 0x000fc40000000f00 */
[----:B------:R-:W-:Y:S02]  /*e0a0*/  R2UR UR50, R64 ;  /* 0x00000000403272ca */ /* 0x000fe400000e0000 */
[C---:B------:R-:W-:Y:S02]  /*e0b0*/  R2UR UR11, R65.reuse ;  /* 0x00000000410b72ca */ /* 0x040fe400000e0000 */
[C---:B------:R-:W-:Y:S02]  /*e0c0*/  R2UR UR15, R65.reuse ;  /* 0x00000000410f72ca */ /* 0x040fe400000e0000 */
[C---:B------:R-:W-:Y:S02]  /*e0d0*/  R2UR UR19, R65.reuse ;  /* 0x00000000411372ca */ /* 0x040fe400000e0000 */
[C---:B------:R-:W-:Y:S02]  /*e0e0*/  R2UR UR23, R65.reuse ;  /* 0x00000000411772ca */ /* 0x040fe400000e0000 */
[----:B------:R-:W-:-:S02]  /*e0f0*/  R2UR UR27, R65 ;  /* 0x00000000411b72ca */ /* 0x000fc400000e0000 */
[C---:B------:R-:W-:Y:S02]  /*e100*/  R2UR UR31, R65.reuse ;  /* 0x00000000411f72ca */ /* 0x040fe400000e0000 */
[C---:B------:R-:W-:Y:S02]  /*e110*/  R2UR UR35, R65.reuse ;  /* 0x00000000412372ca */ /* 0x040fe400000e0000 */
[C---:B------:R-:W-:Y:S02]  /*e120*/  R2UR UR43, R65.reuse ;  /* 0x00000000412b72ca */ /* 0x040fe400000e0000 */
[C---:B------:R-:W-:Y:S02]  /*e130*/  R2UR UR47, R65.reuse ;  /* 0x00000000412f72ca */ /* 0x040fe400000e0000 */
[----:B------:R-:W-:Y:S01]  /*e140*/  R2UR UR51, R65 ;  /* 0x00000000413372ca */ /* 0x000fe200000e0000 */
[----:B------:R-:W-:-:S05]  /*e150*/  IMAD.MOV.U32 R65, RZ, RZ, 0x40000040 ;  /* 0x40000040ff417424 */ /* 0x000fca00078e00ff */
[----:B------:R-:W-:Y:S01]  /*e160*/  R2UR UR9, R65 ;  /* 0x00000000410972ca */ /* 0x000fe200000e0000 */
[----:B--2---:R-:W-:Y:S02]  /*e170*/  VIADD R62, R91, 0x1e800 ;  /* 0x0001e8005b3e7836 */ /* 0x004fe40000000000 */
[----:B------:R-:W-:Y:S01]  /*e180*/  IMAD.MOV.U32 R65, RZ, RZ, 0x40000040 ;  /* 0x40000040ff417424 */ /* 0x000fe200078e00ff */
[----:B------:R-:W2:Y:S02]  /*e190*/  LDL.LU R91, [R1+0x2c] ;  /* 0x00002c00015b7983 */ /* 0x000ea40000300800 */
[----:B------:R-:W-:Y:S02]  /*e1a0*/  SHF.R.U32.HI R62, RZ, 0x4, R62 ;  /* 0x00000004ff3e7819 */ /* 0x000fe4000001163e */
[----:B------:R-:W-:Y:S01]  /*e1b0*/  R2UR UR13, R65 ;  /* 0x00000000410d72ca */ /* 0x000fe200000e0000 */
[----:B------:R-:W1:Y:S01]  /*e1c0*/  S2R R95, SR_TID.X ;  /* 0x00000000005f7919 */ /* 0x000e620000002100 */
[----:B------:R-:W-:-:S02]  /*e1d0*/  LOP3.LUT R62, R62, 0x3fff, RZ, 0xc0, !PT ;  /* 0x00003fff3e3e7812 */ /* 0x000fc400078ec0ff */
[----:B------:R-:W-:Y:S01]  /*e1e0*/  R2UR UR55, R63 ;  /* 0x000000003f3772ca */ /* 0x000fe200000e0000 */
[----:B------:R-:W3:Y:S01]  /*e1f0*/  LDL R115, [R1+0x44] ;  /* 0x0000440001737983 */ /* 0x000ee20000100800 */
[----:B------:R-:W-:-:S04]  /*e200*/  LOP3.LUT R62, R62, 0x10000, RZ, 0xfc, !PT ;  /* 0x000100003e3e7812 */ /* 0x000fc800078efcff */
[----:B------:R-:W-:-:S13]  /*e210*/  R2UR UR4, R62 ;  /* 0x000000003e0472ca */ /* 0x000fda00000e0000 */
[----:B------:R-:W-:Y:S01]  /*e220*/  HGMMA.64x64x16.F32.BF16 R120, gdesc[UR4].tnspB, R120, gsb0 ;  /* 0x40e00000047879f0 */ /* 0x000fe20008001878 */
[----:B------:R-:W-:-:S05]  /*e230*/  VIADD R64, R62, 0x2 ;  /* 0x000000023e407836 */ /* 0x000fca0000000000 */
[----:B------:R-:W-:Y:S01]  /*e240*/  R2UR UR8, R64 ;  /* 0x00000000400872ca */ /* 0x000fe200000e0000 */
[----:B------:R-:W-:Y:S02]  /*e250*/  WARPGROUP.DEPBAR.LE gsb0, 0x0 ;  /* 0x00008000000079c5 */ /* 0x000fe40000010000 */
[----:B------:R-:W-:-:S10]  /*e260*/  WARPGROUP.ARRIVE ;  /* 0x00000000000079c5 */ /* 0x000fd40000000000 */
[----:B------:R-:W-:Y:S01]  /*e270*/  HGMMA.64x64x16.F32.BF16 R120, gdesc[UR8].tnspB, R120, gsb0 ;  /* 0x40e00000087879f0 */ /* 0x000fe20008001878 */
[----:B------:R-:W-:-:S05]  /*e280*/  VIADD R64, R62, 0x4 ;  /* 0x000000043e407836 */ /* 0x000fca0000000000 */
[----:B------:R-:W-:Y:S01]  /*e290*/  R2UR UR12, R64 ;  /* 0x00000000400c72ca */ /* 0x000fe200000e0000 */
[----:B------:R-:W-:Y:S02]  /*e2a0*/  WARPGROUP.DEPBAR.LE gsb0, 0x0 ;  /* 0x00008000000079c5 */ /* 0x000fe40000010000 */
[----:B------:R-:W-:-:S10]  /*e2b0*/  WARPGROUP.ARRIVE ;  /* 0x00000000000079c5 */ /* 0x000fd40000000000 */
[----:B------:R-:W-:Y:S01]  /*e2c0*/  HGMMA.64x64x16.F32.BF16 R120, gdesc[UR12].tnspB, R120, gsb0 ;  /* 0x40e000000c7879f0 */ /* 0x000fe20008001878 */
[----:B------:R-:W-:Y:S01]  /*e2d0*/  IMAD.MOV.U32 R65, RZ, RZ, 0x40000040 ;  /* 0x40000040ff417424 */ /* 0x000fe200078e00ff */
[----:B------:R-:W-:-:S04]  /*e2e0*/  IADD3 R64, R62, 0x6, RZ ;  /* 0x000000063e407810 */ /* 0x000fc80007ffe0ff */
[----:B------:R-:W-:Y:S02]  /*e2f0*/  R2UR UR16, R64 ;  /* 0x00000000401072ca */ /* 0x000fe400000e0000 */
[----:B------:R-:W-:Y:S01]  /*e300*/  R2UR UR17, R65 ;  /* 0x00000000411172ca */ /* 0x000fe200000e0000 */
[----:B------:R-:W-:Y:S02]  /*e310*/  WARPGROUP.DEPBAR.LE gsb0, 0x0 ;  /* 0x00008000000079c5 */ /* 0x000fe40000010000 */
[----:B------:R-:W-:-:S10]  /*e320*/  WARPGROUP.ARRIVE ;  /* 0x00000000000079c5 */ /* 0x000fd40000000000 */
[----:B------:R-:W-:Y:S01]  /*e330*/  HGMMA.64x64x16.F32.BF16 R120, gdesc[UR16].tnspB, R120, gsb0 ;  /* 0x40e00000107879f0 */ /* 0x000fe20008001878 */
[----:B------:R-:W-:Y:S02]  /*e340*/  VIADD R64, R62, 0x600 ;  /* 0x000006003e407836 */ /* 0x000fe40000000000 */
[----:B------:R-:W-:-:S03]  /*e350*/  IMAD.MOV.U32 R65, RZ, RZ, 0x40000040 ;  /* 0x40000040ff417424 */ /* 0x000fc600078e00ff */
        /* <DEDUP_REMOVED lines=51> */
[----:B------:R-:W-:-:S04]  /*e690*/  FADD.FTZ R3, -R34, R3 ;  /* 0x0000000322037221 */ /* 0x000fc80000010100 */
[----:B------:R-:W-:Y:S01]  /*e6a0*/  FMUL.FTZ R3, R3, R6 ;  /* 0x0000000603037220 */ /* 0x000fe20000410000 */
[----:B------:R-:W-:Y:S02]  /*e6b0*/  WARPGROUP.DEPBAR.LE gsb0, 0x0 ;  /* 0x00008000000079c5 */ /* 0x000fe40000010000 */
[----:B------:R-:W-:-:S06]  /*e6c0*/  WARPGROUP.ARRIVE ;  /* 0x00000000000079c5 */ /* 0x000fcc0000000000 */
[----:B------:R-:W-:Y:S01]  /*e6d0*/  HGMMA.64x64x16.F32.BF16 R120, gdesc[UR52].tnspB, R120, gsb0 ;  /* 0x40e00000347879f0 */ /* 0x000fe20008001878 */
[----:B------:R-:W-:Y:S01]  /*e6e0*/  MUFU.EX2 R3, R3 ;  /* 0x0000000300037308 */ /* 0x000fe20000000800 */
[----:B-1----:R-:W-:-:S07]  /*e6f0*/  SHF.R.U32.HI R94, RZ, 0x7, R95 ;  /* 0x00000007ff5e7819 */ /* 0x002fce000001165f */
[----:B------:R-:W2:Y:S01]  /*e700*/  MUFU.EX2 R13, R13 ;  /* 0x0000000d000d7308 */ /* 0x000ea20000000800 */
[----:B------:R-:W-:-:S07]  /*e710*/  VIADD R63, R94, 0x9 ;  /* 0x000000095e3f7836 */ /* 0x000fce0000000000 */
[----:B------:R-:W1:Y:S01]  /*e720*/  MUFU.EX2 R62, R15 ;  /* 0x0000000f003e7308 */ /* 0x000e620000000800 */
[----:B------:R-:W-:-:S04]  /*e730*/  ISETP.GE.U32.AND P2, PT, R95, 0x180, PT ;  /* 0x000001805f00780c */ /* 0x000fc80003f46070 */
[----:B------:R-:W-:Y:S01]  /*e740*/  SEL R63, R63, 0x9, !P2 ;  /* 0x000000093f3f7807 */ /* 0x000fe20005000000 */
[----:B--2---:R-:W-:Y:S02]  /*e750*/  FFMA.FTZ R64, R3, R91, R13 ;  /* 0x0000005b03407223 */ /* 0x004fe4000001000d */
[----:B------:R-:W2:Y:S08]  /*e760*/  MUFU.EX2 R15, R76 ;  /* 0x0000004c000f7308 */ /* 0x000eb00000000800 */
[----:B------:R-:W-:Y:S08]  /*e770*/  MUFU.EX2 R94, R90 ;  /* 0x0000005a005e7308 */ /* 0x000ff00000000800 */
[----:B------:R-:W4:Y:S08]  /*e780*/  MUFU.EX2 R77, R77 ;  /* 0x0000004d004d7308 */ /* 0x000f300000000800 */
[----:B------:R-:W0:Y:S08]  /*e790*/  MUFU.EX2 R95, R87 ;  /* 0x00000057005f7308 */ /* 0x000e300000000800 */
[----:B------:R-:W-:Y:S01]  /*e7a0*/  MUFU.EX2 R4, R4 ;  /* 0x0000000400047308 */ /* 0x000fe20000000800 */
[----:B------:R-:W-:-:S02]  /*e7b0*/  WARPGROUP.DEPBAR.LE gsb0, 0x0 ;  /* 0x00008000000079c5 */ /* 0x000fc40000010000 */
[----:B------:R1:W-:Y:S06]  /*e7c0*/  BAR.ARV R63, 0x100 ;  /* 0x0004003f0000751d */ /* 0x0003ec0000002000 */
[----:B-1----:R-:W-:Y:S01]  /*e7d0*/  FADD.FTZ R63, R62, R64 ;  /* 0x000000403e3f7221 */ /* 0x002fe20000010000 */
[----:B------:R-:W-:-:S04]  /*e7e0*/  @!P1 IMAD R64, R152, 0x8, R2 ;  /* 0x0000000898409824 */ /* 0x000fc800078e0202 */
[----:B------:R-:W-:Y:S01]  /*e7f0*/  @!P1 VIADD R64, R64, 0x30840 ;  /* 0x0003084040409836 */ /* 0x000fe20000000000 */
[----:B------:R-:W-:Y:S04]  /*e800*/  MUFU.EX2 R87, R83 ;  /* 0x0000005300577308 */ /* 0x000fe80000000800 */
[----:B------:R-:W-:-:S04]  /*e810*/  @!P1 PRMT R64, RZ, 0x654, R64 ;  /* 0x00000654ff409816 */ /* 0x000fc80000000040 */
[----:B------:R-:W1:Y:S01]  /*e820*/  MUFU.EX2 R86, R86 ;  /* 0x0000005600567308 */ /* 0x000e620000000800 */
[----:B------:R3:W-:Y:S01]  /*e830*/  @!P1 SYNCS.ARRIVE.TRANS64.RED.A1T0 RZ, [R64+URZ], RZ ;  /* 0x000000ff40ff99a7 */ /* 0x0007e2000810043f */
[----:B------:R-:W-:Y:S01]  /*e840*/  F2FP.BF16.F32.PACK_AB R13, R62, R13 ;  /* 0x0000000d3e0d723e */ /* 0x000fe200000010ff */
[----:B------:R-:W-:-:S05]  /*e850*/  IMAD.MOV.U32 R118, RZ, RZ, R78 ;  /* 0x000000ffff767224 */ /* 0x000fca00078e004e */
[----:B------:R-:W-:Y:S01]  /*e860*/  MUFU.EX2 R83, R9 ;  /* 0x0000000900537308 */ /* 0x000fe20000000800 */
[----:B--2---:R-:W-:-:S07]  /*e870*/  FADD.FTZ R62, R15, R63 ;  /* 0x0000003f0f3e7221 */ /* 0x004fce0000010000 */
[----:B------:R-:W2:Y:S01]  /*e880*/  MUFU.EX2 R9, R35 ;  /* 0x0000002300097308 */ /* 0x000ea20000000800 */
[----:B----4-:R-:W-:-:S07]  /*e890*/  FADD.FTZ R62, R77, R62 ;  /* 0x0000003e4d3e7221 */ /* 0x010fce0000010000 */
[----:B---3--:R-:W-:Y:S08]  /*e8a0*/  MUFU.EX2 R64, R79 ;  /* 0x0000004f00407308 */ /* 0x008ff00000000800 */
[----:B------:R-:W-:Y:S08]  /*e8b0*/  MUFU.EX2 R79, R11 ;  /* 0x0000000b004f7308 */ /* 0x000ff00000000800 */
[----:B------:R3:W4:Y:S08]  /*e8c0*/  MUFU.EX2 R11, R36 ;  /* 0x00000024000b7308 */ /* 0x0007300000000800 */
[----:B------:R-:W4:Y:S01]  /*e8d0*/  MUFU.EX2 R63, R82 ;  /* 0x00000052003f7308 */ /* 0x000f220000000800 */
[----:B---3--:R-:W3:Y:S07]  /*e8e0*/  LDL R36, [R1+0x48] ;  /* 0x0000480001247983 */ /* 0x008eee0000100800 */
[----:B------:R0:W-:Y:S08]  /*e8f0*/  MUFU.EX2 R76, R8 ;  /* 0x00000008004c7308 */ /* 0x0001f00000000800 */
[----:B------:R-:W4:Y:S01]  /*e900*/  MUFU.EX2 R37, R37 ;  /* 0x0000002500257308 */ /* 0x000f220000000800 */
[----:B0-----:R-:W-:-:S07]  /*e910*/  FADD.FTZ R8, R94, R118 ;  /* 0x000000765e087221 */ /* 0x001fce0000010000 */
[----:B------:R0:W-:Y:S08]  /*e920*/  MUFU.EX2 R91, R10 ;  /* 0x0000000a005b7308 */ /* 0x0001f00000000800 */
[----:B------:R2:W-:Y:S01]  /*e930*/  MUFU.EX2 R90, R24 ;  /* 0x00000018005a7308 */ /* 0x0005e20000000800 */
[----:B0-----:R-:W-:-:S04]  /*e940*/  FADD.FTZ R10, R95, R8 ;  /* 0x000000085f0a7221 */ /* 0x001fc80000010000 */
[----:B-1----:R-:W-:Y:S01]  /*e950*/  FADD.FTZ R10, R86, R10 ;  /* 0x0000000a560a7221 */ /* 0x002fe20000010000 */
[----:B--2---:R-:W-:Y:S02]  /*e960*/  FADD.FTZ R24, R4, R62 ;  /* 0x0000003e04187221 */ /* 0x004fe40000010000 */
[----:B------:R-:W-:Y:S02]  /*e970*/  MUFU.EX2 R65, R27 ;  /* 0x0000001b00417308 */ /* 0x000fe40000000800 */
[C---:B------:R-:W-:Y:S01]  /*e980*/  FADD.FTZ R24, R9.reuse, R24 ;  /* 0x0000001809187221 */ /* 0x040fe20000010000 */
[----:B------:R-:W-:Y:S01]  /*e990*/  F2FP.BF16.F32.PACK_AB R9, R9, R4 ;  /* 0x000000040909723e */ /* 0x000fe200000010ff */
[----:B------:R-:W-:-:S04]  /*e9a0*/  FADD.FTZ R4, R87, R10 ;  /* 0x0000000a57047221 */ /* 0x000fc80000010000 */
[----:B------:R4:W-:Y:S08]  /*e9b0*/  MUFU.EX2 R78, R26 ;  /* 0x0000001a004e7308 */ /* 0x0009f00000000800 */
[----:B------:R-:W-:Y:S01]  /*e9c0*/  MUFU.EX2 R82, R25 ;  /* 0x0000001900527308 */ /* 0x000fe20000000800 */
[----:B----4-:R-:W-:Y:S01]  /*e9d0*/  FADD.FTZ R26, R11, R24 ;  /* 0x000000180b1a7221 */ /* 0x010fe20000010000 */
[----:B------:R-:W-:Y:S01]  /*e9e0*/  FADD.FTZ R24, R63, R4 ;  /* 0x000000043f187221 */ /* 0x000fe20000010000 */
[----:B------:R-:W-:-:S05]  /*e9f0*/  F2FP.BF16.F32.PACK_AB R11, R37, R11 ;  /* 0x0000000b250b723e */ /* 0x000fca00000010ff */
[----:B------:R0:W-:Y:S01]  /*ea00*/  MUFU.EX2 R27, R40 ;  /* 0x00000028001b7308 */ /* 0x0001e20000000800 */
[----:B------:R-:W-:Y:S02]  /*ea10*/  FADD.FTZ R4, R37, R26 ;  /* 0x0000001a25047221 */ /* 0x000fe40000010000 */
[----:B------:R-:W2:Y:S05]  /*ea20*/  LDL R37, [R1+0x8c] ;  /* 0x00008c0001257983 */ /* 0x000eaa0000100800 */
[----:B------:R1:W4:Y:S01]  /*ea30*/  MUFU.EX2 R25, R38 ;  /* 0x0000002600197308 */ /* 0x0003220000000800 */
[----:B0-----:R-:W3:Y:S04]  /*ea40*/  LDL R40, [R1+0x84] ;  /* 0x0000840001287983 */ /* 0x001ee80000100800 */
[----:B-1----:R-:W2:Y:S01]  /*ea50*/  LDL R38, [R1+0x4c] ;  /* 0x00004c0001267983 */ /* 0x002ea20000100800 */
[----:B------:R-:W-:-:S04]  /*ea60*/  @!P1 IMAD R0, R0, 0x8, R2 ;  /* 0x0000000800009824 */ /* 0x000fc800078e0202 */
[----:B------:R-:W-:Y:S01]  /*ea70*/  @!P1 VIADD R0, R0, 0x30860 ;  /* 0x0003086000009836 */ /* 0x000fe20000000000 */
[----:B------:R-:W-:-:S04]  /*ea80*/  F2FP.BF16.F32.PACK_AB R15, R77, R15 ;  /* 0x0000000f4d0f723e */ /* 0x000fc800000010ff */
[----:B------:R-:W-:-:S04]  /*ea90*/  @!P1 PRMT R0, RZ, 0x654, R0 ;  /* 0x00000654ff009816 */ /* 0x000fc80000000000 */
[----:B------:R0:W-:Y:S01]  /*eaa0*/  @!P1 SYNCS.ARRIVE.TRANS64.RED.A1T0 RZ, [R0+URZ], RZ ;  /* 0x000000ff00ff99a7 */ /* 0x0001e2000810043f */
[----:B------:R1:W-:Y:S01]  /*eab0*/  STSM.16.M88.4 [R115+0x1e800], R12 ;  /* 0x01e8000c73007844 */ /* 0x0003e20000000200 */
[----:B------:R-:W-:Y:S01]  /*eac0*/  MUFU.EX2 R39, R39 ;  /* 0x0000002700277308 */ /* 0x000fe20000000800 */
[----:B------:R-:W-:-:S07]  /*ead0*/  FADD.FTZ R26, R64, R24 ;  /* 0x00000018401a7221 */ /* 0x000fce0000010000 */
[----:B-1----:R-:W1:Y:S08]  /*eae0*/  MUFU.EX2 R15, R157 ;  /* 0x0000009d000f7308 */ /* 0x002e700000000800 */
[----:B------:R-:W0:Y:S08]  /*eaf0*/  MUFU.EX2 R14, R156 ;  /* 0x0000009c000e7308 */ /* 0x000e300000000800 */
[----:B------:R-:W0:Y:S01]  /*eb00*/  MUFU.EX2 R13, R155 ;  /* 0x0000009b000d7308 */ /* 0x000e220000000800 */
[----:B----4-:R-:W-:Y:S01]  /*eb10*/  FADD.FTZ R4, R25, R4 ;  /* 0x0000000419047221 */ /* 0x010fe20000010000 */
[----:B-1----:R-:W-:-:S06]  /*eb20*/  FADD.FTZ R26, R15, R26 ;  /* 0x0000001a0f1a7221 */ /* 0x002fcc0000010000 */
[----:B------:R-:W-:Y:S08]  /*eb30*/  MUFU.EX2 R12, R117 ;  /* 0x00000075000c7308 */ /* 0x000ff00000000800 */
[----:B------:R-:W1:Y:S01]  /*eb40*/  MUFU.EX2 R41, R41 ;  /* 0x0000002900297308 */ /* 0x000e620000000800 */
[----:B------:R-:W-:Y:S01]  /*eb50*/  FADD.FTZ R4, R39, R4 ;  /* 0x0000000427047221 */ /* 0x000fe20000010000 */
[----:B0-----:R-:W-:-:S06]  /*eb60*/  FADD.FTZ R26, R14, R26 ;  /* 0x0000001a0e1a7221 */ /* 0x001fcc0000010000 */
[----:B------:R-:W-:Y:S08]  /*eb70*/  MUFU.EX2 R0, R116 ;  /* 0x0000007400007308 */ /* 0x000ff00000000800 */
[----:B------:R-:W0:Y:S01]  /*eb80*/  MUFU.EX2 R42, R42 ;  /* 0x0000002a002a7308 */ /* 0x000e220000000800 */
[----:B------:R-:W-:Y:S01]  /*eb90*/  FADD.FTZ R4, R27, R4 ;  /* 0x000000041b047221 */ /* 0x000fe20000010000 */
[----:B------:R-:W-:-:S06]  /*eba0*/  FADD.FTZ R26, R13, R26 ;  /* 0x0000001a0d1a7221 */ /* 0x000fcc0000010000 */
[----:B------:R-:W-:Y:S08]  /*ebb0*/  MUFU.EX2 R96, R96 ;  /* 0x0000006000607308 */ /* 0x000ff00000000800 */
[----:B------:R-:W4:Y:S01]  /*ebc0*/  MUFU.EX2 R43, R43 ;  /* 0x0000002b002b7308 */ /* 0x000f220000000800 */
[----:B-1----:R-:W-:Y:S01]  /*ebd0*/  FADD.FTZ R4, R41, R4 ;  /* 0x0000000429047221 */ /* 0x002fe20000010000 */
[----:B------:R-:W-:-:S06]  /*ebe0*/  FADD.FTZ R26, R12, R26 ;  /* 0x0000001a0c1a7221 */ /* 0x000fcc0000010000 */
[----:B------:R-:W-:Y:S08]  /*ebf0*/  MUFU.EX2 R93, R93 ;  /* 0x0000005d005d7308 */ /* 0x000ff00000000800 */
[----:B------:R-:W1:Y:S01]  /*ec00*/  MUFU.EX2 R44, R44 ;  /* 0x0000002c002c7308 */ /* 0x000e620000000800 */
[----:B0-----:R-:W-:Y:S01]  /*ec10*/  FADD.FTZ R4, R42, R4 ;  /* 0x000000042a047221 */ /* 0x001fe20000010000 */
[----:B------:R-:W-:-:S06]  /*ec20*/  FADD.FTZ R26, R0, R26 ;  /* 0x0000001a001a7221 */ /* 0x000fcc0000010000 */
[----:B------:R-:W-:Y:S08]  /*ec30*/  MUFU.EX2 R92, R92 ;  /* 0x0000005c005c7308 */ /* 0x000ff00000000800 */
[----:B------:R-:W0:Y:S01]  /*ec40*/  MUFU.EX2 R45, R45 ;  /* 0x0000002d002d7308 */ /* 0x000e220000000800 */
[----:B----4-:R-:W-:Y:S01]  /*ec50*/  FADD.FTZ R4, R43, R4 ;  /* 0x000000042b047221 */ /* 0x010fe20000010000 */
        /* <DEDUP_REMOVED lines=18> */
[----:B------:R-:W1:Y:S08]  /*ed80*/  MUFU.EX2 R50, R50 ;  /* 0x0000003200327308 */ /* 0x000e700000000800 */
[----:B------:R-:W-:Y:S08]  /*ed90*/  MUFU.EX2 R80, R80 ;  /* 0x0000005000507308 */ /* 0x000ff00000000800 */
[----:B------:R-:W1:Y:S08]  /*eda0*/  MUFU.EX2 R51, R51 ;  /* 0x0000003300337308 */ /* 0x000e700000000800 */
[----:B------:R-:W-:Y:S08]  /*edb0*/  MUFU.EX2 R52, R52 ;  /* 0x0000003400347308 */ /* 0x000ff00000000800 */
[----:B------:R-:W1:Y:S01]  /*edc0*/  MUFU.EX2 R53, R53 ;  /* 0x0000003500357308 */ /* 0x000e620000000800 */
[----:B0-----:R-:W-:Y:S01]  /*edd0*/  FADD.FTZ R4, R48, R4 ;  /* 0x0000000430047221 */ /* 0x001fe20000010000 */
[----:B------:R-:W-:-:S06]  /*ede0*/  FADD.FTZ R35, R85, R35 ;  /* 0x0000002355237221 */ /* 0x000fcc0000010000 */
[----:B------:R-:W0:Y:S01]  /*edf0*/  MUFU.EX2 R28, R28 ;  /* 0x0000001c001c7308 */ /* 0x000e220000000800 */
[----:B----4-:R-:W-:Y:S01]  /*ee00*/  FADD.FTZ R4, R49, R4 ;  /* 0x0000000431047221 */ /* 0x010fe20000010000 */
[----:B------:R-:W-:Y:S01]  /*ee10*/  FADD.FTZ R35, R84, R35 ;  /* 0x0000002354237221 */ /* 0x000fe20000010000 */
[----:B------:R-:W-:Y:S02]  /*ee20*/  F2FP.BF16.F32.PACK_AB R8, R95, R94 ;  /* 0x0000005e5f08723e */ /* 0x000fe400000010ff */
[----:B------:R-:W-:-:S03]  /*ee30*/  F2FP.BF16.F32.PACK_AB R10, R87, R86 ;  /* 0x00000056570a723e */ /* 0x000fc600000010ff */
[----:B------:R-:W4:Y:S01]  /*ee40*/  MUFU.EX2 R33, R33 ;  /* 0x0000002100217308 */ /* 0x000f220000000800 */
[----:B------:R-:W-:Y:S02]  /*ee50*/  F2FP.BF16.F32.PACK_AB R24, R64, R63 ;  /* 0x0000003f4018723e */ /* 0x000fe400000010ff */
[----:B------:R-:W-:Y:S02]  /*ee60*/  F2FP.BF16.F32.PACK_AB R25, R39, R25 ;  /* 0x000000192719723e */ /* 0x000fe400000010ff */
[----:B------:R-:W-:Y:S02]  /*ee70*/  F2FP.BF16.F32.PACK_AB R26, R14, R15 ;  /* 0x0000000f0e1a723e */ /* 0x000fe400000010ff */
[----:B------:R-:W-:Y:S01]  /*ee80*/  F2FP.BF16.F32.PACK_AB R27, R41, R27 ;  /* 0x0000001b291b723e */ /* 0x000fe200000010ff */
[----:B------:R-:W-:Y:S01]  /*ee90*/  MUFU.EX2 R29, R29 ;  /* 0x0000001d001d7308 */ /* 0x000fe20000000800 */
[----:B------:R-:W-:Y:S01]  /*eea0*/  F2FP.BF16.F32.PACK_AB R12, R12, R13 ;  /* 0x0000000d0c0c723e */ /* 0x000fe200000010ff */
[----:B-1----:R-:W-:Y:S01]  /*eeb0*/  FADD.FTZ R4, R50, R4 ;  /* 0x0000000432047221 */ /* 0x002fe20000010000 */
[----:B------:R-:W-:Y:S01]  /*eec0*/  F2FP.BF16.F32.PACK_AB R13, R43, R42 ;  /* 0x0000002a2b0d723e */ /* 0x000fe200000010ff */
[----:B------:R-:W-:Y:S01]  /*eed0*/  FADD.FTZ R35, R81, R35 ;  /* 0x0000002351237221 */ /* 0x000fe20000010000 */
[----:B------:R-:W-:-:S02]  /*eee0*/  F2FP.BF16.F32.PACK_AB R14, R96, R0 ;  /* 0x00000000600e723e */ /* 0x000fc400000010ff */
[----:B------:R-:W-:Y:S01]  /*eef0*/  F2FP.BF16.F32.PACK_AB R15, R45, R44 ;  /* 0x0000002c2d0f723e */ /* 0x000fe200000010ff */
[----:B------:R-:W1:Y:S01]  /*ef00*/  MUFU.EX2 R54, R54 ;  /* 0x0000003600367308 */ /* 0x000e620000000800 */
[----:B------:R-:W-:Y:S02]  /*ef10*/  F2FP.BF16.F32.PACK_AB R92, R92, R93 ;  /* 0x0000005d5c5c723e */ /* 0x000fe400000010ff */
[----:B------:R-:W-:Y:S02]  /*ef20*/  F2FP.BF16.F32.PACK_AB R93, R47, R46 ;  /* 0x0000002e2f5d723e */ /* 0x000fe400000010ff */
[----:B------:R-:W-:Y:S02]  /*ef30*/  F2FP.BF16.F32.PACK_AB R94, R88, R89 ;  /* 0x00000059585e723e */ /* 0x000fe400000010ff */
[----:B------:R-:W-:Y:S02]  /*ef40*/  F2FP.BF16.F32.PACK_AB R95, R49, R48 ;  /* 0x00000030315f723e */ /* 0x000fe400000010ff */
[----:B------:R-:W-:-:S02]  /*ef50*/  F2FP.BF16.F32.PACK_AB R84, R84, R85 ;  /* 0x000000555454723e */ /* 0x000fc400000010ff */
[----:B------:R-:W-:Y:S02]  /*ef60*/  F2FP.BF16.F32.PACK_AB R85, R51, R50 ;  /* 0x000000323355723e */ /* 0x000fe400000010ff */
[C---:B------:R-:W-:Y:S02]  /*ef70*/  F2FP.BF16.F32.PACK_AB R86, R80.reuse, R81 ;  /* 0x000000515056723e */ /* 0x040fe400000010ff */
[----:B------:R-:W-:Y:S01]  /*ef80*/  F2FP.BF16.F32.PACK_AB R87, R53, R52 ;  /* 0x000000343557723e */ /* 0x000fe200000010ff */
[----:B------:R-:W1:Y:S01]  /*ef90*/  MUFU.EX2 R55, R55 ;  /* 0x0000003700377308 */ /* 0x000e620000000800 */
[----:B------:R-:W-:Y:S01]  /*efa0*/  FADD.FTZ R4, R51, R4 ;  /* 0x0000000433047221 */ /* 0x000fe20000010000 */
[----:B------:R-:W-:Y:S01]  /*efb0*/  FADD.FTZ R35, R80, R35 ;  /* 0x0000002350237221 */ /* 0x000fe20000010000 */
[----:B---3--:R-:W-:Y:S05]  /*efc0*/  STSM.16.M88.4 [R40], R8 ;  /* 0x0000000828007844 */ /* 0x008fea0000000200 */
[----:B------:R-:W3:Y:S01]  /*efd0*/  MUFU.EX2 R32, R32 ;  /* 0x0000002000207308 */ /* 0x000ee20000000800 */
[----:B--2---:R-:W-:Y:S04]  /*efe0*/  STSM.16.M88.4 [R38], R24 ;  /* 0x0000001826007844 */ /* 0x004fe80000000200 */
[----:B------:R-:W-:Y:S01]  /*eff0*/  STSM.16.M88.4 [R36], R12 ;  /* 0x0000000c24007844 */ /* 0x000fe20000000200 */
[----:B------:R-:W-:-:S03]  /*f000*/  FADD.FTZ R4, R52, R4 ;  /* 0x0000000434047221 */ /* 0x000fc60000010000 */
[----:B------:R-:W-:Y:S01]  /*f010*/  STSM.16.M88.4 [R115+0x24800], R92 ;  /* 0x0248005c73007844 */ /* 0x000fe20000000200 */
[----:B0-----:R-:W-:-:S03]  /*f020*/  FADD.FTZ R35, R28, R35 ;  /* 0x000000231c237221 */ /* 0x001fc60000010000 */
[----:B------:R0:W-:Y:S01]  /*f030*/  STSM.16.M88.4 [R37], R84 ;  /* 0x0000005425007844 */ /* 0x0001e20000000200 */
[----:B------:R-:W-:Y:S01]  /*f040*/  FADD.FTZ R4, R53, R4 ;  /* 0x0000000435047221 */ /* 0x000fe20000010000 */
[----:B----4-:R-:W-:-:S03]  /*f050*/  FADD.FTZ R35, R33, R35 ;  /* 0x0000002321237221 */ /* 0x010fc60000010000 */
[----:B-1----:R-:W-:Y:S01]  /*f060*/  FADD.FTZ R4, R54, R4 ;  /* 0x0000000436047221 */ /* 0x002fe20000010000 */
[----:B------:R-:W-:Y:S01]  /*f070*/  FADD.FTZ R35, R29, R35 ;  /* 0x000000231d237221 */ /* 0x000fe20000010000 */
[----:B0-----:R-:W2:Y:S02]  /*f080*/  LDL R37, [R1+0x88] ;  /* 0x0000880001257983 */ /* 0x001ea40000100800 */
[----:B------:R-:W-:Y:S01]  /*f090*/  FADD.FTZ R9, R55, R4 ;  /* 0x0000000437097221 */ /* 0x000fe20000010000 */
[----:B---3--:R-:W-:Y:S02]  /*f0a0*/  FADD.FTZ R4, R32, R35 ;  /* 0x0000002320047221 */ /* 0x008fe40000010000 */
[----:B------:R-:W3:Y:S01]  /*f0b0*/  LDL.LU R35, [R1+0x28] ;  /* 0x0000280001237983 */ /* 0x000ee20000300800 */
[----:B------:R-:W0:Y:S08]  /*f0c0*/  MUFU.EX2 R56, R56 ;  /* 0x0000003800387308 */ /* 0x000e300000000800 */
[----:B------:R-:W1:Y:S08]  /*f0d0*/  MUFU.EX2 R57, R57 ;  /* 0x0000003900397308 */ /* 0x000e700000000800 */
[----:B------:R-:W4:Y:S08]  /*f0e0*/  MUFU.EX2 R31, R31 ;  /* 0x0000001f001f7308 */ /* 0x000f300000000800 */
[----:B------:R-:W4:Y:S01]  /*f0f0*/  MUFU.EX2 R58, R58 ;  /* 0x0000003a003a7308 */ /* 0x000f220000000800 */
[----:B0-----:R-:W-:-:S07]  /*f100*/  FADD.FTZ R0, R56, R9 ;  /* 0x0000000938007221 */ /* 0x001fce0000010000 */
[----:B------:R-:W0:Y:S01]  /*f110*/  MUFU.EX2 R59, R59 ;  /* 0x0000003b003b7308 */ /* 0x000e220000000800 */
[----:B------:R-:W-:Y:S01]  /*f120*/  FADD.FTZ R4, R65, R4 ;  /* 0x0000000441047221 */ /* 0x000fe20000010000 */
[----:B-1----:R-:W-:-:S06]  /*f130*/  FADD.FTZ R9, R57, R0 ;  /* 0x0000000039097221 */ /* 0x002fcc0000010000 */
[----:B------:R-:W1:Y:S08]  /*f140*/  MUFU.EX2 R30, R30 ;  /* 0x0000001e001e7308 */ /* 0x000e700000000800 */
[----:B------:R-:W1:Y:S01]  /*f150*/  MUFU.EX2 R60, R60 ;  /* 0x0000003c003c7308 */ /* 0x000e620000000800 */
[----:B----4-:R-:W-:Y:S01]  /*f160*/  FADD.FTZ R11, R31, R4 ;  /* 0x000000041f0b7221 */ /* 0x010fe20000010000 */
[----:B------:R-:W-:-:S06]  /*f170*/  FADD.FTZ R0, R58, R9 ;  /* 0x000000093a007221 */ /* 0x000fcc0000010000 */
[----:B------:R-:W4:Y:S08]  /*f180*/  MUFU.EX2 R20, R20 ;  /* 0x0000001400147308 */ /* 0x000f300000000800 */
[----:B------:R-:W4:Y:S01]  /*f190*/  MUFU.EX2 R61, R61 ;  /* 0x0000003d003d7308 */ /* 0x000f220000000800 */
[----:B------:R-:W-:Y:S01]  /*f1a0*/  FADD.FTZ R11, R76, R11 ;  /* 0x0000000b4c0b7221 */ /* 0x000fe20000010000 */
[----:B0-----:R-:W-:-:S06]  /*f1b0*/  FADD.FTZ R9, R59, R0 ;  /* 0x000000003b097221 */ /* 0x001fcc0000010000 */
[----:B------:R-:W0:Y:S01]  /*f1c0*/  MUFU.EX2 R66, R66 ;  /* 0x0000004200427308 */ /* 0x000e220000000800 */
[----:B-1----:R-:W-:Y:S01]  /*f1d0*/  FADD.FTZ R11, R30, R11 ;  /* 0x0000000b1e0b7221 */ /* 0x002fe20000010000 */
[----:B------:R-:W-:-:S06]  /*f1e0*/  FADD.FTZ R0, R60, R9 ;  /* 0x000000093c007221 */ /* 0x000fcc0000010000 */
[----:B------:R-:W1:Y:S01]  /*f1f0*/  MUFU.EX2 R67, R67 ;  /* 0x0000004300437308 */ /* 0x000e620000000800 */
[----:B----4-:R-:W-:Y:S01]  /*f200*/  FADD.FTZ R13, R20, R11 ;  /* 0x0000000b140d7221 */ /* 0x010fe20000010000 */
[----:B------:R-:W-:-:S06]  /*f210*/  FADD.FTZ R11, R61, R0 ;  /* 0x000000003d0b7221 */ /* 0x000fcc0000010000 */
[----:B------:R-:W4:Y:S01]  /*f220*/  MUFU.EX2 R68, R68 ;  /* 0x0000004400447308 */ /* 0x000f220000000800 */
[----:B0-----:R-:W-:-:S07]  /*f230*/  FADD.FTZ R0, R66, R11 ;  /* 0x0000000b42007221 */ /* 0x001fce0000010000 */
[----:B------:R-:W0:Y:S01]  /*f240*/  MUFU.EX2 R69, R69 ;  /* 0x0000004500457308 */ /* 0x000e220000000800 */
[----:B------:R-:W-:Y:S01]  /*f250*/  FADD.FTZ R4, R78, R13 ;  /* 0x0000000d4e047221 */ /* 0x000fe20000010000 */
[----:B-1----:R-:W-:-:S06]  /*f260*/  FADD.FTZ R13, R67, R0 ;  /* 0x00000000430d7221 */ /* 0x002fcc0000010000 */
[----:B------:R-:W1:Y:S01]  /*f270*/  MUFU.EX2 R70, R70 ;  /* 0x0000004600467308 */ /* 0x000e620000000800 */
[----:B------:R-:W-:Y:S01]  /*f280*/  FADD.FTZ R15, R79, R4 ;  /* 0x000000044f0f7221 */ /* 0x000fe20000010000 */
[----:B----4-:R-:W-:-:S06]  /*f290*/  FADD.FTZ R0, R68, R13 ;  /* 0x0000000d44007221 */ /* 0x010fcc0000010000 */
[----:B------:R-:W4:Y:S01]  /*f2a0*/  MUFU.EX2 R71, R71 ;  /* 0x0000004700477308 */ /* 0x000f220000000800 */
[----:B------:R-:W-:Y:S01]  /*f2b0*/  FADD.FTZ R4, R82, R15 ;  /* 0x0000000f52047221 */ /* 0x000fe20000010000 */
[----:B0-----:R-:W-:-:S06]  /*f2c0*/  FADD.FTZ R13, R69, R0 ;  /* 0x00000000450d7221 */ /* 0x001fcc0000010000 */
[----:B------:R-:W0:Y:S01]  /*f2d0*/  MUFU.EX2 R72, R72 ;  /* 0x0000004800487308 */ /* 0x000e220000000800 */
[----:B------:R-:W-:-:S07]  /*f2e0*/  FADD.FTZ R15, R83, R4 ;  /* 0x00000004530f7221 */ /* 0x000fce0000010000 */
[----:B------:R-:W0:Y:S01]  /*f2f0*/  MUFU.EX2 R98, R21 ;  /* 0x0000001500627308 */ /* 0x000e220000000800 */
[----:B-1----:R-:W-:-:S07]  /*f300*/  FADD.FTZ R0, R70, R13 ;  /* 0x0000000d46007221 */ /* 0x002fce0000010000 */
[----:B------:R-:W1:Y:S01]  /*f310*/  MUFU.EX2 R73, R73 ;  /* 0x0000004900497308 */ /* 0x000e620000000800 */
[----:B------:R-:W-:-:S07]  /*f320*/  FADD.FTZ R4, R90, R15 ;  /* 0x0000000f5a047221 */ /* 0x000fce0000010000 */
[----:B------:R-:W1:Y:S01]  /*f330*/  MUFU.EX2 R99, R97 ;  /* 0x0000006100637308 */ /* 0x000e620000000800 */
[----:B----4-:R-:W-:-:S07]  /*f340*/  FADD.FTZ R13, R71, R0 ;  /* 0x00000000470d7221 */ /* 0x010fce0000010000 */
[----:B------:R-:W4:Y:S01]  /*f350*/  MUFU.EX2 R25, R74 ;  /* 0x0000004a00197308 */ /* 0x000f220000000800 */
[----:B------:R-:W-:Y:S01]  /*f360*/  FADD.FTZ R15, R91, R4 ;  /* 0x000000045b0f7221 */ /* 0x000fe20000010000 */
[----:B0-----:R-:W-:-:S06]  /*f370*/  FADD.FTZ R0, R72, R13 ;  /* 0x0000000d48007221 */ /* 0x001fcc0000010000 */
[----:B------:R-:W0:Y:S01]  /*f380*/  MUFU.EX2 R100, R100 ;  /* 0x0000006400647308 */ /* 0x000e220000000800 */
[----:B------:R-:W-:-:S07]  /*f390*/  FADD.FTZ R4, R98, R15 ;  /* 0x0000000f62047221 */ /* 0x000fce0000010000 */
[----:B------:R-:W0:Y:S01]  /*f3a0*/  MUFU.EX2 R75, R75 ;  /* 0x0000004b004b7308 */ /* 0x000e220000000800 */
[----:B-1----:R-:W-:Y:S01]  /*f3b0*/  FADD.FTZ R0, R73, R0 ;  /* 0x0000000049007221 */ /* 0x002fe20000010000 */
[----:B------:R-:W-:-:S06]  /*f3c0*/  F2FP.BF16.F32.PACK_AB R8, R33, R28 ;  /* 0x0000001c2108723e */ /* 0x000fcc00000010ff */
[----:B------:R-:W1:Y:S01]  /*f3d0*/  MUFU.EX2 R101, R101 ;  /* 0x0000006500657308 */ /* 0x000e620000000800 */
[----:B------:R-:W-:-:S07]  /*f3e0*/  FADD.FTZ R33, R99, R4 ;  /* 0x0000000463217221 */ /* 0x000fce0000010000 */
[----:B------:R-:W1:Y:S01]  /*f3f0*/  MUFU.EX2 R27, R105 ;  /* 0x00000069001b7308 */ /* 0x000e620000000800 */
[----:B----4-:R-:W-:Y:S01]  /*f400*/  FADD.FTZ R0, R25, R0 ;  /* 0x0000000019007221 */ /* 0x010fe20000010000 */
[----:B------:R-:W-:-:S06]  /*f410*/  F2FP.BF16.F32.PACK_AB R9, R55, R54 ;  /* 0x000000363709723e */ /* 0x000fcc00000010ff */
[----:B------:R-:W4:Y:S01]  /*f420*/  MUFU.EX2 R102, R104 ;  /* 0x0000006800667308 */ /* 0x000f220000000800 */
[----:B------:R-:W-:-:S07]  /*f430*/  F2FP.BF16.F32.PACK_AB R10, R32, R29 ;  /* 0x0000001d200a723e */ /* 0x000fce00000010ff */
[----:B------:R-:W4:Y:S01]  /*f440*/  MUFU.EX2 R106, R106 ;  /* 0x0000006a006a7308 */ /* 0x000f220000000800 */
[----:B------:R-:W-:Y:S02]  /*f450*/  F2FP.BF16.F32.PACK_AB R11, R57, R56 ;  /* 0x00000038390b723e */ /* 0x000fe400000010ff */
[----:B------:R-:W-:Y:S01]  /*f460*/  F2FP.BF16.F32.PACK_AB R28, R31, R65 ;  /* 0x000000411f1c723e */ /* 0x000fe200000010ff */
[----:B0-----:R-:W-:Y:S01]  /*f470*/  FADD.FTZ R4, R100, R33 ;  /* 0x0000002164047221 */ /* 0x001fe20000010000 */
[----:B------:R-:W-:-:S03]  /*f480*/  F2FP.BF16.F32.PACK_AB R29, R59, R58 ;  /* 0x0000003a3b1d723e */ /* 0x000fc600000010ff */
[----:B------:R-:W0:Y:S01]  /*f490*/  MUFU.EX2 R103, R108 ;  /* 0x0000006c00677308 */ /* 0x000e220000000800 */
[----:B------:R-:W-:Y:S02]  /*f4a0*/  F2FP.BF16.F32.PACK_AB R30, R30, R76 ;  /* 0x0000004c1e1e723e */ /* 0x000fe400000010ff */
[----:B------:R-:W-:-:S05]  /*f4b0*/  F2FP.BF16.F32.PACK_AB R31, R61, R60 ;  /* 0x0000003c3d1f723e */ /* 0x000fca00000010ff */
[----:B------:R-:W0:Y:S01]  /*f4c0*/  MUFU.EX2 R105, R111 ;  /* 0x0000006f00697308 */ /* 0x000e220000000800 */
[----:B------:R-:W-:Y:S01]  /*f4d0*/  FADD.FTZ R0, R75, R0 ;  /* 0x000000004b007221 */ /* 0x000fe20000010000 */
[----:B------:R1:W-:Y:S06]  /*f4e0*/  STSM.16.M88.4 [R38+0x6000], R8 ;  /* 0x0060000826007844 */ /* 0x0003ec0000000200 */
[----:B------:R-:W0:Y:S01]  /*f4f0*/  MUFU.EX2 R104, R109 ;  /* 0x0000006d00687308 */ /* 0x000e220000000800 */
[----:B------:R4:W-:Y:S07]  /*f500*/  STSM.16.M88.4 [R36+0x6000], R28 ;  /* 0x0060001c24007844 */ /* 0x0009ee0000000200 */
[----:B------:R-:W0:Y:S01]  /*f510*/  MUFU.EX2 R107, R107 ;  /* 0x0000006b006b7308 */ /* 0x000e220000000800 */
[----:B-1----:R-:W-:-:S07]  /*f520*/  FADD.FTZ R11, R101, R4 ;  /* 0x00000004650b7221 */ /* 0x002fce0000010000 */
[----:B------:R-:W-:Y:S01]  /*f530*/  MUFU.EX2 R21, R112 ;  /* 0x0000007000157308 */ /* 0x000fe20000000800 */
[----:B----4-:R-:W-:-:S07]  /*f540*/  FADD.FTZ R29, R27, R0 ;  /* 0x000000001b1d7221 */ /* 0x010fce0000010000 */
[----:B------:R-:W1:Y:S08]  /*f550*/  MUFU.EX2 R97, R113 ;  /* 0x0000007100617308 */ /* 0x000e700000000800 */
[----:B------:R-:W-:Y:S08]  /*f560*/  MUFU.EX2 R33, R114 ;  /* 0x0000007200217308 */ /* 0x000ff00000000800 */
[----:B------:R-:W4:Y:S01]  /*f570*/  MUFU.EX2 R110, R110 ;  /* 0x0000006e006e7308 */ /* 0x000f220000000800 */
[----:B------:R-:W-:Y:S01]  /*f580*/  FADD.FTZ R4, R102, R11 ;  /* 0x0000000b66047221 */ /* 0x000fe20000010000 */
[----:B------:R-:W-:Y:S01]  /*f590*/  FADD.FTZ R0, R106, R29 ;  /* 0x0000001d6a007221 */ /* 0x000fe20000010000 */
[----:B------:R-:W-:-:S02]  /*f5a0*/  F2FP.BF16.F32.PACK_AB R12, R78, R20 ;  /* 0x000000144e0c723e */ /* 0x000fc400000010ff */
[----:B0-----:R-:W-:Y:S01]  /*f5b0*/  FADD.FTZ R31, R103, R4 ;  /* 0x00000004671f7221 */ /* 0x001fe20000010000 */
[----:B------:R-:W-:Y:S01]  /*f5c0*/  FADD.FTZ R0, R105, R0 ;  /* 0x0000000069007221 */ /* 0x000fe20000010000 */
[----:B------:R-:W-:Y:S02]  /*f5d0*/  F2FP.BF16.F32.PACK_AB R13, R67, R66 ;  /* 0x00000042430d723e */ /* 0x000fe400000010ff */
[----:B------:R-:W-:Y:S02]  /*f5e0*/  F2FP.BF16.F32.PACK_AB R14, R82, R79 ;  /* 0x0000004f520e723e */ /* 0x000fe400000010ff */
[----:B------:R-:W-:Y:S01]  /*f5f0*/  F2FP.BF16.F32.PACK_AB R15, R69, R68 ;  /* 0x00000044450f723e */ /* 0x000fe200000010ff */
[----:B------:R-:W-:Y:S01]  /*f600*/  FADD.FTZ R4, R104, R31 ;  /* 0x0000001f68047221 */ /* 0x000fe20000010000 */
[----:B------:R-:W-:Y:S01]  /*f610*/  F2FP.BF16.F32.PACK_AB R8, R90, R83 ;  /* 0x000000535a08723e */ /* 0x000fe200000010ff */
[----:B------:R-:W-:Y:S01]  /*f620*/  FADD.FTZ R0, R107, R0 ;  /* 0x000000006b007221 */ /* 0x000fe20000010000 */
[----:B------:R-:W-:-:S02]  /*f630*/  F2FP.BF16.F32.PACK_AB R9, R71, R70 ;  /* 0x000000464709723e */ /* 0x000fc400000010ff */
[----:B------:R-:W-:Y:S02]  /*f640*/  F2FP.BF16.F32.PACK_AB R10, R98, R91 ;  /* 0x0000005b620a723e */ /* 0x000fe400000010ff */
[----:B------:R-:W-:Y:S02]  /*f650*/  F2FP.BF16.F32.PACK_AB R11, R73, R72 ;  /* 0x00000048490b723e */ /* 0x000fe400000010ff */
[----:B------:R-:W-:Y:S02]  /*f660*/  F2FP.BF16.F32.PACK_AB R24, R100, R99 ;  /* 0x000000636418723e */ /* 0x000fe400000010ff */
[----:B------:R-:W-:Y:S02]  /*f670*/  F2FP.BF16.F32.PACK_AB R25, R75, R25 ;  /* 0x000000194b19723e */ /* 0x000fe400000010ff */
[----:B------:R-:W-:Y:S02]  /*f680*/  F2FP.BF16.F32.PACK_AB R26, R102, R101 ;  /* 0x00000065661a723e */ /* 0x000fe400000010ff */
[----:B------:R-:W-:-:S02]  /*f690*/  F2FP.BF16.F32.PACK_AB R27, R106, R27 ;  /* 0x0000001b6a1b723e */ /* 0x000fc400000010ff */
[----:B------:R-:W-:Y:S02]  /*f6a0*/  F2FP.BF16.F32.PACK_AB R105, R107, R105 ;  /* 0x000000696b69723e */ /* 0x000fe400000010ff */
[----:B------:R-:W-:Y:S02]  /*f6b0*/  F2FP.BF16.F32.PACK_AB R104, R104, R103 ;  /* 0x000000676868723e */ /* 0x000fe400000010ff */
[----:B-1----:R-:W-:Y:S02]  /*f6c0*/  F2FP.BF16.F32.PACK_AB R106, R97, R21 ;  /* 0x00000015616a723e */ /* 0x002fe400000010ff */
[----:B----4-:R-:W-:Y:S01]  /*f6d0*/  F2FP.BF16.F32.PACK_AB R107, R110, R33 ;  /* 0x000000216e6b723e */ /* 0x010fe200000010ff */
[----:B------:R-:W-:Y:S04]  /*f6e0*/  STSM.16.M88.4 [R115+0x2a800], R12 ;  /* 0x02a8000c73007844 */ /* 0x000fe80000000200 */
[----:B--2---:R0:W-:Y:S04]  /*f6f0*/  STSM.16.M88.4 [R37], R8 ;  /* 0x0000000825007844 */ /* 0x0041e80000000200 */
[----:B------:R-:W-:Y:S04]  /*f700*/  STSM.16.M88.4 [R38+0xc000], R24 ;  /* 0x00c0001826007844 */ /* 0x000fe80000000200 */
[----:B------:R-:W-:Y:S01]  /*f710*/  STSM.16.M88.4 [R36+0xc000], R104 ;  /* 0x00c0006824007844 */ /* 0x000fe20000000200 */
[----:B------:R-:W-:Y:S01]  /*f720*/  @!PT LDS RZ, [RZ] ;  /* 0x00000000fffff984 */ /* 0x000fe20000000800 */
[----:B------:R-:W-:Y:S01]  /*f730*/  @!PT LDS RZ, [RZ] ;  /* 0x00000000fffff984 */ /* 0x000fe20000000800 */
[----:B------:R-:W-:Y:S01]  /*f740*/  @!PT LDS RZ, [RZ] ;  /* 0x00000000fffff984 */ /* 0x000fe20000000800 */
[----:B------:R-:W-:Y:S01]  /*f750*/  @!PT LDS RZ, [RZ] ;  /* 0x00000000fffff984 */ /* 0x000fe20000000800 */
[----:B------:R1:W-:Y:S06]  /*f760*/  MEMBAR.ALL.CTA ;  /* 0x0000000000007992 */ /* 0x0003ec0000008000 */
[----:B-1----:R-:W1:Y:S01]  /*f770*/  FENCE.VIEW.ASYNC.S ;  /* 0x00000000000073c6 */ /* 0x002e620000000000 */
[----:B------:R-:W-:Y:S01]  /*f780*/  FADD.FTZ R0, R33, R0 ;  /* 0x0000000021007221 */ /* 0x000fe20000010000 */
[----:B---3--:R-:W-:-:S03]  /*f790*/  ISETP.GT.AND P2, PT, R35, RZ, PT ;  /* 0x000000ff2300720c */ /* 0x008fc60003f44270 */
[----:B------:R-:W-:Y:S01]  /*f7a0*/  FADD.FTZ R0, R110, R0 ;  /* 0x000000006e007221 */ /* 0x000fe20000010000 */
[----:B------:R-:W-:-:S04]  /*f7b0*/  FADD.FTZ R4, R21, R4 ;  /* 0x0000000415047221 */ /* 0x000fc80000010000 */
[----:B------:R2:W-:Y:S01]  /*f7c0*/  STL [R1+0x2c], R0 ;  /* 0x00002c0001007387 */ /* 0x0005e20000100800 */
[-C--:B------:R-:W-:Y:S01]  /*f7d0*/  FMUL.FTZ R120, R120, R7.reuse ;  /* 0x0000000778787220 */ /* 0x080fe20000410000 */
[-C--:B------:R-:W-:Y:S01]  /*f7e0*/  FMUL.FTZ R121, R121, R7.reuse ;  /* 0x0000000779797220 */ /* 0x080fe20000410000 */
[-C--:B------:R-:W-:Y:S01]  /*f7f0*/  FMUL.FTZ R124, R124, R7.reuse ;  /* 0x000000077c7c7220 */ /* 0x080fe20000410000 */
[----:B0-----:R0:W5:Y:S01]  /*f800*/  LDL R8, [R1+0x30] ;  /* 0x0000300001087983 */ /* 0x0011620000100800 */
[-C--:B------:R-:W-:Y:S01]  /*f810*/  FMUL.FTZ R125, R125, R7.reuse ;  /* 0x000000077d7d7220 */ /* 0x080fe20000410000 */
[----:B--2---:R-:W-:Y:S01]  /*f820*/  IADD3 R0, R35, -0x1, RZ ;  /* 0xffffffff23007810 */ /* 0x004fe20007ffe0ff */
        /* <DEDUP_REMOVED lines=28> */
[----:B------:R2:W-:Y:S01]  /*f9f0*/  STL [R1+0x28], R0 ;  /* 0x0000280001007387 */ /* 0x0005e20000100800 */
[----:B------:R-:W-:Y:S01]  /*fa00*/  FADD.FTZ R4, R97, R4 ;  /* 0x0000000461047221 */ /* 0x000fe20000010000 */
[----:B------:R-:W-:-:S02]  /*fa10*/  IMAD.MOV.U32 R3, RZ, RZ, R34 ;  /* 0x000000ffff037224 */ /* 0x000fc400078e0022 */
[----:B------:R-:W-:Y:S02]  /*fa20*/  IMAD.MOV.U32 R7, RZ, RZ, R5 ;  /* 0x000000ffff077224 */ /* 0x000fe400078e0005 */
[----:B--2---:R-:W-:Y:S01]  /*fa30*/  IMAD.MOV.U32 R0, RZ, RZ, R152 ;  /* 0x000000ffff007224 */ /* 0x004fe200078e0098 */
[----:B-1----:R-:W-:Y:S01]  /*fa40*/  NOP ;  /* 0x0000000000007918 */ /* 0x002fe20000000000 */
[----:B0-----:R-:W-:Y:S05]  /*fa50*/  @P2 BRA `(.L_x_502) ;  /* 0xffffffc000a42947 */ /* 0x001fea000383ffff */
.L_x_492:
[----:B------:R-:W-:Y:S05]  /*fa60*/  WARPSYNC.ALL ;  /* 0x0000000000007948 */ /* 0x000fea0003800000 */
[----:B------:R-:W-:Y:S06]  /*fa70*/  BAR.ARV 0x8, 0x200 ;  /* 0x0208000000007b1d */ /* 0x000fec0000002000 */
[----:B------:R-:W-:Y:S05]  /*fa80*/  @!P0 BRA `(.L_x_503) ;  /* 0x0000000000048947 */ /* 0x000fea0003800000 */
[----:B------:R-:W-:Y:S01]  /*fa90*/  BPT.TRAP 0x1 ;  /* 0x000000040000795c */ /* 0x000fe20000300000 */
.L_x_503:
[----:B------:R-:W2:Y:S01]  /*faa0*/  LDL R0, [R1+0x30] ;  /* 0x0000300001007983 */ /* 0x000ea20000100800 */
[----:B------:R-:W-:Y:S01]  /*fab0*/  IMAD R11, R152, 0x8, R2 ;  /* 0x00000008980b7824 */ /* 0x000fe200078e0202 */
[----:B--2---:R-:W-:-:S04]  /*fac0*/  SHF.L.U32 R0, R0, 0x1f, RZ ;  /* 0x0000001f00007819 */ /* 0x004fc800000006ff */
[----:B------:R0:W1:Y:S01]  /*fad0*/  SYNCS.PHASECHK.TRANS64.TRYWAIT P2, [R11+URZ+0x30850], R0 ;  /* 0x030850000b0075a7 */ /* 0x000062000804017f */
[----:B------:R-:W-:Y:S05]  /*fae0*/  @!P0 BRA `(.L_x_504) ;  /* 0x0000000000048947 */ /* 0x000fea0003800000 */
[----:B------:R-:W-:Y:S01]  /*faf0*/  BPT.TRAP 0x1 ;  /* 0x000000040000795c */ /* 0x000fe20000300000 */
.L_x_504:
[----:B------:R-:W2:Y:S01]  /*fb00*/  LDL.LU R3, [R1+0x74] ;  /* 0x0000740001037983 */ /* 0x000ea20000300800 */
[----:B------:R-:W-:-:S05]  /*fb10*/  VIADD R2, R2, 0x400 ;  /* 0x0000040002027836 */ /* 0x000fca0000000000 */
[----:B------:R-:W-:-:S04]  /*fb20*/  SHF.R.U32.HI R2, RZ, 0x4, R2 ;  /* 0x00000004ff027819 */ /* 0x000fc80000011602 */
[----:B------:R-:W-:Y:S01]  /*fb30*/  LOP3.LUT R9, R2, 0x3fff, RZ, 0xc0, !PT ;  /* 0x00003fff02097812 */ /* 0x000fe200078ec0ff */
[----:B--2---:R-:W-:-:S05]  /*fb40*/  VIADD R3, R3, 0x1e800 ;  /* 0x0001e80003037836 */ /* 0x004fca0000000000 */
[----:B------:R-:W-:-:S04]  /*fb50*/  SHF.R.U32.HI R3, RZ, 0x4, R3 ;  /* 0x00000004ff037819 */ /* 0x000fc80000011603 */
[----:B------:R-:W-:Y:S01]  /*fb60*/  LOP3.LUT R3, R3, 0x3fff, RZ, 0xc0, !PT ;  /* 0x00003fff03037812 */ /* 0x000fe200078ec0ff */
[----:B-1----:R-:W-:Y:S06]  /*fb70*/  @P2 BRA `(.L_x_505) ;  /* 0x0000000000082947 */ /* 0x002fec0003800000 */
[----:B------:R-:W1:Y:S02]  /*fb80*/  SYNCS.PHASECHK.TRANS64.TRYWAIT P0, [R11+URZ+0x30850], R0 ;  /* 0x030850000b0075a7 */ /* 0x000e64000800017f */
[----:B-1----:R-:W-:Y:S05]  /*fb90*/  @!P0 BRA `(.L_x_506) ;  /* 0x0000008c00dc8947 */ /* 0x002fea0003800000 */
.L_x_505:
[----:B------:R-:W-:Y:S01]  /*fba0*/  LOP3.LUT R2, R3, 0x10000, RZ, 0xfc, !PT ;  /* 0x0001000003027812 */ /* 0x000fe200078efcff */
[----:B-----5:R-:W-:Y:S01]  /*fbb0*/  IMAD R8, R152, 0x600, R9 ;  /* 0x0000060098087824 */ /* 0x020fe200078e0209 */
[----:B------:R-:W-:Y:S01]  /*fbc0*/  MOV R9, 0x40000040 ;  /* 0x4000004000097802 */ /* 0x000fe20000000f00 */
[----:B------:R-:W-:Y:S01]  /*fbd0*/  IMAD.MOV.U32 R3, RZ, RZ, 0x40000040 ;  /* 0x40000040ff037424 */ /* 0x000fe200078e00ff */
[----:B------:R-:W-:Y:S05]  /*fbe0*/  WARPSYNC.ALL ;  /* 0x0000000000007948 */ /* 0x000fea0003800000 */
[----:B------:R-:W-:Y:S01]  /*fbf0*/  R2UR UR4, R2 ;  /* 0x00000000020472ca */ /* 0x000fe200000e0000 */
[----:B------:R-:W0:Y:S01]  /*fc00*/  LDL.LU R10, [R1+0x2c] ;  /* 0x00002c00010a7983 */ /* 0x000e220000300800 */
[----:B------:R-:W-:-:S02]  /*fc10*/  R2UR UR5, R3 ;  /* 0x00000000030572ca */ /* 0x000fc400000e0000 */
[----:B------:R-:W-:Y:S02]  /*fc20*/  R2UR UR6, R8 ;  /* 0x00000000080672ca */ /* 0x000fe400000e0000 */
[----:B------:R-:W-:Y:S01]  /*fc30*/  R2UR UR7, R9 ;  /* 0x00000000090772ca */ /* 0x000fe200000e0000 */
[----:B------:R-:W-:Y:S01]  /*fc40*/  WARPGROUP.ARRIVE ;  /* 0x00000000000079c5 */ /* 0x000fe20000000000 */
[----:B------:R-:W-:Y:S02]  /*fc50*/  VIADD R14, R2, 0x2 ;  /* 0x00000002020e7836 */ /* 0x000fe40000000000 */
[----:B------:R-:W-:Y:S02]  /*fc60*/  VIADD R12, R8, 0x80 ;  /* 0x00000080080c7836 */ /* 0x000fe40000000000 */
[----:B------:R-:W-:Y:S02]  /*fc70*/  IMAD.MOV.U32 R15, RZ, RZ, 0x40000040 ;  /* 0x40000040ff0f7424 */ /* 0x000fe400078e00ff */
[----:B------:R-:W-:Y:S01]  /*fc80*/  IMAD.MOV.U32 R13, RZ, RZ, 0x40000040 ;  /* 0x40000040ff0d7424 */ /* 0x000fe200078e00ff */
[----:B------:R-:W2:Y:S04]  /*fc90*/  SHFL.BFLY PT, R7, R4, 0x2, 0x1f ;  /* 0x0c401f0004077f89 */ /* 0x000ea800000e0000 */
[----:B------:R-:W-:Y:S01]  /*fca0*/  HGMMA.64x64x16.F32.BF16 R120, gdesc[UR4].tnspB, R120, gsb0 ;  /* 0x40e00000047879f0 */ /* 0x000fe20008001878 */
[----:B------:R-:W-:Y:S01]  /*fcb0*/  R2UR UR4, R14 ;  /* 0x000000000e0472ca */ /* 0x000fe200000e0000 */
[----:B------:R-:W-:Y:S01]  /*fcc0*/  IMAD.MOV.U32 R27, RZ, RZ, RZ ;  /* 0x000000ffff1b7224 */ /* 0x000fe200078e00ff */
[----:B------:R-:W-:Y:S01]  /*fcd0*/  R2UR UR5, R15 ;  /* 0x000000000f0572ca */ /* 0x000fe200000e0000 */
[----:B------:R-:W3:Y:S01]  /*fce0*/  LDL.LU R20, [R1+0x30] ;  /* 0x0000300001147983 */ /* 0x000ee20000300800 */
[----:B------:R-:W-:Y:S01]  /*fcf0*/  R2UR UR6, R12 ;  /* 0x000000000c0672ca */ /* 0x000fe200000e0000 */
[----:B------:R-:W-:Y:S01]  /*fd00*/  VIADD R14, R2, 0x4 ;  /* 0x00000004020e7836 */ /* 0x000fe20000000000 */
[----:B------:R-:W-:Y:S01]  /*fd10*/  R2UR UR7, R13 ;  /* 0x000000000d0772ca */ /* 0x000fe200000e0000 */
[----:B------:R-:W-:Y:S01]  /*fd20*/  VIADD R12, R8, 0x100 ;  /* 0x00000100080c7836 */ /* 0x000fe20000000000 */
[----:B------:R-:W-:Y:S01]  /*fd30*/  MOV R13, 0x40000040 ;  /* 0x40000040000d7802 */ /* 0x000fe20000000f00 */
[----:B------:R-:W-:-:S02]  /*fd40*/  IMAD.MOV.U32 R15, RZ, RZ, 0x40000040 ;  /* 0x40000040ff0f7424 */ /* 0x000fc400078e00ff */
[----:B------:R-:W-:Y:S02]  /*fd50*/  IMAD.MOV.U32 R3, RZ, RZ, 0x40000040 ;  /* 0x40000040ff037424 */ /* 0x000fe400078e00ff */
[----:B------:R-:W-:Y:S02]  /*fd60*/  IMAD.MOV.U32 R9, RZ, RZ, 0x40000040 ;  /* 0x40000040ff097424 */ /* 0x000fe400078e00ff */
[----:B------:R-:W-:Y:S02]  /*fd70*/  VIADD R152, R152, 0x1 ;  /* 0x0000000198987836 */ /* 0x000fe40000000000 */
[----:B--2---:R-:W-:-:S03]  /*fd80*/  FADD.FTZ R7, R7, R4 ;  /* 0x0000000407077221 */ /* 0x004fc60000010000 */
[----:B------:R-:W-:Y:S01]  /*fd90*/  ISETP.NE.AND P0, PT, R152, 0x2, PT ;  /* 0x000000029800780c */ /* 0x000fe20003f05270 */
[----:B------:R-:W-:Y:S02]  /*fda0*/  WARPGROUP.DEPBAR.LE gsb0, 0x0 ;  /* 0x00008000000079c5 */ /* 0x000fe40000010000 */
[----:B------:R-:W-:-:S06]  /*fdb0*/  WARPGROUP.ARRIVE ;  /* 0x00000000000079c5 */ /* 0x000fcc0000000000 */
[----:B------:R-:W-:Y:S01]  /*fdc0*/  HGMMA.64x64x16.F32.BF16 R120, gdesc[UR4].tnspB, R120, gsb0 ;  /* 0x40e00000047879f0 */ /* 0x000fe20008001878 */
[----:B------:R-:W-:Y:S01]  /*fdd0*/  R2UR UR4, R14 ;  /* 0x000000000e0472ca */ /* 0x000fe200000e0000 */
[----:B------:R-:W-:Y:S01]  /*fde0*/  VIADD R14, R2, 0x6 ;  /* 0x00000006020e7836 */ /* 0x000fe20000000000 */
[----:B------:R-:W-:Y:S01]  /*fdf0*/  R2UR UR5, R15 ;  /* 0x000000000f0572ca */ /* 0x000fe200000e0000 */
[----:B------:R-:W-:Y:S01]  /*fe00*/  IMAD.MOV.U32 R15, RZ, RZ, 0x40000040 ;  /* 0x40000040ff0f7424 */ /* 0x000fe200078e00ff */
[----:B------:R-:W-:Y:S01]  /*fe10*/  R2UR UR6, R12 ;  /* 0x000000000c0672ca */ /* 0x000fe200000e0000 */
[----:B------:R-:W-:Y:S01]  /*fe20*/  VIADD R12, R8, 0x180 ;  /* 0x00000180080c7836 */ /* 0x000fe20000000000 */
[----:B------:R-:W-:Y:S01]  /*fe30*/  R2UR UR7, R13 ;  /* 0x000000000d0772ca */ /* 0x000fe200000e0000 */
[----:B------:R-:W-:Y:S01]  /*fe40*/  IMAD.MOV.U32 R13, RZ, RZ, 0x40000040 ;  /* 0x40000040ff0d7424 */ /* 0x000fe200078e00ff */
[----:B------:R-:W-:Y:S02]  /*fe50*/  WARPGROUP.DEPBAR.LE gsb0, 0x0 ;  /* 0x00008000000079c5 */ /* 0x000fe40000010000 */
[----:B------:R-:W-:-:S09]  /*fe60*/  WARPGROUP.ARRIVE ;  /* 0x00000000000079c5 */ /* 0x000fd20000000000 */
[----:B------:R-:W-:Y:S01]  /*fe70*/  HGMMA.64x64x16.F32.BF16 R120, gdesc[UR4].tnspB, R120, gsb0 ;  /* 0x40e00000047879f0 */ /* 0x000fe20008001878 */
[----:B------:R-:W-:Y:S01]  /*fe80*/  R2UR UR4, R14 ;  /* 0x000000000e0472ca */ /* 0x000fe200000e0000 */
[----:B------:R-:W-:Y:S01]  /*fe90*/  VIADD R14, R2, 0x600 ;  /* 0x00000600020e7836 */ /* 0x000fe20000000000 */
[----:B------:R-:W-:Y:S01]  /*fea0*/  R2UR UR5, R15 ;  /* 0x000000000f0572ca */ /* 0x000fe200000e0000 */
[----:B------:R-:W-:Y:S01]  /*feb0*/  IMAD.MOV.U32 R15, RZ, RZ, 0x40000040 ;  /* 0x40000040ff0f7424 */ /* 0x000fe200078e00ff */
[----:B------:R-:W-:Y:S01]  /*fec0*/  R2UR UR6, R12 ;  /* 0x000000000c0672ca */ /* 0x000fe200000e0000 */
[----:B------:R-:W-:Y:S01]  /*fed0*/  VIADD R12, R8, 0x200 ;  /* 0x00000200080c7836 */ /* 0x000fe20000000000 */
[----:B------:R-:W-:Y:S02]  /*fee0*/  R2UR UR7, R13 ;  /* 0x000000000d0772ca */ /* 0x000fe400000e0000 */
[----:B------:R-:W-:Y:S01]  /*fef0*/  MOV R13, 0x40000040 ;  /* 0x40000040000d7802 */ /* 0x000fe20000000f00 */
[----:B------:R-:W-:-:S02]  /*ff00*/  WARPGROUP.DEPBAR.LE gsb0, 0x0 ;  /* 0x00008000000079c5 */ /* 0x000fc40000010000 */
[----:B------:R-:W-:-:S08]  /*ff10*/  WARPGROUP.ARRIVE ;  /* 0x00000000000079c5 */ /* 0x000fd00000000000 */
        /* <DEDUP_REMOVED lines=9> */
[----:B01----:R-:W0:Y:S01]  /*ffb0*/  SHFL.BFLY PT, R0, R10, 0x2, 0x1f ;  /* 0x0c401f000a007f89 */ /* 0x003e2200000e0000 */
        /* <DEDUP_REMOVED lines=54> */
[----:B------:R-:W-:Y:S01]  /*10320*/  VIADD R2, R2, 0xc06 ;  /* 0x00000c0602027836 */ /* 0x000fe20000000000 */
[----:B------:R-:W-:Y:S01]  /*10330*/  MOV R13, 0x40000040 ;  /* 0x40000040000d7802 */ /* 0x000fe20000000f00 */
[----:B------:R-:W-:Y:S01]  /*10340*/  VIADD R8, R8, 0x580 ;  /* 0x0000058008087836 */ /* 0x000fe20000000000 */
[----:B------:R-:W-:-:S02]  /*10350*/  WARPGROUP.DEPBAR.LE gsb0, 0x0 ;  /* 0x00008000000079c5 */ /* 0x000fc40000010000 */
[----:B------:R-:W-:-:S07]  /*10360*/  WARPGROUP.ARRIVE ;  /* 0x00000000000079c5 */ /* 0x000fce0000000000 */
[----:B------:R-:W-:Y:S01]  /*10370*/  HGMMA.64x64x16.F32.BF16 R120, gdesc[UR4].tnspB, R120, gsb0 ;  /* 0x40e00000047879f0 */ /* 0x000fe20008001878 */
[----:B------:R-:W-:Y:S02]  /*10380*/  R2UR UR4, R14 ;  /* 0x000000000e0472ca */ /* 0x000fe400000e0000 */
[----:B------:R-:W-:Y:S02]  /*10390*/  R2UR UR5, R15 ;  /* 0x000000000f0572ca */ /* 0x000fe400000e0000 */
[----:B------:R-:W-:Y:S02]  /*103a0*/  R2UR UR6, R12 ;  /* 0x000000000c0672ca */ /* 0x000fe400000e0000 */
[----:B------:R-:W-:Y:S01]  /*103b0*/  R2UR UR7, R13 ;  /* 0x000000000d0772ca */ /* 0x000fe200000e0000 */
[----:B------:R-:W-:Y:S02]  /*103c0*/  WARPGROUP.DEPBAR.LE gsb0, 0x0 ;  /* 0x00008000000079c5 */ /* 0x000fe40000010000 */
[----:B------:R-:W-:-:S10]  /*103d0*/  WARPGROUP.ARRIVE ;  /* 0x00000000000079c5 */ /* 0x000fd40000000000 */
[----:B------:R-:W-:Y:S01]  /*103e0*/  HGMMA.64x64x16.F32.BF16 R120, gdesc[UR4].tnspB, R120, gsb0 ;  /* 0x40e00000047879f0 */ /* 0x000fe20008001878 */
[----:B------:R-:W-:Y:S01]  /*103f0*/  R2UR UR4, R2 ;  /* 0x00000000020472ca */ /* 0x000fe200000e0000 */
[----:B0-----:R-:W-:Y:S01]  /*10400*/  FADD.FTZ R2, R0, R10 ;  /* 0x0000000a00027221 */ /* 0x001fe20000010000 */
[----:B------:R-:W-:Y:S01]  /*10410*/  R2UR UR5, R3 ;  /* 0x00000000030572ca */ /* 0x000fe200000e0000 */
[----:B------:R-:W0:Y:S01]  /*10420*/  SHFL.BFLY PT, R0, R7, 0x1, 0x1f ;  /* 0x0c201f0007007f89 */ /* 0x000e2200000e0000 */
[----:B------:R-:W-:Y:S02]  /*10430*/  R2UR UR6, R8 ;  /* 0x00000000080672ca */ /* 0x000fe400000e0000 */
[----:B------:R-:W-:Y:S01]  /*10440*/  R2UR UR7, R9 ;  /* 0x00000000090772ca */ /* 0x000fe200000e0000 */
[----:B------:R-:W1:Y:S01]  /*10450*/  SHFL.BFLY PT, R3, R2, 0x1, 0x1f ;  /* 0x0c201f0002037f89 */ /* 0x000e6200000e0000 */
[----:B0-----:R-:W-:Y:S01]  /*10460*/  FADD.FTZ R10, R7, R0 ;  /* 0x00000000070a7221 */ /* 0x001fe20000010000 */
[----:B------:R-:W-:Y:S01]  /*10470*/  SEL R0, RZ, 0x1, P0 ;  /* 0x00000001ff007807 */ /* 0x000fe20000000000 */
[----:B-1----:R-:W-:-:S03]  /*10480*/  FADD.FTZ R13, R2, R3 ;  /* 0x00000003020d7221 */ /* 0x002fc60000010000 */
[----:B------:R-:W-:Y:S02]  /*10490*/  FSETP.NE.FTZ.AND P2, PT, R10, RZ, PT ;  /* 0x000000ff0a00720b */ /* 0x000fe40003f55000 */
[----:B---3--:R-:W-:Y:S02]  /*104a0*/  LOP3.LUT R20, R20, R0, RZ, 0x3c, !PT ;  /* 0x0000000014147212 */ /* 0x008fe400078e3cff */
[----:B------:R-:W-:-:S09]  /*104b0*/  FSETP.NE.FTZ.AND P3, PT, R13, RZ, PT ;  /* 0x000000ff0d00720b */ /* 0x000fd20003f75000 */
[----:B------:R-:W0:Y:S08]  /*104c0*/  @P2 MUFU.LG2 R3, R10 ;  /* 0x0000000a00032308 */ /* 0x000e300000000c00 */
[----:B------:R1:W-:Y:S01]  /*104d0*/  @P2 MUFU.RCP R27, R10 ;  /* 0x0000000a001b2308 */ /* 0x0003e20000001000 */
[----:B------:R-:W-:-:S07]  /*104e0*/  IMAD.MOV.U32 R4, RZ, RZ, RZ ;  /* 0x000000ffff047224 */ /* 0x000fce00078e00ff */
[----:B------:R-:W2:Y:S01]  /*104f0*/  @P3 MUFU.LG2 R8, R13 ;  /* 0x0000000d00083308 */ /* 0x000ea20000000c00 */
[----:B-1----:R-:W3:Y:S01]  /*10500*/  LDL.LU R10, [R1+0x98] ;  /* 0x00009800010a7983 */ /* 0x002ee20000300800 */
[----:B------:R-:W-:Y:S02]  /*10510*/  WARPGROUP.DEPBAR.LE gsb0, 0x0 ;  /* 0x00008000000079c5 */ /* 0x000fe40000010000 */
[----:B------:R-:W-:-:S06]  /*10520*/  WARPGROUP.ARRIVE ;  /* 0x00000000000079c5 */ /* 0x000fcc0000000000 */
[----:B------:R-:W-:Y:S01]  /*10530*/  HGMMA.64x64x16.F32.BF16 R120, gdesc[UR4].tnspB, R120, gsb0 ;  /* 0x40e00000047879f0 */ /* 0x000fe20008001878 */
[----:B------:R1:W-:Y:S01]  /*10540*/  STL [R1+0x30], R20 ;  /* 0x0000301401007387 */ /* 0x0003e20000100800 */
[----:B------:R-:W4:Y:S01]  /*10550*/  @P3 MUFU.RCP R4, R13 ;  /* 0x0000000d00043308 */ /* 0x000f220000001000 */
[----:B------:R-:W-:Y:S02]  /*10560*/  @!P1 VIADD R9, R11, 0x30860 ;  /* 0x000308600b099836 */ /* 0x000fe40000000000 */
[C---:B------:R-:W-:Y:S01]  /*10570*/  @P2 FMUL.FTZ R2, R6.reuse, 0.69314718246459960938 ;  /* 0x3f31721806022820 */ /* 0x040fe20000410000 */
[----:B------:R-:W-:Y:S01]  /*10580*/  @P3 FMUL.FTZ R6, R6, 0.69314718246459960938 ;  /* 0x3f31721806063820 */ /* 0x000fe20000410000 */
[----:B0-----:R-:W-:Y:S01]  /*10590*/  @P2 FMUL.FTZ R3, R3, 0.69314718246459960938 ;  /* 0x3f31721803032820 */ /* 0x001fe20000410000 */
[----:B--2---:R-:W-:Y:S01]  /*105a0*/  @P3 FMUL.FTZ R7, R8, 0.69314718246459960938 ;  /* 0x3f31721808073820 */ /* 0x004fe20000410000 */
[----:B------:R-:W-:Y:S01]  /*105b0*/  @!P1 PRMT R9, RZ, 0x654, R9 ;  /* 0x00000654ff099816 */ /* 0x000fe20000000009 */
[----:B------:R-:W-:Y:S01]  /*105c0*/  IMAD.MOV.U32 R0, RZ, RZ, -0x800000 ;  /* 0xff800000ff007424 */ /* 0x000fe200078e00ff */
[----:B------:R-:W-:Y:S01]  /*105d0*/  MOV R31, 0xff800000 ;  /* 0xff800000001f7802 */ /* 0x000fe20000000f00 */
[----:B------:R-:W-:Y:S01]  /*105e0*/  @P2 FFMA.FTZ R31, R2, R5, R3 ;  /* 0x00000005021f2223 */ /* 0x000fe20000010003 */
[----:B------:R-:W-:Y:S01]  /*105f0*/  @P3 FFMA.FTZ R0, R6, R34, R7 ;  /* 0x0000002206003223 */ /* 0x000fe20000010007 */
[----:B------:R-:W-:Y:S01]  /*10600*/  SEL R152, R152, RZ, P0 ;  /* 0x000000ff98987207 */ /* 0x000fe20000000000 */
[----:B------:R-:W-:-:S02]  /*10610*/  WARPGROUP.DEPBAR.LE gsb0, 0x0 ;  /* 0x00008000000079c5 */ /* 0x000fc40000010000 */
[----:B------:R1:W-:Y:S01]  /*10620*/  @!P1 SYNCS.ARRIVE.TRANS64.RED.A1T0 RZ, [R9+URZ], RZ ;  /* 0x000000ff09ff99a7 */ /* 0x0003e2000810043f */
        /* <DEDUP_REMOVED lines=16> */
[----:B------:R-:W-:Y:S01]  /*10730*/  PLOP3.LUT P1, PT, PT, PT, PT, 0x8, 0x0 ;  /* 0x000000000000781c */ /* 0x000fe20003f2e170 */
[-C--:B----4-:R-:W-:Y:S01]  /*10740*/  FMUL.FTZ R60, R122, R4.reuse ;  /* 0x000000047a3c7220 */ /* 0x090fe20000410000 */
        /* <DEDUP_REMOVED lines=15> */
[----:B---3--:R-:W-:-:S05]  /*10840*/  VIADD R10, R10, 0x1 ;  /* 0x000000010a0a7836 */ /* 0x008fca0000000000 */
[----:B------:R1:W-:Y:S02]  /*10850*/  STL [R1+0x98], R10 ;  /* 0x0000980a01007387 */ /* 0x0003e40000100800 */
.L_x_456:
[----:B------:R-:W2:Y:S01]  /*10860*/  LDL R65, [R1+0x90] ;  /* 0x0000900001417983 */ /* 0x000ea20000100800 */
[----:B------:R-:W-:Y:S05]  /*10870*/  WARPSYNC.ALL ;  /* 0x0000000000007948 */ /* 0x000fea0003800000 */
[----:B------:R-:W0:Y:S01]  /*10880*/  S2R R2, SR_TID.X ;  /* 0x0000000000027919 */ /* 0x000e220000002100 */
[----:B------:R-:W3:Y:S01]  /*10890*/  S2UR UR5, SR_CgaCtaId ;  /* 0x00000000000579c3 */ /* 0x000ee20000008800 */
[----:B------:R-:W-:Y:S01]  /*108a0*/  UMOV UR4, 0x400 ;  /* 0x0000040000047882 */ /* 0x000fe20000000000 */
[----:B------:R-:W-:Y:S01]  /*108b0*/  BSSY B0, `(.L_x_507) ;  /* 0x000018c000007945 */ /* 0x000fe20003800000 */
[----:B---3--:R-:W-:Y:S01]  /*108c0*/  ULEA UR4, UR5, UR4, 0x18 ;  /* 0x0000000405047291 */ /* 0x008fe2000f8ec03f */
[----:B0-----:R-:W-:-:S05]  /*108d0*/  VIADD R66, R2, 0xffffff80 ;  /* 0xffffff8002427836 */ /* 0x001fca0000000000 */
[----:B------:R-:W-:Y:S01]  /*108e0*/  IMAD.U32 R2, RZ, RZ, UR4 ;  /* 0x00000004ff027e24 */ /* 0x000fe2000f8e00ff */
[----:B------:R-:W-:Y:S01]  /*108f0*/  BAR.SYNC.DEFER_BLOCKING 0x5, 0x200 ;  /* 0x0148000000007b1d */ /* 0x000fe20000010000 */
[----:B------:R-:W-:-:S04]  /*10900*/  SHF.R.S32.HI R3, RZ, 0x1f, R66 ;  /* 0x0000001fff037819 */ /* 0x000fc80000011442 */
[----:B------:R-:W-:-:S04]  /*10910*/  LEA.HI R30, R3, R66, RZ, 0x3 ;  /* 0x00000042031e7211 */ /* 0x000fc800078f18ff */
[----:B------:R-:W-:Y:S02]  /*10920*/  LOP3.LUT R3, R30, 0xfffffff8, RZ, 0xc0, !PT ;  /* 0xfffffff81e037812 */ /* 0x000fe400078ec0ff */
[----:B------:R-:W-:-:S03]  /*10930*/  SHF.R.S32.HI R30, RZ, 0x3, R30 ;  /* 0x00000003ff1e7819 */ /* 0x000fc6000001141e */
[----:B------:R-:W-:-:S04]  /*10940*/  IMAD.IADD R3, R66, 0x1, -R3 ;  /* 0x0000000142037824 */ /* 0x000fc800078e0a03 */
[----:B------:R-:W-:Y:S01]  /*10950*/  IMAD.SHL.U32 R29, R3, 0x8, RZ ;  /* 0x00000008031d7824 */ /* 0x000fe200078e00ff */
[----:B------:R0:W3:Y:S04]  /*10960*/  LDS.128 R32, [R2+0x308d0] ;  /* 0x0308d00002207984 */ /* 0x0000e80000000c00 */
[----:B------:R-:W-:Y:S01]  /*10970*/  SHF.R.S32.HI R28, RZ, 0x1f, R29 ;  /* 0x0000001fff1c7819 */ /* 0x000fe2000001141d */
[----:B------:R-:W-:Y:S06]  /*10980*/  BAR.ARV 0x4, 0x200 ;  /* 0x0108000000007b1d */ /* 0x000fec0000002000 */
[----:B--2--5:R-:W-:-:S02]  /*10990*/  SHF.R.S32.HI R24, RZ, 0x1f, R65 ;  /* 0x0000001fff187819 */ /* 0x024fc40000011441 */
[C---:B------:R-:W-:Y:S02]  /*109a0*/  SHF.L.U32 R62, R65.reuse, 0x2, RZ ;  /* 0x00000002413e7819 */ /* 0x040fe400000006ff */
[----:B------:R-:W-:Y:S01]  /*109b0*/  SHF.L.U64.HI R64, R65, 0x2, R24 ;  /* 0x0000000241407819 */ /* 0x000fe20000010218 */
[----:B0--3--:R-:W-:Y:S06]  /*109c0*/  @P1 BRA `(.L_x_508) ;  /* 0x0000000c00a01947 */ /* 0x009fec0003800000 */
[----:B------:R-:W2:Y:S01]  /*109d0*/  LDL R4, [R1+0xb0] ;  /* 0x0000b00001047983 */ /* 0x000ea20000100800 */
[----:B------:R-:W0:Y:S01]  /*109e0*/  S2R R5, SR_SWINHI ;  /* 0x0000000000057919 */ /* 0x000e220000002f00 */
[----:B------:R-:W-:Y:S05]  /*109f0*/  WARPSYNC.ALL ;  /* 0x0000000000007948 */ /* 0x000fea0003800000 */
[----:B------:R-:W-:Y:S01]  /*10a00*/  F2FP.BF16.F32.PACK_AB R12, R12, R59 ;  /* 0x0000003b0c0c723e */ /* 0x000fe200000010ff */
[----:B------:R-:W-:Y:S01]  /*10a10*/  ULDC.64 UR4, c[0x0][0xc00] ;  /* 0x0003000000047ab9 */ /* 0x000fe20000000a00 */
[----:B------:R-:W-:Y:S01]  /*10a20*/  F2FP.BF16.F32.PACK_AB R13, R13, R60 ;  /* 0x0000003c0d0d723e */ /* 0x000fe200000010ff */
[----:B------:R-:W3:Y:S01]  /*10a30*/  LDL R67, [R1+0xac] ;  /* 0x0000ac0001437983 */ /* 0x000ee20000100800 */
[----:B------:R-:W-:-:S03]  /*10a40*/  F2FP.BF16.F32.PACK_AB R14, R14, R57 ;  /* 0x000000390e0e723e */ /* 0x000fc600000010ff */
[----:B------:R-:W3:Y:S01]  /*10a50*/  LDL R66, [R1+0x9c] ;  /* 0x00009c0001427983 */ /* 0x000ee20000100800 */
[----:B-1----:R-:W-:Y:S02]  /*10a60*/  MOV R20, R2 ;  /* 0x0000000200147202 */ /* 0x002fe40000000f00 */
[----:B0-----:R-:W-:Y:S02]  /*10a70*/  MOV R21, R5 ;  /* 0x0000000500157202 */ /* 0x001fe40000000f00 */
[----:B------:R-:W-:Y:S01]  /*10a80*/  F2FP.BF16.F32.PACK_AB R15, R15, R58 ;  /* 0x0000003a0f0f723e */ /* 0x000fe200000010ff */
[----:B------:R-:W-:Y:S01]  /*10a90*/  BAR.SYNC.DEFER_BLOCKING 0x1, 0x180 ;  /* 0x0046000000007b1d */ /* 0x000fe20000010000 */
[----:B--2---:R-:W-:-:S03]  /*10aa0*/  IMAD.WIDE R10, R4, 0x2, R20 ;  /* 0x00000002040a7825 */ /* 0x004fc600078e0214 */
[C---:B------:R-:W-:Y:S02]  /*10ab0*/  LOP3.LUT R9, R10.reuse, 0x380, RZ, 0xc0, !PT ;  /* 0x000003800a097812 */ /* 0x040fe400078ec0ff */
[C---:B------:R-:W-:Y:S02]  /*10ac0*/  IADD3 R25, P2, R10.reuse, 0x20, RZ ;  /* 0x000000200a197810 */ /* 0x040fe40007f5e0ff */
[C---:B------:R-:W-:Y:S02]  /*10ad0*/  IADD3 R63, P0, R10.reuse, 0x60, RZ ;  /* 0x000000600a3f7810 */ /* 0x040fe40007f1e0ff */
[----:B------:R-:W-:Y:S02]  /*10ae0*/  IADD3 R61, P1, R10, 0x40, RZ ;  /* 0x000000400a3d7810 */ /* 0x000fe40007f3e0ff */
[----:B------:R-:W-:Y:S02]  /*10af0*/  SHF.R.U64 R9, R9, 0x3, RZ ;  /* 0x0000000309097819 */ /* 0x000fe400000012ff */
[----:B------:R-:W-:-:S02]  /*10b00*/  LOP3.LUT R4, R25, 0x380, RZ, 0xc0, !PT ;  /* 0x0000038019047812 */ /* 0x000fc400078ec0ff */
[----:B------:R-:W-:Y:S02]  /*10b10*/  LOP3.LUT R6, R61, 0x380, RZ, 0xc0, !PT ;  /* 0x000003803d067812 */ /* 0x000fe400078ec0ff */
[----:B------:R-:W-:Y:S02]  /*10b20*/  LOP3.LUT R32, R63, 0x380, RZ, 0xc0, !PT ;  /* 0x000003803f207812 */ /* 0x000fe400078ec0ff */
[----:B------:R-:W-:Y:S02]  /*10b30*/  LOP3.LUT R10, R9, R10, RZ, 0x3c, !PT ;  /* 0x0000000a090a7212 */ /* 0x000fe400078e3cff */
[----:B------:R-:W-:Y:S02]  /*10b40*/  SHF.R.U64 R4, R4, 0x3, RZ ;  /* 0x0000000304047819 */ /* 0x000fe400000012ff */
[----:B------:R-:W-:Y:S02]  /*10b50*/  SHF.R.U64 R6, R6, 0x3, RZ ;  /* 0x0000000306067819 */ /* 0x000fe400000012ff */
[----:B------:R-:W-:-:S02]  /*10b60*/  SHF.R.U64 R32, R32, 0x3, RZ ;  /* 0x0000000320207819 */ /* 0x000fc400000012ff */
[----:B------:R-:W-:Y:S01]  /*10b70*/  MOV R10, R10 ;  /* 0x0000000a000a7202 */ /* 0x000fe20000000f00 */
[--C-:B------:R-:W-:Y:S01]  /*10b80*/  IMAD.X R5, RZ, RZ, R11.reuse, P0 ;  /* 0x000000ffff057224 */ /* 0x100fe200000e060b */
[----:B------:R-:W-:Y:S01]  /*10b90*/  LOP3.LUT R8, R4, R25, RZ, 0x3c, !PT ;  /* 0x0000001904087212 */ /* 0x000fe200078e3cff */
[--C-:B------:R-:W-:Y:S01]  /*10ba0*/  IMAD.X R7, RZ, RZ, R11.reuse, P1 ;  /* 0x000000ffff077224 */ /* 0x100fe200008e060b */
[----:B------:R-:W-:Y:S01]  /*10bb0*/  LOP3.LUT R6, R6, R61, RZ, 0x3c, !PT ;  /* 0x0000003d06067212 */ /* 0x000fe200078e3cff */
[----:B------:R-:W-:Y:S01]  /*10bc0*/  IMAD.X R9, RZ, RZ, R11, P2 ;  /* 0x000000ffff097224 */ /* 0x000fe200010e060b */
[----:B------:R-:W-:Y:S01]  /*10bd0*/  LOP3.LUT R4, R32, R63, RZ, 0x3c, !PT ;  /* 0x0000003f20047212 */ /* 0x000fe200078e3cff */
[----:B------:R0:W-:Y:S01]  /*10be0*/  STSM.16.M88.4 [R10], R12 ;  /* 0x0000000c0a007844 */ /* 0x0001e20000000200 */
[----:B------:R-:W-:Y:S01]  /*10bf0*/  MOV R57, R6 ;  /* 0x0000000600397202 */ /* 0x000fe20000000f00 */
[----:B------:R-:W1:Y:S01]  /*10c00*/  LDC R32, c[0x0][0xbe8] ;  /* 0x0002fa00ff207b82 */ /* 0x000e620000000800 */
[----:B------:R-:W-:-:S02]  /*10c10*/  MOV R25, R4 ;  /* 0x0000000400197202 */ /* 0x000fc40000000f00 */
[----:B------:R-:W-:Y:S02]  /*10c20*/  ISETP.NE.U32.AND P0, PT, RZ, UR4, PT ;  /* 0x00000004ff007c0c */ /* 0x000fe4000bf05070 */
[----:B------:R-:W-:Y:S02]  /*10c30*/  MOV R58, R8 ;  /* 0x00000008003a7202 */ /* 0x000fe40000000f00 */
[----:B------:R-:W-:Y:S02]  /*10c40*/  F2FP.BF16.F32.PACK_AB R4, R55, R56 ;  /* 0x000000383704723e */ /* 0x000fe400000010ff */
[----:B------:R-:W-:Y:S02]  /*10c50*/  F2FP.BF16.F32.PACK_AB R5, R53, R54 ;  /* 0x000000363505723e */ /* 0x000fe400000010ff */
[----:B------:R-:W-:Y:S02]  /*10c60*/  F2FP.BF16.F32.PACK_AB R6, R51, R52 ;  /* 0x000000343306723e */ /* 0x000fe400000010ff */
[----:B0-----:R-:W-:-:S02]  /*10c70*/  F2FP.BF16.F32.PACK_AB R12, R26, R39 ;  /* 0x000000271a0c723e */ /* 0x001fc400000010ff */
[----:B------:R-:W-:Y:S02]  /*10c80*/  IADD3 R26, P1, R62, UR4, RZ ;  /* 0x000000043e1a7c10 */ /* 0x000fe4000ff3e0ff */
[----:B------:R-:W-:Y:S02]  /*10c90*/  F2FP.BF16.F32.PACK_AB R7, R49, R50 ;  /* 0x000000323107723e */ /* 0x000fe400000010ff */
[----:B------:R-:W-:Y:S02]  /*10ca0*/  F2FP.BF16.F32.PACK_AB R8, R47, R48 ;  /* 0x000000302f08723e */ /* 0x000fe400000010ff */
[----:B------:R-:W-:Y:S02]  /*10cb0*/  F2FP.BF16.F32.PACK_AB R9, R45, R46 ;  /* 0x0000002e2d09723e */ /* 0x000fe400000010ff */
[----:B------:R-:W-:Y:S02]  /*10cc0*/  F2FP.BF16.F32.PACK_AB R10, R43, R44 ;  /* 0x0000002c2b0a723e */ /* 0x000fe400000010ff */
[----:B------:R-:W-:-:S02]  /*10cd0*/  F2FP.BF16.F32.PACK_AB R11, R41, R42 ;  /* 0x0000002a290b723e */ /* 0x000fc400000010ff */
[----:B------:R-:W-:Y:S02]  /*10ce0*/  F2FP.BF16.F32.PACK_AB R13, R37, R40 ;  /* 0x00000028250d723e */ /* 0x000fe400000010ff */
[----:B------:R-:W-:Y:S02]  /*10cf0*/  F2FP.BF16.F32.PACK_AB R14, R27, R38 ;  /* 0x000000261b0e723e */ /* 0x000fe400000010ff */
[----:B------:R-:W-:Y:S02]  /*10d00*/  F2FP.BF16.F32.PACK_AB R15, R151, R36 ;  /* 0x00000024970f723e */ /* 0x000fe400000010ff */
[----:B------:R-:W-:Y:S02]  /*10d10*/  ISETP.NE.AND.EX P0, PT, RZ, UR5, PT, P0 ;  /* 0x00000005ff007c0c */ /* 0x000fe4000bf05300 */
[----:B------:R-:W-:Y:S01]  /*10d20*/  IADD3.X R27, R64, UR5, RZ, P1, !PT ;  /* 0x00000005401b7c10 */ /* 0x000fe20008ffe4ff */
[----:B------:R-:W-:Y:S01]  /*10d30*/  ULDC.64 UR4, c[0x0][0xc08] ;  /* 0x0003020000047ab9 */ /* 0x000fe20000000a00 */
[----:B------:R0:W-:Y:S01]  /*10d40*/  STSM.16.M88.4 [R58], R4 ;  /* 0x000000043a007844 */ /* 0x0001e20000000200 */
[----:B------:R-:W-:-:S03]  /*10d50*/  ISETP.NE.U32.AND P1, PT, RZ, UR4, PT ;  /* 0x00000004ff007c0c */ /* 0x000fc6000bf25070 */
[----:B------:R2:W-:Y:S01]  /*10d60*/  STSM.16.M88.4 [R57], R8 ;  /* 0x0000000839007844 */ /* 0x0005e20000000200 */
[----:B------:R-:W-:-:S03]  /*10d70*/  ISETP.NE.AND.EX P1, PT, RZ, UR5, PT, P1 ;  /* 0x00000005ff007c0c */ /* 0x000fc6000bf25310 */
[----:B------:R3:W-:Y:S01]  /*10d80*/  STSM.16.M88.4 [R25], R12 ;  /* 0x0000000c19007844 */ /* 0x0007e20000000200 */
[----:B------:R-:W-:Y:S01]  /*10d90*/  IMAD.MOV.U32 R36, RZ, RZ, RZ ;  /* 0x000000ffff247224 */ /* 0x000fe200078e00ff */
[----:B------:R-:W-:Y:S08]  /*10da0*/  BAR.SYNC.DEFER_BLOCKING 0x1, 0x180 ;  /* 0x0046000000007b1d */ /* 0x000ff00000010000 */
[----:B0-----:R-:W-:Y:S01]  /*10db0*/  @P1 IADD3 R4, P3, R62, UR4, RZ ;  /* 0x000000043e041c10 */ /* 0x001fe2000ff7e0ff */
[----:B------:R-:W-:-:S02]  /*10dc0*/  ULDC UR4, c[0x0][0xa88] ;  /* 0x0002a20000047ab9 */ /* 0x000fc40000000800 */
[----:B--2---:R-:W-:Y:S01]  /*10dd0*/  IMAD.U32 R9, RZ, RZ, UR4 ;  /* 0x00000004ff097e24 */ /* 0x004fe2000f8e00ff */
[----:B------:R-:W-:Y:S01]  /*10de0*/  @P1 IADD3.X R5, R64, UR5, RZ, P3, !PT ;  /* 0x0000000540051c10 */ /* 0x000fe20009ffe4ff */
[----:B------:R0:W5:Y:S04]  /*10df0*/  @P0 LDG.E R36, desc[UR56][R26.64] ;  /* 0x000000381a240981 */ /* 0x000168000c1e1900 */
[----:B------:R0:W5:Y:S01]  /*10e00*/  @P1 LDG.E R9, desc[UR56][R4.64] ;  /* 0x0000003804091981 */ /* 0x000162000c1e1900 */
[----:B-1----:R-:W-:-:S13]  /*10e10*/  ISETP.NE.AND P2, PT, R32, 0x1, PT ;  /* 0x000000012000780c */ /* 0x002fda0003f45270 */
[----:B------:R-:W1:Y:S08]  /*10e20*/  @P2 LDC R6, c[0x0][0xbec] ;  /* 0x0002fb00ff062b82 */ /* 0x000e700000000800 */
[----:B------:R-:W2:Y:S01]  /*10e30*/  @P2 LDC R39, c[0x0][0xbf0] ;  /* 0x0002fc00ff272b82 */ /* 0x000ea20000000800 */
[----:B---3--:R-:W-:Y:S01]  /*10e40*/  IMAD R15, R66, 0xc0, R67 ;  /* 0x000000c0420f7824 */ /* 0x008fe200078e0243 */
[----:B0-----:R-:W-:Y:S06]  /*10e50*/  @P1 BRA `(.L_x_509) ;  /* 0x0000000000101947 */ /* 0x001fec0003800000 */
[----:B------:R-:W-:Y:S05]  /*10e60*/  @!P0 BRA `(.L_x_509) ;  /* 0x00000000000c8947 */ /* 0x000fea0003800000 */
[----:B------:R-:W3:Y:S04]  /*10e70*/  LDG.E R4, desc[UR56][R26.64] ;  /* 0x000000381a047981 */ /* 0x000ee8000c1e1900 */
[----:B-----5:R-:W3:Y:S02]  /*10e80*/  LDG.E R9, desc[UR56][R26.64+0x4] ;  /* 0x000004381a097981 */ /* 0x020ee4000c1e1900 */
[----:B---3--:R-:W-:-:S07]  /*10e90*/  IMAD.IADD R9, R9, 0x1, -R4 ;  /* 0x0000000109097824 */ /* 0x008fce00078e0a04 */
.L_x_509:
[----:B------:R-:W3:Y:S01]  /*10ea0*/  LDL R14, [R1+0xa4] ;  /* 0x0000a400010e7983 */ /* 0x000ee20000100800 */
[----:B-1----:R-:W-:Y:S01]  /*10eb0*/  @P2 IMAD.HI.U32 R4, R15, R6, RZ ;  /* 0x000000060f042227 */ /* 0x002fe200078e00ff */
[----:B------:R-:W-:Y:S02]  /*10ec0*/  ULDC.64 UR4, c[0x0][0xb90] ;  /* 0x0002e40000047ab9 */ /* 0x000fe40000000a00 */
[----:B------:R-:W4:Y:S01]  /*10ed0*/  LDL.LU R43, [R1+0x94] ;  /* 0x00009400012b7983 */ /* 0x000f220000300800 */
[----:B-----5:R-:W-:Y:S01]  /*10ee0*/  SHF.R.S32.HI R37, RZ, 0x1f, R36 ;  /* 0x0000001fff257819 */ /* 0x020fe20000011424 */
[----:B------:R-:W-:Y:S01]  /*10ef0*/  IMAD.MOV.U32 R7, RZ, RZ, R15 ;  /* 0x000000ffff077224 */ /* 0x000fe200078e000f */
[----:B--2---:R-:W-:Y:S01]  /*10f00*/  @P2 SHF.R.U32.HI R7, RZ, R39, R4 ;  /* 0x00000027ff072219 */ /* 0x004fe20000011604 */
[----:B------:R-:W0:Y:S01]  /*10f10*/  S2R R12, SR_TID.X ;  /* 0x00000000000c7919 */ /* 0x000e220000002100 */
[----:B------:R-:W-:Y:S02]  /*10f20*/  SEL R40, R24, RZ, !P0 ;  /* 0x000000ff18287207 */ /* 0x000fe40004000000 */
[----:B------:R-:W-:-:S02]  /*10f30*/  IADD3 R13, -R7, RZ, RZ ;  /* 0x000000ff070d7210 */ /* 0x000fc40007ffe1ff */
[----:B------:R-:W-:Y:S01]  /*10f40*/  SEL R41, R65, RZ, !P0 ;  /* 0x000000ff41297207 */ /* 0x000fe20004000000 */
[----:B0-----:R-:W-:-:S05]  /*10f50*/  VIADD R25, R12, 0xffffff80 ;  /* 0xffffff800c197836 */ /* 0x001fca0000000000 */
[----:B------:R-:W-:-:S04]  /*10f60*/  SHF.R.S32.HI R12, RZ, 0x1f, R25 ;  /* 0x0000001fff0c7819 */ /* 0x000fc80000011419 */
[----:B------:R-:W-:-:S04]  /*10f70*/  LEA.HI R12, R12, R25, RZ, 0x7 ;  /* 0x000000190c0c7211 */ /* 0x000fc800078f38ff */
[----:B------:R-:W-:-:S05]  /*10f80*/  LOP3.LUT R12, R12, 0xffffff80, RZ, 0xc0, !PT ;  /* 0xffffff800c0c7812 */ /* 0x000fca00078ec0ff */
[----:B------:R-:W-:Y:S01]  /*10f90*/  IMAD.IADD R12, R25, 0x1, -R12 ;  /* 0x00000001190c7824 */ /* 0x000fe200078e0a0c */
[----:B----4-:R-:W-:Y:S01]  /*10fa0*/  SHF.R.S32.HI R42, RZ, 0x1f, R43 ;  /* 0x0000001fff2a7819 */ /* 0x010fe2000001142b */
[----:B------:R-:W-:-:S04]  /*10fb0*/  IMAD.WIDE.U32 R4, R43, UR4, R36 ;  /* 0x000000042b047c25 */ /* 0x000fc8000f8e0024 */
[----:B------:R-:W-:-:S04]  /*10fc0*/  IMAD R6, R42, UR4, RZ ;  /* 0x000000042a067c24 */ /* 0x000fc8000f8e02ff */
[----:B------:R-:W-:Y:S01]  /*10fd0*/  IMAD R11, R43, UR5, R6 ;  /* 0x000000052b0b7c24 */ /* 0x000fe2000f8e0206 */
[----:B------:R-:W-:Y:S02]  /*10fe0*/  ULDC.64 UR4, c[0x0][0xb98] ;  /* 0x0002e60000047ab9 */ /* 0x000fe40000000a00 */
[----:B------:R-:W-:Y:S02]  /*10ff0*/  IMAD R8, R40, UR4, RZ ;  /* 0x0000000428087c24 */ /* 0x000fe4000f8e02ff */
[----:B------:R-:W-:Y:S02]  /*11000*/  IMAD.IADD R5, R5, 0x1, R11 ;  /* 0x0000000105057824 */ /* 0x000fe400078e020b */
[----:B------:R-:W-:Y:S01]  /*11010*/  IMAD R11, R32, R13, R15 ;  /* 0x0000000d200b7224 */ /* 0x000fe200078e020f */
[----:B------:R-:W-:Y:S01]  /*11020*/  SHF.R.S32.HI R13, RZ, 0x1f, R7 ;  /* 0x0000001fff0d7819 */ /* 0x000fe20000011407 */
[----:B------:R-:W-:-:S03]  /*11030*/  IMAD.WIDE.U32 R4, R41, UR4, R4 ;  /* 0x0000000429047c25 */ /* 0x000fc6000f8e0004 */
[----:B------:R-:W-:Y:S01]  /*11040*/  SHF.R.S32.HI R6, RZ, 0x1f, R11 ;  /* 0x0000001fff067819 */ /* 0x000fe2000001140b */
[----:B------:R-:W-:Y:S01]  /*11050*/  IMAD R8, R41, UR5, R8 ;  /* 0x0000000529087c24 */ /* 0x000fe2000f8e0208 */
[----:B------:R-:W-:Y:S01]  /*11060*/  IADD3 R4, P0, R7, R4, RZ ;  /* 0x0000000407047210 */ /* 0x000fe20007f1e0ff */
[----:B------:R-:W-:Y:S02]  /*11070*/  ULDC.64 UR4, c[0x0][0xb88] ;  /* 0x0002e20000047ab9 */ /* 0x000fe40000000a00 */
[----:B------:R-:W-:Y:S01]  /*11080*/  IMAD R6, R6, UR4, RZ ;  /* 0x0000000406067c24 */ /* 0x000fe2000f8e02ff */
[----:B------:R-:W-:-:S03]  /*11090*/  IADD3.X R5, R13, R5, R8, P0, !PT ;  /* 0x000000050d057210 */ /* 0x000fc600007fe408 */
[C---:B------:R-:W-:Y:S02]  /*110a0*/  IMAD R7, R11.reuse, UR5, R6 ;  /* 0x000000050b077c24 */ /* 0x040fe4000f8e0206 */
[----:B------:R-:W-:Y:S01]  /*110b0*/  IMAD.WIDE.U32 R4, R11, UR4, R4 ;  /* 0x000000040b047c25 */ /* 0x000fe2000f8e0004 */
[----:B------:R-:W-:-:S03]  /*110c0*/  ULDC.64 UR4, c[0x0][0xb50] ;  /* 0x0002d40000047ab9 */ /* 0x000fc60000000a00 */
[----:B------:R-:W-:Y:S01]  /*110d0*/  IMAD.IADD R5, R5, 0x1, R7 ;  /* 0x0000000105057824 */ /* 0x000fe200078e0207 */
[----:B------:R-:W-:Y:S01]  /*110e0*/  LEA R8, P0, R4, UR4, 0x2 ;  /* 0x0000000404087c11 */ /* 0x000fe2000f8010ff */
[----:B---3--:R-:W-:-:S03]  /*110f0*/  IMAD R11, R66, 0xc0, R14 ;  /* 0x000000c0420b7824 */ /* 0x008fc600078e020e */
[----:B------:R-:W-:Y:S01]  /*11100*/  LEA.HI.X R10, R4, UR5, R5, 0x2, P0 ;  /* 0x00000005040a7c11 */ /* 0x000fe200080f1405 */
[----:B------:R-:W-:Y:S01]  /*11110*/  IMAD R5, R30, 0x40, R29 ;  /* 0x000000401e057824 */ /* 0x000fe200078e021d */
[----:B------:R-:W-:Y:S01]  /*11120*/  SHFL.IDX PT, R6, R8, RZ, 0x1c1f ;  /* 0x001c1fff08067589 */ /* 0x000fe200000e0000 */
[----:B------:R-:W-:Y:S01]  /*11130*/  LOP3.LUT P0, RZ, R12, 0x3, RZ, 0xc0, !PT ;  /* 0x000000030cff7812 */ /* 0x000fe2000780c0ff */
[----:B------:R-:W-:Y:S01]  /*11140*/  ULDC.64 UR4, c[0x0][0xaa0] ;  /* 0x0002a80000047ab9 */ /* 0x000fe20000000a00 */
[----:B------:R-:W-:Y:S01]  /*11150*/  IMAD.WIDE R4, R5, 0x2, R20 ;  /* 0x0000000205047825 */ /* 0x000fe200078e0214 */
[----:B------:R-:W0:Y:S03]  /*11160*/  SHFL.IDX PT, R7, R10, RZ, 0x1c1f ;  /* 0x001c1fff0a077589 */ /* 0x000e2600000e0000 */
[----:B------:R-:W-:Y:S01]  /*11170*/  IMAD R20, R9, R32, RZ ;  /* 0x0000002009147224 */ /* 0x000fe200078e02ff */
[----:B------:R1:W-:Y:S01]  /*11180*/  SHFL.IDX PT, R38, R8, 0x1, 0x1c1f ;  /* 0x003c1f0008267f89 */ /* 0x0003e200000e0000 */
[----:B------:R-:W-:Y:S01]  /*11190*/  VIADD R9, R11, 0x8 ;  /* 0x000000080b097836 */ /* 0x000fe20000000000 */
[----:B------:R-:W-:-:S02]  /*111a0*/  IADD3 R13, P3, R4, 0x1800, RZ ;  /* 0x00001800040d7810 */ /* 0x000fc40007f7e0ff */
[----:B------:R-:W2:Y:S01]  /*111b0*/  SHFL.IDX PT, R39, R10, 0x1, 0x1c1f ;  /* 0x003c1f000a277f89 */ /* 0x000ea200000e0000 */
[C---:B------:R-:W-:Y:S02]  /*111c0*/  IADD3 R25, P4, R4.reuse, 0x3000, RZ ;  /* 0x0000300004197810 */ /* 0x040fe40007f9e0ff */
[-C--:B------:R-:W-:Y:S02]  /*111d0*/  ISETP.GE.OR P1, PT, R11, R20.reuse, P0 ;  /* 0x000000140b00720c */ /* 0x080fe40000726670 */
[----:B------:R-:W-:Y:S02]  /*111e0*/  ISETP.GE.OR P0, PT, R9, R20, P0 ;  /* 0x000000140900720c */ /* 0x000fe40000706670 */
[----:B------:R-:W-:Y:S02]  /*111f0*/  LOP3.LUT R9, R4, 0x380, RZ, 0xc0, !PT ;  /* 0x0000038004097812 */ /* 0x000fe400078ec0ff */
[----:B------:R-:W-:Y:S02]  /*11200*/  LOP3.LUT R12, R13, 0x380, RZ, 0xc0, !PT ;  /* 0x000003800d0c7812 */ /* 0x000fe400078ec0ff */
[----:B------:R-:W-:-:S02]  /*11210*/  LOP3.LUT R24, R25, 0x380, RZ, 0xc0, !PT ;  /* 0x0000038019187812 */ /* 0x000fc400078ec0ff */
[----:B------:R-:W-:Y:S02]  /*11220*/  SHF.R.U64 R9, R9, 0x3, RZ ;  /* 0x0000000309097819 */ /* 0x000fe400000012ff */
[----:B------:R-:W-:Y:S01]  /*11230*/  SHF.R.U64 R12, R12, 0x3, RZ ;  /* 0x000000030c0c7819 */ /* 0x000fe200000012ff */
[----:B0-----:R0:W-:Y:S01]  /*11240*/  @!P1 ST.E desc[UR56][R6.64], R31 ;  /* 0x0000001f06009985 */ /* 0x0011e2000c101938 */
[----:B------:R-:W-:Y:S02]  /*11250*/  SHF.R.U64 R24, R24, 0x3, RZ ;  /* 0x0000000318187819 */ /* 0x000fe400000012ff */
[----:B-1----:R-:W-:Y:S01]  /*11260*/  LOP3.LUT R8, R9, R4, RZ, 0x3c, !PT ;  /* 0x0000000409087212 */ /* 0x002fe200078e3cff */
[--C-:B------:R-:W-:Y:S01]  /*11270*/  IMAD.MOV.U32 R9, RZ, RZ, R5.reuse ;  /* 0x000000ffff097224 */ /* 0x100fe200078e0005 */
[----:B------:R-:W-:Y:S01]  /*11280*/  LOP3.LUT R12, R12, R13, RZ, 0x3c, !PT ;  /* 0x0000000d0c0c7212 */ /* 0x000fe200078e3cff */
[----:B------:R-:W-:Y:S01]  /*11290*/  IMAD.X R13, RZ, RZ, R5, P3 ;  /* 0x000000ffff0d7224 */ /* 0x000fe200018e0605 */
[----:B------:R-:W-:Y:S01]  /*112a0*/  LOP3.LUT R24, R24, R25, RZ, 0x3c, !PT ;  /* 0x0000001918187212 */ /* 0x000fe200078e3cff */
[----:B--2---:R1:W-:Y:S01]  /*112b0*/  @!P0 ST.E desc[UR56][R38.64], R0 ;  /* 0x0000000026008985 */ /* 0x0043e2000c101938 */
[----:B------:R-:W-:-:S03]  /*112c0*/  IADD3.X R25, RZ, R5, RZ, P4, !PT ;  /* 0x00000005ff197210 */ /* 0x000fc600027fe4ff */
[----:B------:R-:W2:Y:S01]  /*112d0*/  LD.E.128 R8, desc[UR56][R8.64] ;  /* 0x0000003808087980 */ /* 0x000ea2000c101d00 */
[----:B0-----:R-:W0:Y:S03]  /*112e0*/  @P2 LDC R31, c[0x0][0xbec] ;  /* 0x0002fb00ff1f2b82 */ /* 0x001e260000000800 */
[----:B------:R-:W3:Y:S04]  /*112f0*/  LD.E.128 R12, desc[UR56][R12.64] ;  /* 0x000000380c0c7980 */ /* 0x000ee8000c101d00 */
[----:B------:R-:W4:Y:S01]  /*11300*/  LD.E.128 R24, desc[UR56][R24.64] ;  /* 0x0000003818187980 */ /* 0x000f22000c101d00 */
[----:B------:R-:W-:Y:S01]  /*11310*/  IADD3 R21, P0, R4, 0x4800, RZ ;  /* 0x0000480004157810 */ /* 0x000fe20007f1e0ff */
[----:B-1----:R-:W1:Y:S03]  /*11320*/  @P2 LDC R39, c[0x0][0xbf0] ;  /* 0x0002fc00ff272b82 */ /* 0x002e660000000800 */
[----:B------:R-:W-:Y:S01]  /*11330*/  LOP3.LUT R4, R21, 0x380, RZ, 0xc0, !PT ;  /* 0x0000038015047812 */ /* 0x000fe200078ec0ff */
[----:B------:R-:W-:-:S02]  /*11340*/  IMAD R3, R3, 0x30, R30 ;  /* 0x0000003003037824 */ /* 0x000fc400078e021e */
[----:B------:R-:W-:Y:S01]  /*11350*/  IMAD.X R5, RZ, RZ, R5, P0 ;  /* 0x000000ffff057224 */ /* 0x000fe200000e0605 */
[----:B------:R-:W-:-:S04]  /*11360*/  SHF.R.U64 R4, R4, 0x3, RZ ;  /* 0x0000000304047819 */ /* 0x000fc800000012ff */
[----:B------:R-:W-:Y:S01]  /*11370*/  LOP3.LUT R4, R4, R21, RZ, 0x3c, !PT ;  /* 0x0000001504047212 */ /* 0x000fe200078e3cff */
[----:B------:R-:W-:-:S04]  /*11380*/  IMAD R21, R37, UR4, RZ ;  /* 0x0000000425157c24 */ /* 0x000fc8000f8e02ff */
[C---:B------:R-:W-:Y:S01]  /*11390*/  IMAD R21, R36.reuse, UR5, R21 ;  /* 0x0000000524157c24 */ /* 0x040fe2000f8e0215 */
[----:B------:R-:W5:Y:S01]  /*113a0*/  LD.E.128 R4, desc[UR56][R4.64] ;  /* 0x0000003804047980 */ /* 0x000f62000c101d00 */
[----:B------:R-:W-:Y:S01]  /*113b0*/  IMAD.WIDE.U32 R36, R36, UR4, RZ ;  /* 0x0000000424247c25 */ /* 0x000fe2000f8e00ff */
[----:B------:R-:W-:Y:S01]  /*113c0*/  ULDC.64 UR4, c[0x0][0xae8] ;  /* 0x0002ba0000047ab9 */ /* 0x000fe20000000a00 */
[----:B------:R-:W-:Y:S01]  /*113d0*/  @!PT LDS RZ, [RZ] ;  /* 0x00000000fffff984 */ /* 0x000fe20000000800 */
[----:B------:R-:W-:Y:S01]  /*113e0*/  @!PT LDS RZ, [RZ] ;  /* 0x00000000fffff984 */ /* 0x000fe20000000800 */
[----:B------:R-:W-:Y:S01]  /*113f0*/  @!PT LDS RZ, [RZ] ;  /* 0x00000000fffff984 */ /* 0x000fe20000000800 */
[----:B------:R-:W-:Y:S01]  /*11400*/  @!PT LDS RZ, [RZ] ;  /* 0x00000000fffff984 */ /* 0x000fe20000000800 */
[----:B------:R0:W-:Y:S06]  /*11410*/  MEMBAR.ALL.CTA ;  /* 0x0000000000007992 */ /* 0x0001ec0000008000 */
[----:B0-----:R-:W0:Y:S01]  /*11420*/  FENCE.VIEW.ASYNC.S ;  /* 0x00000000000073c6 */ /* 0x001e220000000000 */
[----:B------:R-:W-:-:S02]  /*11430*/  IMAD R0, R42, UR4, RZ ;  /* 0x000000042a007c24 */ /* 0x000fc4000f8e02ff */
[----:B------:R-:W-:Y:S02]  /*11440*/  IMAD.IADD R37, R37, 0x1, R21 ;  /* 0x0000000125257824 */ /* 0x000fe400078e0215 */
[----:B------:R-:W-:Y:S02]  /*11450*/  IMAD R38, R66, 0xc0, R3 ;  /* 0x000000c042267824 */ /* 0x000fe400078e0203 */
[C---:B------:R-:W-:Y:S02]  /*11460*/  IMAD R21, R43.reuse, UR5, R0 ;  /* 0x000000052b157c24 */ /* 0x040fe4000f8e0200 */
[----:B------:R-:W-:Y:S01]  /*11470*/  IMAD.WIDE.U32 R36, R43, UR4, R36 ;  /* 0x000000042b247c25 */ /* 0x000fe2000f8e0024 */
[----:B------:R-:W-:-:S03]  /*11480*/  ULDC.64 UR4, c[0x0][0xaf0] ;  /* 0x0002bc0000047ab9 */ /* 0x000fc60000000a00 */
[----:B------:R-:W-:-:S04]  /*11490*/  @P2 IMAD.HI.U32 R0, R38, R31, RZ ;  /* 0x0000001f26002227 */ /* 0x000fc800078e00ff */
[----:B------:R-:W-:Y:S02]  /*114a0*/  IMAD.IADD R37, R37, 0x1, R21 ;  /* 0x0000000125257824 */ /* 0x000fe400078e0215 */
[----:B------:R-:W-:Y:S01]  /*114b0*/  IMAD.MOV.U32 R3, RZ, RZ, R38 ;  /* 0x000000ffff037224 */ /* 0x000fe200078e0026 */
[----:B-1----:R-:W-:Y:S01]  /*114c0*/  @P2 SHF.R.U32.HI R3, RZ, R39, R0 ;  /* 0x00000027ff032219 */ /* 0x002fe20000011600 */
[----:B------:R-:W-:Y:S02]  /*114d0*/  IMAD R21, R40, UR4, RZ ;  /* 0x0000000428157c24 */ /* 0x000fe4000f8e02ff */
[----:B------:R-:W-:Y:S01]  /*114e0*/  IMAD.WIDE.U32 R36, R41, UR4, R36 ;  /* 0x0000000429247c25 */ /* 0x000fe2000f8e0024 */
[----:B------:R-:W-:-:S03]  /*114f0*/  SHF.R.S32.HI R0, RZ, 0x1f, R3 ;  /* 0x0000001fff007819 */ /* 0x000fc60000011403 */
[----:B------:R-:W-:Y:S01]  /*11500*/  IMAD R21, R41, UR5, R21 ;  /* 0x0000000529157c24 */ /* 0x000fe2000f8e0215 */
[----:B------:R-:W-:Y:S01]  /*11510*/  ULDC.64 UR4, c[0x0][0xae0] ;  /* 0x0002b80000047ab9 */ /* 0x000fe20000000a00 */
[----:B------:R-:W-:Y:S02]  /*11520*/  IMAD.MOV R31, RZ, RZ, -R3 ;  /* 0x000000ffff1f7224 */ /* 0x000fe400078e0a03 */
[----:B------:R-:W-:Y:S02]  /*11530*/  IMAD.IADD R37, R37, 0x1, R21 ;  /* 0x0000000125257824 */ /* 0x000fe400078e0215 */
[----:B------:R-:W-:Y:S02]  /*11540*/  IMAD R0, R0, UR4, RZ ;  /* 0x0000000400007c24 */ /* 0x000fe4000f8e02ff */
[----:B------:R-:W-:Y:S02]  /*11550*/  IMAD R21, R32, R31, R38 ;  /* 0x0000001f20157224 */ /* 0x000fe400078e0226 */
[----:B------:R-:W-:-:S02]  /*11560*/  IMAD R31, R3, UR5, R0 ;  /* 0x00000005031f7c24 */ /* 0x000fc4000f8e0200 */
[----:B------:R-:W-:Y:S01]  /*11570*/  IMAD.WIDE.U32 R36, R3, UR4, R36 ;  /* 0x0000000403247c25 */ /* 0x000fe2000f8e0024 */
[----:B------:R-:W-:Y:S01]  /*11580*/  SHF.R.S32.HI R0, RZ, 0x1f, R21 ;  /* 0x0000001fff007819 */ /* 0x000fe20000011415 */
[----:B------:R-:W-:Y:S02]  /*11590*/  ULDC.64 UR4, c[0x0][0xad8] ;  /* 0x0002b60000047ab9 */ /* 0x000fe40000000a00 */
[----:B------:R-:W-:Y:S01]  /*115a0*/  IMAD R41, R66, 0xc0, R30 ;  /* 0x000000c042297824 */ /* 0x000fe200078e021e */
[----:B------:R-:W-:Y:S01]  /*115b0*/  IADD3 R37, R37, R31, RZ ;  /* 0x0000001f25257210 */ /* 0x000fe20007ffe0ff */
[----:B------:R-:W-:-:S04]  /*115c0*/  IMAD R0, R0, UR4, RZ ;  /* 0x0000000400007c24 */ /* 0x000fc8000f8e02ff */
[C---:B------:R-:W-:Y:S02]  /*115d0*/  IMAD R3, R21.reuse, UR5, R0 ;  /* 0x0000000515037c24 */ /* 0x040fe4000f8e0200 */
[----:B------:R-:W-:Y:S01]  /*115e0*/  IMAD.WIDE.U32 R36, R21, UR4, R36 ;  /* 0x0000000415247c25 */ /* 0x000fe2000f8e0024 */
[----:B------:R-:W-:-:S03]  /*115f0*/  ULDC.64 UR4, c[0x0][0xa80] ;  /* 0x0002a00000047ab9 */ /* 0x000fc60000000a00 */
[----:B------:R-:W-:Y:S01]  /*11600*/  IMAD.IADD R3, R37, 0x1, R3 ;  /* 0x0000000125037824 */ /* 0x000fe200078e0203 */
[C---:B------:R-:W-:Y:S01]  /*11610*/  LEA R32, P0, R36.reuse, UR4, 0x1 ;  /* 0x0000000424207c11 */ /* 0x040fe2000f8008ff */
[----:B------:R-:W-:Y:S01]  /*11620*/  ULDC UR4, c[0x0][0xac8] ;  /* 0x0002b20000047ab9 */ /* 0x000fe20000000800 */
[----:B------:R-:W-:Y:S02]  /*11630*/  VIADD R21, R41, 0x60 ;  /* 0x0000006029157836 */ /* 0x000fe40000000000 */
[----:B------:R-:W-:Y:S01]  /*11640*/  LEA.HI.X R40, R36, UR5, R3, 0x1, P0 ;  /* 0x0000000524287c11 */ /* 0x000fe200080f0c03 */
[----:B0-----:R-:W-:Y:S01]  /*11650*/  SHFL.IDX PT, R38, R32, 0x1, 0x181f ;  /* 0x00381f0020267f89 */ /* 0x001fe200000e0000 */
[----:B------:R-:W-:Y:S01]  /*11660*/  ISETP.GE.AND P0, PT, R29, UR4, PT ;  /* 0x000000041d007c0c */ /* 0x000fe2000bf06270 */
[C---:B------:R-:W-:Y:S02]  /*11670*/  VIADD R3, R41.reuse, 0x30 ;  /* 0x0000003029037836 */ /* 0x040fe40000000000 */
[----:B------:R-:W0:Y:S01]  /*11680*/  SHFL.IDX PT, R36, R32, RZ, 0x181f ;  /* 0x00181fff20247589 */ /* 0x000e2200000e0000 */
[-C--:B------:R-:W-:Y:S01]  /*11690*/  ISETP.GE.OR P3, PT, R41, R20.reuse, P0 ;  /* 0x000000142900720c */ /* 0x080fe20000766670 */
[----:B------:R-:W-:Y:S01]  /*116a0*/  VIADD R0, R2, 0x30820 ;  /* 0x0003082002007836 */ /* 0x000fe20000000000 */
[-C--:B------:R-:W-:Y:S01]  /*116b0*/  ISETP.GE.OR P2, PT, R3, R20.reuse, P0 ;  /* 0x000000140300720c */ /* 0x080fe20000746670 */
[----:B------:R-:W1:Y:S01]  /*116c0*/  SHFL.IDX PT, R31, R40, RZ, 0x181f ;  /* 0x00181fff281f7589 */ /* 0x000e6200000e0000 */
[-C--:B------:R-:W-:Y:S01]  /*116d0*/  ISETP.GE.OR P1, PT, R21, R20.reuse, P0 ;  /* 0x000000141500720c */ /* 0x080fe20000726670 */
[----:B------:R-:W-:Y:S01]  /*116e0*/  VIADD R3, R41, 0x90 ;  /* 0x0000009029037836 */ /* 0x000fe20000000000 */
[----:B------:R-:W-:Y:S01]  /*116f0*/  PRMT R0, RZ, 0x654, R0 ;  /* 0x00000654ff007816 */ /* 0x000fe20000000000 */
[----:B------:R-:W1:Y:S03]  /*11700*/  SHFL.IDX PT, R42, R32, 0x2, 0x181f ;  /* 0x00581f00202a7f89 */ /* 0x000e6600000e0000 */
[----:B------:R0:W-:Y:S01]  /*11710*/  SYNCS.ARRIVE.TRANS64.RED.A1T0 RZ, [R0+URZ], RZ ;  /* 0x000000ff00ff79a7 */ /* 0x0001e2000810043f */
[----:B------:R-:W1:Y:S01]  /*11720*/  SHFL.IDX PT, R37, R40, 0x1, 0x181f ;  /* 0x00381f0028257f89 */ /* 0x000e6200000e0000 */
[----:B------:R-:W-:-:S03]  /*11730*/  ISETP.GE.OR P0, PT, R3, R20, P0 ;  /* 0x000000140300720c */ /* 0x000fc60000706670 */
[----:B------:R-:W1:Y:S04]  /*11740*/  SHFL.IDX PT, R39, R40, 0x2, 0x181f ;  /* 0x00581f0028277f89 */ /* 0x000e6800000e0000 */
[----:B------:R-:W2:Y:S01]  /*11750*/  SHFL.IDX PT, R32, R32, 0x3, 0x181f ;  /* 0x00781f0020207f89 */ /* 0x000ea200000e0000 */
[----:B0-----:R-:W-:-:S03]  /*11760*/  @!P3 LEA R30, P5, R29, R36, 0x1 ;  /* 0x000000241d1eb211 */ /* 0x001fc600078a08ff */
[----:B------:R-:W0:Y:S01]  /*11770*/  SHFL.IDX PT, R40, R40, 0x3, 0x181f ;  /* 0x00781f0028287f89 */ /* 0x000e2200000e0000 */
[C---:B------:R-:W-:Y:S02]  /*11780*/  @!P2 LEA R36, P4, R29.reuse, R38, 0x1 ;  /* 0x000000261d24a211 */ /* 0x040fe400078808ff */
[C-C-:B-1----:R-:W-:Y:S02]  /*11790*/  @!P3 LEA.HI.X R31, R29.reuse, R31, R28.reuse, 0x1, P5 ;  /* 0x0000001f1d1fb211 */ /* 0x142fe400028f0c1c */
[C---:B------:R-:W-:Y:S02]  /*117a0*/  @!P1 LEA R38, P5, R29.reuse, R42, 0x1 ;  /* 0x0000002a1d269211 */ /* 0x040fe400078a08ff */
[C-C-:B------:R-:W-:Y:S02]  /*117b0*/  @!P2 LEA.HI.X R37, R29.reuse, R37, R28.reuse, 0x1, P4 ;  /* 0x000000251d25a211 */ /* 0x140fe400020f0c1c */
[----:B------:R-:W-:Y:S01]  /*117c0*/  @!P1 LEA.HI.X R39, R29, R39, R28, 0x1, P5 ;  /* 0x000000271d279211 */ /* 0x000fe200028f0c1c */
[----:B--2---:R2:W-:Y:S04]  /*117d0*/  @!P3 ST.E.128 desc[UR56][R30.64], R8 ;  /* 0x000000081e00b985 */ /* 0x0045e8000c101d38 */
[----:B---3--:R2:W-:Y:S04]  /*117e0*/  @!P2 ST.E.128 desc[UR56][R36.64], R12 ;  /* 0x0000000c2400a985 */ /* 0x0085e8000c101d38 */
[----:B----4-:R2:W-:Y:S01]  /*117f0*/  @!P1 ST.E.128 desc[UR56][R38.64], R24 ;  /* 0x0000001826009985 */ /* 0x0105e2000c101d38 */
[----:B0-----:R-:W-:Y:S05]  /*11800*/  @P0 BRA `(.L_x_510) ;  /* 0x0000000800580947 */ /* 0x001fea0003800000 */
[----:B--2---:R-:W-:-:S04]  /*11810*/  LEA R8, P0, R29, R32, 0x1 ;  /* 0x000000201d087211 */ /* 0x004fc800078008ff */
[----:B------:R-:W-:-:S05]  /*11820*/  LEA.HI.X R9, R29, R40, R28, 0x1, P0 ;  /* 0x000000281d097211 */ /* 0x000fca00000f0c1c */
[----:B-----5:R3:W-:Y:S01]  /*11830*/  ST.E.128 desc[UR56][R8.64], R4 ;  /* 0x0000000408007985 */ /* 0x0207e2000c101d38 */
[----:B------:R-:W-:Y:S05]  /*11840*/  BRA `(.L_x_510) ;  /* 0x0000000800487947 */ /* 0x000fea0003800000 */
.L_x_508:
[----:B------:R-:W-:Y:S01]  /*11850*/  ULDC.64 UR4, c[0x0][0xc00] ;  /* 0x0003000000047ab9 */ /* 0x000fe20000000a00 */
[----:B------:R-:W-:Y:S01]  /*11860*/  IMAD.MOV.U32 R0, RZ, RZ, RZ ;  /* 0x000000ffff007224 */ /* 0x000fe200078e00ff */
[----:B------:R-:W-:Y:S01]  /*11870*/  ISETP.NE.U32.AND P0, PT, RZ, UR4, PT ;  /* 0x00000004ff007c0c */ /* 0x000fe2000bf05070 */
[----:B------:R-:W0:Y:S01]  /*11880*/  LDC R27, c[0x0][0xbe8] ;  /* 0x0002fa00ff1b7b82 */ /* 0x000e220000000800 */
[----:B------:R-:W-:Y:S02]  /*11890*/  IADD3 R4, P1, R62, UR4, RZ ;  /* 0x000000043e047c10 */ /* 0x000fe4000ff3e0ff */
[----:B------:R-:W-:Y:S02]  /*118a0*/  ISETP.NE.AND.EX P0, PT, RZ, UR5, PT, P0 ;  /* 0x00000005ff007c0c */ /* 0x000fe4000bf05300 */
[----:B------:R-:W-:Y:S01]  /*118b0*/  IADD3.X R5, R64, UR5, RZ, P1, !PT ;  /* 0x0000000540057c10 */ /* 0x000fe20008ffe4ff */
[----:B------:R-:W-:Y:S02]  /*118c0*/  ULDC.64 UR4, c[0x0][0xc08] ;  /* 0x0003020000047ab9 */ /* 0x000fe40000000a00 */
[----:B------:R-:W-:-:S04]  /*118d0*/  ISETP.NE.U32.AND P1, PT, RZ, UR4, PT ;  /* 0x00000004ff007c0c */ /* 0x000fc8000bf25070 */
[----:B------:R-:W-:-:S04]  /*118e0*/  ISETP.NE.AND.EX P1, PT, RZ, UR5, PT, P1 ;  /* 0x00000005ff007c0c */ /* 0x000fc8000bf25310 */
[----:B------:R2:W5:Y:S09]  /*118f0*/  @P0 LDG.E R0, desc[UR56][R4.64] ;  /* 0x0000003804000981 */ /* 0x000572000c1e1900 */
[----:B------:R-:W-:Y:S01]  /*11900*/  @P1 IADD3 R6, P2, R62, UR4, RZ ;  /* 0x000000043e061c10 */ /* 0x000fe2000ff5e0ff */
[----:B------:R-:W-:-:S02]  /*11910*/  ULDC UR4, c[0x0][0xa88] ;  /* 0x0002a20000047ab9 */ /* 0x000fc40000000800 */
[----:B------:R-:W-:Y:S01]  /*11920*/  IMAD.U32 R8, RZ, RZ, UR4 ;  /* 0x00000004ff087e24 */ /* 0x000fe2000f8e00ff */
[----:B------:R-:W-:-:S05]  /*11930*/  @P1 IADD3.X R7, R64, UR5, RZ, P2, !PT ;  /* 0x0000000540071c10 */ /* 0x000fca00097fe4ff */
[----:B------:R2:W5:Y:S01]  /*11940*/  @P1 LDG.E R8, desc[UR56][R6.64] ;  /* 0x0000003806081981 */ /* 0x000562000c1e1900 */
[----:B0-----:R-:W-:Y:S02]  /*11950*/  ISETP.NE.AND P2, PT, R27, 0x1, PT ;  /* 0x000000011b00780c */ /* 0x001fe40003f45270 */
[----:B------:R-:W-:-:S11]  /*11960*/  ISETP.GE.AND P3, PT, R66, 0xc0, PT ;  /* 0x000000c04200780c */ /* 0x000fd60003f66270 */
[----:B------:R-:W0:Y:S01]  /*11970*/  @P2 LDC R31, c[0x0][0xbec] ;  /* 0x0002fb00ff1f2b82 */ /* 0x000e220000000800 */
[----:B--2---:R-:W-:Y:S05]  /*11980*/  @P1 BRA `(.L_x_511) ;  /* 0x0000000000101947 */ /* 0x004fea0003800000 */
[----:B------:R-:W-:Y:S05]  /*11990*/  @!P0 BRA `(.L_x_511) ;  /* 0x00000000000c8947 */ /* 0x000fea0003800000 */
[----:B------:R-:W2:Y:S04]  /*119a0*/  LDG.E R7, desc[UR56][R4.64] ;  /* 0x0000003804077981 */ /* 0x000ea8000c1e1900 */
[----:B-----5:R-:W2:Y:S02]  /*119b0*/  LDG.E R8, desc[UR56][R4.64+0x4] ;  /* 0x0000043804087981 */ /* 0x020ea4000c1e1900 */
[----:B--2---:R-:W-:-:S07]  /*119c0*/  IADD3 R8, -R7, R8, RZ ;  /* 0x0000000807087210 */ /* 0x004fce0007ffe1ff */
.L_x_511:
[----:B------:R-:W2:Y:S04]  /*119d0*/  LDL R14, [R1+0x94] ;  /* 0x00009400010e7983 */ /* 0x000ea80000100800 */
[----:B------:R3:W5:Y:S01]  /*119e0*/  LDL R26, [R1+0x9c] ;  /* 0x00009c00011a7983 */ /* 0x0007620000100800 */
[----:B------:R-:W-:Y:S01]  /*119f0*/  BSSY B1, `(.L_x_512) ;  /* 0x000002e000017945 */ /* 0x000fe20003800000 */
[----:B------:R-:W-:Y:S02]  /*11a00*/  SEL R15, R65, RZ, !P0 ;  /* 0x000000ff410f7207 */ /* 0x000fe40004000000 */
[----:B------:R-:W-:Y:S02]  /*11a10*/  SEL R24, R24, RZ, !P0 ;  /* 0x000000ff18187207 */ /* 0x000fe40004000000 */
[----:B-----5:R-:W-:-:S02]  /*11a20*/  SHF.R.S32.HI R13, RZ, 0x1f, R0 ;  /* 0x0000001fff0d7819 */ /* 0x020fc40000011400 */
[----:B--2---:R-:W-:Y:S01]  /*11a30*/  SHF.R.S32.HI R12, RZ, 0x1f, R14 ;  /* 0x0000001fff0c7819 */ /* 0x004fe2000001140e */
[----:B---3--:R-:W-:Y:S06]  /*11a40*/  @P3 BRA `(.L_x_513) ;  /* 0x0000000000a03947 */ /* 0x008fec0003800000 */
[----:B------:R-:W2:Y:S01]  /*11a50*/  S2R R4, SR_TID.X ;  /* 0x0000000000047919 */ /* 0x000ea20000002100 */
[----:B------:R-:W3:Y:S02]  /*11a60*/  LDC R11, c[0x0][0xbe8] ;  /* 0x0002fa00ff0b7b82 */ /* 0x000ee40000000800 */
[----:B---3--:R-:W-:Y:S02]  /*11a70*/  IMAD R5, R8, R11, RZ ;  /* 0x0000000b08057224 */ /* 0x008fe400078e02ff */
[----:B--2---:R-:W-:-:S04]  /*11a80*/  IMAD R4, R26, 0xc0, R4 ;  /* 0x000000c01a047824 */ /* 0x004fc800078e0204 */
[----:B-1----:R-:W-:-:S05]  /*11a90*/  VIADD R10, R4, 0xffffff80 ;  /* 0xffffff80040a7836 */ /* 0x002fca0000000000 */
[----:B------:R-:W-:-:S13]  /*11aa0*/  ISETP.GE.AND P0, PT, R10, R5, PT ;  /* 0x000000050a00720c */ /* 0x000fda0003f06270 */
[----:B------:R-:W-:Y:S05]  /*11ab0*/  @P0 BRA `(.L_x_513) ;  /* 0x0000000000840947 */ /* 0x000fea0003800000 */
[----:B------:R-:W-:Y:S01]  /*11ac0*/  ISETP.NE.AND P0, PT, R11, 0x1, PT ;  /* 0x000000010b00780c */ /* 0x000fe20003f05270 */
[----:B------:R-:W-:Y:S01]  /*11ad0*/  ULDC.64 UR4, c[0x0][0xb90] ;  /* 0x0002e40000047ab9 */ /* 0x000fe20000000a00 */
[----:B------:R-:W-:Y:S02]  /*11ae0*/  IMAD.MOV.U32 R4, RZ, RZ, R0 ;  /* 0x000000ffff047224 */ /* 0x000fe400078e0000 */
[----:B------:R-:W-:Y:S02]  /*11af0*/  IMAD R9, R12, UR4, RZ ;  /* 0x000000040c097c24 */ /* 0x000fe4000f8e02ff */
[----:B------:R-:W-:Y:S02]  /*11b00*/  IMAD.MOV.U32 R5, RZ, RZ, R13 ;  /* 0x000000ffff057224 */ /* 0x000fe400078e000d */
[----:B------:R-:W-:Y:S02]  /*11b10*/  IMAD.MOV.U32 R7, RZ, RZ, R10 ;  /* 0x000000ffff077224 */ /* 0x000fe400078e000a */
[----:B------:R-:W-:-:S03]  /*11b20*/  IMAD.WIDE.U32 R4, R14, UR4, R4 ;  /* 0x000000040e047c25 */ /* 0x000fc6000f8e0004 */
[----:B------:R-:W1:Y:S01]  /*11b30*/  @P0 LDC R21, c[0x0][0xbec] ;  /* 0x0002fb00ff150b82 */ /* 0x000e620000000800 */
[----:B------:R-:W-:Y:S01]  /*11b40*/  IMAD R9, R14, UR5, R9 ;  /* 0x000000050e097c24 */ /* 0x000fe2000f8e0209 */
[----:B------:R-:W-:-:S03]  /*11b50*/  ULDC.64 UR4, c[0x0][0xb98] ;  /* 0x0002e60000047ab9 */ /* 0x000fc60000000a00 */
[----:B------:R-:W-:-:S03]  /*11b60*/  IMAD.IADD R5, R5, 0x1, R9 ;  /* 0x0000000105057824 */ /* 0x000fc600078e0209 */
[----:B------:R-:W2:Y:S01]  /*11b70*/  @P0 LDC R25, c[0x0][0xbf0] ;  /* 0x0002fc00ff190b82 */ /* 0x000ea20000000800 */
[----:B------:R-:W-:-:S04]  /*11b80*/  IMAD.WIDE.U32 R4, R15, UR4, R4 ;  /* 0x000000040f047c25 */ /* 0x000fc8000f8e0004 */
[----:B-1----:R-:W-:-:S05]  /*11b90*/  @P0 IMAD.HI.U32 R6, R10, R21, RZ ;  /* 0x000000150a060227 */ /* 0x002fca00078e00ff */
[----:B--2---:R-:W-:Y:S01]  /*11ba0*/  @P0 SHF.R.U32.HI R7, RZ, R25, R6 ;  /* 0x00000019ff070219 */ /* 0x004fe20000011606 */
[----:B------:R-:W-:-:S03]  /*11bb0*/  IMAD R6, R24, UR4, RZ ;  /* 0x0000000418067c24 */ /* 0x000fc6000f8e02ff */
[----:B------:R-:W-:Y:S01]  /*11bc0*/  IADD3 R4, P0, R7, R4, RZ ;  /* 0x0000000407047210 */ /* 0x000fe20007f1e0ff */
[----:B------:R-:W-:-:S04]  /*11bd0*/  IMAD.MOV R9, RZ, RZ, -R7 ;  /* 0x000000ffff097224 */ /* 0x000fc800078e0a07 */
[----:B------:R-:W-:Y:S01]  /*11be0*/  IMAD R9, R11, R9, R10 ;  /* 0x000000090b097224 */ /* 0x000fe200078e020a */
[----:B------:R-:W-:Y:S01]  /*11bf0*/  SHF.R.S32.HI R11, RZ, 0x1f, R7 ;  /* 0x0000001fff0b7819 */ /* 0x000fe20000011407 */
[----:B------:R-:W-:Y:S01]  /*11c00*/  IMAD R10, R15, UR5, R6 ;  /* 0x000000050f0a7c24 */ /* 0x000fe2000f8e0206 */
[----:B------:R-:W-:Y:S02]  /*11c10*/  ULDC.64 UR4, c[0x0][0xb88] ;  /* 0x0002e20000047ab9 */ /* 0x000fe40000000a00 */
[----:B------:R-:W-:Y:S02]  /*11c20*/  SHF.R.S32.HI R6, RZ, 0x1f, R9 ;  /* 0x0000001fff067819 */ /* 0x000fe40000011409 */
[----:B------:R-:W-:-:S03]  /*11c30*/  IADD3.X R5, R11, R5, R10, P0, !PT ;  /* 0x000000050b057210 */ /* 0x000fc600007fe40a */
[----:B------:R-:W-:Y:S02]  /*11c40*/  IMAD R6, R6, UR4, RZ ;  /* 0x0000000406067c24 */ /* 0x000fe4000f8e02ff */
[----:B------:R-:W-:-:S04]  /*11c50*/  IMAD.WIDE.U32 R4, R9, UR4, R4 ;  /* 0x0000000409047c25 */ /* 0x000fc8000f8e0004 */
[----:B------:R-:W-:Y:S01]  /*11c60*/  IMAD R7, R9, UR5, R6 ;  /* 0x0000000509077c24 */ /* 0x000fe2000f8e0206 */
[----:B------:R-:W-:Y:S02]  /*11c70*/  ULDC.64 UR4, c[0x0][0xb50] ;  /* 0x0002d40000047ab9 */ /* 0x000fe40000000a00 */
[----:B------:R-:W-:Y:S01]  /*11c80*/  LEA R6, P0, R4, UR4, 0x2 ;  /* 0x0000000404067c11 */ /* 0x000fe2000f8010ff */
[----:B------:R-:W-:-:S05]  /*11c90*/  IMAD.IADD R5, R5, 0x1, R7 ;  /* 0x0000000105057824 */ /* 0x000fca00078e0207 */
[----:B------:R-:W-:Y:S02]  /*11ca0*/  LEA.HI.X R7, R4, UR5, R5, 0x2, P0 ;  /* 0x0000000504077c11 */ /* 0x000fe400080f1405 */
[----:B------:R-:W-:-:S05]  /*11cb0*/  MOV R5, 0xff800000 ;  /* 0xff80000000057802 */ /* 0x000fca0000000f00 */
[----:B------:R2:W-:Y:S02]  /*11cc0*/  STG.E desc[UR56][R6.64], R5 ;  /* 0x0000000506007986 */ /* 0x0005e4000c101938 */
.L_x_513:
[----:B------:R-:W-:Y:S05]  /*11cd0*/  BSYNC B1 ;  /* 0x0000000000017941 */ /* 0x000fea0003800000 */
.L_x_512:
[----:B-1----:R-:W1:Y:S01]  /*11ce0*/  @P2 LDC R9, c[0x0][0xbf0] ;  /* 0x0002fc00ff092b82 */ /* 0x002e620000000800 */
[----:B------:R-:W-:Y:S01]  /*11cf0*/  ULDC.64 UR4, c[0x0][0xaa0] ;  /* 0x0002a80000047ab9 */ /* 0x000fe20000000a00 */
[----:B------:R-:W-:Y:S01]  /*11d00*/  IMAD R3, R3, 0x30, R30 ;  /* 0x0000003003037824 */ /* 0x000fe200078e021e */
[----:B------:R-:W-:Y:S01]  /*11d10*/  ULDC.64 UR6, c[0x0][0xa80] ;  /* 0x0002a00000067ab9 */ /* 0x000fe20000000a00 */
[----:B--2---:R-:W-:Y:S02]  /*11d20*/  IMAD R5, R13, UR4, RZ ;  /* 0x000000040d057c24 */ /* 0x004fe4000f8e02ff */
[----:B------:R-:W-:Y:S02]  /*11d30*/  IMAD R10, R26, 0xc0, R3 ;  /* 0x000000c01a0a7824 */ /* 0x000fe400078e0203 */
[C---:B------:R-:W-:Y:S02]  /*11d40*/  IMAD R7, R0.reuse, UR5, R5 ;  /* 0x0000000500077c24 */ /* 0x040fe4000f8e0205 */
[----:B------:R-:W-:Y:S01]  /*11d50*/  IMAD.WIDE.U32 R4, R0, UR4, RZ ;  /* 0x0000000400047c25 */ /* 0x000fe2000f8e00ff */
[----:B------:R-:W-:-:S03]  /*11d60*/  ULDC.64 UR4, c[0x0][0xae8] ;  /* 0x0002ba0000047ab9 */ /* 0x000fc60000000a00 */
[----:B------:R-:W-:Y:S02]  /*11d70*/  IMAD R0, R12, UR4, RZ ;  /* 0x000000040c007c24 */ /* 0x000fe4000f8e02ff */
[----:B------:R-:W-:Y:S02]  /*11d80*/  IMAD.IADD R5, R5, 0x1, R7 ;  /* 0x0000000105057824 */ /* 0x000fe400078e0207 */
[----:B------:R-:W-:Y:S02]  /*11d90*/  IMAD R7, R14, UR5, R0 ;  /* 0x000000050e077c24 */ /* 0x000fe4000f8e0200 */
[----:B0-----:R-:W-:-:S04]  /*11da0*/  @P2 IMAD.HI.U32 R0, R10, R31, RZ ;  /* 0x0000001f0a002227 */ /* 0x001fc800078e00ff */
[----:B------:R-:W-:Y:S01]  /*11db0*/  IMAD.MOV.U32 R3, RZ, RZ, R10 ;  /* 0x000000ffff037224 */ /* 0x000fe200078e000a */
[----:B-1----:R-:W-:Y:S01]  /*11dc0*/  @P2 SHF.R.U32.HI R3, RZ, R9, R0 ;  /* 0x00000009ff032219 */ /* 0x002fe20000011600 */
[----:B------:R-:W-:Y:S01]  /*11dd0*/  IMAD.WIDE.U32 R4, R14, UR4, R4 ;  /* 0x000000040e047c25 */ /* 0x000fe2000f8e0004 */
[----:B------:R-:W-:Y:S02]  /*11de0*/  ULDC.64 UR4, c[0x0][0xaf0] ;  /* 0x0002bc0000047ab9 */ /* 0x000fe40000000a00 */
[----:B------:R-:W-:Y:S01]  /*11df0*/  SHF.R.S32.HI R0, RZ, 0x1f, R3 ;  /* 0x0000001fff007819 */ /* 0x000fe20000011403 */
[----:B------:R-:W-:Y:S02]  /*11e00*/  IMAD.IADD R5, R5, 0x1, R7 ;  /* 0x0000000105057824 */ /* 0x000fe400078e0207 */
[----:B------:R-:W-:Y:S02]  /*11e10*/  IMAD R6, R24, UR4, RZ ;  /* 0x0000000418067c24 */ /* 0x000fe4000f8e02ff */
[----:B------:R-:W-:-:S02]  /*11e20*/  IMAD.MOV R21, RZ, RZ, -R3 ;  /* 0x000000ffff157224 */ /* 0x000fc400078e0a03 */
[C---:B------:R-:W-:Y:S02]  /*11e30*/  IMAD R7, R15.reuse, UR5, R6 ;  /* 0x000000050f077c24 */ /* 0x040fe4000f8e0206 */
[----:B------:R-:W-:Y:S01]  /*11e40*/  IMAD.WIDE.U32 R4, R15, UR4, R4 ;  /* 0x000000040f047c25 */ /* 0x000fe2000f8e0004 */
[----:B------:R-:W-:-:S03]  /*11e50*/  ULDC.64 UR4, c[0x0][0xae0] ;  /* 0x0002b80000047ab9 */ /* 0x000fc60000000a00 */
[----:B------:R-:W-:Y:S02]  /*11e60*/  IMAD R21, R27, R21, R10 ;  /* 0x000000151b157224 */ /* 0x000fe400078e020a */
[----:B------:R-:W-:Y:S02]  /*11e70*/  IMAD R6, R0, UR4, RZ ;  /* 0x0000000400067c24 */ /* 0x000fe4000f8e02ff */
[----:B------:R-:W-:Y:S01]  /*11e80*/  IMAD.IADD R5, R5, 0x1, R7 ;  /* 0x0000000105057824 */ /* 0x000fe200078e0207 */
[----:B------:R-:W-:Y:S01]  /*11e90*/  SHF.R.S32.HI R0, RZ, 0x1f, R21 ;  /* 0x0000001fff007819 */ /* 0x000fe20000011415 */
[C---:B------:R-:W-:Y:S02]  /*11ea0*/  IMAD R7, R3.reuse, UR5, R6 ;  /* 0x0000000503077c24 */ /* 0x040fe4000f8e0206 */
[----:B------:R-:W-:Y:S01]  /*11eb0*/  IMAD.WIDE.U32 R4, R3, UR4, R4 ;  /* 0x0000000403047c25 */ /* 0x000fe2000f8e0004 */
[----:B------:R-:W-:-:S03]  /*11ec0*/  ULDC.64 UR4, c[0x0][0xad8] ;  /* 0x0002b60000047ab9 */ /* 0x000fc60000000a00 */
[----:B------:R-:W-:Y:S02]  /*11ed0*/  IMAD R0, R0, UR4, RZ ;  /* 0x0000000400007c24 */ /* 0x000fe4000f8e02ff */
[----:B------:R-:W-:Y:S02]  /*11ee0*/  IMAD.IADD R5, R5, 0x1, R7 ;  /* 0x0000000105057824 */ /* 0x000fe400078e0207 */
[C---:B------:R-:W-:Y:S02]  /*11ef0*/  IMAD R3, R21.reuse, UR5, R0 ;  /* 0x0000000515037c24 */ /* 0x040fe4000f8e0200 */
[----:B------:R-:W-:Y:S01]  /*11f00*/  IMAD.WIDE.U32 R20, R21, UR4, R4 ;  /* 0x0000000415147c25 */ /* 0x000fe2000f8e0004 */
[----:B------:R-:W-:Y:S02]  /*11f10*/  ULDC UR4, c[0x0][0xac8] ;  /* 0x0002b20000047ab9 */ /* 0x000fe40000000800 */
[----:B------:R-:W-:Y:S01]  /*11f20*/  ISETP.GE.AND P0, PT, R29, UR4, PT ;  /* 0x000000041d007c0c */ /* 0x000fe2000bf06270 */
[----:B------:R-:W-:Y:S01]  /*11f30*/  IMAD.IADD R3, R21, 0x1, R3 ;  /* 0x0000000115037824 */ /* 0x000fe200078e0203 */
[----:B------:R-:W-:Y:S01]  /*11f40*/  LEA R7, P1, R20, UR6, 0x1 ;  /* 0x0000000614077c11 */ /* 0x000fe2000f8208ff */
[----:B------:R-:W-:-:S03]  /*11f50*/  UMOV UR4, 0xffffffff ;  /* 0xffffffff00047882 */ /* 0x000fc60000000000 */
[----:B------:R-:W-:Y:S01]  /*11f60*/  LEA.HI.X R20, R20, UR7, R3, 0x1, P1 ;  /* 0x0000000714147c11 */ /* 0x000fe200088f0c03 */
[----:B------:R-:W-:Y:S08]  /*11f70*/  BRA.DIV UR4, `(.L_x_514) ;  /* 0x0000006a04f87947 */ /* 0x000ff0000b800000 */
[----:B------:R-:W0:Y:S01]  /*11f80*/  SHFL.IDX PT, R3, R7, RZ, 0x181f ;  /* 0x00181fff07037589 */ /* 0x000e2200000e0000 */
[----:B------:R-:W-:Y:S02]  /*11f90*/  IMAD R21, R8, R27, RZ ;  /* 0x0000001b08157224 */ /* 0x000fe400078e02ff */
[----:B------:R-:W-:Y:S01]  /*11fa0*/  IMAD R24, R26, 0xc0, R30 ;  /* 0x000000c01a187824 */ /* 0x000fe200078e021e */
[----:B------:R-:W1:Y:S03]  /*11fb0*/  SHFL.IDX PT, R0, R20, RZ, 0x181f ;  /* 0x00181fff14007589 */ /* 0x000e6600000e0000 */
[C---:B------:R-:W-:Y:S01]  /*11fc0*/  VIADD R10, R24.reuse, 0x60 ;  /* 0x00000060180a7836 */ /* 0x040fe20000000000 */
[----:B------:R-:W2:Y:S01]  /*11fd0*/  SHFL.IDX PT, R5, R7, 0x1, 0x181f ;  /* 0x00381f0007057f89 */ /* 0x000ea200000e0000 */
[CC--:B------:R-:W-:Y:S02]  /*11fe0*/  ISETP.GE.OR P2, PT, R24.reuse, R21.reuse, P0 ;  /* 0x000000151800720c */ /* 0x0c0fe40000746670 */
[----:B------:R-:W-:Y:S01]  /*11ff0*/  IADD3 R8, R24, 0x30, RZ ;  /* 0x0000003018087810 */ /* 0x000fe20007ffe0ff */
[----:B------:R-:W3:Y:S01]  /*12000*/  SHFL.IDX PT, R14, R7, 0x2, 0x181f ;  /* 0x00581f00070e7f89 */ /* 0x000ee200000e0000 */
[----:B------:R-:W-:-:S02]  /*12010*/  ISETP.GE.OR P4, PT, R10, R21, P0 ;  /* 0x000000150a00720c */ /* 0x000fc40000786670 */
[----:B------:R-:W-:Y:S01]  /*12020*/  ISETP.GE.OR P3, PT, R8, R21, P0 ;  /* 0x000000150800720c */ /* 0x000fe20000766670 */
[----:B------:R-:W4:Y:S04]  /*12030*/  SHFL.IDX PT, R4, R20, 0x1, 0x181f ;  /* 0x00381f0014047f89 */ /* 0x000f2800000e0000 */
[----:B------:R-:W5:Y:S02]  /*12040*/  SHFL.IDX PT, R6, R20, 0x2, 0x181f ;  /* 0x00581f0014067f89 */ /* 0x000f6400000e0000 */
[----:B0-----:R-:W-:-:S04]  /*12050*/  @!P2 LEA R10, P5, R29, R3, 0x1 ;  /* 0x000000031d0aa211 */ /* 0x001fc800078a08ff */
[C---:B-1----:R-:W-:Y:S02]  /*12060*/  @!P2 LEA.HI.X R3, R29.reuse, R0, R28, 0x1, P5 ;  /* 0x000000001d03a211 */ /* 0x042fe400028f0c1c */
[----:B------:R0:W1:Y:S01]  /*12070*/  SHFL.IDX PT, R0, R20, 0x3, 0x181f ;  /* 0x00781f0014007f89 */ /* 0x00006200000e0000 */
[C---:B--2---:R-:W-:Y:S02]  /*12080*/  @!P3 LEA R8, P1, R29.reuse, R5, 0x1 ;  /* 0x000000051d08b211 */ /* 0x044fe400078208ff */
[----:B------:R-:W-:Y:S01]  /*12090*/  @!P2 IMAD.MOV.U32 R11, RZ, RZ, R3 ;  /* 0x000000ffff0ba224 */ /* 0x000fe200078e0003 */
[----:B---3--:R-:W-:-:S04]  /*120a0*/  @!P4 LEA R25, P5, R29, R14, 0x1 ;  /* 0x0000000e1d19c211 */ /* 0x008fc800078a08ff */
[----:B------:R0:W-:Y:S01]  /*120b0*/  @!P2 ST.E.128 desc[UR56][R10.64], RZ ;  /* 0x000000ff0a00a985 */ /* 0x0001e2000c101d38 */
[C-C-:B----4-:R-:W-:Y:S01]  /*120c0*/  @!P3 LEA.HI.X R9, R29.reuse, R4, R28.reuse, 0x1, P1 ;  /* 0x000000041d09b211 */ /* 0x150fe200008f0c1c */
[----:B------:R-:W-:Y:S02]  /*120d0*/  @!P4 IMAD.MOV.U32 R4, RZ, RZ, R25 ;  /* 0x000000ffff04c224 */ /* 0x000fe400078e0019 */
[----:B------:R0:W2:Y:S01]  /*120e0*/  SHFL.IDX PT, R14, R7, 0x3, 0x181f ;  /* 0x00781f00070e7f89 */ /* 0x0000a200000e0000 */
[----:B-----5:R-:W-:-:S03]  /*120f0*/  @!P4 LEA.HI.X R5, R29, R6, R28, 0x1, P5 ;  /* 0x000000061d05c211 */ /* 0x020fc600028f0c1c */
[----:B------:R0:W-:Y:S04]  /*12100*/  @!P3 ST.E.128 desc[UR56][R8.64], RZ ;  /* 0x000000ff0800b985 */ /* 0x0001e8000c101d38 */
[----:B------:R0:W-:Y:S02]  /*12110*/  @!P4 ST.E.128 desc[UR56][R4.64], RZ ;  /* 0x000000ff0400c985 */ /* 0x0001e4000c101d38 */
.L_x_687:
[----:B------:R-:W-:-:S05]  /*12120*/  VIADD R24, R24, 0x90 ;  /* 0x0000009018187836 */ /* 0x000fca0000000000 */
[----:B------:R-:W-:-:S13]  /*12130*/  ISETP.GE.OR P0, PT, R24, R21, P0 ;  /* 0x000000151800720c */ /* 0x000fda0000706670 */
[----:B--2---:R-:W-:-:S04]  /*12140*/  @!P0 LEA R14, P1, R29, R14, 0x1 ;  /* 0x0000000e1d0e8211 */ /* 0x004fc800078208ff */
[----:B-1----:R-:W-:-:S05]  /*12150*/  @!P0 LEA.HI.X R15, R29, R0, R28, 0x1, P1 ;  /* 0x000000001d0f8211 */ /* 0x002fca00008f0c1c */
[----:B------:R1:W-:Y:S04]  /*12160*/  @!P0 ST.E.128 desc[UR56][R14.64], RZ ;  /* 0x000000ff0e008985 */ /* 0x0003e8000c101d38 */
.L_x_510:
[----:B------:R-:W-:Y:S05]  /*12170*/  BSYNC B0 ;  /* 0x0000000000007941 */ /* 0x000fea0003800000 */
.L_x_507:
[----:B------:R-:W-:Y:S02]  /*12180*/  ULDC UR4, c[0x0][0xc3c] ;  /* 0x00030f0000047ab9 */ /* 0x000fe40000000800 */
[----:B------:R-:W-:-:S13]  /*12190*/  ISETP.GE.AND P0, PT, R35, UR4, PT ;  /* 0x0000000423007c0c */ /* 0x000fda000bf06270 */
[----:B------:R-:W-:Y:S05]  /*121a0*/  @!P0 BRA `(.L_x_515) ;  /* 0xfffffef000148947 */ /* 0x000fea000383ffff */
[----:B------:R-:W-:Y:S05]  /*121b0*/  BRA `(.L_x_396) ;  /* 0x0000006000787947 */ /* 0x000fea0003800000 */
.L_x_394:
[----:B------:R-:W-:-:S08]  /*121c0*/  NOP ;  /* 0x0000000000007918 */ /* 0x000fd00000000000 */
[----:B--2---:R-:W0:-:S00]  /*121d0*/  USETMAXREG.DEALLOC.CTAPOOL 0x20 ;  /* 0x00000020000079c8 */ /* 0x004e0000080e0500 */
[----:B0-----:R-:W2:Y:S01]  /*121e0*/  LDL.LU R2, [R1] ;  /* 0x0000000001027983 */ /* 0x001ea20000300800 */
[----:B------:R-:W-:-:S06]  /*121f0*/  LOP3.LUT R0, R0, 0x3, RZ, 0xc0, !PT ;  /* 0x0000000300007812 */ /* 0x000fcc00078ec0ff */
[----:B------:R-:W0:Y:S02]  /*12200*/  SHFL.IDX PT, R0, R0, RZ, 0x1f ;  /* 0x00001fff00007589 */ /* 0x000e2400000e0000 */
[----:B0-----:R-:W-:Y:S01]  /*12210*/  ISETP.NE.AND P0, PT, R0, RZ, PT ;  /* 0x000000ff0000720c */ /* 0x001fe20003f05270 */
[----:B------:R-:W-:Y:S01]  /*12220*/  IMAD.MOV.U32 R0, RZ, RZ, RZ ;  /* 0x000000ffff007224 */ /* 0x000fe200078e00ff */
[----:B--2---:R-:W-:-:S11]  /*12230*/  LOP3.LUT R2, R2, 0xfffffffd, RZ, 0xc0, !PT ;  /* 0xfffffffd02027812 */ /* 0x004fd600078ec0ff */
[----:B------:R-:W-:-:S05]  /*12240*/  @P0 LOP3.LUT R2, R2, 0x2, RZ, 0xfc, !PT ;  /* 0x0000000202020812 */ /* 0x000fca00078efcff */
[----:B------:R0:W-:Y:S01]  /*12250*/  STL [R1], R2 ;  /* 0x0000000201007387 */ /* 0x0001e20000100800 */
        /* <DEDUP_REMOVED lines=8> */
.L_x_516:
        /* <DEDUP_REMOVED lines=38> */
[----:B------:R-:W-:Y:S01]  /*12540*/  IMAD.MOV.U32 R4, RZ, RZ, R3 ;  /* 0x000000ffff047224 */ /* 0x000fe200078e0003 */
[----:B------:R-:W-:Y:S01]  /*12550*/  UMOV UR4, URZ ;  /* 0x0000003f00047c82 */ /* 0x000fe20008000000 */
[----:B------:R-:W-:Y:S01]  /*12560*/  ULDC UR7, c[0x0][0xc3c] ;  /* 0x00030f0000077ab9 */ /* 0x000fe20000000800 */
[----:B------:R-:W-:-:S05]  /*12570*/  ULDC UR5, c[0x0][0xc38] ;  /* 0x00030e0000057ab9 */ /* 0x000fca0000000800 */
.L_x_522:
[----:B------:R-:W-:Y:S01]  /*12580*/  UIADD3 UR4, UR4, 0x1f, URZ ;  /* 0x0000001f04047890 */ /* 0x000fe2000fffe03f */
[----:B------:R-:W-:-:S05]  /*12590*/  IMAD.U32 R19, RZ, RZ, UR7 ;  /* 0x00000007ff137e24 */ /* 0x000fca000f8e00ff */
[----:B0-----:R-:W-:-:S13]  /*125a0*/  ISETP.LE.AND P6, PT, R6, UR4, PT ;  /* 0x0000000406007c0c */ /* 0x001fda000bfc3270 */
[----:B------:R-:W-:Y:S05]  /*125b0*/  @P6 BRA `(.L_x_519) ;  /* 0x0000000400246947 */ /* 0x000fea0003800000 */
[----:B------:R-:W-:Y:S01]  /*125c0*/  VIADD R7, R5, UR4 ;  /* 0x0000000405077c36 */ /* 0x000fe20008000000 */
[----:B------:R-:W-:Y:S01]  /*125d0*/  BSSY B0, `(.L_x_520) ;  /* 0x0000007000007945 */ /* 0x000fe20003800000 */
[----:B------:R-:W-:-:S03]  /*125e0*/  MOV R0, RZ ;  /* 0x000000ff00007202 */ /* 0x000fc60000000f00 */
[----:B------:R-:W-:-:S13]  /*125f0*/  ISETP.GE.OR P6, PT, R7, R6, !P0 ;  /* 0x000000060700720c */ /* 0x000fda00047c6670 */
[----:B------:R-:W-:Y:S05]  /*12600*/  @P6 BRA `(.L_x_521) ;  /* 0x00000000000c6947 */ /* 0x000fea0003800000 */
[----:B------:R-:W0:Y:S02]  /*12610*/  LDC.64 R2, c[0x0][0xc80] ;  /* 0x00032000ff027b82 */ /* 0x000e240000000a00 */
[----:B0-----:R-:W-:-:S05]  /*12620*/  IMAD.WIDE R2, R7, 0x4, R2 ;  /* 0x0000000407027825 */ /* 0x001fca00078e0202 */
[----:B------:R0:W5:Y:S02]  /*12630*/  LDG.E R0, desc[UR56][R2.64] ;  /* 0x0000003802007981 */ /* 0x000164000c1e1900 */
.L_x_521:
[----:B------:R-:W-:Y:S05]  /*12640*/  BSYNC B0 ;  /* 0x0000000000007941 */ /* 0x000fea0003800000 */
.L_x_520:
[----:B0----5:R-:W0:Y:S02]  /*12650*/  SHFL.UP PT, R2, R0, 0x1, RZ ;  /* 0x0420000000027989 */ /* 0x021e2400000e00ff */
        /* <DEDUP_REMOVED lines=20> */
.L_x_518:
[----:B------:R-:W-:-:S05]  /*127a0*/  IADD3 R9, -R3, R4, RZ ;  /* 0x0000000403097210 */ /* 0x000fca0007ffe1ff */
        /* <DEDUP_REMOVED lines=9> */
[----:B0-----:R-:W-:-:S06]  /*12840*/  VIADD R2, R8, 0xffffffe ;  /* 0x0ffffffe08027836 */ /* 0x001fcc0000000000 */
[----:B------:R0:W1:Y:S01]  /*12850*/  F2I.FTZ.U32.TRUNC.NTZ R3, R2 ;  /* 0x0000000200037305 */ /* 0x000062000021f000 */
[----:B------:R-:W-:Y:S05]  /*12860*/  @!P0 BRA `(.L_x_523) ;  /* 0x0000000000088947 */ /* 0x000fea0003800000 */
[----:B------:R-:W-:-:S06]  /*12870*/  VIADD R16, R19, 0xffffffff ;  /* 0xffffffff13107836 */ /* 0x000fcc0000000000 */
[----:B------:R2:W3:Y:S02]  /*12880*/  SHFL.IDX PT, R16, R7, R16, 0x1f ;  /* 0x00001f1007107589 */ /* 0x0004e400000e0000 */
.L_x_523:
[----:B---3--:R-:W-:Y:S01]  /*12890*/  IMAD R16, R16, UR5, R9 ;  /* 0x0000000510107c24 */ /* 0x008fe2000f8e0209 */
[----:B0-----:R-:W-:Y:S01]  /*128a0*/  IABS R2, R0 ;  /* 0x0000000000027213 */ /* 0x001fe20000000000 */
[----:B-12---:R-:W-:Y:S02]  /*128b0*/  IMAD.MOV R7, RZ, RZ, -R3 ;  /* 0x000000ffff077224 */ /* 0x006fe400078e0a03 */
[----:B------:R-:W-:Y:S01]  /*128c0*/  VIADD R19, R19, UR4 ;  /* 0x0000000413137c36 */ /* 0x000fe20008000000 */
[----:B------:R-:W-:Y:S01]  /*128d0*/  IADD3 R9, -R16, UR6, RZ ;  /* 0x0000000610097c10 */ /* 0x000fe2000fffe1ff */
[----:B------:R-:W-:Y:S02]  /*128e0*/  IMAD.MOV R8, RZ, RZ, -R2 ;  /* 0x000000ffff087224 */ /* 0x000fe400078e0a02 */
[----:B------:R-:W-:Y:S01]  /*128f0*/  IMAD R7, R7, R4, RZ ;  /* 0x0000000407077224 */ /* 0x000fe200078e02ff */
[----:B------:R-:W-:Y:S01]  /*12900*/  IABS R6, R9 ;  /* 0x0000000900067213 */ /* 0x000fe20000000000 */
[----:B------:R-:W-:-:S04]  /*12910*/  IMAD.MOV.U32 R2, RZ, RZ, RZ ;  /* 0x000000ffff027224 */ /* 0x000fc800078e00ff */
[----:B------:R-:W-:-:S04]  /*12920*/  IMAD.HI.U32 R2, R3, R7, R2 ;  /* 0x0000000703027227 */ /* 0x000fc800078e0002 */
[----:B------:R-:W-:Y:S02]  /*12930*/  IMAD.MOV.U32 R3, RZ, RZ, R6 ;  /* 0x000000ffff037224 */ /* 0x000fe400078e0006 */
[----:B------:R-:W-:Y:S02]  /*12940*/  IMAD.MOV.U32 R6, RZ, RZ, R8 ;  /* 0x000000ffff067224 */ /* 0x000fe400078e0008 */
[----:B------:R-:W-:-:S04]  /*12950*/  IMAD.HI.U32 R2, R2, R3, RZ ;  /* 0x0000000302027227 */ /* 0x000fc800078e00ff */
[----:B------:R-:W-:-:S05]  /*12960*/  IMAD R3, R2, R6, R3 ;  /* 0x0000000602037224 */ /* 0x000fca00078e0203 */
[----:B------:R-:W-:-:S13]  /*12970*/  ISETP.GT.U32.AND P1, PT, R4, R3, PT ;  /* 0x000000030400720c */ /* 0x000fda0003f24070 */
[-C--:B------:R-:W-:Y:S01]  /*12980*/  @!P1 IADD3 R3, R3, -R4.reuse, RZ ;  /* 0x8000000403039210 */ /* 0x080fe20007ffe0ff */
        /* <DEDUP_REMOVED lines=12> */
.L_x_519:
[----:B------:R-:W-:Y:S01]  /*12a50*/  IMAD.MOV.U32 R17, RZ, RZ, RZ ;  /* 0x000000ffff117224 */ /* 0x000fe200078e00ff */
[----:B------:R-:W-:Y:S01]  /*12a60*/  MOV R16, UR6 ;  /* 0x0000000600107c02 */ /* 0x000fe20008000f00 */
[----:B------:R-:W-:-:S07]  /*12a70*/  IMAD.MOV.U32 R18, RZ, RZ, RZ ;  /* 0x000000ffff127224 */ /* 0x000fce00078e00ff */
.L_x_524:
[----:B------:R-:W-:-:S13]  /*12a80*/  ISETP.NE.AND P0, PT, R5, RZ, PT ;  /* 0x000000ff0500720c */ /* 0x000fda0003f05270 */
[----:B------:R-:W0:Y:S01]  /*12a90*/  @!P0 S2R R3, SR_CgaCtaId ;  /* 0x0000000000038919 */ /* 0x000e220000008800 */
[----:B------:R-:W-:-:S04]  /*12aa0*/  @!P0 MOV R0, 0x400 ;  /* 0x0000040000008802 */ /* 0x000fc80000000f00 */
[----:B0-----:R-:W-:-:S05]  /*12ab0*/  @!P0 LEA R0, R3, R0, 0x18 ;  /* 0x0000000003008211 */ /* 0x001fca00078ec0ff */
[----:B------:R2:W-:Y:S01]  /*12ac0*/  @!P0 STS.128 [R0+0x308d0], R16 ;  /* 0x0308d01000008388 */ /* 0x0005e20000000c00 */
[----:B------:R-:W-:Y:S06]  /*12ad0*/  BAR.ARV 0x5, 0x200 ;  /* 0x0148000000007b1d */ /* 0x000fec0000002000 */
.L_x_517:
[----:B------:R3:W-:Y:S01]  /*12ae0*/  STL [R1+0x24], RZ ;  /* 0x000024ff01007387 */ /* 0x0007e20000100800 */
[----:B------:R-:W-:Y:S01]  /*12af0*/  ULDC UR4, c[0x0][0xc3c] ;  /* 0x00030f0000047ab9 */ /* 0x000fe20000000800 */
[----:B------:R-:W-:Y:S01]  /*12b00*/  IMAD.MOV.U32 R26, RZ, RZ, 0x1 ;  /* 0x00000001ff1a7424 */ /* 0x000fe200078e00ff */
[----:B-1----:R-:W-:Y:S01]  /*12b10*/  ISETP.GE.AND P0, PT, R19, UR4, PT ;  /* 0x0000000413007c0c */ /* 0x002fe2000bf06270 */
[----:B------:R-:W-:-:S12]  /*12b20*/  IMAD.MOV.U32 R23, RZ, RZ, RZ ;  /* 0x000000ffff177224 */ /* 0x000fd800078e00ff */
[----:B---3--:R-:W-:Y:S05]  /*12b30*/  @P0 BRA `(.L_x_525) ;  /* 0x00000054003c0947 */ /* 0x008fea0003800000 */
[----:B------:R-:W1:Y:S01]  /*12b40*/  S2R R5, SR_TID.X ;  /* 0x0000000000057919 */ /* 0x000e620000002100 */
[----:B------:R-:W3:Y:S01]  /*12b50*/  S2UR UR5, SR_CgaCtaId ;  /* 0x00000000000579c3 */ /* 0x000ee20000008800 */
[----:B------:R-:W-:Y:S01]  /*12b60*/  UMOV UR4, 0x400 ;  /* 0x0000040000047882 */ /* 0x000fe20000000000 */
[----:B------:R-:W-:Y:S01]  /*12b70*/  BSSY B8, `(.L_x_525) ;  /* 0x000054b000087945 */ /* 0x000fe20003800000 */
[----:B------:R-:W-:Y:S01]  /*12b80*/  IMAD.MOV.U32 R26, RZ, RZ, 0x1 ;  /* 0x00000001ff1a7424 */ /* 0x000fe200078e00ff */
[----:B------:R-:W-:Y:S01]  /*12b90*/  MOV R23, RZ ;  /* 0x000000ff00177202 */ /* 0x000fe20000000f00 */
[----:B------:R-:W-:Y:S01]  /*12ba0*/  IMAD.MOV.U32 R29, RZ, RZ, RZ ;  /* 0x000000ffff1d7224 */ /* 0x000fe200078e00ff */
[----:B------:R-:W-:Y:S01]  /*12bb0*/  ULDC.64 UR38, c[0x0][0x198] ;  /* 0x0000660000267ab9 */ /* 0x000fe20000000a00 */
[----:B------:R-:W-:Y:S01]  /*12bc0*/  ULDC UR36, c[0x0][0xc] ;  /* 0x0000030000247ab9 */ /* 0x000fe20000000800 */
[----:B---3--:R-:W-:-:S06]  /*12bd0*/  ULEA UR4, UR5, UR4, 0x18 ;  /* 0x0000000405047291 */ /* 0x008fcc000f8ec03f */
[----:B------:R-:W-:Y:S01]  /*12be0*/  IMAD.U32 R22, RZ, RZ, UR4 ;  /* 0x00000004ff167e24 */ /* 0x000fe2000f8e00ff */
[C---:B-1----:R-:W-:Y:S01]  /*12bf0*/  LOP3.LUT R4, R5.reuse, 0x7f, RZ, 0xc0, !PT ;  /* 0x0000007f05047812 */ /* 0x042fe200078ec0ff */
[----:B--2---:R-:W-:-:S04]  /*12c00*/  IMAD.SHL.U32 R0, R5, 0x8, RZ ;  /* 0x0000000805007824 */ /* 0x004fc800078e00ff */
[----:B------:R-:W-:Y:S01]  /*12c10*/  IMAD.SHL.U32 R3, R4, 0x8, RZ ;  /* 0x0000000804037824 */ /* 0x000fe200078e00ff */
[----:B0-----:R-:W-:Y:S02]  /*12c20*/  LOP3.LUT R2, R0, 0x1f8, RZ, 0xc0, !PT ;  /* 0x000001f800027812 */ /* 0x001fe400078ec0ff */
[----:B------:R-:W-:Y:S02]  /*12c30*/  SHF.R.U32.HI R4, RZ, 0x3, R4 ;  /* 0x00000003ff047819 */ /* 0x000fe40000011604 */
[----:B------:R-:W-:-:S04]  /*12c40*/  LOP3.LUT R2, R2, 0x38, R5, 0x78, !PT ;  /* 0x0000003802027812 */ /* 0x000fc800078e7805 */
[----:B------:R-:W-:Y:S01]  /*12c50*/  LOP3.LUT R3, R2, 0x200, R3, 0xf8, !PT ;  /* 0x0000020002037812 */ /* 0x000fe200078ef803 */
[----:B------:R-:W-:Y:S02]  /*12c60*/  IMAD.SHL.U32 R2, R5, 0x10, RZ ;  /* 0x0000001005027824 */ /* 0x000fe400078e00ff */
[----:B------:R-:W-:Y:S02]  /*12c70*/  IMAD.MOV.U32 R5, RZ, RZ, 0x1 ;  /* 0x00000001ff057424 */ /* 0x000fe400078e00ff */
[----:B------:R-:W-:Y:S01]  /*12c80*/  IMAD R0, R3, 0x2, R22 ;  /* 0x0000000203007824 */ /* 0x000fe200078e0216 */
[----:B------:R-:W-:Y:S02]  /*12c90*/  LOP3.LUT R2, R4, 0x70, R2, 0xf8, !PT ;  /* 0x0000007004027812 */ /* 0x000fe400078ef802 */
[----:B------:R0:W-:Y:S04]  /*12ca0*/  STL [R1+0x4], R5 ;  /* 0x0000040501007387 */ /* 0x0001e80000100800 */
[----:B------:R0:W-:Y:S04]  /*12cb0*/  STL [R1+0xc], R0 ;  /* 0x00000c0001007387 */ /* 0x0001e80000100800 */
[----:B------:R0:W-:Y:S02]  /*12cc0*/  STL [R1+0x24], RZ ;  /* 0x000024ff01007387 */ /* 0x0001e40000100800 */
.L_x_647:
[----:B-1----:R-:W1:Y:S02]  /*12cd0*/  LDC.64 R2, c[0x0][0xc88] ;  /* 0x00032200ff027b82 */ /* 0x002e640000000a00 */
[----:B-1----:R-:W-:-:S05]  /*12ce0*/  IMAD.WIDE R2, R19, 0x4, R2 ;  /* 0x0000000413027825 */ /* 0x002fca00078e0202 */
[----:B0-----:R-:W0:Y:S01]  /*12cf0*/  LDG.E R13, desc[UR56][R2.64] ;  /* 0x00000038020d7981 */ /* 0x001e22000c1e1900 */
[----:B------:R-:W-:Y:S05]  /*12d00*/  YIELD ;  /* 0x0000000000007946 */ /* 0x000fea0003800000 */
[----:B------:R-:W-:Y:S01]  /*12d10*/  ULDC.64 UR4, c[0x0][0xa28] ;  /* 0x00028a0000047ab9 */ /* 0x000fe20000000a00 */
[----:B------:R-:W-:Y:S01]  /*12d20*/  ULDC.64 UR6, c[0x0][0xa00] ;  /* 0x0002800000067ab9 */ /* 0x000fe20000000a00 */
[----:B------:R-:W-:Y:S02]  /*12d30*/  ISETP.NE.U32.AND P0, PT, RZ, UR4, PT ;  /* 0x00000004ff007c0c */ /* 0x000fe4000bf05070 */
[----:B------:R-:W-:Y:S01]  /*12d40*/  CS2R R8, SRZ ;  /* 0x0000000000087805 */ /* 0x000fe2000001ff00 */
[----:B------:R-:W-:Y:S01]  /*12d50*/  ULDC.64 UR8, c[0x0][0xa18] ;  /* 0x0002860000087ab9 */ /* 0x000fe20000000a00 */
[----:B------:R-:W-:-:S02]  /*12d60*/  ISETP.NE.AND.EX P1, PT, RZ, UR5, PT, P0 ;  /* 0x00000005ff007c0c */ /* 0x000fc4000bf25300 */
[----:B------:R-:W-:-:S04]  /*12d70*/  ISETP.NE.U32.AND P0, PT, RZ, UR6, PT ;  /* 0x00000006ff007c0c */ /* 0x000fc8000bf05070 */
[----:B------:R-:W-:Y:S02]  /*12d80*/  ISETP.NE.AND.EX P0, PT, RZ, UR7, PT, P0 ;  /* 0x00000007ff007c0c */ /* 0x000fe4000bf05300 */
[----:B0-----:R-:W-:Y:S01]  /*12d90*/  SHF.R.S32.HI R0, RZ, 0x1f, R13 ;  /* 0x0000001fff007819 */ /* 0x001fe2000001140d */
[----:B------:R-:W-:-:S04]  /*12da0*/  IMAD.SHL.U32 R24, R13, 0x4, RZ ;  /* 0x000000040d187824 */ /* 0x000fc800078e00ff */
[C---:B------:R-:W-:Y:S01]  /*12db0*/  @P1 LEA R4, P2, R13.reuse, UR4, 0x2 ;  /* 0x000000040d041c11 */ /* 0x040fe2000f8410ff */
[----:B------:R-:W-:Y:S01]  /*12dc0*/  STL [R1+0x10], R13 ;  /* 0x0000100d01007387 */ /* 0x000fe20000100800 */
[C-C-:B------:R-:W-:Y:S02]  /*12dd0*/  SHF.L.U64.HI R12, R13.reuse, 0x2, R0.reuse ;  /* 0x000000020d0c7819 */ /* 0x140fe40000010200 */
[----:B------:R-:W-:Y:S01]  /*12de0*/  @P1 LEA.HI.X R5, R13, UR5, R0, 0x2, P2 ;  /* 0x000000050d051c11 */ /* 0x000fe200090f1400 */
[----:B------:R-:W-:Y:S01]  /*12df0*/  ULDC.64 UR4, c[0x0][0xa08] ;  /* 0x0002820000047ab9 */ /* 0x000fe20000000a00 */
[----:B------:R-:W-:Y:S01]  /*12e00*/  IADD3 R2, P2, R24, UR6, RZ ;  /* 0x0000000618027c10 */ /* 0x000fe2000ff5e0ff */
[----:B------:R0:W-:Y:S03]  /*12e10*/  STL [R1+0x30], R0 ;  /* 0x0000300001007387 */ /* 0x0001e60000100800 */
[----:B------:R-:W-:Y:S01]  /*12e20*/  IADD3.X R3, R12, UR7, RZ, P2, !PT ;  /* 0x000000070c037c10 */ /* 0x000fe200097fe4ff */
[----:B------:R-:W-:Y:S01]  /*12e30*/  ULDC.64 UR6, c[0x0][0xa10] ;  /* 0x0002840000067ab9 */ /* 0x000fe20000000a00 */
[----:B------:R-:W-:Y:S01]  /*12e40*/  ISETP.NE.U32.AND P3, PT, RZ, UR8, PT ;  /* 0x00000008ff007c0c */ /* 0x000fe2000bf65070 */
[----:B------:R1:W5:Y:S04]  /*12e50*/  @P1 LDG.E R8, desc[UR56][R4.64] ;  /* 0x0000003804081981 */ /* 0x000368000c1e1900 */
[----:B--2---:R-:W2:Y:S01]  /*12e60*/  @P0 LDG.E R9, desc[UR56][R2.64] ;  /* 0x0000003802090981 */ /* 0x004ea2000c1e1900 */
[----:B------:R-:W-:-:S02]  /*12e70*/  ISETP.NE.AND.EX P3, PT, RZ, UR9, PT, P3 ;  /* 0x00000009ff007c0c */ /* 0x000fc4000bf65330 */
[----:B------:R-:W-:Y:S01]  /*12e80*/  IADD3 R6, P4, R24, UR4, RZ ;  /* 0x0000000418067c10 */ /* 0x000fe2000ff9e0ff */
[----:B------:R-:W-:Y:S03]  /*12e90*/  STL [R1+0x8], R12 ;  /* 0x0000080c01007387 */ /* 0x000fe60000100800 */
[----:B------:R-:W-:Y:S02]  /*12ea0*/  IADD3.X R7, R12, UR5, RZ, P4, !PT ;  /* 0x000000050c077c10 */ /* 0x000fe4000a7fe4ff */
[----:B-1----:R-:W-:Y:S02]  /*12eb0*/  IADD3 R4, P4, R24, UR6, RZ ;  /* 0x0000000618047c10 */ /* 0x002fe4000ff9e0ff */
[----:B------:R-:W-:Y:S02]  /*12ec0*/  ISETP.NE.U32.AND P1, PT, RZ, UR4, PT ;  /* 0x00000004ff007c0c */ /* 0x000fe4000bf25070 */
[----:B------:R-:W-:Y:S01]  /*12ed0*/  IADD3.X R5, R12, UR7, RZ, P4, !PT ;  /* 0x000000070c057c10 */ /* 0x000fe2000a7fe4ff */
[----:B------:R-:W-:Y:S01]  /*12ee0*/  ULDC UR4, c[0x0][0x288] ;  /* 0x0000a20000047ab9 */ /* 0x000fe20000000800 */
[----:B------:R-:W-:-:S02]  /*12ef0*/  ISETP.NE.U32.AND P2, PT, RZ, UR6, PT ;  /* 0x00000006ff007c0c */ /* 0x000fc4000bf45070 */
[----:B------:R-:W-:Y:S02]  /*12f00*/  @P3 IADD3 R10, P4, R24, UR8, RZ ;  /* 0x00000008180a3c10 */ /* 0x000fe4000ff9e0ff */
[----:B------:R-:W-:Y:S02]  /*12f10*/  ISETP.NE.AND.EX P1, PT, RZ, UR5, PT, P1 ;  /* 0x00000005ff007c0c */ /* 0x000fe4000bf25310 */
[----:B------:R-:W-:Y:S02]  /*12f20*/  ISETP.NE.AND.EX P2, PT, RZ, UR7, PT, P2 ;  /* 0x00000007ff007c0c */ /* 0x000fe4000bf45320 */
[----:B------:R-:W-:Y:S01]  /*12f30*/  @P3 IADD3.X R11, R12, UR9, RZ, P4, !PT ;  /* 0x000000090c0b3c10 */ /* 0x000fe2000a7fe4ff */
[----:B------:R-:W-:Y:S02]  /*12f40*/  IMAD.MOV.U32 R28, RZ, RZ, RZ ;  /* 0x000000ffff1c7224 */ /* 0x000fe400078e00ff */
[----:B0-----:R-:W-:-:S06]  /*12f50*/  IMAD.MOV.U32 R0, RZ, RZ, RZ ;  /* 0x000000ffff007224 */ /* 0x001fcc00078e00ff */
[----:B------:R-:W5:Y:S04]  /*12f60*/  @P1 LDG.E R28, desc[UR56][R6.64] ;  /* 0x00000038061c1981 */ /* 0x000f68000c1e1900 */
[----:B------:R-:W5:Y:S04]  /*12f70*/  @P2 LDG.E R0, desc[UR56][R4.64] ;  /* 0x0000003804002981 */ /* 0x000f68000c1e1900 */
[----:B--2---:R0:W-:Y:S02]  /*12f80*/  STL [R1+0x20], R9 ;  /* 0x0000200901007387 */ /* 0x0041e40000100800 */
[----:B0-----:R-:W-:Y:S01]  /*12f90*/  MOV R9, UR4 ;  /* 0x0000000400097c02 */ /* 0x001fe20008000f00 */
[----:B------:R-:W-:-:S05]  /*12fa0*/  ULDC.64 UR4, c[0x0][0x418] ;  /* 0x0001060000047ab9 */ /* 0x000fca0000000a00 */
[----:B------:R0:W2:Y:S01]  /*12fb0*/  @P3 LDG.E R9, desc[UR56][R10.64] ;  /* 0x000000380a093981 */ /* 0x0000a2000c1e1900 */
[----:B------:R-:W-:-:S03]  /*12fc0*/  UISETP.NE.U32.AND UP0, UPT, UR4, URZ, UPT ;  /* 0x0000003f0400728c */ /* 0x000fc6000bf05070 */
[----:B------:R-:W-:Y:S01]  /*12fd0*/  ULDC UR4, c[0x0][0x424] ;  /* 0x0001090000047ab9 */ /* 0x000fe20000000800 */
[----:B------:R-:W-:-:S03]  /*12fe0*/  UISETP.NE.AND.EX UP0, UPT, UR5, URZ, UPT, UP0 ;  /* 0x0000003f0500728c */ /* 0x000fc6000bf05300 */
[----:B------:R-:W-:Y:S01]  /*12ff0*/  ULDC UR5, c[0x0][0x2f0] ;  /* 0x0000bc0000057ab9 */ /* 0x000fe20000000800 */
[----:B------:R-:W-:-:S04]  /*13000*/  USEL UR4, UR4, 0x1, UP0 ;  /* 0x0000000104047887 */ /* 0x000fc80008000000 */
[----:B------:R-:W-:-:S03]  /*13010*/  UIMAD UR4, UR4, UR5, URZ ;  /* 0x00000005040472a4 */ /* 0x000fc6000f8e023f */
[----:B------:R-:W-:-:S03]  /*13020*/  ULDC UR5, c[0x0][0x348] ;  /* 0x0000d20000057ab9 */ /* 0x000fc60000000800 */
[----:B0-----:R-:W-:Y:S01]  /*13030*/  IMAD.U32 R10, RZ, RZ, UR4 ;  /* 0x00000004ff0a7e24 */ /* 0x001fe2000f8e00ff */
[----:B--2---:R0:W-:Y:S02]  /*13040*/  STL [R1+0x38], R9 ;  /* 0x0000380901007387 */ /* 0x0041e40000100800 */
[----:B0-----:R-:W-:Y:S01]  /*13050*/  IMAD.U32 R9, RZ, RZ, UR5 ;  /* 0x00000005ff097e24 */ /* 0x001fe2000f8e00ff */
[----:B----4-:R-:W-:Y:S06]  /*13060*/  @P3 BRA `(.L_x_526) ;  /* 0x0000000000143947 */ /* 0x010fec0003800000 */
[----:B------:R-:W-:Y:S05]  /*13070*/  @!P0 BRA `(.L_x_526) ;  /* 0x0000000000108947 */ /* 0x000fea0003800000 */
[----:B------:R-:W2:Y:S04]  /*13080*/  LDG.E R11, desc[UR56][R2.64] ;  /* 0x00000038020b7981 */ /* 0x000ea8000c1e1900 */
[----:B------:R-:W2:Y:S02]  /*13090*/  LDG.E R2, desc[UR56][R2.64+0x4] ;  /* 0x0000043802027981 */ /* 0x000ea4000c1e1900 */
[----:B--2---:R-:W-:-:S05]  /*130a0*/  IMAD.IADD R2, R2, 0x1, -R11 ;  /* 0x0000000102027824 */ /* 0x004fca00078e0a0b */
[----:B------:R0:W-:Y:S02]  /*130b0*/  STL [R1+0x38], R2 ;  /* 0x0000380201007387 */ /* 0x0001e40000100800 */
.L_x_526:
[----:B------:R-:W-:Y:S01]  /*130c0*/  ULDC.64 UR4, c[0x0][0xa20] ;  /* 0x0002880000047ab9 */ /* 0x000fe20000000a00 */
[----:B-----5:R-:W-:Y:S01]  /*130d0*/  IMAD.IADD R28, R28, 0x1, R8 ;  /* 0x000000011c1c7824 */ /* 0x020fe200078e0208 */
[----:B------:R-:W-:Y:S01]  /*130e0*/  ISETP.NE.U32.AND P0, PT, RZ, UR4, PT ;  /* 0x00000004ff007c0c */ /* 0x000fe2000bf05070 */
[----:B------:R-:W-:-:S03]  /*130f0*/  IMAD.MOV.U32 R25, RZ, RZ, R13 ;  /* 0x000000ffff197224 */ /* 0x000fc600078e000d */
[----:B------:R-:W-:-:S13]  /*13100*/  ISETP.NE.AND.EX P0, PT, RZ, UR5, PT, P0 ;  /* 0x00000005ff007c0c */ /* 0x000fda000bf05300 */
[----:B------:R-:W-:Y:S05]  /*13110*/  @!P0 BRA `(.L_x_527) ;  /* 0x0000000000108947 */ /* 0x000fea0003800000 */
[----:B0-----:R-:W-:-:S04]  /*13120*/  IADD3 R2, P0, R24, UR4, RZ ;  /* 0x0000000418027c10 */ /* 0x001fc8000ff1e0ff */
[----:B------:R-:W-:-:S05]  /*13130*/  IADD3.X R3, R12, UR5, RZ, P0, !PT ;  /* 0x000000050c037c10 */ /* 0x000fca00087fe4ff */
[----:B------:R0:W5:Y:S01]  /*13140*/  LDG.E R10, desc[UR56][R2.64] ;  /* 0x00000038020a7981 */ /* 0x000162000c1e1900 */
[----:B------:R-:W-:Y:S05]  /*13150*/  BRA `(.L_x_528) ;  /* 0x0000000000107947 */ /* 0x000fea0003800000 */
.L_x_527:
[----:B------:R-:W-:Y:S05]  /*13160*/  @!P1 BRA `(.L_x_528) ;  /* 0x00000000000c9947 */ /* 0x000fea0003800000 */
[----:B------:R-:W2:Y:S04]  /*13170*/  LDG.E R10, desc[UR56][R6.64] ;  /* 0x00000038060a7981 */ /* 0x000ea8000c1e1900 */
[----:B------:R-:W2:Y:S02]  /*13180*/  LDG.E R6, desc[UR56][R6.64+0x4] ;  /* 0x0000043806067981 */ /* 0x000ea4000c1e1900 */
[----:B--2---:R-:W-:-:S07]  /*13190*/  IMAD.IADD R10, R6, 0x1, -R10 ;  /* 0x00000001060a7824 */ /* 0x004fce00078e0a0a */
.L_x_528:
[----:B0-----:R-:W2:Y:S01]  /*131a0*/  @P2 LDG.E R2, desc[UR56][R4.64] ;  /* 0x0000003804022981 */ /* 0x001ea2000c1e1900 */
[----:B-----5:R-:W-:-:S03]  /*131b0*/  IMAD.IADD R10, R10, 0x1, -R8 ;  /* 0x000000010a0a7824 */ /* 0x020fc600078e0a08 */
[----:B------:R-:W2:Y:S01]  /*131c0*/  @P2 LDG.E R4, desc[UR56][R4.64+0x4] ;  /* 0x0000043804042981 */ /* 0x000ea2000c1e1900 */
[----:B------:R-:W-:Y:S01]  /*131d0*/  BSSY B0, `(.L_x_529) ;  /* 0x00000e2000007945 */ /* 0x000fe20003800000 */
[----:B--2---:R-:W-:-:S05]  /*131e0*/  @P2 IADD3 R9, -R2, R4, RZ ;  /* 0x0000000402092210 */ /* 0x004fca0007ffe1ff */
[----:B------:R-:W-:-:S04]  /*131f0*/  IMAD.IADD R3, R10, 0x1, R9 ;  /* 0x000000010a037824 */ /* 0x000fc800078e0209 */
[----:B------:R-:W-:-:S04]  /*13200*/  VIADD R2, R3, 0xbf ;  /* 0x000000bf03027836 */ /* 0x000fc80000000000 */
[----:B------:R-:W-:Y:S01]  /*13210*/  IMAD.HI R2, R2, 0x2aaaaaab, RZ ;  /* 0x2aaaaaab02027827 */ /* 0x000fe200078e02ff */
[----:B------:R0:W-:Y:S04]  /*13220*/  STL [R1+0x34], R3 ;  /* 0x0000340301007387 */ /* 0x0001e80000100800 */
[----:B0-----:R-:W-:-:S04]  /*13230*/  SHF.R.U32.HI R3, RZ, 0x1f, R2 ;  /* 0x0000001fff037819 */ /* 0x001fc80000011602 */
[----:B------:R-:W-:-:S05]  /*13240*/  LEA.HI.SX32 R4, R2, R3, 0x1b ;  /* 0x0000000302047211 */ /* 0x000fca00078fdaff */
[--C-:B------:R-:W-:Y:S02]  /*13250*/  IMAD R2, R4, 0xc0, -R10.reuse ;  /* 0x000000c004027824 */ /* 0x100fe400078e0a0a */
[----:B------:R-:W-:-:S03]  /*13260*/  IMAD.MOV R10, RZ, RZ, -R10 ;  /* 0x000000ffff0a7224 */ /* 0x000fc600078e0a0a */
[----:B------:R-:W-:Y:S02]  /*13270*/  VIMNMX R2, R2, R9, PT ;  /* 0x0000000902027248 */ /* 0x000fe40003fe0100 */
[----:B------:R-:W-:-:S04]  /*13280*/  VIMNMX R10, RZ, R10, !PT ;  /* 0x0000000aff0a7248 */ /* 0x000fc80007fe0100 */
[----:B------:R-:W-:Y:S01]  /*13290*/  ISETP.GT.AND P0, PT, R2, R10, PT ;  /* 0x0000000a0200720c */ /* 0x000fe20003f04270 */
[----:B------:R0:W-:-:S12]  /*132a0*/  STL [R1+0x18], R4 ;  /* 0x0000180401007387 */ /* 0x0001d80000100800 */
[----:B0-----:R-:W-:Y:S02]  /*132b0*/  @P0 VIADD R4, R2, 0xbf ;  /* 0x000000bf02040836 */ /* 0x001fe40000000000 */
[----:B------:R-:W-:-:S04]  /*132c0*/  IMAD.WIDE.U32 R2, R10, -0x55555555, RZ ;  /* 0xaaaaaaab0a027825 */ /* 0x000fc800078e00ff */
[----:B------:R-:W-:Y:S01]  /*132d0*/  @P0 IMAD.HI R2, R4, 0x2aaaaaab, RZ ;  /* 0x2aaaaaab04020827 */ /* 0x000fe200078e02ff */
[----:B------:R-:W-:-:S04]  /*132e0*/  SHF.R.U32.HI R3, RZ, 0x7, R3 ;  /* 0x00000007ff037819 */ /* 0x000fc80000011603 */
[----:B------:R-:W-:Y:S01]  /*132f0*/  @P0 SHF.R.U32.HI R5, RZ, 0x1f, R2 ;  /* 0x0000001fff050819 */ /* 0x000fe20000011602 */
[----:B------:R-:W-:-:S03]  /*13300*/  IMAD.MOV.U32 R4, RZ, RZ, R3 ;  /* 0x000000ffff047224 */ /* 0x000fc600078e0003 */
[----:B------:R-:W-:-:S04]  /*13310*/  @P0 LEA.HI.SX32 R4, R2, R5, 0x1b ;  /* 0x0000000502040211 */ /* 0x000fc800078fdaff */
[----:B------:R-:W-:Y:S02]  /*13320*/  ISETP.GT.AND P1, PT, R4, R3, PT ;  /* 0x000000030400720c */ /* 0x000fe40003f24270 */
[----:B------:R-:W-:-:S11]  /*13330*/  PLOP3.LUT P0, PT, PT, PT, PT, 0x80, 0x0 ;  /* 0x000000000000781c */ /* 0x000fd60003f0f070 */
[----:B------:R-:W-:Y:S05]  /*13340*/  @!P1 BRA `(.L_x_530) ;  /* 0x0000000c00289947 */ /* 0x000fea0003800000 */
[----:B------:R-:W-:Y:S01]  /*13350*/  UMOV UR4, 0xffffffff ;  /* 0xffffffff00047882 */ /* 0x000fe20000000000 */
[----:B------:R-:W-:Y:S02]  /*13360*/  SEL R2, R25, RZ, !P2 ;  /* 0x000000ff19027207 */ /* 0x000fe40005000000 */
[----:B------:R-:W-:Y:S05]  /*13370*/  BRA.DIV UR4, `(.L_x_531) ;  /* 0x0000005a04f87947 */ /* 0x000fea000b800000 */
[----:B------:R-:W0:Y:S02]  /*13380*/  S2R R5, SR_TID.X ;  /* 0x0000000000057919 */ /* 0x000e240000002100 */
[----:B0-----:R-:W-:-:S04]  /*13390*/  SHF.R.U32.HI R5, RZ, 0x5, R5 ;  /* 0x00000005ff057819 */ /* 0x001fc80000011605 */
[----:B------:R-:W-:-:S05]  /*133a0*/  LOP3.LUT R5, R5, 0x3, RZ, 0xc0, !PT ;  /* 0x0000000305057812 */ /* 0x000fca00078ec0ff */
[----:B------:R0:W1:Y:S02]  /*133b0*/  SHFL.IDX PT, R14, R5, RZ, 0x1f ;  /* 0x00001fff050e7589 */ /* 0x00006400000e0000 */
.L_x_690:
[----:B-1----:R-:W-:Y:S02]  /*133c0*/  ISETP.NE.AND P0, PT, R14, RZ, PT ;  /* 0x000000ff0e00720c */ /* 0x002fe40003f05270 */
[----:B------:R-:W-:-:S11]  /*133d0*/  PLOP3.LUT P6, PT, PT, PT, PT, 0x8, 0x0 ;  /* 0x000000000000781c */ /* 0x000fd60003fce170 */
[----:B------:R-:W-:Y:S05]  /*133e0*/  @P0 BRA `(.L_x_532) ;  /* 0x00000000000c0947 */ /* 0x000fea0003800000 */
[----:B------:R-:W-:-:S03]  /*133f0*/  UMOV UR4, 0xffffffff ;  /* 0xffffffff00047882 */ /* 0x000fc60000000000 */
[----:B------:R-:W-:Y:S05]  /*13400*/  BRA.DIV UR4, `(.L_x_533) ;  /* 0x0000005e04087947 */ /* 0x000fea000b800000 */
[----:B------:R-:W-:-:S13]  /*13410*/  ELECT P6, URZ, PT ;  /* 0x00000000003f782f */ /* 0x000fda00038c0000 */
.L_x_532:
[----:B0-----:R-:W2:Y:S01]  /*13420*/  LDL R5, [R1+0x24] ;  /* 0x0000240001057983 */ /* 0x001ea20000100800 */
[----:B------:R-:W-:Y:S01]  /*13430*/  BSSY B1, `(.L_x_534) ;  /* 0x0000008000017945 */ /* 0x000fe20003800000 */
[----:B--2---:R-:W-:-:S05]  /*13440*/  VIADD R5, R5, 0x1 ;  /* 0x0000000105057836 */ /* 0x004fca0000000000 */
[----:B------:R-:W-:-:S04]  /*13450*/  LEA.HI R6, R5, R5, RZ, 0x1 ;  /* 0x0000000505067211 */ /* 0x000fc800078f08ff */
[----:B------:R-:W-:-:S05]  /*13460*/  LOP3.LUT R6, R6, 0xfffffffe, RZ, 0xc0, !PT ;  /* 0xfffffffe06067812 */ /* 0x000fca00078ec0ff */
[----:B------:R-:W-:-:S05]  /*13470*/  IMAD.IADD R5, R5, 0x1, -R6 ;  /* 0x0000000105057824 */ /* 0x000fca00078e0a06 */
[----:B------:R-:W-:-:S04]  /*13480*/  SHF.L.U32 R5, R5, 0x1f, RZ ;  /* 0x0000001f05057819 */ /* 0x000fc800000006ff */
[----:B------:R-:W0:Y:S02]  /*13490*/  SYNCS.PHASECHK.TRANS64.TRYWAIT P0, [R22+URZ+0x30820], R5 ;  /* 0x03082005160075a7 */ /* 0x000e24000800017f */
[----:B0-----:R-:W-:Y:S05]  /*134a0*/  @!P0 BRA `(.L_x_535) ;  /* 0x0000005c00008947 */ /* 0x001fea0003800000 */
.L_x_693:
[----:B------:R-:W-:Y:S05]  /*134b0*/  BSYNC B1 ;  /* 0x0000000000017941 */ /* 0x000fea0003800000 */
.L_x_534:
[----:B------:R-:W-:Y:S04]  /*134c0*/  BSSY B1, `(.L_x_536) ;  /* 0x000004e000017945 */ /* 0x000fe80003800000 */
[----:B------:R-:W-:Y:S05]  /*134d0*/  @!P6 BRA `(.L_x_537) ;  /* 0x000000040030e947 */ /* 0x000fea0003800000 */
[----:B------:R-:W0:Y:S01]  /*134e0*/  LDL R8, [R1+0x4] ;  /* 0x0000040001087983 */ /* 0x000e220000100800 */
[----:B------:R-:W1:Y:S02]  /*134f0*/  S2R R6, SR_TID.X ;  /* 0x0000000000067919 */ /* 0x000e640000002100 */
[----:B-1----:R-:W-:Y:S02]  /*13500*/  LOP3.LUT R7, R6, 0x7f, RZ, 0xc0, !PT ;  /* 0x0000007f06077812 */ /* 0x002fe400078ec0ff */
[----:B------:R-:W-:Y:S01]  /*13510*/  LEA R6, R29, R22, 0x3 ;  /* 0x000000161d067211 */ /* 0x000fe200078e18ff */
[----:B------:R-:W-:Y:S01]  /*13520*/  BSSY B2, `(.L_x_538) ;  /* 0x0000005000027945 */ /* 0x000fe20003800000 */
[----:B------:R-:W-:Y:S02]  /*13530*/  ISETP.NE.AND P1, PT, R7, RZ, PT ;  /* 0x000000ff0700720c */ /* 0x000fe40003f25270 */
[----:B0-----:R-:W-:-:S04]  /*13540*/  SHF.L.U32 R5, R8, 0x1f, RZ ;  /* 0x0000001f08057819 */ /* 0x001fc800000006ff */
[----:B------:R-:W0:Y:S02]  /*13550*/  SYNCS.PHASECHK.TRANS64.TRYWAIT P0, [R6+URZ+0x308a0], R5 ;  /* 0x0308a005060075a7 */ /* 0x000e24000800017f */
[----:B0-----:R-:W-:Y:S05]  /*13560*/  @!P0 BRA `(.L_x_539) ;  /* 0x0000005800e48947 */ /* 0x001fea0003800000 */
.L_x_694:
[----:B------:R-:W-:Y:S05]  /*13570*/  BSYNC B2 ;  /* 0x0000000000027941 */ /* 0x000fea0003800000 */
.L_x_538:
[----:B------:R-:W-:Y:S04]  /*13580*/  BSSY B2, `(.L_x_540) ;  /* 0x0000009000027945 */ /* 0x000fe80003800000 */
        /* <DEDUP_REMOVED lines=8> */
.L_x_541:
[----:B------:R-:W-:Y:S05]  /*13610*/  BSYNC B2 ;  /* 0x0000000000027941 */ /* 0x000fea0003800000 */
.L_x_540:
[----:B------:R-:W-:Y:S01]  /*13620*/  IMAD.MOV.U32 R11, RZ, RZ, RZ ;  /* 0x000000ffff0b7224 */ /* 0x000fe200078e00ff */
[----:B------:R-:W-:Y:S01]  /*13630*/  UIADD3 UR4, UP0, UR38, 0x570, URZ ;  /* 0x0000057026047890 */ /* 0x000fe2000ff1e03f */
[----:B------:R-:W-:Y:S01]  /*13640*/  IMAD R7, R4, 0xc0, R0 ;  /* 0x000000c004077824 */ /* 0x000fe200078e0200 */
[----:B------:R-:W-:Y:S01]  /*13650*/  PLOP3.LUT P0, PT, PT, PT, PT, 0x80, 0x0 ;  /* 0x000000000000781c */ /* 0x000fe20003f0f070 */
[----:B------:R-:W-:Y:S01]  /*13660*/  IMAD R10, R29, 0x6000, R22 ;  /* 0x000060001d0a7824 */ /* 0x000fe200078e0216 */
[----:B------:R-:W-:Y:S01]  /*13670*/  R2UR UR10, R11 ;  /* 0x000000000b0a72ca */ /* 0x000fe200000e0000 */
[----:B------:R-:W-:Y:S01]  /*13680*/  VIADD R7, R7, 0xffffff40 ;  /* 0xffffff4007077836 */ /* 0x000fe20000000000 */
[----:B------:R-:W-:Y:S01]  /*13690*/  UIADD3.X UR5, URZ, UR39, URZ, UP0, !UPT ;  /* 0x000000273f057290 */ /* 0x000fe200087fe43f */
[----:B------:R-:W-:Y:S01]  /*136a0*/  VIADD R8, R6, 0x30890 ;  /* 0x0003089006087836 */ /* 0x000fe20000000000 */
[----:B------:R-:W-:Y:S01]  /*136b0*/  UMOV UR6, 0x0 ;  /* 0x0000000000067882 */ /* 0x000fe20000000000 */
[----:B------:R-:W-:Y:S01]  /*136c0*/  VIADD R9, R10, 0x12400 ;  /* 0x000124000a097836 */ /* 0x000fe20000000000 */
[----:B------:R-:W-:-:S09]  /*136d0*/  UMOV UR7, 0x12f00000 ;  /* 0x12f0000000077882 */ /* 0x000fd20000000000 */
.L_x_542:
        /* <DEDUP_REMOVED lines=10> */
[----:B------:R-:W1:Y:S01]  /*13780*/  SYNCS.PHASECHK.TRANS64.TRYWAIT P0, [R6+URZ+0x308c0], R5 ;  /* 0x0308c005060075a7 */ /* 0x000e62000800017f */
[----:B------:R-:W-:Y:S04]  /*13790*/  BSSY B2, `(.L_x_543) ;  /* 0x0000002000027945 */ /* 0x000fe80003800000 */
[----:B-1----:R-:W-:Y:S05]  /*137a0*/  @!P0 BRA `(.L_x_544) ;  /* 0x0000005800688947 */ /* 0x002fea0003800000 */
.L_x_695:
[----:B------:R-:W-:Y:S05]  /*137b0*/  BSYNC B2 ;  /* 0x0000000000027941 */ /* 0x000fea0003800000 */
.L_x_543:
[----:B------:R-:W-:Y:S01]  /*137c0*/  BSSY B2, `(.L_x_545) ;  /* 0x000000b000027945 */ /* 0x000fe20003800000 */
[----:B------:R-:W-:Y:S02]  /*137d0*/  IMAD.MOV.U32 R8, RZ, RZ, 0x0 ;  /* 0x00000000ff087424 */ /* 0x000fe400078e00ff */
[----:B------:R-:W-:Y:S01]  /*137e0*/  IMAD.MOV.U32 R9, RZ, RZ, 0x12f00000 ;  /* 0x12f00000ff097424 */ /* 0x000fe200078e00ff */
[----:B------:R-:W-:Y:S06]  /*137f0*/  @P1 BRA `(.L_x_546) ;  /* 0x00000000001c1947 */ /* 0x000fec0003800000 */
[----:B------:R-:W2:Y:S01]  /*13800*/  S2R R12, SR_TID.X ;  /* 0x00000000000c7919 */ /* 0x000ea20000002100 */
[----:B01----:R-:W-:-:S04]  /*13810*/  MOV R5, 0x6000 ;  /* 0x0000600000057802 */ /* 0x003fc80000000f00 */
[----:B------:R3:W-:Y:S01]  /*13820*/  SYNCS.ARRIVE.TRANS64 RZ, [R6+URZ+0x308b0], R5 ;  /* 0x0308b00506ff79a7 */ /* 0x0007e2000800003f */
[----:B--2---:R-:W-:-:S04]  /*13830*/  LOP3.LUT R12, R12, 0x1f, RZ, 0xc0, !PT ;  /* 0x0000001f0c0c7812 */ /* 0x004fc800078ec0ff */
[----:B------:R-:W-:-:S13]  /*13840*/  ISETP.NE.AND P0, PT, R12, RZ, PT ;  /* 0x000000ff0c00720c */ /* 0x000fda0003f05270 */
[----:B---3--:R-:W-:Y:S05]  /*13850*/  @!P0 BRA `(.L_x_546) ;  /* 0x0000000000048947 */ /* 0x008fea0003800000 */
[----:B------:R-:W-:Y:S01]  /*13860*/  BPT.TRAP 0x1 ;  /* 0x000000040000795c */ /* 0x000fe20000300000 */
.L_x_546:
[----:B------:R-:W-:Y:S05]  /*13870*/  BSYNC B2 ;  /* 0x0000000000027941 */ /* 0x000fea0003800000 */
.L_x_545:
[----:B------:R-:W-:Y:S01]  /*13880*/  R2UR UR10, R11 ;  /* 0x000000000b0a72ca */ /* 0x000fe200000e0000 */
[----:B------:R-:W-:Y:S01]  /*13890*/  UIADD3 UR4, UP0, UR38, 0x670, URZ ;  /* 0x0000067026047890 */ /* 0x000fe2000ff1e03f */
[----:B------:R-:W-:Y:S01]  /*138a0*/  R2UR UR6, R8 ;  /* 0x00000000080672ca */ /* 0x000fe200000e0000 */
[----:B------:R-:W-:Y:S01]  /*138b0*/  VIADD R10, R10, 0x400 ;  /* 0x000004000a0a7836 */ /* 0x000fe20000000000 */
[----:B------:R-:W-:Y:S01]  /*138c0*/  R2UR UR7, R9 ;  /* 0x00000000090772ca */ /* 0x000fe200000e0000 */
[----:B01----:R-:W-:Y:S01]  /*138d0*/  VIADD R6, R6, 0x308b0 ;  /* 0x000308b006067836 */ /* 0x003fe20000000000 */
[----:B------:R-:W-:Y:S01]  /*138e0*/  PLOP3.LUT P0, PT, PT, PT, PT, 0x80, 0x0 ;  /* 0x000000000000781c */ /* 0x000fe20003f0f070 */
[----:B------:R-:W-:-:S12]  /*138f0*/  UIADD3.X UR5, URZ, UR39, URZ, UP0, !UPT ;  /* 0x000000273f057290 */ /* 0x000fd800087fe43f */
.L_x_547:
        /* <DEDUP_REMOVED lines=10> */
.L_x_537:
[----:B------:R-:W-:Y:S05]  /*139a0*/  BSYNC B1 ;  /* 0x0000000000017941 */ /* 0x000fea0003800000 */
.L_x_536:
[----:B------:R-:W2:Y:S01]  /*139b0*/  LDL.LU R8, [R1+0x4] ;  /* 0x0000040001087983 */ /* 0x000ea20000300800 */
[----:B------:R-:W-:Y:S01]  /*139c0*/  VIADD R29, R29, 0x1 ;  /* 0x000000011d1d7836 */ /* 0x000fe20000000000 */
[----:B------:R-:W-:Y:S01]  /*139d0*/  PLOP3.LUT P0, PT, PT, PT, PT, 0x8, 0x0 ;  /* 0x000000000000781c */ /* 0x000fe20003f0e170 */
[----:B------:R-:W-:-:S03]  /*139e0*/  VIADD R4, R4, 0xfffffffe ;  /* 0xfffffffe04047836 */ /* 0x000fc60000000000 */
[C---:B------:R-:W-:Y:S02]  /*139f0*/  ISETP.NE.AND P1, PT, R29.reuse, 0x2, PT ;  /* 0x000000021d00780c */ /* 0x040fe40003f25270 */
[----:B------:R-:W-:Y:S02]  /*13a00*/  ISETP.GE.AND P2, PT, R4, R3, PT ;  /* 0x000000030400720c */ /* 0x000fe40003f46270 */
[----:B0-----:R-:W-:Y:S02]  /*13a10*/  SEL R5, RZ, 0x1, P1 ;  /* 0x00000001ff057807 */ /* 0x001fe40000800000 */
[----:B------:R-:W-:Y:S02]  /*13a20*/  SEL R29, R29, RZ, P1 ;  /* 0x000000ff1d1d7207 */ /* 0x000fe40000800000 */
[----:B--2---:R-:W-:-:S05]  /*13a30*/  LOP3.LUT R8, R8, R5, RZ, 0x3c, !PT ;  /* 0x0000000508087212 */ /* 0x004fca00078e3cff */
[----:B------:R0:W-:Y:S02]  /*13a40*/  STL [R1+0x4], R8 ;  /* 0x0000040801007387 */ /* 0x0001e40000100800 */
[----:B------:R-:W-:Y:S05]  /*13a50*/  @!P2 BRA `(.L_x_530) ;  /* 0x000000040064a947 */ /* 0x000fea0003800000 */
.L_x_560:
[----:B------:R-:W-:Y:S05]  /*13a60*/  YIELD ;  /* 0x0000000000007946 */ /* 0x000fea0003800000 */
[----:B------:R-:W-:Y:S04]  /*13a70*/  BSSY B1, `(.L_x_548) ;  /* 0x000004d000017945 */ /* 0x000fe80003800000 */
[----:B-1----:R-:W-:Y:S05]  /*13a80*/  @!P6 BRA `(.L_x_549) ;  /* 0x00000004002ce947 */ /* 0x002fea0003800000 */
[----:B------:R-:W2:Y:S01]  /*13a90*/  LDL R6, [R1+0x4] ;  /* 0x0000040001067983 */ /* 0x000ea20000100800 */
[----:B------:R-:W1:Y:S02]  /*13aa0*/  S2R R5, SR_TID.X ;  /* 0x0000000000057919 */ /* 0x000e640000002100 */
[----:B-1----:R-:W-:Y:S01]  /*13ab0*/  LOP3.LUT R7, R5, 0x7f, RZ, 0xc0, !PT ;  /* 0x0000007f05077812 */ /* 0x002fe200078ec0ff */
[----:B------:R-:W-:Y:S01]  /*13ac0*/  IMAD R5, R29, 0x8, R22 ;  /* 0x000000081d057824 */ /* 0x000fe200078e0216 */
[----:B------:R-:W-:Y:S02]  /*13ad0*/  BSSY B2, `(.L_x_550) ;  /* 0x0000005000027945 */ /* 0x000fe40003800000 */
[----:B------:R-:W-:Y:S02]  /*13ae0*/  ISETP.NE.AND P2, PT, R7, RZ, PT ;  /* 0x000000ff0700720c */ /* 0x000fe40003f45270 */
[----:B--2---:R-:W-:-:S04]  /*13af0*/  SHF.L.U32 R6, R6, 0x1f, RZ ;  /* 0x0000001f06067819 */ /* 0x004fc800000006ff */
[----:B------:R-:W1:Y:S02]  /*13b00*/  SYNCS.PHASECHK.TRANS64.TRYWAIT P1, [R5+URZ+0x308a0], R6 ;  /* 0x0308a006050075a7 */ /* 0x000e64000802017f */
[----:B-1----:R-:W-:Y:S05]  /*13b10*/  @!P1 BRA `(.L_x_551) ;  /* 0x0000005400a09947 */ /* 0x002fea0003800000 */
.L_x_696:
[----:B------:R-:W-:Y:S05]  /*13b20*/  BSYNC B2 ;  /* 0x0000000000027941 */ /* 0x000fea0003800000 */
.L_x_550:
[----:B------:R-:W-:Y:S04]  /*13b30*/  BSSY B2, `(.L_x_552) ;  /* 0x0000009000027945 */ /* 0x000fe80003800000 */
[----:B------:R-:W-:Y:S05]  /*13b40*/  @P2 BRA `(.L_x_553) ;  /* 0x00000000001c2947 */ /* 0x000fea0003800000 */
[----:B------:R-:W0:Y:S02]  /*13b50*/  S2R R7, SR_TID.X ;  /* 0x0000000000077919 */ /* 0x000e240000002100 */
[----:B0-----:R-:W-:Y:S01]  /*13b60*/  LOP3.LUT R8, R7, 0x1f, RZ, 0xc0, !PT ;  /* 0x0000001f07087812 */ /* 0x001fe200078ec0ff */
[----:B------:R-:W-:-:S03]  /*13b70*/  IMAD.MOV.U32 R7, RZ, RZ, 0x6000 ;  /* 0x00006000ff077424 */ /* 0x000fc600078e00ff */
[----:B------:R-:W-:Y:S01]  /*13b80*/  ISETP.NE.AND P1, PT, R8, RZ, PT ;  /* 0x000000ff0800720c */ /* 0x000fe20003f25270 */
[----:B------:R2:W-:-:S12]  /*13b90*/  SYNCS.ARRIVE.TRANS64 RZ, [R5+URZ+0x30890], R7 ;  /* 0x0308900705ff79a7 */ /* 0x0005d8000800003f */
[----:B--2---:R-:W-:Y:S05]  /*13ba0*/  @!P1 BRA `(.L_x_553) ;  /* 0x0000000000049947 */ /* 0x004fea0003800000 */
[----:B------:R-:W-:Y:S01]  /*13bb0*/  BPT.TRAP 0x1 ;  /* 0x000000040000795c */ /* 0x000fe20000300000 */
.L_x_553:
[----:B------:R-:W-:Y:S05]  /*13bc0*/  BSYNC B2 ;  /* 0x0000000000027941 */ /* 0x000fea0003800000 */
.L_x_552:
[----:B------:R-:W-:Y:S01]  /*13bd0*/  IMAD.MOV.U32 R11, RZ, RZ, RZ ;  /* 0x000000ffff0b7224 */ /* 0x000fe200078e00ff */
[----:B------:R-:W-:Y:S01]  /*13be0*/  UIADD3 UR4, UP0, UR38, 0x570, URZ ;  /* 0x0000057026047890 */ /* 0x000fe2000ff1e03f */
[----:B------:R-:W-:Y:S01]  /*13bf0*/  IMAD R7, R29, 0x6000, R22 ;  /* 0x000060001d077824 */ /* 0x000fe200078e0216 */
[----:B------:R-:W-:Y:S01]  /*13c00*/  PLOP3.LUT P1, PT, PT, PT, PT, 0x80, 0x0 ;  /* 0x000000000000781c */ /* 0x000fe20003f2f070 */
[----:B0-----:R-:W-:Y:S01]  /*13c10*/  IMAD R8, R4, 0xc0, R0 ;  /* 0x000000c004087824 */ /* 0x001fe200078e0200 */
[----:B------:R-:W-:Y:S01]  /*13c20*/  R2UR UR10, R11 ;  /* 0x000000000b0a72ca */ /* 0x000fe200000e0000 */
[----:B------:R-:W-:Y:S01]  /*13c30*/  VIADD R10, R7, 0x12400 ;  /* 0x00012400070a7836 */ /* 0x000fe20000000000 */
[----:B------:R-:W-:Y:S01]  /*13c40*/  IADD3 R9, R5, 0x30890, RZ ;  /* 0x0003089005097810 */ /* 0x000fe20007ffe0ff */
[----:B------:R-:W-:Y:S01]  /*13c50*/  UIADD3.X UR5, URZ, UR39, URZ, UP0, !UPT ;  /* 0x000000273f057290 */ /* 0x000fe200087fe43f */
[----:B------:R-:W-:Y:S01]  /*13c60*/  UMOV UR6, 0x0 ;  /* 0x0000000000067882 */ /* 0x000fe20000000000 */
[----:B------:R-:W-:-:S10]  /*13c70*/  UMOV UR7, 0x12f00000 ;  /* 0x12f0000000077882 */ /* 0x000fd40000000000 */
.L_x_554:
        /* <DEDUP_REMOVED lines=10> */
[----:B------:R-:W0:Y:S01]  /*13d20*/  SYNCS.PHASECHK.TRANS64.TRYWAIT P1, [R5+URZ+0x308c0], R6 ;  /* 0x0308c006050075a7 */ /* 0x000e22000802017f */
[----:B------:R-:W-:Y:S04]  /*13d30*/  BSSY B2, `(.L_x_555) ;  /* 0x0000002000027945 */ /* 0x000fe80003800000 */
[----:B0-----:R-:W-:Y:S05]  /*13d40*/  @!P1 BRA `(.L_x_556) ;  /* 0x0000005400289947 */ /* 0x001fea0003800000 */
.L_x_697:
[----:B------:R-:W-:Y:S05]  /*13d50*/  BSYNC B2 ;  /* 0x0000000000027941 */ /* 0x000fea0003800000 */
.L_x_555:
[----:B------:R-:W-:Y:S01]  /*13d60*/  BSSY B2, `(.L_x_557) ;  /* 0x000000b000027945 */ /* 0x000fe20003800000 */
[----:B------:R-:W-:Y:S02]  /*13d70*/  IMAD.MOV.U32 R12, RZ, RZ, 0x0 ;  /* 0x00000000ff0c7424 */ /* 0x000fe400078e00ff */
[----:B------:R-:W-:Y:S01]  /*13d80*/  IMAD.MOV.U32 R13, RZ, RZ, 0x12f00000 ;  /* 0x12f00000ff0d7424 */ /* 0x000fe200078e00ff */
[----:B------:R-:W-:Y:S06]  /*13d90*/  @P2 BRA `(.L_x_558) ;  /* 0x00000000001c2947 */ /* 0x000fec0003800000 */
[----:B------:R-:W2:Y:S01]  /*13da0*/  S2R R9, SR_TID.X ;  /* 0x0000000000097919 */ /* 0x000ea20000002100 */
[----:B01----:R-:W-:-:S04]  /*13db0*/  IMAD.MOV.U32 R6, RZ, RZ, 0x6000 ;  /* 0x00006000ff067424 */ /* 0x003fc800078e00ff */
[----:B------:R3:W-:Y:S01]  /*13dc0*/  SYNCS.ARRIVE.TRANS64 RZ, [R5+URZ+0x308b0], R6 ;  /* 0x0308b00605ff79a7 */ /* 0x0007e2000800003f */
[----:B--2---:R-:W-:-:S04]  /*13dd0*/  LOP3.LUT R9, R9, 0x1f, RZ, 0xc0, !PT ;  /* 0x0000001f09097812 */ /* 0x004fc800078ec0ff */
[----:B------:R-:W-:-:S13]  /*13de0*/  ISETP.NE.AND P1, PT, R9, RZ, PT ;  /* 0x000000ff0900720c */ /* 0x000fda0003f25270 */
[----:B---3--:R-:W-:Y:S05]  /*13df0*/  @!P1 BRA `(.L_x_558) ;  /* 0x0000000000049947 */ /* 0x008fea0003800000 */
[----:B------:R-:W-:Y:S01]  /*13e00*/  BPT.TRAP 0x1 ;  /* 0x000000040000795c */ /* 0x000fe20000300000 */
.L_x_558:
[----:B------:R-:W-:Y:S05]  /*13e10*/  BSYNC B2 ;  /* 0x0000000000027941 */ /* 0x000fea0003800000 */
.L_x_557:
        /* <DEDUP_REMOVED lines=8> */
.L_x_559:
        /* <DEDUP_REMOVED lines=10> */
.L_x_549:
[----:B------:R-:W-:Y:S05]  /*13f40*/  BSYNC B1 ;  /* 0x0000000000017941 */ /* 0x000fea0003800000 */
.L_x_548:
[----:B------:R-:W2:Y:S01]  /*13f50*/  LDL.LU R6, [R1+0x4] ;  /* 0x0000040001067983 */ /* 0x000ea20000300800 */
[----:B------:R-:W-:Y:S01]  /*13f60*/  VIADD R29, R29, 0x1 ;  /* 0x000000011d1d7836 */ /* 0x000fe20000000000 */
[C---:B------:R-:W-:Y:S02]  /*13f70*/  ISETP.GT.AND P2, PT, R4.reuse, R3, PT ;  /* 0x000000030400720c */ /* 0x040fe40003f44270 */
[----:B------:R-:W-:Y:S02]  /*13f80*/  IADD3 R4, R4, -0x1, RZ ;  /* 0xffffffff04047810 */ /* 0x000fe40007ffe0ff */
[----:B------:R-:W-:-:S04]  /*13f90*/  ISETP.NE.AND P1, PT, R29, 0x2, PT ;  /* 0x000000021d00780c */ /* 0x000fc80003f25270 */
[----:B------:R-:W-:Y:S02]  /*13fa0*/  SEL R5, RZ, 0x1, P1 ;  /* 0x00000001ff057807 */ /* 0x000fe40000800000 */
[----:B------:R-:W-:Y:S02]  /*13fb0*/  SEL R29, R29, RZ, P1 ;  /* 0x000000ff1d1d7207 */ /* 0x000fe40000800000 */
[----:B--2---:R-:W-:-:S05]  /*13fc0*/  LOP3.LUT R6, R6, R5, RZ, 0x3c, !PT ;  /* 0x0000000506067212 */ /* 0x004fca00078e3cff */
[----:B------:R1:W-:Y:S01]  /*13fd0*/  STL [R1+0x4], R6 ;  /* 0x0000040601007387 */ /* 0x0003e20000100800 */
[----:B------:R-:W-:Y:S05]  /*13fe0*/  @P2 BRA `(.L_x_560) ;  /* 0xfffffff8009c2947 */ /* 0x000fea000383ffff */
.L_x_530:
[----:B------:R-:W-:Y:S05]  /*13ff0*/  BSYNC B0 ;  /* 0x0000000000007941 */ /* 0x000fea0003800000 */
.L_x_529:
[----:B------:R-:W2:Y:S01]  /*14000*/  LDL R5, [R1+0x34] ;  /* 0x0000340001057983 */ /* 0x000ea20000100800 */
[----:B------:R-:W-:Y:S05]  /*14010*/  @!P0 WARPSYNC.ALL ;  /* 0x0000000000008948 */ /* 0x000fea0003800000 */
[----:B------:R-:W-:Y:S06]  /*14020*/  @!P0 BAR.SYNC.DEFER_BLOCKING 0xc, 0x200 ;  /* 0x0308000000008b1d */ /* 0x000fec0000010000 */
[----:B------:R-:W-:Y:S01]  /*14030*/  BSSY B7, `(.L_x_561) ;  /* 0x000035f000077945 */ /* 0x000fe20003800000 */
[----:B--2---:R-:W-:-:S13]  /*14040*/  ISETP.GT.AND P0, PT, R5, RZ, PT ;  /* 0x000000ff0500720c */ /* 0x004fda0003f04270 */
[----:B------:R-:W-:Y:S05]  /*14050*/  @P0 BRA `(.L_x_562) ;  /* 0x0000000000440947 */ /* 0x000fea0003800000 */
[----:B------:R-:W2:Y:S02]  /*14060*/  S2R R5, SR_TID.X ;  /* 0x0000000000057919 */ /* 0x000ea40000002100 */
[----:B--2---:R-:W-:-:S04]  /*14070*/  LOP3.LUT R5, R5, 0x7f, RZ, 0xc0, !PT ;  /* 0x0000007f05057812 */ /* 0x004fc800078ec0ff */
[----:B------:R-:W-:-:S13]  /*14080*/  ISETP.NE.AND P0, PT, R5, RZ, PT ;  /* 0x000000ff0500720c */ /* 0x000fda0003f05270 */
[----:B------:R-:W-:Y:S05]  /*14090*/  @P0 BRA `(.L_x_563) ;  /* 0x0000003400600947 */ /* 0x000fea0003800000 */
[----:B------:R-:W2:Y:S01]  /*140a0*/  S2R R5, SR_LANEID ;  /* 0x0000000000057919 */ /* 0x000ea20000000000 */
[----:B------:R-:W-:Y:S01]  /*140b0*/  VOTEU.ANY UR4, UPT, PT ;  /* 0x0000000000047886 */ /* 0x000fe200038e0100 */
[----:B------:R-:W3:Y:S01]  /*140c0*/  LDC.64 R2, c[0x0][0xc60] ;  /* 0x00031800ff027b82 */ /* 0x000ee20000000a00 */
[----:B------:R-:W2:Y:S02]  /*140d0*/  FLO.U32 R0, UR4 ;  /* 0x0000000400007d00 */ /* 0x000ea400080e0000 */
[----:B--2---:R-:W-:-:S06]  /*140e0*/  ISETP.EQ.U32.AND P0, PT, R0, R5, PT ;  /* 0x000000050000720c */ /* 0x004fcc0003f02070 */
[----:B------:R-:W3:Y:S07]  /*140f0*/  POPC R5, UR4 ;  /* 0x0000000400057d09 */ /* 0x000eee0008000000 */
[----:B---3--:R-:W2:Y:S01]  /*14100*/  @P0 ATOMG.E.ADD.STRONG.GPU PT, R3, desc[UR56][R2.64], R5 ;  /* 0x00000005020309a8 */ /* 0x008ea200081ee1f8 */
[----:B------:R-:W3:Y:S02]  /*14110*/  S2R R4, SR_LTMASK ;  /* 0x0000000000047919 */ /* 0x000ee40000003900 */
[----:B---3--:R-:W-:-:S04]  /*14120*/  LOP3.LUT R4, R4, UR4, RZ, 0xc0, !PT ;  /* 0x0000000404047c12 */ /* 0x008fc8000f8ec0ff */
[----:B------:R-:W3:Y:S01]  /*14130*/  POPC R7, R4 ;  /* 0x0000000400077309 */ /* 0x000ee20000000000 */
[----:B--2---:R-:W3:Y:S02]  /*14140*/  SHFL.IDX PT, R0, R3, R0, 0x1f ;  /* 0x00001f0003007589 */ /* 0x004ee400000e0000 */
[----:B---3--:R-:W-:Y:S01]  /*14150*/  IADD3 R16, R0, UR36, R7 ;  /* 0x0000002400107c10 */ /* 0x008fe2000fffe007 */
[----:B------:R-:W-:Y:S06]  /*14160*/  BRA `(.L_x_563) ;  /* 0x00000034002c7947 */ /* 0x000fec0003800000 */
.L_x_562:
[----:B------:R-:W-:Y:S01]  /*14170*/  VIADD R0, R22, 0x12400 ;  /* 0x0001240016007836 */ /* 0x000fe20000000000 */
        /* <DEDUP_REMOVED lines=8> */
[----:B0-----:R-:W-:Y:S01]  /*14200*/  MOV R8, 0x70 ;  /* 0x0000007000087802 */ /* 0x001fe20000000f00 */
[----:B------:R-:W0:Y:S01]  /*14210*/  LDC.64 R2, c[0x4][R2] ;  /* 0x0100000002027b82 */ /* 0x000e220000000a00 */
[----:B------:R-:W-:Y:S02]  /*14220*/  IMAD.U32 R5, RZ, RZ, UR7 ;  /* 0x00000007ff057e24 */ /* 0x000fe4000f8e00ff */
[----:B-1----:R-:W-:Y:S02]  /*14230*/  IMAD.U32 R6, RZ, RZ, UR8 ;  /* 0x00000008ff067e24 */ /* 0x002fe4000f8e00ff */
[----:B------:R-:W-:-:S02]  /*14240*/  IMAD.U32 R7, RZ, RZ, UR9 ;  /* 0x00000009ff077e24 */ /* 0x000fc4000f8e00ff */
[----:B------:R-:W-:Y:S02]  /*14250*/  IMAD.U32 R10, RZ, RZ, UR4 ;  /* 0x00000004ff0a7e24 */ /* 0x000fe4000f8e00ff */
[----:B------:R-:W-:Y:S02]  /*14260*/  IMAD.U32 R11, RZ, RZ, UR5 ;  /* 0x00000005ff0b7e24 */ /* 0x000fe4000f8e00ff */
[----:B------:R-:W-:Y:S02]  /*14270*/  IMAD.MOV.U32 R12, RZ, RZ, 0x1 ;  /* 0x00000001ff0c7424 */ /* 0x000fe400078e00ff */
[----:B------:R-:W-:-:S07]  /*14280*/  IMAD.MOV.U32 R13, RZ, RZ, RZ ;  /* 0x000000ffff0d7224 */ /* 0x000fce00078e00ff */
[----:B------:R-:W-:-:S07]  /*14290*/  LEPC R20, `(.L_x_565) ;  /* 0x000000001014794e */ /* 0x000fce0000000000 */
[----:B0-----:R-:W-:Y:S05]  /*142a0*/  CALL.ABS.NOINC R2 ;  /* 0x0000000002007343 */ /* 0x001fea0003c00000 */
.L_x_565:
[----:B------:R-:W-:Y:S05]  /*142b0*/  BSYNC B6 ;  /* 0x0000000000067941 */ /* 0x000fea0003800000 */
.L_x_564:
        /* <DEDUP_REMOVED lines=8> */
[----:B------:R2:W3:Y:S01]  /*14340*/  LDC.64 R2, c[0x4][R0] ;  /* 0x0100000000027b82 */ /* 0x0004e20000000a00 */
[----:B------:R-:W-:Y:S01]  /*14350*/  IMAD.U32 R4, RZ, RZ, UR6 ;  /* 0x00000006ff047e24 */ /* 0x000fe2000f8e00ff */
[----:B------:R-:W-:Y:S01]  /*14360*/  MOV R10, UR4 ;  /* 0x00000004000a7c02 */ /* 0x000fe20008000f00 */
[----:B------:R-:W-:Y:S02]  /*14370*/  IMAD.U32 R5, RZ, RZ, UR7 ;  /* 0x00000007ff057e24 */ /* 0x000fe4000f8e00ff */
[----:B-1----:R-:W-:Y:S02]  /*14380*/  IMAD.U32 R6, RZ, RZ, UR8 ;  /* 0x00000008ff067e24 */ /* 0x002fe4000f8e00ff */
[----:B------:R-:W-:-:S02]  /*14390*/  IMAD.U32 R7, RZ, RZ, UR9 ;  /* 0x00000009ff077e24 */ /* 0x000fc4000f8e00ff */
[----:B------:R-:W-:Y:S02]  /*143a0*/  IMAD.U32 R11, RZ, RZ, UR5 ;  /* 0x00000005ff0b7e24 */ /* 0x000fe4000f8e00ff */
[----:B0-----:R-:W-:Y:S02]  /*143b0*/  IMAD.MOV.U32 R8, RZ, RZ, 0x70 ;  /* 0x00000070ff087424 */ /* 0x001fe400078e00ff */
[----:B------:R-:W-:Y:S02]  /*143c0*/  IMAD.MOV.U32 R12, RZ, RZ, 0x1 ;  /* 0x00000001ff0c7424 */ /* 0x000fe400078e00ff */
[----:B--2---:R-:W-:-:S07]  /*143d0*/  IMAD.MOV.U32 R13, RZ, RZ, RZ ;  /* 0x000000ffff0d7224 */ /* 0x004fce00078e00ff */
[----:B------:R-:W-:-:S07]  /*143e0*/  LEPC R20, `(.L_x_568) ;  /* 0x000000001014794e */ /* 0x000fce0000000000 */
[----:B---3--:R-:W-:Y:S05]  /*143f0*/  CALL.ABS.NOINC R2 ;  /* 0x0000000002007343 */ /* 0x008fea0003c00000 */
.L_x_568:
[----:B------:R-:W-:Y:S01]  /*14400*/  MOV R2, 0x0 ;  /* 0x0000000000027802 */ /* 0x000fe20000000f00 */
[----:B------:R-:W-:Y:S01]  /*14410*/  ULDC.64 UR4, c[0x4][0xa8] ;  /* 0x01002a0000047ab9 */ /* 0x000fe20000000a00 */
[----:B------:R-:W-:Y:S01]  /*14420*/  ULDC.64 UR6, c[0x4][0xb0] ;  /* 0x01002c0000067ab9 */ /* 0x000fe20000000a00 */
[----:B------:R-:W-:Y:S01]  /*14430*/  ULDC.64 UR8, c[0x4][0x40] ;  /* 0x0100100000087ab9 */ /* 0x000fe20000000a00 */
[----:B------:R-:W-:Y:S01]  /*14440*/  IMAD.U32 R4, RZ, RZ, UR4 ;  /* 0x00000004ff047e24 */ /* 0x000fe2000f8e00ff */
[----:B------:R-:W-:Y:S01]  /*14450*/  MOV R7, UR7 ;  /* 0x0000000700077c02 */ /* 0x000fe20008000f00 */
[----:B------:R-:W0:Y:S01]  /*14460*/  LDC.64 R2, c[0x4][R2] ;  /* 0x0100000002027b82 */ /* 0x000e220000000a00 */
[----:B------:R-:W-:Y:S02]  /*14470*/  IMAD.U32 R5, RZ, RZ, UR5 ;  /* 0x00000005ff057e24 */ /* 0x000fe4000f8e00ff */
[----:B------:R-:W-:Y:S02]  /*14480*/  IMAD.U32 R6, RZ, RZ, UR6 ;  /* 0x00000006ff067e24 */ /* 0x000fe4000f8e00ff */
[----:B------:R-:W-:-:S02]  /*14490*/  IMAD.U32 R10, RZ, RZ, UR8 ;  /* 0x00000008ff0a7e24 */ /* 0x000fc4000f8e00ff */
[----:B------:R-:W-:Y:S02]  /*144a0*/  IMAD.U32 R11, RZ, RZ, UR9 ;  /* 0x00000009ff0b7e24 */ /* 0x000fe4000f8e00ff */
[----:B------:R-:W-:Y:S02]  /*144b0*/  IMAD.MOV.U32 R8, RZ, RZ, 0x70 ;  /* 0x00000070ff087424 */ /* 0x000fe400078e00ff */
[----:B------:R-:W-:Y:S02]  /*144c0*/  IMAD.MOV.U32 R12, RZ, RZ, 0x1 ;  /* 0x00000001ff0c7424 */ /* 0x000fe400078e00ff */
[----:B------:R-:W-:-:S07]  /*144d0*/  IMAD.MOV.U32 R13, RZ, RZ, RZ ;  /* 0x000000ffff0d7224 */ /* 0x000fce00078e00ff */
[----:B------:R-:W-:-:S07]  /*144e0*/  LEPC R20, `(.L_x_567) ;  /* 0x000000001014794e */ /* 0x000fce0000000000 */
[----:B0-----:R-:W-:Y:S05]  /*144f0*/  CALL.ABS.NOINC R2 ;  /* 0x0000000002007343 */ /* 0x001fea0003c00000 */
.L_x_567:
[----:B------:R-:W-:Y:S05]  /*14500*/  BSYNC B6 ;  /* 0x0000000000067941 */ /* 0x000fea0003800000 */
.L_x_566:
[----:B------:R-:W2:Y:S01]  /*14510*/  LDL.LU R21, [R1+0x8] ;  /* 0x0000080001157983 */ /* 0x000ea20000300800 */
[----:B------:R-:W-:Y:S02]  /*14520*/  ULDC.64 UR4, c[0x0][0x9f8] ;  /* 0x00027e0000047ab9 */ /* 0x000fe40000000a00 */
[----:B------:R-:W-:Y:S01]  /*14530*/  ISETP.NE.U32.AND P0, PT, RZ, UR4, PT ;  /* 0x00000004ff007c0c */ /* 0x000fe2000bf05070 */
[----:B------:R-:W0:Y:S03]  /*14540*/  LDL R20, [R1+0x18] ;  /* 0x0000180001147983 */ /* 0x000e260000100800 */
[----:B------:R-:W-:-:S13]  /*14550*/  ISETP.NE.AND.EX P0, PT, RZ, UR5, PT, P0 ;  /* 0x00000005ff007c0c */ /* 0x000fda000bf05300 */
[----:B------:R-:W-:-:S04]  /*14560*/  @P0 IADD3 R2, P1, R24, UR4, RZ ;  /* 0x0000000418020c10 */ /* 0x000fc8000ff3e0ff */
[----:B--2---:R-:W-:Y:S01]  /*14570*/  @P0 IADD3.X R3, R21, UR5, RZ, P1, !PT ;  /* 0x0000000515030c10 */ /* 0x004fe20008ffe4ff */
[----:B------:R-:W-:-:S04]  /*14580*/  ULDC.64 UR4, c[0x0][0xa08] ;  /* 0x0002820000047ab9 */ /* 0x000fc80000000a00 */
[----:B------:R2:W3:Y:S01]  /*14590*/  @P0 LDG.E R25, desc[UR56][R2.64] ;  /* 0x0000003802190981 */ /* 0x0004e2000c1e1900 */
[----:B0-----:R-:W-:-:S05]  /*145a0*/  VIADD R8, R20, 0xffffffff ;  /* 0xffffffff14087836 */ /* 0x001fca0000000000 */
[----:B------:R0:W-:Y:S01]  /*145b0*/  STL [R1+0x1c], R8 ;  /* 0x00001c0801007387 */ /* 0x0001e20000100800 */
[----:B--2---:R-:W2:Y:S02]  /*145c0*/  LDC.64 R2, c[0x0][0x418] ;  /* 0x00010600ff027b82 */ /* 0x004ea40000000a00 */
[----:B--2---:R-:W-:Y:S01]  /*145d0*/  LOP3.LUT P0, RZ, R2, UR4, RZ, 0xfc, !PT ;  /* 0x0000000402ff7c12 */ /* 0x004fe2000f80fcff */
[----:B------:R-:W-:-:S03]  /*145e0*/  UMOV UR4, 0xffffffff ;  /* 0xffffffff00047882 */ /* 0x000fc60000000000 */
[----:B------:R-:W-:Y:S02]  /*145f0*/  LOP3.LUT P0, RZ, R3, UR5, RZ, 0xfc, P0 ;  /* 0x0000000503ff7c12 */ /* 0x000fe4000800fcff */
[----:B---3--:R-:W-:Y:S02]  /*14600*/  SHF.R.S32.HI R7, RZ, 0x1f, R25 ;  /* 0x0000001fff077819 */ /* 0x008fe40000011419 */
[----:B------:R-:W-:-:S03]  /*14610*/  SEL R24, R25, RZ, !P0 ;  /* 0x000000ff19187207 */ /* 0x000fc60004000000 */
[----:B------:R0:W-:Y:S01]  /*14620*/  STL [R1+0x8], R7 ;  /* 0x0000080701007387 */ /* 0x0001e20000100800 */
[----:B------:R-:W-:Y:S05]  /*14630*/  BRA.DIV UR4, `(.L_x_569) ;  /* 0x0000004e04007947 */ /* 0x000fea000b800000 */
[----:B------:R-:W2:Y:S02]  /*14640*/  S2R R0, SR_TID.X ;  /* 0x0000000000007919 */ /* 0x000ea40000002100 */
[----:B--2---:R-:W-:-:S04]  /*14650*/  SHF.R.U32.HI R0, RZ, 0x5, R0 ;  /* 0x00000005ff007819 */ /* 0x004fc80000011600 */
[----:B------:R-:W-:-:S05]  /*14660*/  LOP3.LUT R0, R0, 0x3, RZ, 0xc0, !PT ;  /* 0x0000000300007812 */ /* 0x000fca00078ec0ff */
[----:B------:R2:W3:Y:S02]  /*14670*/  SHFL.IDX PT, R14, R0, RZ, 0x1f ;  /* 0x00001fff000e7589 */ /* 0x0004e400000e0000 */
.L_x_700:
[----:B--2---:R-:W2:Y:S01]  /*14680*/  LDL.LU R0, [R1] ;  /* 0x0000000001007983 */ /* 0x004ea20000300800 */
[----:B------:R-:W-:Y:S02]  /*14690*/  PLOP3.LUT P1, PT, PT, PT, PT, 0x8, 0x0 ;  /* 0x000000000000781c */ /* 0x000fe40003f2e170 */
[----:B---3--:R-:W-:Y:S02]  /*146a0*/  ISETP.NE.AND P0, PT, R14, RZ, PT ;  /* 0x000000ff0e00720c */ /* 0x008fe40003f05270 */
[----:B--2---:R-:W-:-:S09]  /*146b0*/  LOP3.LUT R0, R0, 0xfffffffe, RZ, 0xc0, !PT ;  /* 0xfffffffe00007812 */ /* 0x004fd200078ec0ff */
[----:B------:R-:W-:-:S05]  /*146c0*/  @P1 LOP3.LUT R0, R0, 0x1, RZ, 0xfc, !PT ;  /* 0x0000000100001812 */ /* 0x000fca00078efcff */
[----:B------:R2:W-:Y:S01]  /*146d0*/  STL [R1], R0 ;  /* 0x0000000001007387 */ /* 0x0005e20000100800 */
[----:B------:R-:W-:Y:S05]  /*146e0*/  @P0 BRA `(.L_x_570) ;  /* 0x0000000000fc0947 */ /* 0x000fea0003800000 */
[----:B------:R-:W-:-:S03]  /*146f0*/  UMOV UR4, 0xffffffff ;  /* 0xffffffff00047882 */ /* 0x000fc60000000000 */
[----:B------:R-:W-:Y:S05]  /*14700*/  BRA.DIV UR4, `(.L_x_571) ;  /* 0x0000004e04007947 */ /* 0x000fea000b800000 */
[----:B------:R-:W-:-:S13]  /*14710*/  ELECT P6, URZ, PT ;  /* 0x00000000003f782f */ /* 0x000fda00038c0000 */
.L_x_703:
[----:B------:R-:W-:Y:S05]  /*14720*/  @!P6 BRA `(.L_x_570) ;  /* 0x0000000000ece947 */ /* 0x000fea0003800000 */
[----:B------:R-:W-:Y:S01]  /*14730*/  ISETP.NE.U32.AND P0, PT, R2, RZ, PT ;  /* 0x000000ff0200720c */ /* 0x000fe20003f05070 */
[----:B------:R-:W-:-:S03]  /*14740*/  IMAD.MOV.U32 R27, RZ, RZ, R8 ;  /* 0x000000ffff1b7224 */ /* 0x000fc600078e0008 */
[----:B------:R-:W-:-:S13]  /*14750*/  ISETP.NE.AND.EX P0, PT, R3, RZ, PT, P0 ;  /* 0x000000ff0300720c */ /* 0x000fda0003f05300 */
[----:B------:R-:W-:Y:S05]  /*14760*/  @!P0 BRA `(.L_x_572) ;  /* 0x0000000000488947 */ /* 0x000fea0003800000 */
[----:B-1----:R-:W1:Y:S01]  /*14770*/  LDC R6, c[0x0][0x43c] ;  /* 0x00010f00ff067b82 */ /* 0x002e620000000800 */
[----:B--2---:R-:W-:Y:S01]  /*14780*/  MOV R0, R8 ;  /* 0x0000000800007202 */ /* 0x004fe20000000f00 */
[----:B------:R-:W-:Y:S01]  /*14790*/  ULDC.64 UR4, c[0x0][0x428] ;  /* 0x00010a0000047ab9 */ /* 0x000fe20000000a00 */
[----:B-1----:R-:W-:-:S13]  /*147a0*/  ISETP.NE.AND P0, PT, R6, 0x1, PT ;  /* 0x000000010600780c */ /* 0x002fda0003f05270 */
[----:B------:R-:W1:Y:S02]  /*147b0*/  @P0 LDC.64 R4, c[0x0][0x440] ;  /* 0x00011000ff040b82 */ /* 0x000e640000000a00 */
[----:B-1----:R-:W-:-:S05]  /*147c0*/  @P0 IMAD.HI.U32 R4, R8, R4, RZ ;  /* 0x0000000408040227 */ /* 0x002fca00078e00ff */
[----:B------:R-:W-:-:S04]  /*147d0*/  @P0 SHF.R.U32.HI R0, RZ, R5, R4 ;  /* 0x00000005ff000219 */ /* 0x000fc80000011604 */
[--C-:B------:R-:W-:Y:S01]  /*147e0*/  SHF.R.S32.HI R5, RZ, 0x1f, R0.reuse ;  /* 0x0000001fff057819 */ /* 0x100fe20000011400 */
[--C-:B------:R-:W-:Y:S02]  /*147f0*/  IMAD.MOV R27, RZ, RZ, -R0.reuse ;  /* 0x000000ffff1b7224 */ /* 0x100fe400078e0a00 */
[----:B------:R-:W-:Y:S02]  /*14800*/  IMAD.MOV.U32 R4, RZ, RZ, R0 ;  /* 0x000000ffff047224 */ /* 0x000fe400078e0000 */
        /* <DEDUP_REMOVED lines=8> */
.L_x_572:
[----:B--2---:R-:W-:Y:S01]  /*14890*/  IMAD R0, R23, 0x8, R22 ;  /* 0x0000000817007824 */ /* 0x004fe200078e0216 */
[----:B---3--:R-:W-:-:S04]  /*148a0*/  SHF.L.U32 R2, R26, 0x1f, RZ ;  /* 0x0000001f1a027819 */ /* 0x008fc800000006ff */
[----:B------:R-:W2:Y:S02]  /*148b0*/  SYNCS.PHASECHK.TRANS64.TRYWAIT P0, [R0+URZ+0x30840], R2 ;  /* 0x03084002000075a7 */ /* 0x000ea4000800017f */
[----:B--2---:R-:W-:Y:S05]  /*148c0*/  @!P0 BRA `(.L_x_573) ;  /* 0x0000004800b08947 */ /* 0x004fea0003800000 */
.L_x_704:
[----:B------:R-:W3:Y:S02]  /*148d0*/  S2R R3, SR_TID.X ;  /* 0x0000000000037919 */ /* 0x000ee40000002100 */
[----:B---3--:R-:W-:-:S04]  /*148e0*/  LOP3.LUT R3, R3, 0x7f, RZ, 0xc0, !PT ;  /* 0x0000007f03037812 */ /* 0x008fc800078ec0ff */
[----:B------:R-:W-:-:S13]  /*148f0*/  ISETP.NE.AND P0, PT, R3, RZ, PT ;  /* 0x000000ff0300720c */ /* 0x000fda0003f05270 */
[----:B------:R-:W-:Y:S05]  /*14900*/  @P0 BRA `(.L_x_574) ;  /* 0x00000000001c0947 */ /* 0x000fea0003800000 */
[----:B------:R-:W3:Y:S01]  /*14910*/  S2R R3, SR_TID.X ;  /* 0x0000000000037919 */ /* 0x000ee20000002100 */
[----:B--2---:R-:W-:-:S04]  /*14920*/  IMAD.MOV.U32 R2, RZ, RZ, 0x6000 ;  /* 0x00006000ff027424 */ /* 0x004fc800078e00ff */
[----:B------:R4:W-:Y:S01]  /*14930*/  SYNCS.ARRIVE.TRANS64 RZ, [R0+URZ+0x30830], R2 ;  /* 0x0308300200ff79a7 */ /* 0x0009e2000800003f */
[----:B---3--:R-:W-:-:S04]  /*14940*/  LOP3.LUT R3, R3, 0x1f, RZ, 0xc0, !PT ;  /* 0x0000001f03037812 */ /* 0x008fc800078ec0ff */
[----:B------:R-:W-:-:S13]  /*14950*/  ISETP.NE.AND P0, PT, R3, RZ, PT ;  /* 0x000000ff0300720c */ /* 0x000fda0003f05270 */
[----:B----4-:R-:W-:Y:S05]  /*14960*/  @!P0 BRA `(.L_x_574) ;  /* 0x0000000000048947 */ /* 0x010fea0003800000 */
[----:B------:R-:W-:Y:S01]  /*14970*/  BPT.TRAP 0x1 ;  /* 0x000000040000795c */ /* 0x000fe20000300000 */
.L_x_574:
[----:B--2---:R-:W2:Y:S01]  /*14980*/  LDL.LU R2, [R1] ;  /* 0x0000000001027983 */ /* 0x004ea20000300800 */
[----:B------:R-:W-:Y:S01]  /*14990*/  R2UR UR9, R0 ;  /* 0x00000000000972ca */ /* 0x000fe200000e0000 */
[----:B------:R-:W-:Y:S01]  /*149a0*/  IMAD R0, R23, 0x6000, R22 ;  /* 0x0000600017007824 */ /* 0x000fe200078e0216 */
[----:B------:R-:W-:Y:S01]  /*149b0*/  R2UR UR11, R27 ;  /* 0x000000001b0b72ca */ /* 0x000fe200000e0000 */
[----:B------:R-:W-:Y:S01]  /*149c0*/  UIADD3 UR6, UP0, UR38, 0x370, URZ ;  /* 0x0000037026067890 */ /* 0x000fe2000ff1e03f */
[----:B------:R-:W-:Y:S01]  /*149d0*/  R2UR UR4, R28 ;  /* 0x000000001c0472ca */ /* 0x000fe200000e0000 */
[----:B------:R-:W-:Y:S01]  /*149e0*/  UMOV UR5, 0x14f00000 ;  /* 0x14f0000000057882 */ /* 0x000fe20000000000 */
[----:B------:R-:W-:Y:S01]  /*149f0*/  R2UR UR8, R0 ;  /* 0x00000000000872ca */ /* 0x000fe200000e0000 */
[----:B------:R-:W-:Y:S01]  /*14a00*/  UIADD3.X UR7, URZ, UR39, URZ, UP0, !UPT ;  /* 0x000000273f077290 */ /* 0x000fe200087fe43f */
[----:B------:R-:W-:Y:S01]  /*14a10*/  PLOP3.LUT P0, PT, PT, PT, PT, 0x80, 0x0 ;  /* 0x000000000000781c */ /* 0x000fe20003f0f070 */
[----:B------:R-:W-:Y:S01]  /*14a20*/  UMOV UR10, URZ ;  /* 0x0000003f000a7c82 */ /* 0x000fe20008000000 */
[----:B------:R-:W-:-:S02]  /*14a30*/  R2UR UR12, R18 ;  /* 0x00000000120c72ca */ /* 0x000fc400000e0000 */
[----:B-----5:R-:W-:Y:S01]  /*14a40*/  R2UR UR13, R24 ;  /* 0x00000000180d72ca */ /* 0x020fe200000e0000 */
[----:B------:R-:W-:-:S04]  /*14a50*/  UIADD3 UR9, UR9, 0x30830, URZ ;  /* 0x0003083009097890 */ /* 0x000fc8000fffe03f */
[----:B------:R-:W-:Y:S02]  /*14a60*/  UIMAD UR11, UR11, 0xc0, UR4 ;  /* 0x000000c00b0b78a4 */ /* 0x000fe4000f8e0204 */
[----:B------:R-:W-:Y:S01]  /*14a70*/  UIADD3 UR8, UR8, 0x12400, URZ ;  /* 0x0001240008087890 */ /* 0x000fe2000fffe03f */
[----:B------:R-:W-:-:S08]  /*14a80*/  UMOV UR4, 0x0 ;  /* 0x0000000000047882 */ /* 0x000fd00000000000 */
[----:B------:R3:W-:Y:S01]  /*14a90*/  UTMALDG.4D [UR8], [UR6], desc[UR4] ;  /* 0x00000408060075b4 */ /* 0x0007e20008019000 */
[----:B--2---:R-:W-:-:S04]  /*14aa0*/  LOP3.LUT R2, R2, 0xfffffffe, RZ, 0xc0, !PT ;  /* 0xfffffffe02027812 */ /* 0x004fc800078ec0ff */
[----:B------:R-:W-:-:S05]  /*14ab0*/  @P0 LOP3.LUT R2, R2, 0x1, RZ, 0xfc, !PT ;  /* 0x0000000102020812 */ /* 0x000fca00078efcff */
[----:B------:R3:W-:Y:S01]  /*14ac0*/  STL [R1], R2 ;  /* 0x0000000201007387 */ /* 0x0007e20000100800 */
[----:B------:R-:W-:Y:S01]  /*14ad0*/  NOP ;  /* 0x0000000000007918 */ /* 0x000fe20000000000 */
.L_x_570:
[----:B------:R-:W4:Y:S04]  /*14ae0*/  LDL.LU R4, [R1+0x20] ;  /* 0x0000200001047983 */ /* 0x000f280000300800 */
[----:B-1----:R-:W5:Y:S04]  /*14af0*/  LDL.LU R6, [R1+0x10] ;  /* 0x0000100001067983 */ /* 0x002f680000300800 */
[----:B------:R-:W5:Y:S01]  /*14b00*/  LDL.LU R3, [R1+0x30] ;  /* 0x0000300001037983 */ /* 0x000f620000300800 */
[----:B------:R-:W-:Y:S05]  /*14b10*/  WARPSYNC.ALL ;  /* 0x0000000000007948 */ /* 0x000fea0003800000 */
[----:B---3--:R-:W-:Y:S01]  /*14b20*/  ULDC.64 UR6, c[0x0][0xa00] ;  /* 0x0002800000067ab9 */ /* 0x008fe20000000a00 */
[----:B------:R-:W-:Y:S01]  /*14b30*/  ULDC.64 UR4, c[0x0][0x298] ;  /* 0x0000a60000047ab9 */ /* 0x000fe20000000a00 */
[----:B------:R-:W-:Y:S01]  /*14b40*/  BAR.SYNC.DEFER_BLOCKING 0x8, 0x200 ;  /* 0x0208000000007b1d */ /* 0x000fe20000010000 */
[----:B------:R-:W-:Y:S01]  /*14b50*/  ISETP.NE.U32.AND P0, PT, RZ, UR6, PT ;  /* 0x00000006ff007c0c */ /* 0x000fe2000bf05070 */
[----:B--2---:R-:W-:-:S03]  /*14b60*/  VIADD R0, R22, 0xc400 ;  /* 0x0000c40016007836 */ /* 0x004fc60000000000 */
[----:B------:R-:W-:Y:S01]  /*14b70*/  ISETP.NE.AND.EX P0, PT, RZ, UR7, PT, P0 ;  /* 0x00000007ff007c0c */ /* 0x000fe2000bf05300 */
[----:B------:R-:W-:Y:S01]  /*14b80*/  BSSY B6, `(.L_x_575) ;  /* 0x0000020000067945 */ /* 0x000fe20003800000 */
[----:B------:R-:W-:Y:S02]  /*14b90*/  LOP3.LUT P1, RZ, R0, 0x3ff, RZ, 0xc0, !PT ;  /* 0x000003ff00ff7812 */ /* 0x000fe4000782c0ff */
[----:B----4-:R-:W-:-:S05]  /*14ba0*/  SHF.R.S32.HI R2, RZ, 0x1f, R4 ;  /* 0x0000001fff027819 */ /* 0x010fca0000011404 */
[----:B------:R-:W-:Y:S01]  /*14bb0*/  IMAD R2, R2, UR4, RZ ;  /* 0x0000000402027c24 */ /* 0x000fe2000f8e02ff */
[----:B-----5:R-:W-:-:S03]  /*14bc0*/  SEL R3, R3, RZ, !P0 ;  /* 0x000000ff03037207 */ /* 0x020fc60004000000 */
[----:B------:R-:W-:Y:S01]  /*14bd0*/  IMAD R0, R4, UR5, R2 ;  /* 0x0000000504007c24 */ /* 0x000fe2000f8e0202 */
[----:B------:R-:W-:Y:S01]  /*14be0*/  SEL R2, R6, RZ, !P0 ;  /* 0x000000ff06027207 */ /* 0x000fe20004000000 */
        /* <DEDUP_REMOVED lines=13> */
[----:B------:R-:W-:Y:S01]  /*14cc0*/  MOV R4, UR4 ;  /* 0x0000000400047c02 */ /* 0x000fe20008000f00 */
[----:B------:R-:W-:Y:S01]  /*14cd0*/  IMAD.U32 R5, RZ, RZ, UR5 ;  /* 0x00000005ff057e24 */ /* 0x000fe2000f8e00ff */
[----:B------:R-:W1:Y:S01]  /*14ce0*/  LDC.64 R2, c[0x4][R2] ;  /* 0x0100000002027b82 */ /* 0x000e620000000a00 */
[----:B------:R-:W-:Y:S01]  /*14cf0*/  IMAD.U32 R6, RZ, RZ, UR6 ;  /* 0x00000006ff067e24 */ /* 0x000fe2000f8e00ff */
[----:B------:R-:W-:Y:S01]  /*14d00*/  MOV R13, RZ ;  /* 0x000000ff000d7202 */ /* 0x000fe20000000f00 */
[----:B0-----:R-:W-:Y:S02]  /*14d10*/  IMAD.U32 R7, RZ, RZ, UR7 ;  /* 0x00000007ff077e24 */ /* 0x001fe4000f8e00ff */
[----:B------:R-:W-:-:S02]  /*14d20*/  IMAD.U32 R10, RZ, RZ, UR8 ;  /* 0x00000008ff0a7e24 */ /* 0x000fc4000f8e00ff */
[----:B------:R-:W-:Y:S02]  /*14d30*/  IMAD.U32 R11, RZ, RZ, UR9 ;  /* 0x00000009ff0b7e24 */ /* 0x000fe4000f8e00ff */
[----:B------:R-:W-:Y:S02]  /*14d40*/  IMAD.MOV.U32 R8, RZ, RZ, 0x70 ;  /* 0x00000070ff087424 */ /* 0x000fe400078e00ff */
[----:B------:R-:W-:-:S07]  /*14d50*/  IMAD.MOV.U32 R12, RZ, RZ, 0x1 ;  /* 0x00000001ff0c7424 */ /* 0x000fce00078e00ff */
[----:B------:R-:W-:-:S07]  /*14d60*/  LEPC R20, `(.L_x_576) ;  /* 0x000000001014794e */ /* 0x000fce0000000000 */
[----:B-1----:R-:W-:Y:S05]  /*14d70*/  CALL.ABS.NOINC R2 ;  /* 0x0000000002007343 */ /* 0x002fea0003c00000 */
.L_x_576:
[----:B------:R-:W-:Y:S05]  /*14d80*/  BSYNC B6 ;  /* 0x0000000000067941 */ /* 0x000fea0003800000 */
.L_x_575:
        /* <DEDUP_REMOVED lines=33> */
[----:B----4-:R-:W-:-:S04]  /*14fa0*/  @P0 IMAD.HI.U32 R0, R6, R4, RZ ;  /* 0x0000000406000227 */ /* 0x010fc800078e00ff */
[----:B------:R-:W-:Y:S01]  /*14fb0*/  IMAD.MOV.U32 R4, RZ, RZ, R6 ;  /* 0x000000ffff047224 */ /* 0x000fe200078e0006 */
[----:B-1----:R-:W-:-:S04]  /*14fc0*/  @P0 SHF.R.U32.HI R4, RZ, R5, R0 ;  /* 0x00000005ff040219 */ /* 0x002fc80000011600 */
[----:B------:R-:W-:-:S05]  /*14fd0*/  SHF.R.S32.HI R0, RZ, 0x1f, R4 ;  /* 0x0000001fff007819 */ /* 0x000fca0000011404 */
[----:B------:R-:W-:-:S04]  /*14fe0*/  IMAD R0, R0, UR4, RZ ;  /* 0x0000000400007c24 */ /* 0x000fc8000f8e02ff */
[C---:B------:R-:W-:Y:S02]  /*14ff0*/  IMAD R7, R4.reuse, UR5, R0 ;  /* 0x0000000504077c24 */ /* 0x040fe4000f8e0200 */
[----:B------:R-:W-:Y:S02]  /*15000*/  IMAD.MOV R0, RZ, RZ, -R4 ;  /* 0x000000ffff007224 */ /* 0x000fe400078e0a04 */
[----:B------:R-:W-:-:S04]  /*15010*/  IMAD.WIDE.U32 R4, R4, UR4, R2 ;  /* 0x0000000404047c25 */ /* 0x000fc8000f8e0002 */
[----:B------:R-:W-:Y:S02]  /*15020*/  IMAD R0, R9, R0, R6 ;  /* 0x0000000009007224 */ /* 0x000fe400078e0206 */
[----:B------:R-:W-:-:S03]  /*15030*/  IMAD.IADD R5, R5, 0x1, R7 ;  /* 0x0000000105057824 */ /* 0x000fc600078e0207 */
[----:B------:R-:W-:Y:S01]  /*15040*/  SHF.R.S32.HI R7, RZ, 0x1f, R0 ;  /* 0x0000001fff077819 */ /* 0x000fe20000011400 */
[----:B------:R-:W-:-:S04]  /*15050*/  IMAD.WIDE.U32 R4, R0, UR6, R4 ;  /* 0x0000000600047c25 */ /* 0x000fc8000f8e0004 */
[----:B------:R-:W-:-:S04]  /*15060*/  IMAD R7, R7, UR6, RZ ;  /* 0x0000000607077c24 */ /* 0x000fc8000f8e02ff */
[----:B------:R-:W-:-:S05]  /*15070*/  IMAD R7, R0, UR7, R7 ;  /* 0x0000000700077c24 */ /* 0x000fca000f8e0207 */
[----:B------:R-:W-:Y:S02]  /*15080*/  IADD3 R5, R5, R7, RZ ;  /* 0x0000000705057210 */ /* 0x000fe40007ffe0ff */
[----:B------:R-:W1:Y:S01]  /*15090*/  @P0 LDC R7, c[0x0][0x44c] ;  /* 0x00011300ff070b82 */ /* 0x000e620000000800 */
[----:B------:R-:W-:-:S04]  /*150a0*/  LEA R0, P1, R4, UR8, 0x1 ;  /* 0x0000000804007c11 */ /* 0x000fc8000f8208ff */
[----:B------:R-:W-:Y:S01]  /*150b0*/  LEA.HI.X R4, R4, UR9, R5, 0x1, P1 ;  /* 0x0000000904047c11 */ /* 0x000fe200088f0c05 */
[----:B------:R-:W-:-:S04]  /*150c0*/  VIADD R5, R6, 0x80 ;  /* 0x0000008006057836 */ /* 0x000fc80000000000 */
[----:B------:R-:W-:Y:S02]  /*150d0*/  IMAD.MOV.U32 R6, RZ, RZ, R5 ;  /* 0x000000ffff067224 */ /* 0x000fe400078e0005 */
        /* <DEDUP_REMOVED lines=27> */
[----:B------:R-:W-:Y:S01]  /*15290*/  SHFL.IDX PT, R8, R5, RZ, 0x181f ;  /* 0x00181fff05087589 */ /* 0x000fe200000e0000 */
[----:B--2---:R-:W-:-:S03]  /*152a0*/  IMAD R3, R6, R9, RZ ;  /* 0x0000000906037224 */ /* 0x004fc600078e02ff */
[----:B------:R-:W1:Y:S02]  /*152b0*/  SHFL.IDX PT, R6, R4, RZ, 0x181f ;  /* 0x00181fff04067589 */ /* 0x000e6400000e0000 */
[----:B------:R-:W-:-:S13]  /*152c0*/  ISETP.GE.AND P1, PT, R17, R3, PT ;  /* 0x000000031100720c */ /* 0x000fda0003f26270 */
[----:B0-----:R-:W-:-:S05]  /*152d0*/  @!P1 LEA R7, P2, R20, R7, 0x1 ;  /* 0x0000000714079211 */ /* 0x001fca00078408ff */
[----:B-1----:R-:W-:-:S05]  /*152e0*/  @!P1 IMAD.X R6, RZ, RZ, R6, P2 ;  /* 0x000000ffff069224 */ /* 0x002fca00010e0606 */
[----:B------:R-:W-:-:S04]  /*152f0*/  @!P1 LOP3.LUT R7, R7, R6, RZ, 0x3c, !PT ;  /* 0x0000000607079212 */ /* 0x000fc800078e3cff */
[----:B------:R-:W-:-:S04]  /*15300*/  @!P1 LOP3.LUT R6, R7, R6, RZ, 0x3c, !PT ;  /* 0x0000000607069212 */ /* 0x000fc800078e3cff */
[----:B------:R-:W-:-:S05]  /*15310*/  @!P1 LOP3.LUT R7, R7, R6, RZ, 0x3c, !PT ;  /* 0x0000000607079212 */ /* 0x000fca00078e3cff */
[----:B-----5:R0:W-:Y:S02]  /*15320*/  @!P1 LDGSTS.E.BYPASS.LTC128B.128 [R10+0xc400], desc[UR56][R6.64], !P0 ;  /* 0x0c400000060a9fae */ /* 0x0201e4000c101d78 */
        /* <DEDUP_REMOVED lines=67> */
[----:B-1----:R-:W-:-:S05]  /*15760*/  @!P1 LEA R6, P3, R20, R6, 0x1 ;  /* 0x0000000614069211 */ /* 0x002fca00078608ff */
[----:B------:R-:W-:-:S04]  /*15770*/  @!P1 IMAD.X R4, RZ, RZ, R4, P3 ;  /* 0x000000ffff049224 */ /* 0x000fc800018e0604 */
[----:B------:R-:W-:-:S05]  /*15780*/  @!P1 IMAD.MOV.U32 R7, RZ, RZ, R4 ;  /* 0x000000ffff079224 */ /* 0x000fca00078e0004 */
[----:B------:R1:W-:Y:S02]  /*15790*/  @!P1 LDGSTS.E.BYPASS.LTC128B.128 [R10+0xfc00], desc[UR56][R6.64], !P0 ;  /* 0x0fc00000060a9fae */ /* 0x0003e4000c101d78 */
[----:B-1----:R-:W-:-:S04]  /*157a0*/  @!P2 LEA R6, P1, R20, R8, 0x1 ;  /* 0x000000081406a211 */ /* 0x002fc800078208ff */
[----:B0-----:R-:W-:-:S05]  /*157b0*/  @!P2 IADD3.X R0, RZ, R0, RZ, P1, !PT ;  /* 0x00000000ff00a210 */ /* 0x001fca0000ffe4ff */
        /* <DEDUP_REMOVED lines=18> */
[----:B------:R0:W-:Y:S04]  /*158e0*/  @!P1 LDGSTS.E.BYPASS.LTC128B.128 [R10+0x11400], desc[UR56][R6.64], !P0 ;  /* 0x11400000060a9fae */ /* 0x0001e8000c101d78 */
[----:B------:R0:W2:Y:S02]  /*158f0*/  SHFL.IDX PT, R2, R5, 0x3, 0x181f ;  /* 0x00781f0005027f89 */ /* 0x0000a400000e0000 */
.L_x_729:
[----:B------:R-:W-:Y:S01]  /*15900*/  IADD3 R17, R17, 0xb0, RZ ;  /* 0x000000b011117810 */ /* 0x000fe20007ffe0ff */
[----:B------:R-:W-:-:S03]  /*15910*/  VIADD R8, R22, 0x30800 ;  /* 0x0003080016087836 */ /* 0x000fc60000000000 */
[----:B------:R-:W-:-:S13]  /*15920*/  ISETP.GE.AND P1, PT, R17, R3, PT ;  /* 0x000000031100720c */ /* 0x000fda0003f26270 */
[----:B0-2---:R-:W-:-:S05]  /*15930*/  @!P1 LEA R2, P2, R20, R2, 0x1 ;  /* 0x0000000214029211 */ /* 0x005fca00078408ff */
[----:B-1----:R-:W-:-:S05]  /*15940*/  @!P1 IMAD.X R3, RZ, RZ, R0, P2 ;  /* 0x000000ffff039224 */ /* 0x002fca00010e0600 */
[----:B------:R-:W-:Y:S01]  /*15950*/  @!PT LDS RZ, [RZ] ;  /* 0x00000000fffff984 */ /* 0x000fe20000000800 */
[----:B------:R-:W-:Y:S01]  /*15960*/  @!PT LDS RZ, [RZ] ;  /* 0x00000000fffff984 */ /* 0x000fe20000000800 */
[----:B------:R-:W-:Y:S01]  /*15970*/  @!PT LDS RZ, [RZ] ;  /* 0x00000000fffff984 */ /* 0x000fe20000000800 */
[----:B------:R0:W-:Y:S01]  /*15980*/  @!P1 LDGSTS.E.BYPASS.LTC128B.128 [R10+0x11c00], desc[UR56][R2.64], !P0 ;  /* 0x11c00000020a9fae */ /* 0x0001e2000c101d78 */
[----:B------:R-:W-:Y:S01]  /*15990*/  PLOP3.LUT P0, PT, PT, PT, PT, 0x80, 0x0 ;  /* 0x000000000000781c */ /* 0x000fe20003f0f070 */
[----:B------:R-:W-:-:S12]  /*159a0*/  NOP ;  /* 0x0000000000007918 */ /* 0x000fd80000000000 */
.L_x_578:
        /* <DEDUP_REMOVED lines=8> */
[----:B------:R0:W-:Y:S01]  /*15a30*/  STL [R1+0x24], R2 ;  /* 0x0000240201007387 */ /* 0x0001e20000100800 */
[----:B------:R-:W-:-:S04]  /*15a40*/  LEA.HI R0, R2, R2, RZ, 0x1 ;  /* 0x0000000202007211 */ /* 0x000fc800078f08ff */
[----:B------:R-:W-:-:S05]  /*15a50*/  LOP3.LUT R0, R0, 0xfffffffe, RZ, 0xc0, !PT ;  /* 0xfffffffe00007812 */ /* 0x000fca00078ec0ff */
[----:B------:R-:W-:-:S05]  /*15a60*/  IMAD.IADD R0, R2, 0x1, -R0 ;  /* 0x0000000102007824 */ /* 0x000fca00078e0a00 */
[----:B------:R-:W-:Y:S01]  /*15a70*/  SHF.L.U32 R3, R0, 0x1f, RZ ;  /* 0x0000001f00037819 */ /* 0x000fe200000006ff */
[----:B------:R-:W-:Y:S01]  /*15a80*/  NOP ;  /* 0x0000000000007918 */ /* 0x000fe20000000000 */
[----:B0-----:R-:W2:Y:S01]  /*15a90*/  LDL.LU R2, [R1+0x34] ;  /* 0x0000340001027983 */ /* 0x001ea20000300800 */
[----:B------:R0:W-:Y:S01]  /*15aa0*/  SYNCS.ARRIVE.TRANS64.A1T0 RZ, [R22+URZ+0x30800], RZ ;  /* 0x030800ff16ff79a7 */ /* 0x0001e2000810003f */
[----:B------:R-:W-:Y:S01]  /*15ab0*/  BSSY B0, `(.L_x_579) ;  /* 0x0000004000007945 */ /* 0x000fe20003800000 */
[----:B------:R-:W1:Y:S01]  /*15ac0*/  SYNCS.PHASECHK.TRANS64.TRYWAIT P0, [R22+URZ+0x30820], R3 ;  /* 0x03082003160075a7 */ /* 0x000e62000800017f */
[----:B--2---:R-:W-:Y:S02]  /*15ad0*/  ISETP.GE.AND P1, PT, R2, 0xc1, PT ;  /* 0x000000c10200780c */ /* 0x004fe40003f26270 */
[----:B01----:R-:W-:Y:S11]  /*15ae0*/  @!P0 BRA `(.L_x_580) ;  /* 0x0000004800248947 */ /* 0x003ff60003800000 */
.L_x_730:
[----:B------:R-:W-:Y:S05]  /*15af0*/  BSYNC B0 ;  /* 0x0000000000007941 */ /* 0x000fea0003800000 */
.L_x_579:
[----:B------:R-:W-:Y:S04]  /*15b00*/  BSSY B0, `(.L_x_581) ;  /* 0x0000170000007945 */ /* 0x000fe80003800000 */
[----:B------:R-:W-:Y:S05]  /*15b10*/  @!P1 BRA `(.L_x_582) ;  /* 0x0000001400b89947 */ /* 0x000fea0003800000 */
[----:B------:R-:W2:Y:S01]  /*15b20*/  LDL R2, [R1+0x18] ;  /* 0x0000180001027983 */ /* 0x000ea20000100800 */
[----:B------:R-:W-:Y:S01]  /*15b30*/  IMAD.MOV.U32 R0, RZ, RZ, 0x1 ;  /* 0x00000001ff007424 */ /* 0x000fe200078e00ff */
[----:B------:R-:W-:Y:S01]  /*15b40*/  BSSY B2, `(.L_x_583) ;  /* 0x000007f000027945 */ /* 0x000fe20003800000 */
[----:B--2---:R-:W-:-:S05]  /*15b50*/  IMAD.MOV R7, RZ, RZ, -R2 ;  /* 0x000000ffff077224 */ /* 0x004fca00078e0a02 */
[----:B------:R-:W-:-:S05]  /*15b60*/  VIADDMNMX R7, R7, R0, 0xffffffff, !PT ;  /* 0xffffffff07077446 */ /* 0x000fca0007800100 */
[----:B------:R-:W-:-:S05]  /*15b70*/  IMAD.IADD R0, R2, 0x1, R7 ;  /* 0x0000000102007824 */ /* 0x000fca00078e0207 */
[----:B------:R-:W-:-:S04]  /*15b80*/  LOP3.LUT R0, R0, 0x1, RZ, 0xc0, !PT ;  /* 0x0000000100007812 */ /* 0x000fc800078ec0ff */
[----:B------:R-:W-:Y:S02]  /*15b90*/  ISETP.NE.U32.AND P0, PT, R0, 0x1, PT ;  /* 0x000000010000780c */ /* 0x000fe40003f05070 */
[----:B------:R-:W-:-:S11]  /*15ba0*/  IADD3 R0, R2, -0x2, RZ ;  /* 0xfffffffe02007810 */ /* 0x000fd60007ffe0ff */
        /* <DEDUP_REMOVED lines=8> */
[----:B--2---:R-:W-:-:S13]  /*15c30*/  LOP3.LUT P2, RZ, R2, 0x1, RZ, 0xc0, !PT ;  /* 0x0000000102ff7812 */ /* 0x004fda000784c0ff */
[----:B------:R-:W-:Y:S05]  /*15c40*/  @!P2 BRA `(.L_x_586) ;  /* 0x0000000400a4a947 */ /* 0x000fea0003800000 */
[----:B------:R-:W-:Y:S01]  /*15c50*/  ULDC.64 UR4, c[0x0][0x418] ;  /* 0x0001060000047ab9 */ /* 0x000fe20000000a00 */
[----:B------:R-:W-:Y:S01]  /*15c60*/  IMAD.MOV.U32 R4, RZ, RZ, R24 ;  /* 0x000000ffff047224 */ /* 0x000fe200078e0018 */
[----:B------:R-:W-:-:S04]  /*15c70*/  ISETP.NE.U32.AND P0, PT, RZ, UR4, PT ;  /* 0x00000004ff007c0c */ /* 0x000fc8000bf05070 */
[----:B------:R-:W-:-:S13]  /*15c80*/  ISETP.NE.AND.EX P0, PT, RZ, UR5, PT, P0 ;  /* 0x00000005ff007c0c */ /* 0x000fda000bf05300 */
[----:B------:R-:W-:Y:S05]  /*15c90*/  @!P0 BRA `(.L_x_587) ;  /* 0x0000000000488947 */ /* 0x000fea0003800000 */
[----:B------:R-:W2:Y:S01]  /*15ca0*/  LDL R10, [R1+0x8] ;  /* 0x00000800010a7983 */ /* 0x000ea20000100800 */
[----:B------:R-:W1:Y:S01]  /*15cb0*/  LDC R5, c[0x0][0x43c] ;  /* 0x00010f00ff057b82 */ /* 0x000e620000000800 */
[----:B------:R-:W-:Y:S01]  /*15cc0*/  ULDC.64 UR6, c[0x0][0x428] ;  /* 0x00010a0000067ab9 */ /* 0x000fe20000000a00 */
[----:B-1----:R-:W-:-:S13]  /*15cd0*/  ISETP.NE.AND P0, PT, R5, 0x1, PT ;  /* 0x000000010500780c */ /* 0x002fda0003f05270 */
[----:B0-----:R-:W0:Y:S02]  /*15ce0*/  @P0 LDC.64 R2, c[0x0][0x440] ;  /* 0x00011000ff020b82 */ /* 0x001e240000000a00 */
[----:B0-----:R-:W-:-:S04]  /*15cf0*/  @P0 IMAD.HI.U32 R4, R0, R2, RZ ;  /* 0x0000000200040227 */ /* 0x001fc800078e00ff */
[----:B------:R-:W-:Y:S01]  /*15d00*/  IMAD.MOV.U32 R2, RZ, RZ, R0 ;  /* 0x000000ffff027224 */ /* 0x000fe200078e0000 */
[----:B------:R-:W-:-:S05]  /*15d10*/  @P0 SHF.R.U32.HI R2, RZ, R3, R4 ;  /* 0x00000003ff020219 */ /* 0x000fca0000011604 */
[----:B------:R-:W-:-:S04]  /*15d20*/  IMAD.MOV R3, RZ, RZ, -R2 ;  /* 0x000000ffff037224 */ /* 0x000fc800078e0a02 */
[----:B------:R-:W-:Y:S01]  /*15d30*/  IMAD R0, R5, R3, R0 ;  /* 0x0000000305007224 */ /* 0x000fe200078e0200 */
[----:B------:R-:W-:-:S03]  /*15d40*/  SHF.R.S32.HI R3, RZ, 0x1f, R2 ;  /* 0x0000001fff037819 */ /* 0x000fc60000011402 */
[----:B------:R-:W-:-:S04]  /*15d50*/  IMAD.WIDE.U32 R2, R25, UR6, R2 ;  /* 0x0000000619027c25 */ /* 0x000fc8000f8e0002 */
[----:B--2---:R-:W-:-:S04]  /*15d60*/  IMAD R4, R10, UR6, RZ ;  /* 0x000000060a047c24 */ /* 0x004fc8000f8e02ff */
[----:B------:R-:W-:-:S04]  /*15d70*/  IMAD R4, R25, UR7, R4 ;  /* 0x0000000719047c24 */ /* 0x000fc8000f8e0204 */
[----:B------:R-:W-:Y:S01]  /*15d80*/  IMAD.IADD R3, R4, 0x1, R3 ;  /* 0x0000000104037824 */ /* 0x000fe200078e0203 */
[----:B------:R-:W-:-:S04]  /*15d90*/  LEA R4, P0, R2, UR4, 0x2 ;  /* 0x0000000402047c11 */ /* 0x000fc8000f8010ff */
[----:B------:R-:W-:-:S05]  /*15da0*/  LEA.HI.X R5, R2, UR5, R3, 0x2, P0 ;  /* 0x0000000502057c11 */ /* 0x000fca00080f1403 */
[----:B------:R1:W5:Y:S04]  /*15db0*/  LDG.E R4, desc[UR56][R4.64] ;  /* 0x0000003804047981 */ /* 0x000368000c1e1900 */
.L_x_587:
[----:B------:R-:W-:Y:S01]  /*15dc0*/  IMAD R2, R6, 0x8, R22 ;  /* 0x0000000806027824 */ /* 0x000fe200078e0216 */
[----:B0-----:R-:W-:Y:S01]  /*15dd0*/  SHF.L.U32 R3, R9, 0x1f, RZ ;  /* 0x0000001f09037819 */ /* 0x001fe200000006ff */
[----:B------:R-:W-:Y:S03]  /*15de0*/  BSSY B3, `(.L_x_588) ;  /* 0x0000003000037945 */ /* 0x000fe60003800000 */
[----:B------:R-:W0:Y:S02]  /*15df0*/  SYNCS.PHASECHK.TRANS64.TRYWAIT P0, [R2+URZ+0x30840], R3 ;  /* 0x03084003020075a7 */ /* 0x000e24000800017f */
[----:B0-----:R-:W-:Y:S05]  /*15e00*/  @!P0 BRA `(.L_x_589) ;  /* 0x0000004400708947 */ /* 0x001fea0003800000 */
.L_x_731:
[----:B------:R-:W-:Y:S05]  /*15e10*/  BSYNC B3 ;  /* 0x0000000000037941 */ /* 0x000fea0003800000 */
.L_x_588:
[----:B-1----:R-:W1:Y:S01]  /*15e20*/  S2R R5, SR_TID.X ;  /* 0x0000000000057919 */ /* 0x002e620000002100 */
[----:B------:R-:W-:Y:S01]  /*15e30*/  BSSY B3, `(.L_x_590) ;  /* 0x000000b000037945 */ /* 0x000fe20003800000 */
[----:B-1----:R-:W-:-:S04]  /*15e40*/  LOP3.LUT R5, R5, 0x7f, RZ, 0xc0, !PT ;  /* 0x0000007f05057812 */ /* 0x002fc800078ec0ff */
[----:B------:R-:W-:-:S13]  /*15e50*/  ISETP.NE.AND P1, PT, R5, RZ, PT ;  /* 0x000000ff0500720c */ /* 0x000fda0003f25270 */
        /* <DEDUP_REMOVED lines=8> */
.L_x_591:
[----:B------:R-:W-:Y:S05]  /*15ee0*/  BSYNC B3 ;  /* 0x0000000000037941 */ /* 0x000fea0003800000 */
.L_x_590:
[----:B------:R-:W-:Y:S01]  /*15ef0*/  MOV R10, RZ ;  /* 0x000000ff000a7202 */ /* 0x000fe20000000f00 */
[----:B0-----:R-:W-:Y:S01]  /*15f00*/  IMAD R3, R6, 0x6000, R22 ;  /* 0x0000600006037824 */ /* 0x001fe200078e0216 */
[----:B------:R-:W-:Y:S01]  /*15f10*/  UIADD3 UR4, UP0, UR38, 0x370, URZ ;  /* 0x0000037026047890 */ /* 0x000fe2000ff1e03f */
        /* <DEDUP_REMOVED lines=8> */
.L_x_592:
        /* <DEDUP_REMOVED lines=15> */
.L_x_732:
[----:B------:R-:W-:Y:S05]  /*16090*/  BSYNC B3 ;  /* 0x0000000000037941 */ /* 0x000fea0003800000 */
.L_x_593:
[----:B------:R-:W-:Y:S01]  /*160a0*/  BSSY B3, `(.L_x_595) ;  /* 0x000000c000037945 */ /* 0x000fe20003800000 */
[----:B------:R-:W-:Y:S02]  /*160b0*/  IMAD.MOV.U32 R12, RZ, RZ, 0x0 ;  /* 0x00000000ff0c7424 */ /* 0x000fe400078e00ff */
[----:B------:R-:W-:Y:S01]  /*160c0*/  IMAD.MOV.U32 R13, RZ, RZ, 0x14f00000 ;  /* 0x14f00000ff0d7424 */ /* 0x000fe200078e00ff */
[----:B------:R-:W-:Y:S06]  /*160d0*/  @P1 BRA `(.L_x_596) ;  /* 0x0000000000201947 */ /* 0x000fec0003800000 */
        /* <DEDUP_REMOVED lines=8> */
.L_x_596:
[----:B------:R-:W-:Y:S05]  /*16160*/  BSYNC B3 ;  /* 0x0000000000037941 */ /* 0x000fea0003800000 */
.L_x_595:
[----:B------:R-:W-:Y:S01]  /*16170*/  R2UR UR10, R10 ;  /* 0x000000000a0a72ca */ /* 0x000fe200000e0000 */
[----:B0-----:R-:W-:Y:S01]  /*16180*/  IMAD R2, R23, 0x6000, R22 ;  /* 0x0000600017027824 */ /* 0x001fe200078e0216 */
[----:B------:R-:W-:Y:S01]  /*16190*/  R2UR UR6, R12 ;  /* 0x000000000c0672ca */ /* 0x000fe200000e0000 */
[----:B------:R-:W-:Y:S01]  /*161a0*/  UIADD3 UR4, UP0, UR38, 0x470, URZ ;  /* 0x0000047026047890 */ /* 0x000fe2000ff1e03f */
[----:B------:R-:W-:Y:S01]  /*161b0*/  R2UR UR7, R13 ;  /* 0x000000000d0772ca */ /* 0x000fe200000e0000 */
[----:B------:R-:W-:Y:S01]  /*161c0*/  IMAD R5, R27, 0xc0, R28 ;  /* 0x000000c01b057824 */ /* 0x000fe200078e021c */
[----:B------:R-:W-:Y:S01]  /*161d0*/  LEA R3, R23, R22, 0x3 ;  /* 0x0000001617037211 */ /* 0x000fe200078e18ff */
[----:B------:R-:W-:Y:S01]  /*161e0*/  VIADD R2, R2, 0x400 ;  /* 0x0000040002027836 */ /* 0x000fe20000000000 */
[----:B------:R-:W-:Y:S01]  /*161f0*/  PLOP3.LUT P0, PT, PT, PT, PT, 0x80, 0x0 ;  /* 0x000000000000781c */ /* 0x000fe20003f0f070 */
[----:B------:R-:W-:Y:S02]  /*16200*/  UIADD3.X UR5, URZ, UR39, URZ, UP0, !UPT ;  /* 0x000000273f057290 */ /* 0x000fe400087fe43f */
[----:B------:R-:W-:-:S10]  /*16210*/  VIADD R3, R3, 0x30850 ;  /* 0x0003085003037836 */ /* 0x000fd40000000000 */
.L_x_597:
        /* <DEDUP_REMOVED lines=12> */
.L_x_586:
[----:B------:R-:W-:Y:S05]  /*162e0*/  BSYNC B1 ;  /* 0x0000000000017941 */ /* 0x000fea0003800000 */
.L_x_585:
[----:B------:R-:W2:Y:S01]  /*162f0*/  LDL.LU R0, [R1+0x18] ;  /* 0x0000180001007983 */ /* 0x000ea20000300800 */
[----:B------:R-:W-:Y:S02]  /*16300*/  IMAD.MOV.U32 R23, RZ, RZ, R6 ;  /* 0x000000ffff177224 */ /* 0x000fe400078e0006 */
[----:B------:R-:W-:Y:S02]  /*16310*/  IMAD.MOV.U32 R26, RZ, RZ, R9 ;  /* 0x000000ffff1a7224 */ /* 0x000fe400078e0009 */
[----:B--2---:R-:W-:-:S07]  /*16320*/  VIADD R0, R0, 0xfffffffd ;  /* 0xfffffffd00007836 */ /* 0x004fce0000000000 */
.L_x_584:
[----:B------:R-:W-:Y:S05]  /*16330*/  BSYNC B2 ;  /* 0x0000000000027941 */ /* 0x000fea0003800000 */
.L_x_583:
[----:B------:R-:W2:Y:S01]  /*16340*/  LDL.LU R2, [R1+0x1c] ;  /* 0x00001c0001027983 */ /* 0x000ea20000300800 */
[----:B------:R-:W-:-:S04]  /*16350*/  IADD3 R7, -R7, RZ, RZ ;  /* 0x000000ff07077210 */ /* 0x000fc80007ffe1ff */
[----:B--2---:R-:W-:-:S13]  /*16360*/  ISETP.NE.AND P0, PT, R2, R7, PT ;  /* 0x000000070200720c */ /* 0x004fda0003f05270 */
[----:B------:R-:W-:Y:S05]  /*16370*/  @!P0 BRA `(.L_x_582) ;  /* 0x0000000c00a08947 */ /* 0x000fea0003800000 */
[----:B------:R-:W-:-:S07]  /*16380*/  IMAD.MOV.U32 R4, RZ, RZ, R24 ;  /* 0x000000ffff047224 */ /* 0x000fce00078e0018 */
.L_x_624:
[----:B------:R-:W2:Y:S01]  /*16390*/  LDL R2, [R1] ;  /* 0x0000000001027983 */ /* 0x000ea20000100800 */
[----:B------:R-:W-:Y:S01]  /*163a0*/  VIADD R6, R23, 0x1 ;  /* 0x0000000117067836 */ /* 0x000fe20000000000 */
[----:B------:R-:W-:Y:S05]  /*163b0*/  YIELD ;  /* 0x0000000000007946 */ /* 0x000fea0003800000 */
[----:B------:R-:W-:Y:S01]  /*163c0*/  ISETP.NE.AND P0, PT, R6, 0x2, PT ;  /* 0x000000020600780c */ /* 0x000fe20003f05270 */
[----:B------:R-:W-:Y:S03]  /*163d0*/  BSSY B1, `(.L_x_598) ;  /* 0x000006d000017945 */ /* 0x000fe60003800000 */
[----:B------:R-:W-:-:S02]  /*163e0*/  SEL R7, RZ, 0x1, P0 ;  /* 0x00000001ff077807 */ /* 0x000fc40000000000 */
        /* <DEDUP_REMOVED lines=27> */
.L_x_600:
[----:B------:R-:W-:Y:S01]  /*165a0*/  IMAD R2, R6, 0x8, R22 ;  /* 0x0000000806027824 */ /* 0x000fe200078e0216 */
[----:B0-----:R-:W-:Y:S01]  /*165b0*/  SHF.L.U32 R3, R7, 0x1f, RZ ;  /* 0x0000001f07037819 */ /* 0x001fe200000006ff */
[----:B------:R-:W-:Y:S03]  /*165c0*/  BSSY B2, `(.L_x_601) ;  /* 0x0000003000027945 */ /* 0x000fe60003800000 */
[----:B------:R-:W0:Y:S02]  /*165d0*/  SYNCS.PHASECHK.TRANS64.TRYWAIT P0, [R2+URZ+0x30840], R3 ;  /* 0x03084003020075a7 */ /* 0x000e24000800017f */
[----:B0-----:R-:W-:Y:S05]  /*165e0*/  @!P0 BRA `(.L_x_602) ;  /* 0x0000003c00a08947 */ /* 0x001fea0003800000 */
.L_x_733:
[----:B------:R-:W-:Y:S05]  /*165f0*/  BSYNC B2 ;  /* 0x0000000000027941 */ /* 0x000fea0003800000 */
.L_x_601:
        /* <DEDUP_REMOVED lines=12> */
.L_x_604:
[----:B------:R-:W-:Y:S05]  /*166c0*/  BSYNC B2 ;  /* 0x0000000000027941 */ /* 0x000fea0003800000 */
.L_x_603:
        /* <DEDUP_REMOVED lines=11> */
.L_x_605:
        /* <DEDUP_REMOVED lines=15> */
.L_x_734:
[----:B------:R-:W-:Y:S05]  /*16870*/  BSYNC B2 ;  /* 0x0000000000027941 */ /* 0x000fea0003800000 */
.L_x_606:
[----:B------:R-:W-:Y:S01]  /*16880*/  BSSY B2, `(.L_x_608) ;  /* 0x000000b000027945 */ /* 0x000fe20003800000 */
[----:B------:R-:W-:Y:S02]  /*16890*/  IMAD.MOV.U32 R2, RZ, RZ, 0x0 ;  /* 0x00000000ff027424 */ /* 0x000fe400078e00ff */
[----:B------:R-:W-:Y:S01]  /*168a0*/  IMAD.MOV.U32 R3, RZ, RZ, 0x14f00000 ;  /* 0x14f00000ff037424 */ /* 0x000fe200078e00ff */
[----:B------:R-:W-:Y:S06]  /*168b0*/  @P1 BRA `(.L_x_609) ;  /* 0x00000000001c1947 */ /* 0x000fec0003800000 */
[----:B------:R-:W1:Y:S02]  /*168c0*/  S2R R11, SR_TID.X ;  /* 0x00000000000b7919 */ /* 0x000e640000002100 */
[----:B-1----:R-:W-:Y:S01]  /*168d0*/  LOP3.LUT R12, R11, 0x1f, RZ, 0xc0, !PT ;  /* 0x0000001f0b0c7812 */ /* 0x002fe200078ec0ff */
[----:B------:R-:W-:-:S03]  /*168e0*/  IMAD.MOV.U32 R11, RZ, RZ, 0x6000 ;  /* 0x00006000ff0b7424 */ /* 0x000fc600078e00ff */
[----:B------:R-:W-:Y:S01]  /*168f0*/  ISETP.NE.AND P0, PT, R12, RZ, PT ;  /* 0x000000ff0c00720c */ /* 0x000fe20003f05270 */
[----:B------:R1:W-:-:S12]  /*16900*/  SYNCS.ARRIVE.TRANS64 RZ, [R10+URZ+0x50], R11 ;  /* 0x0000500b0aff79a7 */ /* 0x0003d8000800003f */
[----:B-1----:R-:W-:Y:S05]  /*16910*/  @!P0 BRA `(.L_x_609) ;  /* 0x0000000000048947 */ /* 0x002fea0003800000 */
[----:B------:R-:W-:Y:S01]  /*16920*/  BPT.TRAP 0x1 ;  /* 0x000000040000795c */ /* 0x000fe20000300000 */
.L_x_609:
[----:B------:R-:W-:Y:S05]  /*16930*/  BSYNC B2 ;  /* 0x0000000000027941 */ /* 0x000fea0003800000 */
.L_x_608:
        /* <DEDUP_REMOVED lines=8> */
[----:B0-----:R-:W-:Y:S01]  /*169c0*/  IADD3 R10, R10, 0x50, RZ ;  /* 0x000000500a0a7810 */ /* 0x001fe20007ffe0ff */
[----:B------:R-:W-:-:S12]  /*169d0*/  UIADD3.X UR5, URZ, UR39, URZ, UP0, !UPT ;  /* 0x000000273f057290 */ /* 0x000fd800087fe43f */
.L_x_610:
        /* <DEDUP_REMOVED lines=12> */
.L_x_599:
[----:B------:R-:W-:Y:S05]  /*16aa0*/  BSYNC B1 ;  /* 0x0000000000017941 */ /* 0x000fea0003800000 */
.L_x_598:
        /* <DEDUP_REMOVED lines=10> */
[----:B------:R-:W-:Y:S01]  /*16b50*/  VIADD R9, R0, 0xffffffff ;  /* 0xffffffff00097836 */ /* 0x000fe20000000000 */
        /* <DEDUP_REMOVED lines=16> */
[----:B------:R-:W-:-:S05]  /*16c60*/  IMAD R4, R25, UR7, R4 ;  /* 0x0000000719047c24 */ /* 0x000fca000f8e0204 */
[----:B------:R-:W-:Y:S02]  /*16c70*/  IADD3 R3, R4, R3, RZ ;  /* 0x0000000304037210 */ /* 0x000fe40007ffe0ff */
[----:B------:R-:W-:-:S04]  /*16c80*/  LEA R4, P0, R2, UR4, 0x2 ;  /* 0x0000000402047c11 */ /* 0x000fc8000f8010ff */
[----:B------:R-:W-:-:S05]  /*16c90*/  LEA.HI.X R5, R2, UR5, R3, 0x2, P0 ;  /* 0x0000000502057c11 */ /* 0x000fca00080f1403 */
[----:B------:R1:W5:Y:S04]  /*16ca0*/  LDG.E R4, desc[UR56][R4.64] ;  /* 0x0000003804047981 */ /* 0x000368000c1e1900 */
.L_x_613:
[----:B------:R-:W-:Y:S01]  /*16cb0*/  IMAD R2, R23, 0x8, R22 ;  /* 0x0000000817027824 */ /* 0x000fe200078e0216 */
[----:B0-----:R-:W-:Y:S01]  /*16cc0*/  SHF.L.U32 R3, R26, 0x1f, RZ ;  /* 0x0000001f1a037819 */ /* 0x001fe200000006ff */
[----:B------:R-:W-:Y:S03]  /*16cd0*/  BSSY B2, `(.L_x_614) ;  /* 0x0000003000027945 */ /* 0x000fe60003800000 */
[----:B------:R-:W0:Y:S02]  /*16ce0*/  SYNCS.PHASECHK.TRANS64.TRYWAIT P0, [R2+URZ+0x30840], R3 ;  /* 0x03084003020075a7 */ /* 0x000e24000800017f */
[----:B0-----:R-:W-:Y:S05]  /*16cf0*/  @!P0 BRA `(.L_x_615) ;  /* 0x0000003800048947 */ /* 0x001fea0003800000 */
.L_x_735:
[----:B------:R-:W-:Y:S05]  /*16d00*/  BSYNC B2 ;  /* 0x0000000000027941 */ /* 0x000fea0003800000 */
.L_x_614:
        /* <DEDUP_REMOVED lines=12> */
.L_x_617:
[----:B------:R-:W-:Y:S05]  /*16dd0*/  BSYNC B2 ;  /* 0x0000000000027941 */ /* 0x000fea0003800000 */
.L_x_616:
[----:B------:R-:W-:Y:S01]  /*16de0*/  IMAD.MOV.U32 R5, RZ, RZ, RZ ;  /* 0x000000ffff057224 */ /* 0x000fe200078e00ff */
[----:B------:R-:W-:Y:S01]  /*16df0*/  UIADD3 UR4, UP0, UR38, 0x370, URZ ;  /* 0x0000037026047890 */ /* 0x000fe2000ff1e03f */
[C---:B0-----:R-:W-:Y:S01]  /*16e00*/  IMAD R2, R23.reuse, 0x6000, R22 ;  /* 0x0000600017027824 */ /* 0x041fe200078e0216 */
[----:B------:R-:W-:Y:S01]  /*16e10*/  PLOP3.LUT P0, PT, PT, PT, PT, 0x80, 0x0 ;  /* 0x000000000000781c */ /* 0x000fe20003f0f070 */
[----:B------:R-:W-:Y:S01]  /*16e20*/  IMAD R3, R23, 0x8, R8 ;  /* 0x0000000817037824 */ /* 0x000fe200078e0208 */
[----:B------:R-:W-:Y:S01]  /*16e30*/  R2UR UR10, R5 ;  /* 0x00000000050a72ca */ /* 0x000fe200000e0000 */
[----:B------:R-:W-:Y:S01]  /*16e40*/  VIADD R2, R2, 0x12400 ;  /* 0x0001240002027836 */ /* 0x000fe20000000000 */
[----:B------:R-:W-:Y:S01]  /*16e50*/  UIADD3.X UR5, URZ, UR39, URZ, UP0, !UPT ;  /* 0x000000273f057290 */ /* 0x000fe200087fe43f */
[----:B------:R-:W-:Y:S01]  /*16e60*/  VIADD R3, R3, 0x30 ;  /* 0x0000003003037836 */ /* 0x000fe20000000000 */
[----:B------:R-:W-:Y:S01]  /*16e70*/  UMOV UR6, 0x0 ;  /* 0x0000000000067882 */ /* 0x000fe20000000000 */
[----:B------:R-:W-:Y:S01]  /*16e80*/  IMAD R10, R9, 0xc0, R28 ;  /* 0x000000c0090a7824 */ /* 0x000fe200078e021c */
[----:B------:R-:W-:-:S09]  /*16e90*/  UMOV UR7, 0x14f00000 ;  /* 0x14f0000000077882 */ /* 0x000fd20000000000 */
.L_x_618:
        /* <DEDUP_REMOVED lines=15> */
.L_x_736:
[----:B------:R-:W-:Y:S05]  /*16f90*/  BSYNC B2 ;  /* 0x0000000000027941 */ /* 0x000fea0003800000 */
.L_x_619:
[----:B------:R-:W-:Y:S01]  /*16fa0*/  BSSY B2, `(.L_x_621) ;  /* 0x000000b000027945 */ /* 0x000fe20003800000 */
[----:B0-----:R-:W-:Y:S01]  /*16fb0*/  MOV R2, 0x0 ;  /* 0x0000000000027802 */ /* 0x001fe20000000f00 */
[----:B------:R-:W-:Y:S02]  /*16fc0*/  IMAD.MOV.U32 R3, RZ, RZ, 0x14f00000 ;  /* 0x14f00000ff037424 */ /* 0x000fe400078e00ff */
        /* <DEDUP_REMOVED lines=8> */
.L_x_622:
[----:B------:R-:W-:Y:S05]  /*17050*/  BSYNC B2 ;  /* 0x0000000000027941 */ /* 0x000fea0003800000 */
.L_x_621:
        /* <DEDUP_REMOVED lines=10> */
.L_x_623:
        /* <DEDUP_REMOVED lines=12> */
.L_x_612:
[----:B------:R-:W-:Y:S05]  /*171c0*/  BSYNC B1 ;  /* 0x0000000000017941 */ /* 0x000fea0003800000 */
.L_x_611:
[C---:B------:R-:W-:Y:S01]  /*171d0*/  ISETP.GT.AND P0, PT, R0.reuse, 0x1, PT ;  /* 0x000000010000780c */ /* 0x040fe20003f04270 */
[----:B------:R-:W-:-:S12]  /*171e0*/  VIADD R0, R0, 0xfffffffe ;  /* 0xfffffffe00007836 */ /* 0x000fd80000000000 */
[----:B------:R-:W-:Y:S05]  /*171f0*/  @P0 BRA `(.L_x_624) ;  /* 0xfffffff000640947 */ /* 0x000fea000383ffff */
.L_x_582:
[----:B------:R-:W-:Y:S05]  /*17200*/  BSYNC B0 ;  /* 0x0000000000007941 */ /* 0x000fea0003800000 */
.L_x_581:
        /* <DEDUP_REMOVED lines=17> */
.L_x_626:
[----:B------:R-:W-:Y:S05]  /*17320*/  BSYNC B0 ;  /* 0x0000000000007941 */ /* 0x000fea0003800000 */
.L_x_625:
[----:B------:R-:W2:Y:S01]  /*17330*/  LDL R0, [R1] ;  /* 0x0000000001007983 */ /* 0x000ea20000100800 */
[----:B------:R-:W-:Y:S01]  /*17340*/  BSSY B0, `(.L_x_627) ;  /* 0x0000028000007945 */ /* 0x000fe20003800000 */
[----:B--2---:R-:W-:-:S13]  /*17350*/  LOP3.LUT P0, RZ, R0, 0x1, RZ, 0xc0, !PT ;  /* 0x0000000100ff7812 */ /* 0x004fda000780c0ff */
[----:B------:R-:W-:Y:S05]  /*17360*/  @!P0 BRA `(.L_x_628) ;  /* 0x0000000000948947 */ /* 0x000fea0003800000 */
[----:B0-----:R-:W-:Y:S01]  /*17370*/  LEA R3, R23, R22, 0x3 ;  /* 0x0000001617037211 */ /* 0x001fe200078e18ff */
[----:B------:R-:W-:Y:S01]  /*17380*/  BSSY B1, `(.L_x_629) ;  /* 0x0000005000017945 */ /* 0x000fe20003800000 */
[----:B------:R-:W-:Y:S02]  /*17390*/  SHF.L.U32 R0, R26, 0x1f, RZ ;  /* 0x0000001f1a007819 */ /* 0x000fe400000006ff */
[----:B------:R-:W-:Y:S02]  /*173a0*/  ISETP.NE.AND P1, PT, R6, RZ, PT ;  /* 0x000000ff0600720c */ /* 0x000fe40003f25270 */
[----:B------:R-:W0:Y:S02]  /*173b0*/  SYNCS.PHASECHK.TRANS64.TRYWAIT P0, [R3+URZ+0x30860], R0 ;  /* 0x03086000030075a7 */ /* 0x000e24000800017f */
[----:B0-----:R-:W-:Y:S09]  /*173c0*/  @!P0 BRA `(.L_x_630) ;  /* 0x0000003000788947 */ /* 0x001ff20003800000 */
.L_x_737:
[----:B------:R-:W-:Y:S05]  /*173d0*/  BSYNC B1 ;  /* 0x0000000000017941 */ /* 0x000fea0003800000 */
.L_x_629:
        /* <DEDUP_REMOVED lines=9> */
.L_x_632:
[----:B------:R-:W-:Y:S05]  /*17470*/  BSYNC B1 ;  /* 0x0000000000017941 */ /* 0x000fea0003800000 */
.L_x_631:
[----:B0-----:R-:W-:Y:S01]  /*17480*/  IMAD R0, R23, 0x6000, R22 ;  /* 0x0000600017007824 */ /* 0x001fe200078e0216 */
[----:B------:R-:W-:Y:S01]  /*17490*/  UIADD3 UR4, UP0, UR38, 0x470, URZ ;  /* 0x0000047026047890 */ /* 0x000fe2000ff1e03f */
[----:B------:R-:W-:Y:S01]  /*174a0*/  PLOP3.LUT P0, PT, PT, PT, PT, 0x80, 0x0 ;  /* 0x000000000000781c */ /* 0x000fe20003f0f070 */
[----:B------:R-:W-:Y:S01]  /*174b0*/  IMAD R28, R27, 0xc0, R28 ;  /* 0x000000c01b1c7824 */ /* 0x000fe200078e021c */
[----:B------:R-:W-:Y:S01]  /*174c0*/  UMOV UR6, 0x0 ;  /* 0x0000000000067882 */ /* 0x000fe20000000000 */
[----:B------:R-:W-:Y:S01]  /*174d0*/  VIADD R2, R3, 0x30850 ;  /* 0x0003085003027836 */ /* 0x000fe20000000000 */
[----:B------:R-:W-:Y:S01]  /*174e0*/  UIADD3.X UR5, URZ, UR39, URZ, UP0, !UPT ;  /* 0x000000273f057290 */ /* 0x000fe200087fe43f */
[----:B------:R-:W-:Y:S01]  /*174f0*/  VIADD R0, R0, 0x400 ;  /* 0x0000040000007836 */ /* 0x000fe20000000000 */
[----:B------:R-:W-:Y:S01]  /*17500*/  UMOV UR7, 0x14f00000 ;  /* 0x14f0000000077882 */ /* 0x000fe20000000000 */
[----:B------:R-:W-:-:S09]  /*17510*/  UMOV UR10, URZ ;  /* 0x0000003f000a7c82 */ /* 0x000fd20008000000 */
.L_x_633:
        /* <DEDUP_REMOVED lines=10> */
.L_x_628:
[----:B------:R-:W-:Y:S05]  /*175c0*/  BSYNC B0 ;  /* 0x0000000000007941 */ /* 0x000fea0003800000 */
.L_x_627:
[----:B------:R-:W-:-:S05]  /*175d0*/  VIADD R23, R23, 0x1 ;  /* 0x0000000117177836 */ /* 0x000fca0000000000 */
[----:B------:R-:W-:-:S04]  /*175e0*/  ISETP.NE.AND P0, PT, R23, 0x2, PT ;  /* 0x000000021700780c */ /* 0x000fc80003f05270 */
[----:B0-----:R-:W-:Y:S02]  /*175f0*/  SEL R3, RZ, 0x1, P0 ;  /* 0x00000001ff037807 */ /* 0x001fe40000000000 */
[----:B------:R-:W-:Y:S02]  /*17600*/  SEL R23, R23, RZ, P0 ;  /* 0x000000ff17177207 */ /* 0x000fe40000000000 */
[----:B------:R-:W-:-:S07]  /*17610*/  LOP3.LUT R26, R26, R3, RZ, 0x3c, !PT ;  /* 0x000000031a1a7212 */ /* 0x000fce00078e3cff */
.L_x_563:
[----:B------:R-:W-:Y:S05]  /*17620*/  BSYNC B7 ;  /* 0x0000000000077941 */ /* 0x000fea0003800000 */
.L_x_561:
[----:B------:R-:W2:Y:S02]  /*17630*/  LDL R0, [R1] ;  /* 0x0000000001007983 */ /* 0x000ea40000100800 */
[----:B--2---:R-:W-:-:S13]  /*17640*/  LOP3.LUT P0, RZ, R0, 0x2, RZ, 0xc0, !PT ;  /* 0x0000000200ff7812 */ /* 0x004fda000780c0ff */
[----:B------:R-:W-:Y:S05]  /*17650*/  @!P0 BRA `(.L_x_634) ;  /* 0x0000000000248947 */ /* 0x000fea0003800000 */
[----:B------:R-:W-:Y:S05]  /*17660*/  WARPSYNC.ALL ;  /* 0x0000000000007948 */ /* 0x000fea0003800000 */
[----:B------:R-:W2:Y:S08]  /*17670*/  S2UR UR5, SR_CgaCtaId ;  /* 0x00000000000579c3 */ /* 0x000eb00000008800 */
[----:B------:R-:W-:Y:S06]  /*17680*/  BAR.SYNC.DEFER_BLOCKING 0x5, 0x200 ;  /* 0x0148000000007b1d */ /* 0x000fec0000010000 */
[----:B------:R-:W-:-:S02]  /*17690*/  UMOV UR4, 0x400 ;  /* 0x0000040000047882 */ /* 0x000fc40000000000 */
[----:B--2---:R-:W-:-:S06]  /*176a0*/  ULEA UR4, UR5, UR4, 0x18 ;  /* 0x0000000405047291 */ /* 0x004fcc000f8ec03f */
[----:B------:R-:W-:-:S05]  /*176b0*/  IMAD.U32 R22, RZ, RZ, UR4 ;  /* 0x00000004ff167e24 */ /* 0x000fca000f8e00ff */
[----:B------:R2:W3:Y:S01]  /*176c0*/  LDS.128 R16, [R22+0x308d0] ;  /* 0x0308d00016107984 */ /* 0x0004e20000000c00 */
[----:B------:R-:W-:Y:S06]  /*176d0*/  BAR.ARV 0x4, 0x200 ;  /* 0x0108000000007b1d */ /* 0x000fec0000002000 */
[----:B------:R-:W-:Y:S05]  /*176e0*/  BRA `(.L_x_635) ;  /* 0x0000000800407947 */ /* 0x000fea0003800000 */
.L_x_634:
        /* <DEDUP_REMOVED lines=10> */
[----:B------:R0:W2:Y:S01]  /*17790*/  @!P1 LDG.E R3, desc[UR56][R2.64] ;  /* 0x0000003802039981 */ /* 0x0000a2000c1e1900 */
[C---:B------:R-:W-:Y:S02]  /*177a0*/  ISETP.GE.U32.AND P2, PT, R8.reuse, 0x2, PT ;  /* 0x000000020800780c */ /* 0x040fe40003f46070 */
[C---:B------:R-:W-:Y:S01]  /*177b0*/  ISETP.GE.U32.AND P3, PT, R8.reuse, 0x4, PT ;  /* 0x000000040800780c */ /* 0x040fe20003f66070 */
[----:B------:R-:W-:Y:S01]  /*177c0*/  SHFL.IDX PT, R0, R16, RZ, 0x1f ;  /* 0x00001fff10007589 */ /* 0x000fe200000e0000 */
[C---:B------:R-:W-:Y:S02]  /*177d0*/  ISETP.GE.U32.AND P4, PT, R8.reuse, 0x8, PT ;  /* 0x000000080800780c */ /* 0x040fe40003f86070 */
[----:B------:R-:W-:Y:S01]  /*177e0*/  ISETP.GE.U32.AND P5, PT, R8, 0x10, PT ;  /* 0x000000100800780c */ /* 0x000fe20003fa6070 */
[----:B------:R-:W-:Y:S01]  /*177f0*/  SHFL.IDX PT, R4, R16, 0x1, 0x1f ;  /* 0x00201f0010047f89 */ /* 0x000fe200000e0000 */
[----:B0-----:R-:W-:Y:S01]  /*17800*/  IMAD.MOV.U32 R2, RZ, RZ, RZ ;  /* 0x000000ffff027224 */ /* 0x001fe200078e00ff */
[----:B--2---:R-:W-:-:S02]  /*17810*/  @!P1 MOV R2, R3 ;  /* 0x0000000300029202 */ /* 0x004fc40000000f00 */
[----:B------:R-:W-:-:S03]  /*17820*/  ISETP.NE.AND P1, PT, R8, RZ, PT ;  /* 0x000000ff0800720c */ /* 0x000fc60003f25270 */
[----:B------:R-:W0:Y:S02]  /*17830*/  SHFL.UP PT, R14, R2, 0x1, RZ ;  /* 0x04200000020e7989 */ /* 0x000e2400000e00ff */
[----:B0-----:R-:W-:-:S05]  /*17840*/  SEL R5, R14, RZ, P1 ;  /* 0x000000ff0e057207 */ /* 0x001fca0000800000 */
[----:B------:R-:W-:-:S05]  /*17850*/  IMAD.IADD R5, R2, 0x1, R5 ;  /* 0x0000000102057824 */ /* 0x000fca00078e0205 */
[----:B------:R-:W1:Y:S02]  /*17860*/  SHFL.UP PT, R14, R5, 0x2, RZ ;  /* 0x04400000050e7989 */ /* 0x000e6400000e00ff */
        /* <DEDUP_REMOVED lines=11> */
[----:B------:R0:W1:Y:S02]  /*17920*/  SHFL.IDX PT, R14, R3, 0x1f, 0x1f ;  /* 0x03e01f00030e7f89 */ /* 0x00006400000e0000 */
.L_x_747:
[----:B------:R-:W-:Y:S02]  /*17930*/  ULDC UR4, c[0x0][0xc38] ;  /* 0x00030e0000047ab9 */ /* 0x000fe40000000800 */
[----:B------:R-:W-:-:S04]  /*17940*/  IMAD.U32 R16, RZ, RZ, UR4 ;  /* 0x00000004ff107e24 */ /* 0x000fc8000f8e00ff */
[----:B-1----:R-:W-:-:S04]  /*17950*/  IMAD R5, R14, R16, RZ ;  /* 0x000000100e057224 */ /* 0x002fc800078e02ff */
[----:B------:R-:W-:-:S05]  /*17960*/  IMAD.IADD R4, R4, 0x1, R5 ;  /* 0x0000000104047824 */ /* 0x000fca00078e0205 */
[----:B------:R-:W-:-:S13]  /*17970*/  ISETP.GT.AND P6, PT, R4, R0, PT ;  /* 0x000000000400720c */ /* 0x000fda0003fc4270 */
[----:B------:R-:W-:Y:S05]  /*17980*/  @P6 BRA `(.L_x_637) ;  /* 0x00000000009c6947 */ /* 0x000fea0003800000 */
.L_x_642:
[----:B------:R-:W1:Y:S01]  /*17990*/  LDC R6, c[0x0][0xc3c] ;  /* 0x00030f00ff067b82 */ /* 0x000e620000000800 */
[----:B------:R-:W-:-:S04]  /*179a0*/  IADD3 R19, R19, 0x1f, RZ ;  /* 0x0000001f13137810 */ /* 0x000fc80007ffe0ff */
[----:B-1----:R-:W-:-:S13]  /*179b0*/  ISETP.GE.AND P6, PT, R19, R6, PT ;  /* 0x000000061300720c */ /* 0x002fda0003fc6270 */
[----:B------:R-:W-:Y:S05]  /*179c0*/  @P6 BRA `(.L_x_638) ;  /* 0x0000000400446947 */ /* 0x000fea0003800000 */
[----:B------:R-:W1:Y:S01]  /*179d0*/  S2R R2, SR_TID.X ;  /* 0x0000000000027919 */ /* 0x000e620000002100 */
[----:B------:R-:W-:Y:S01]  /*179e0*/  BSSY B0, `(.L_x_639) ;  /* 0x0000009000007945 */ /* 0x000fe20003800000 */
[----:B-1----:R-:W-:-:S05]  /*179f0*/  LOP3.LUT R2, R2, 0x1f, RZ, 0xc0, !PT ;  /* 0x0000001f02027812 */ /* 0x002fca00078ec0ff */
[----:B------:R-:W-:Y:S02]  /*17a00*/  IMAD.IADD R5, R19, 0x1, R2 ;  /* 0x0000000113057824 */ /* 0x000fe400078e0202 */
[----:B------:R-:W-:-:S03]  /*17a10*/  IMAD.MOV.U32 R2, RZ, RZ, RZ ;  /* 0x000000ffff027224 */ /* 0x000fc600078e00ff */
[----:B------:R-:W-:-:S13]  /*17a20*/  ISETP.GE.OR P6, PT, R5, R6, !P0 ;  /* 0x000000060500720c */ /* 0x000fda00047c6670 */
[----:B------:R-:W-:Y:S05]  /*17a30*/  @P6 BRA `(.L_x_640) ;  /* 0x00000000000c6947 */ /* 0x000fea0003800000 */
[----:B0-----:R-:W0:Y:S02]  /*17a40*/  LDC.64 R2, c[0x0][0xc80] ;  /* 0x00032000ff027b82 */ /* 0x001e240000000a00 */
[----:B0-----:R-:W-:-:S06]  /*17a50*/  IMAD.WIDE R2, R5, 0x4, R2 ;  /* 0x0000000405027825 */ /* 0x001fcc00078e0202 */
[----:B------:R1:W5:Y:S02]  /*17a60*/  LDG.E R2, desc[UR56][R2.64] ;  /* 0x0000003802027981 */ /* 0x000364000c1e1900 */
.L_x_640:
[----:B------:R-:W-:Y:S05]  /*17a70*/  BSYNC B0 ;  /* 0x0000000000007941 */ /* 0x000fea0003800000 */
.L_x_639:
[----:B------:R-:W-:-:S03]  /*17a80*/  UMOV UR4, 0xffffffff ;  /* 0xffffffff00047882 */ /* 0x000fc60000000000 */
[----:B------:R-:W-:Y:S05]  /*17a90*/  BRA.DIV UR4, `(.L_x_641) ;  /* 0x0000002e04fc7947 */ /* 0x000fea000b800000 */
[----:B-----5:R-:W2:Y:S02]  /*17aa0*/  SHFL.UP PT, R14, R2, 0x1, RZ ;  /* 0x04200000020e7989 */ /* 0x020ea400000e00ff */
[----:B--2---:R-:W-:-:S05]  /*17ab0*/  SEL R13, R14, RZ, P1 ;  /* 0x000000ff0e0d7207 */ /* 0x004fca0000800000 */
[----:B------:R-:W-:-:S05]  /*17ac0*/  IMAD.IADD R13, R2, 0x1, R13 ;  /* 0x00000001020d7824 */ /* 0x000fca00078e020d */
[----:B------:R-:W2:Y:S02]  /*17ad0*/  SHFL.UP PT, R14, R13, 0x2, RZ ;  /* 0x044000000d0e7989 */ /* 0x000ea400000e00ff */
[----:B--2---:R-:W-:-:S05]  /*17ae0*/  SEL R14, R14, RZ, P2 ;  /* 0x000000ff0e0e7207 */ /* 0x004fca0001000000 */
[----:B01----:R-:W-:-:S05]  /*17af0*/  IMAD.IADD R3, R13, 0x1, R14 ;  /* 0x000000010d037824 */ /* 0x003fca00078e020e */
        /* <DEDUP_REMOVED lines=10> */
.L_x_755:
[----:B------:R-:W-:Y:S02]  /*17ba0*/  ULDC UR4, c[0x0][0xc38] ;  /* 0x00030e0000047ab9 */ /* 0x000fe40000000800 */
[----:B------:R-:W-:-:S05]  /*17bb0*/  MOV R16, UR4 ;  /* 0x0000000400107c02 */ /* 0x000fca0008000f00 */
[----:B-1----:R-:W-:-:S04]  /*17bc0*/  IMAD R5, R14, R16, RZ ;  /* 0x000000100e057224 */ /* 0x002fc800078e02ff */
[----:B------:R-:W-:-:S05]  /*17bd0*/  IMAD.IADD R4, R5, 0x1, R4 ;  /* 0x0000000105047824 */ /* 0x000fca00078e0204 */
[----:B------:R-:W-:-:S13]  /*17be0*/  ISETP.GT.AND P6, PT, R4, R0, PT ;  /* 0x000000000400720c */ /* 0x000fda0003fc4270 */
[----:B------:R-:W-:Y:S05]  /*17bf0*/  @!P6 BRA `(.L_x_642) ;  /* 0xfffffffc0064e947 */ /* 0x000fea000383ffff */
.L_x_637:
        /* <DEDUP_REMOVED lines=8> */
.L_x_759:
[----:B------:R-:W-:Y:S01]  /*17c80*/  ISETP.NE.AND P0, PT, R6, RZ, PT ;  /* 0x000000ff0600720c */ /* 0x000fe20003f05270 */
[----:B------:R-:W-:-:S12]  /*17c90*/  IMAD.MOV.U32 R14, RZ, RZ, RZ ;  /* 0x000000ffff0e7224 */ /* 0x000fd800078e00ff */
[----:B------:R-:W-:Y:S05]  /*17ca0*/  @!P0 BRA `(.L_x_644) ;  /* 0x0000000000108947 */ /* 0x000fea0003800000 */
[----:B------:R-:W-:Y:S01]  /*17cb0*/  UMOV UR4, 0xffffffff ;  /* 0xffffffff00047882 */ /* 0x000fe20000000000 */
[----:B------:R-:W-:Y:S02]  /*17cc0*/  VIADD R12, R4, 0xffffffff ;  /* 0xffffffff040c7836 */ /* 0x000fe40000000000 */
[----:B------:R-:W-:Y:S05]  /*17cd0*/  BRA.DIV UR4, `(.L_x_645) ;  /* 0x0000003204707947 */ /* 0x000fea000b800000 */
[----:B------:R3:W4:Y:S02]  /*17ce0*/  SHFL.IDX PT, R14, R3, R12, 0x1f ;  /* 0x00001f0c030e7589 */ /* 0x00072400000e0000 */
.L_x_644:
[----:B--2---:R-:W-:Y:S01]  /*17cf0*/  IABS R6, R17 ;  /* 0x0000001100067213 */ /* 0x004fe20000000000 */
[----:B----4-:R-:W-:Y:S02]  /*17d00*/  IMAD R16, R14, R16, R5 ;  /* 0x000000100e107224 */ /* 0x010fe400078e0205 */
[----:B------:R-:W-:Y:S01]  /*17d10*/  IMAD.IADD R19, R4, 0x1, R19 ;  /* 0x0000000104137824 */ /* 0x000fe200078e0213 */
[----:B------:R-:W2:Y:S02]  /*17d20*/  I2F.RP R7, R6 ;  /* 0x0000000600077306 */ /* 0x000ea40000209400 */
[----:B------:R-:W-:-:S06]  /*17d30*/  IADD3 R0, R0, -R16, RZ ;  /* 0x8000001000007210 */ /* 0x000fcc0007ffe0ff */
[----:B--2---:R-:W1:Y:S02]  /*17d40*/  MUFU.RCP R7, R7 ;  /* 0x0000000700077308 */ /* 0x004e640000001000 */
[----:B-1----:R-:W-:-:S06]  /*17d50*/  VIADD R2, R7, 0xffffffe ;  /* 0x0ffffffe07027836 */ /* 0x002fcc0000000000 */
[----:B0--3--:R0:W1:Y:S02]  /*17d60*/  F2I.FTZ.U32.TRUNC.NTZ R3, R2 ;  /* 0x0000000200037305 */ /* 0x009064000021f000 */
[----:B0-----:R-:W-:Y:S02]  /*17d70*/  IMAD.MOV.U32 R2, RZ, RZ, RZ ;  /* 0x000000ffff027224 */ /* 0x001fe400078e00ff */
[----:B-1----:R-:W-:-:S04]  /*17d80*/  IMAD.MOV R5, RZ, RZ, -R3 ;  /* 0x000000ffff057224 */ /* 0x002fc800078e0a03 */
[----:B------:R-:W-:-:S04]  /*17d90*/  IMAD R5, R5, R6, RZ ;  /* 0x0000000605057224 */ /* 0x000fc800078e02ff */
[----:B------:R-:W-:Y:S01]  /*17da0*/  IMAD.HI.U32 R3, R3, R5, R2 ;  /* 0x0000000503037227 */ /* 0x000fe200078e0002 */
[----:B------:R-:W-:Y:S02]  /*17db0*/  IABS R5, R17 ;  /* 0x0000001100057213 */ /* 0x000fe40000000000 */
[----:B------:R-:W-:-:S03]  /*17dc0*/  IABS R2, R0 ;  /* 0x0000000000027213 */ /* 0x000fc60000000000 */
[----:B------:R-:W-:Y:S02]  /*17dd0*/  IMAD.MOV R5, RZ, RZ, -R5 ;  /* 0x000000ffff057224 */ /* 0x000fe400078e0a05 */
        /* <DEDUP_REMOVED lines=12> */
[----:B------:R-:W-:Y:S01]  /*17ea0*/  MOV R18, R3 ;  /* 0x0000000300127202 */ /* 0x000fe20000000f00 */
[----:B------:R-:W-:-:S04]  /*17eb0*/  IMAD.MOV R2, RZ, RZ, -R3 ;  /* 0x000000ffff027224 */ /* 0x000fc800078e0a03 */
[----:B------:R-:W-:Y:S01]  /*17ec0*/  IMAD R17, R17, R2, R0 ;  /* 0x0000000211117224 */ /* 0x000fe200078e0200 */
[----:B------:R-:W-:Y:S06]  /*17ed0*/  BRA `(.L_x_646) ;  /* 0x00000000001c7947 */ /* 0x000fec0003800000 */
.L_x_638:
[----:B------:R-:W-:Y:S01]  /*17ee0*/  UMOV UR4, URZ ;  /* 0x0000003f00047c82 */ /* 0x000fe20008000000 */
[----:B------:R-:W-:Y:S01]  /*17ef0*/  UMOV UR5, URZ ;  /* 0x0000003f00057c82 */ /* 0x000fe20008000000 */
[----:B------:R-:W-:Y:S01]  /*17f00*/  ULDC UR6, c[0x0][0xc3c] ;  /* 0x00030f0000067ab9 */ /* 0x000fe20000000800 */
[----:B------:R-:W-:Y:S02]  /*17f10*/  IMAD.MOV.U32 R16, RZ, RZ, R0 ;  /* 0x000000ffff107224 */ /* 0x000fe400078e0000 */
[----:B------:R-:W-:Y:S02]  /*17f20*/  IMAD.U32 R17, RZ, RZ, UR4 ;  /* 0x00000004ff117e24 */ /* 0x000fe4000f8e00ff */
[----:B------:R-:W-:Y:S02]  /*17f30*/  IMAD.U32 R18, RZ, RZ, UR5 ;  /* 0x00000005ff127e24 */ /* 0x000fe4000f8e00ff */
[----:B------:R-:W-:-:S07]  /*17f40*/  IMAD.U32 R19, RZ, RZ, UR6 ;  /* 0x00000006ff137e24 */ /* 0x000fce000f8e00ff */
.L_x_646:
[----:B------:R-:W1:Y:S01]  /*17f50*/  S2R R0, SR_TID.X ;  /* 0x0000000000007919 */ /* 0x000e620000002100 */
[----:B------:R-:W-:Y:S05]  /*17f60*/  WARPSYNC.ALL ;  /* 0x0000000000007948 */ /* 0x000fea0003800000 */
[----:B------:R-:W-:Y:S01]  /*17f70*/  BAR.SYNC.DEFER_BLOCKING 0x4, 0x200 ;  /* 0x0108000000007b1d */ /* 0x000fe20000010000 */
[----:B-1----:R-:W-:-:S04]  /*17f80*/  LOP3.LUT R0, R0, 0x1f, RZ, 0xc0, !PT ;  /* 0x0000001f00007812 */ /* 0x002fc800078ec0ff */
[----:B------:R-:W-:-:S13]  /*17f90*/  ISETP.NE.AND P0, PT, R0, RZ, PT ;  /* 0x000000ff0000720c */ /* 0x000fda0003f05270 */
[----:B0-----:R-:W0:Y:S01]  /*17fa0*/  @!P0 S2R R3, SR_CgaCtaId ;  /* 0x0000000000038919 */ /* 0x001e220000008800 */
[----:B------:R-:W-:-:S04]  /*17fb0*/  @!P0 MOV R0, 0x400 ;  /* 0x0000040000008802 */ /* 0x000fc80000000f00 */
[----:B0-----:R-:W-:-:S05]  /*17fc0*/  @!P0 LEA R22, R3, R0, 0x18 ;  /* 0x0000000003168211 */ /* 0x001fca00078ec0ff */
[----:B------:R4:W-:Y:S01]  /*17fd0*/  @!P0 STS.128 [R22+0x308d0], R16 ;  /* 0x0308d01016008388 */ /* 0x0009e20000000c00 */
[----:B------:R-:W-:Y:S06]  /*17fe0*/  BAR.ARV 0x5, 0x200 ;  /* 0x0148000000007b1d */ /* 0x000fec0000002000 */
.L_x_635:
[----:B------:R-:W-:Y:S02]  /*17ff0*/  ULDC UR4, c[0x0][0xc3c] ;  /* 0x00030f0000047ab9 */ /* 0x000fe40000000800 */
[----:B---3--:R-:W-:-:S13]  /*18000*/  ISETP.GE.AND P0, PT, R19, UR4, PT ;  /* 0x0000000413007c0c */ /* 0x008fda000bf06270 */
[----:B------:R-:W-:Y:S05]  /*18010*/  @!P0 BRA `(.L_x_647) ;  /* 0xffffffac002c8947 */ /* 0x000fea000383ffff */
[----:B------:R-:W-:Y:S05]  /*18020*/  BSYNC B8 ;  /* 0x0000000000087941 */ /* 0x000fea0003800000 */
.L_x_525:
[----:B--2---:R-:W2:Y:S01]  /*18030*/  LDL.LU R0, [R1+0x24] ;  /* 0x0000240001007983 */ /* 0x004ea20000300800 */
[----:B------:R-:W-:Y:S01]  /*18040*/  BSSY B0, `(.L_x_648) ;  /* 0x000000b000007945 */ /* 0x000fe20003800000 */
[----:B------:R-:W3:Y:S01]  /*18050*/  S2R R5, SR_CgaCtaId ;  /* 0x0000000000057919 */ /* 0x000ee20000008800 */
[----:B--2---:R-:W-:-:S05]  /*18060*/  VIADD R0, R0, 0x1 ;  /* 0x0000000100007836 */ /* 0x004fca0000000000 */
[----:B0-----:R-:W-:-:S04]  /*18070*/  LEA.HI R2, R0, R0, RZ, 0x1 ;  /* 0x0000000000027211 */ /* 0x001fc800078f08ff */
[----:B------:R-:W-:Y:S02]  /*18080*/  LOP3.LUT R3, R2, 0xfffffffe, RZ, 0xc0, !PT ;  /* 0xfffffffe02037812 */ /* 0x000fe400078ec0ff */
[----:B------:R-:W-:-:S03]  /*18090*/  MOV R2, 0x400 ;  /* 0x0000040000027802 */ /* 0x000fc60000000f00 */
[----:B------:R-:W-:Y:S01]  /*180a0*/  IMAD.IADD R0, R0, 0x1, -R3 ;  /* 0x0000000100007824 */ /* 0x000fe200078e0a03 */
[----:B---3--:R-:W-:-:S04]  /*180b0*/  LEA R9, R5, R2, 0x18 ;  /* 0x0000000205097211 */ /* 0x008fc800078ec0ff */
[----:B------:R-:W-:-:S04]  /*180c0*/  SHF.L.U32 R0, R0, 0x1f, RZ ;  /* 0x0000001f00007819 */ /* 0x000fc800000006ff */
[----:B------:R-:W0:Y:S02]  /*180d0*/  SYNCS.PHASECHK.TRANS64.TRYWAIT P0, [R9+URZ+0x30820], R0 ;  /* 0x03082000090075a7 */ /* 0x000e24000800017f */
[----:B0-----:R-:W-:Y:S05]  /*180e0*/  @!P0 BRA `(.L_x_649) ;  /* 0x0000002c00908947 */ /* 0x001fea0003800000 */
.L_x_762:
[----:B------:R-:W-:Y:S05]  /*180f0*/  BSYNC B0 ;  /* 0x0000000000007941 */ /* 0x000fea0003800000 */
.L_x_648:
[----:B------:R-:W-:-:S03]  /*18100*/  UMOV UR4, 0xffffffff ;  /* 0xffffffff00047882 */ /* 0x000fc60000000000 */
[----:B------:R-:W-:Y:S05]  /*18110*/  BRA.DIV UR4, `(.L_x_650) ;  /* 0x0000002e04987947 */ /* 0x000fea000b800000 */
[----:B0-----:R-:W0:Y:S02]  /*18120*/  S2R R0, SR_TID.X ;  /* 0x0000000000007919 */ /* 0x001e240000002100 */
[----:B0-----:R-:W-:-:S04]  /*18130*/  SHF.R.U32.HI R0, RZ, 0x5, R0 ;  /* 0x00000005ff007819 */ /* 0x001fc80000011600 */
[----:B------:R-:W-:-:S05]  /*18140*/  LOP3.LUT R0, R0, 0x3, RZ, 0xc0, !PT ;  /* 0x0000000300007812 */ /* 0x000fca00078ec0ff */
[----:B------:R0:W2:Y:S02]  /*18150*/  SHFL.IDX PT, R14, R0, RZ, 0x1f ;  /* 0x00001fff000e7589 */ /* 0x0000a400000e0000 */
.L_x_765:
[----:B--2---:R-:W-:-:S13]  /*18160*/  ISETP.NE.AND P0, PT, R14, RZ, PT ;  /* 0x000000ff0e00720c */ /* 0x004fda0003f05270 */
[----:B------:R-:W-:Y:S05]  /*18170*/  @P0 BRA `(.L_x_396) ;  /* 0x0000000000880947 */ /* 0x000fea0003800000 */
[----:B------:R-:W-:-:S03]  /*18180*/  UMOV UR4, 0xffffffff ;  /* 0xffffffff00047882 */ /* 0x000fc60000000000 */
[----:B------:R-:W-:Y:S05]  /*18190*/  BRA.DIV UR4, `(.L_x_651) ;  /* 0x0000002e04ac7947 */ /* 0x000fea000b800000 */
[----:B------:R-:W-:-:S13]  /*181a0*/  ELECT P6, URZ, PT ;  /* 0x00000000003f782f */ /* 0x000fda00038c0000 */
.L_x_768:
[----:B------:R-:W-:Y:S05]  /*181b0*/  @!P6 BRA `(.L_x_396) ;  /* 0x000000000078e947 */ /* 0x000fea0003800000 */
[----:B0-----:R-:W2:Y:S02]  /*181c0*/  LDL.LU R0, [R1+0x40] ;  /* 0x0000400001007983 */ /* 0x001ea40000300800 */
[----:B--2---:R-:W-:-:S04]  /*181d0*/  LOP3.LUT R0, R0, 0x2, RZ, 0xfc, !PT ;  /* 0x0000000200007812 */ /* 0x004fc800078efcff */
[----:B------:R-:W-:-:S13]  /*181e0*/  ISETP.NE.AND P2, PT, R0, 0x3, PT ;  /* 0x000000030000780c */ /* 0x000fda0003f45270 */
[----:B------:R-:W-:Y:S05]  /*181f0*/  @!P2 BRA `(.L_x_652) ;  /* 0x000000000004a947 */ /* 0x000fea0003800000 */
[----:B------:R-:W-:Y:S01]  /*18200*/  BPT.TRAP 0x1 ;  /* 0x000000040000795c */ /* 0x000fe20000300000 */
.L_x_652:
[----:B------:R-:W-:Y:S01]  /*18210*/  VIADD R0, R9, 0x30840 ;  /* 0x0003084009007836 */ /* 0x000fe20000000000 */
[----:B------:R-:W-:Y:S01]  /*18220*/  SHF.L.U32 R4, R26, 0x1f, RZ ;  /* 0x0000001f1a047819 */ /* 0x000fe200000006ff */
[----:B------:R-:W-:-:S03]  /*18230*/  VIADD R2, R23, 0x1 ;  /* 0x0000000117027836 */ /* 0x000fc60000000000 */
[----:B------:R-:W-:Y:S02]  /*18240*/  LEA R5, R23, R0, 0x3 ;  /* 0x0000000017057211 */ /* 0x000fe400078e18ff */
[C---:B------:R-:W-:Y:S02]  /*18250*/  ISETP.NE.AND P1, PT, R2.reuse, 0x2, PT ;  /* 0x000000020200780c */ /* 0x040fe40003f25270 */
[----:B------:R-:W0:Y:S02]  /*18260*/  SYNCS.PHASECHK.TRANS64.TRYWAIT P0, [R5+URZ], R4 ;  /* 0x00000004050075a7 */ /* 0x000e24000800017f */
[----:B------:R-:W-:Y:S02]  /*18270*/  SEL R3, RZ, 0x1, P1 ;  /* 0x00000001ff037807 */ /* 0x000fe40000800000 */
[----:B------:R-:W-:Y:S02]  /*18280*/  SEL R7, R2, RZ, P1 ;  /* 0x000000ff02077207 */ /* 0x000fe40000800000 */
[----:B------:R-:W-:-:S03]  /*18290*/  LOP3.LUT R2, R26, R3, RZ, 0x3c, !PT ;  /* 0x000000031a027212 */ /* 0x000fc600078e3cff */
[----:B------:R-:W-:Y:S01]  /*182a0*/  IMAD R3, R7, 0x8, R0 ;  /* 0x0000000807037824 */ /* 0x000fe200078e0200 */
[----:B------:R-:W-:Y:S01]  /*182b0*/  SHF.L.U32 R2, R2, 0x1f, RZ ;  /* 0x0000001f02027819 */ /* 0x000fe200000006ff */
[----:B0-----:R-:W-:Y:S06]  /*182c0*/  @!P0 BRA `(.L_x_653) ;  /* 0x0000002c00808947 */ /* 0x001fec0003800000 */
.L_x_769:
[----:B------:R-:W2:Y:S02]  /*182d0*/  SYNCS.PHASECHK.TRANS64.TRYWAIT P0, [R3+URZ], R2 ;  /* 0x00000002030075a7 */ /* 0x000ea4000800017f */
[----:B--2---:R-:W-:Y:S05]  /*182e0*/  @!P0 BRA `(.L_x_654) ;  /* 0x0000002c008c8947 */ /* 0x004fea0003800000 */
.L_x_770:
[----:B------:R-:W-:Y:S05]  /*182f0*/  @!P2 BRA `(.L_x_655) ;  /* 0x000000000004a947 */ /* 0x000fea0003800000 */
[----:B------:R-:W-:Y:S01]  /*18300*/  BPT.TRAP 0x1 ;  /* 0x000000040000795c */ /* 0x000fe20000300000 */
.L_x_655:
[----:B------:R-:W-:-:S04]  /*18310*/  VIADD R0, R9, 0x30860 ;  /* 0x0003086009007836 */ /* 0x000fc80000000000 */
[----:B------:R-:W-:-:S04]  /*18320*/  IMAD R23, R23, 0x8, R0 ;  /* 0x0000000817177824 */ /* 0x000fc800078e0200 */
[----:B------:R-:W3:Y:S02]  /*18330*/  SYNCS.PHASECHK.TRANS64.TRYWAIT P0, [R23+URZ], R4 ;  /* 0x00000004170075a7 */ /* 0x000ee4000800017f */
[----:B---3--:R-:W-:Y:S05]  /*18340*/  @!P0 BRA `(.L_x_656) ;  /* 0x0000002c00888947 */ /* 0x008fea0003800000 */
.L_x_771:
[----:B------:R-:W-:-:S07]  /*18350*/  IMAD R7, R7, 0x8, R0 ;  /* 0x0000000807077824 */ /* 0x000fce00078e0200 */
.L_x_657:
[----:B------:R0:W0:Y:S02]  /*18360*/  SYNCS.PHASECHK.TRANS64.TRYWAIT P0, [R7+URZ], R2 ;  /* 0x00000002070075a7 */ /* 0x000024000800017f */
[----:B0-----:R-:W-:Y:S05]  /*18370*/  @!P0 NANOSLEEP.SYNCS 0x989680 ;  /* 0x009896800000895d */ /* 0x001fea0003900000 */
[----:B------:R-:W0:Y:S02]  /*18380*/  @!P0 SYNCS.PHASECHK.TRANS64 P0, [R7+URZ], R2 ;  /* 0x00000002070085a7 */ /* 0x000e24000800007f */
[----:B0-----:R-:W-:Y:S05]  /*18390*/  @!P0 BRA `(.L_x_657) ;  /* 0xfffffffc00f08947 */ /* 0x001fea000383ffff */
.L_x_396:
[----:B------:R-:W-:Y:S05]  /*183a0*/  BSYNC B9 ;  /* 0x0000000000097941 */ /* 0x000fea0003800000 */
.L_x_393:
[----:B------:R-:W-:Y:S05]  /*183b0*/  EXIT ;  /* 0x000000000000794d */ /* 0x000fea0003800000 */
.L_x_414:
[----:B0-----:R0:W1:Y:S02]  /*183c0*/  SYNCS.PHASECHK.TRANS64.TRYWAIT P6, [R82+URZ+0x30890], R94 ;  /* 0x0308905e520075a7 */ /* 0x00106400080c017f */
[----:B-1----:R-:W-:Y:S05]  /*183d0*/  @!P6 NANOSLEEP.SYNCS 0x989680 ;  /* 0x009896800000e95d */ /* 0x002fea0003900000 */
[----:B------:R-:W1:Y:S02]  /*183e0*/  @!P6 SYNCS.PHASECHK.TRANS64 P6, [R82+URZ+0x30890], R94 ;  /* 0x0308905e5200e5a7 */ /* 0x000e6400080c007f */
[----:B-1----:R-:W-:Y:S05]  /*183f0*/  @!P6 BRA `(.L_x_414) ;  /* 0xfffffffc00f0e947 */ /* 0x002fea000383ffff */
[----:B------:R-:W-:Y:S05]  /*18400*/  BRA `(.L_x_658) ;  /* 0xfffffea800507947 */ /* 0x000fea000383ffff */
.L_x_434:
[----:B0-----:R0:W1:Y:S02]  /*18410*/  SYNCS.PHASECHK.TRANS64.TRYWAIT P5, [R82+URZ+0x30890], R94 ;  /* 0x0308905e520075a7 */ /* 0x00106400080a017f */
[----:B-1----:R-:W-:Y:S05]  /*18420*/  @!P5 NANOSLEEP.SYNCS 0x989680 ;  /* 0x009896800000d95d */ /* 0x002fea0003900000 */
[----:B------:R-:W1:Y:S02]  /*18430*/  @!P5 SYNCS.PHASECHK.TRANS64 P5, [R82+URZ+0x30890], R94 ;  /* 0x0308905e5200d5a7 */ /* 0x000e6400080a007f */
[----:B-1----:R-:W-:Y:S05]  /*18440*/  @!P5 BRA `(.L_x_434) ;  /* 0xfffffffc00f0d947 */ /* 0x002fea000383ffff */
[----:B------:R-:W-:Y:S05]  /*18450*/  BRA `(.L_x_659) ;  /* 0xfffffebc001c7947 */ /* 0x000fea000383ffff */
.L_x_443:
[----:B-1----:R1:W2:Y:S02]  /*18460*/  SYNCS.PHASECHK.TRANS64.TRYWAIT P4, [R82+URZ+0x30890], R94 ;  /* 0x0308905e520075a7 */ /* 0x0022a4000808017f */
[----:B--2---:R-:W-:Y:S05]  /*18470*/  @!P4 NANOSLEEP.SYNCS 0x989680 ;  /* 0x009896800000c95d */ /* 0x004fea0003900000 */
[----:B------:R-:W2:Y:S02]  /*18480*/  @!P4 SYNCS.PHASECHK.TRANS64 P4, [R82+URZ+0x30890], R94 ;  /* 0x0308905e5200c5a7 */ /* 0x000ea4000808007f */
[----:B--2---:R-:W-:Y:S05]  /*18490*/  @!P4 BRA `(.L_x_443) ;  /* 0xfffffffc00f0c947 */ /* 0x004fea000383ffff */
[----:B------:R-:W-:Y:S05]  /*184a0*/  BRA `(.L_x_660) ;  /* 0xfffffecc007c7947 */ /* 0x000fea000383ffff */
.L_x_449:
[----:B--2---:R2:W3:Y:S02]  /*184b0*/  SYNCS.PHASECHK.TRANS64.TRYWAIT P3, [R82+URZ+0x308b0], R94 ;  /* 0x0308b05e520075a7 */ /* 0x0044e4000806017f */
[----:B---3--:R-:W-:Y:S05]  /*184c0*/  @!P3 NANOSLEEP.SYNCS 0x989680 ;  /* 0x009896800000b95d */ /* 0x008fea0003900000 */
[----:B------:R-:W3:Y:S02]  /*184d0*/  @!P3 SYNCS.PHASECHK.TRANS64 P3, [R82+URZ+0x308b0], R94 ;  /* 0x0308b05e5200b5a7 */ /* 0x000ee4000806007f */
[----:B---3--:R-:W-:Y:S05]  /*184e0*/  @!P3 BRA `(.L_x_449) ;  /* 0xfffffffc00f0b947 */ /* 0x008fea000383ffff */
[----:B------:R-:W-:Y:S05]  /*184f0*/  BRA `(.L_x_661) ;  /* 0xfffffed000107947 */ /* 0x000fea000383ffff */
.L_x_457:
[----:B------:R-:W0:Y:S01]  /*18500*/  S2R R3, SR_TID.X ;  /* 0x0000000000037919 */ /* 0x000e220000002100 */
[----:B------:R-:W-:Y:S01]  /*18510*/  BSSY B0, `(.L_x_662) ;  /* 0x000000c000007945 */ /* 0x000fe20003800000 */
[----:B------:R-:W-:Y:S01]  /*18520*/  MOV R12, RZ ;  /* 0x000000ff000c7202 */ /* 0x000fe20000000f00 */
[----:B------:R-:W-:Y:S02]  /*18530*/  IMAD.MOV.U32 R11, RZ, RZ, 0x1f ;  /* 0x0000001fff0b7424 */ /* 0x000fe400078e00ff */
[----:B------:R-:W-:Y:S02]  /*18540*/  IMAD.MOV.U32 R15, RZ, RZ, -0x1 ;  /* 0xffffffffff0f7424 */ /* 0x000fe400078e00ff */
[----:B0-----:R-:W-:-:S05]  /*18550*/  VIADD R4, R3, 0xffffff80 ;  /* 0xffffff8003047836 */ /* 0x001fca0000000000 */
[----:B------:R-:W-:-:S04]  /*18560*/  SHF.R.S32.HI R3, RZ, 0x1f, R4 ;  /* 0x0000001fff037819 */ /* 0x000fc80000011404 */
[----:B------:R-:W-:-:S04]  /*18570*/  LEA.HI R3, R3, R4, RZ, 0x7 ;  /* 0x0000000403037211 */ /* 0x000fc800078f38ff */
[----:B------:R-:W-:-:S05]  /*18580*/  SHF.R.S32.HI R3, RZ, 0x7, R3 ;  /* 0x00000007ff037819 */ /* 0x000fca0000011403 */
[----:B------:R-:W-:-:S07]  /*18590*/  IMAD.MOV.U32 R13, RZ, RZ, R3 ;  /* 0x000000ffff0d7224 */ /* 0x000fce00078e0003 */
[----:B-----5:R-:W-:Y:S05]  /*185a0*/  WARPSYNC.COLLECTIVE R15, `(.L_x_663) ;  /* 0x000000000f087348 */ /* 0x020fea0003c00000 */
[----:B------:R0:W1:Y:S02]  /*185b0*/  SHFL.IDX P6, R14, R13, R12, R11 ;  /* 0x0000000c0d0e7389 */ /* 0x00006400000c000b */
[----:B01---5:R-:W-:Y:S01]  /*185c0*/  ENDCOLLECTIVE ;  /* 0x000000000000791b */ /* 0x023fe20003800000 */
.L_x_663:
[----:B------:R-:W-:Y:S05]  /*185d0*/  BSYNC B0 ;  /* 0x0000000000007941 */ /* 0x000fea0003800000 */
.L_x_662:
[----:B------:R0:W-:Y:S01]  /*185e0*/  STL [R1+0x78], R14 ;  /* 0x0000780e01007387 */ /* 0x0001e20000100800 */
[----:B------:R-:W-:Y:S05]  /*185f0*/  BRA `(.L_x_664) ;  /* 0xfffffed400607947 */ /* 0x000fea000383ffff */
.L_x_469:
[----:B------:R-:W-:Y:S01]  /*18600*/  BSSY B1, `(.L_x_665) ;  /* 0x0000008000017945 */ /* 0x000fe20003800000 */
[----:B------:R-:W-:Y:S02]  /*18610*/  IMAD.MOV.U32 R13, RZ, RZ, R26 ;  /* 0x000000ffff0d7224 */ /* 0x000fe400078e001a */
[----:B------:R-:W-:Y:S02]  /*18620*/  IMAD.MOV.U32 R12, RZ, RZ, RZ ;  /* 0x000000ffff0c7224 */ /* 0x000fe400078e00ff */
[----:B------:R-:W-:Y:S02]  /*18630*/  IMAD.MOV.U32 R11, RZ, RZ, 0x1c1f ;  /* 0x00001c1fff0b7424 */ /* 0x000fe400078e00ff */
[----:B------:R-:W-:-:S07]  /*18640*/  IMAD.MOV.U32 R15, RZ, RZ, -0x1 ;  /* 0xffffffffff0f7424 */ /* 0x000fce00078e00ff */
[----:B0-----:R-:W-:Y:S05]  /*18650*/  WARPSYNC.COLLECTIVE R15, `(.L_x_666) ;  /* 0x000000000f087348 */ /* 0x001fea0003c00000 */
[----:B0-----:R0:W1:Y:S02]  /*18660*/  SHFL.IDX P6, R14, R13, R12, R11 ;  /* 0x0000000c0d0e7389 */ /* 0x00106400000c000b */
[----:B01----:R-:W-:Y:S01]  /*18670*/  ENDCOLLECTIVE ;  /* 0x000000000000791b */ /* 0x003fe20003800000 */
.L_x_666:
[----:B------:R-:W-:Y:S05]  /*18680*/  BSYNC B1 ;  /* 0x0000000000017941 */ /* 0x000fea0003800000 */
.L_x_665:
[----:B------:R-:W-:Y:S01]  /*18690*/  MOV R13, R24 ;  /* 0x00000018000d7202 */ /* 0x000fe20000000f00 */
[----:B------:R-:W-:Y:S02]  /*186a0*/  IMAD.MOV.U32 R12, RZ, RZ, RZ ;  /* 0x000000ffff0c7224 */ /* 0x000fe400078e00ff */
[----:B------:R-:W-:Y:S02]  /*186b0*/  IMAD.MOV.U32 R11, RZ, RZ, 0x1c1f ;  /* 0x00001c1fff0b7424 */ /* 0x000fe400078e00ff */
[----:B------:R-:W-:Y:S02]  /*186c0*/  IMAD.MOV.U32 R15, RZ, RZ, -0x1 ;  /* 0xffffffffff0f7424 */ /* 0x000fe400078e00ff */
[----:B------:R-:W-:-:S07]  /*186d0*/  IMAD.MOV.U32 R3, RZ, RZ, R14 ;  /* 0x000000ffff037224 */ /* 0x000fce00078e000e */
[----:B------:R-:W-:Y:S05]  /*186e0*/  WARPSYNC.COLLECTIVE R15, `(.L_x_667) ;  /* 0x000000000f087348 */ /* 0x000fea0003c00000 */
[----:B------:R0:W1:Y:S02]  /*186f0*/  SHFL.IDX P6, R14, R13, R12, R11 ;  /* 0x0000000c0d0e7389 */ /* 0x00006400000c000b */
[----:B01----:R-:W-:Y:S01]  /*18700*/  ENDCOLLECTIVE ;  /* 0x000000000000791b */ /* 0x003fe20003800000 */
.L_x_667:
[----:B------:R-:W-:Y:S02]  /*18710*/  IMAD.MOV.U32 R13, RZ, RZ, R28 ;  /* 0x000000ffff0d7224 */ /* 0x000fe400078e001c */
[----:B------:R-:W-:-:S07]  /*18720*/  IMAD.MOV.U32 R0, RZ, RZ, R14 ;  /* 0x000000ffff007224 */ /* 0x000fce00078e000e */
[----:B------:R-:W-:Y:S05]  /*18730*/  WARPSYNC.COLLECTIVE R15, `(.L_x_668) ;  /* 0x000000000f087348 */ /* 0x000fea0003c00000 */
[----:B------:R0:W1:Y:S02]  /*18740*/  SHFL.IDX P6, R14, R13, R12, R11 ;  /* 0x0000000c0d0e7389 */ /* 0x00006400000c000b */
[----:B01----:R-:W-:Y:S01]  /*18750*/  ENDCOLLECTIVE ;  /* 0x000000000000791b */ /* 0x003fe20003800000 */
.L_x_668:
[----:B------:R-:W-:Y:S02]  /*18760*/  IMAD.MOV.U32 R13, RZ, RZ, R27 ;  /* 0x000000ffff0d7224 */ /* 0x000fe400078e001b */
[----:B------:R-:W-:-:S07]  /*18770*/  IMAD.MOV.U32 R5, RZ, RZ, R14 ;  /* 0x000000ffff057224 */ /* 0x000fce00078e000e */
[----:B------:R-:W-:Y:S05]  /*18780*/  WARPSYNC.COLLECTIVE R15, `(.L_x_669) ;  /* 0x000000000f087348 */ /* 0x000fea0003c00000 */
[----:B------:R0:W1:Y:S02]  /*18790*/  SHFL.IDX P6, R14, R13, R12, R11 ;  /* 0x0000000c0d0e7389 */ /* 0x00006400000c000b */
[----:B01----:R-:W-:Y:S01]  /*187a0*/  ENDCOLLECTIVE ;  /* 0x000000000000791b */ /* 0x003fe20003800000 */
.L_x_669:
[----:B------:R-:W-:Y:S05]  /*187b0*/  BRA `(.L_x_670) ;  /* 0xfffffed800647947 */ /* 0x000fea000383ffff */
.L_x_473:
[----:B0-----:R0:W1:Y:S02]  /*187c0*/  SYNCS.PHASECHK.TRANS64.TRYWAIT P0, [R2+URZ+0x30800], R27 ;  /* 0x0308001b020075a7 */ /* 0x001064000800017f */
[----:B-1----:R-:W-:Y:S05]  /*187d0*/  @!P0 NANOSLEEP.SYNCS 0x989680 ;  /* 0x009896800000895d */ /* 0x002fea0003900000 */
[----:B------:R-:W1:Y:S02]  /*187e0*/  @!P0 SYNCS.PHASECHK.TRANS64 P0, [R2+URZ+0x30800], R27 ;  /* 0x0308001b020085a7 */ /* 0x000e64000800007f */
[----:B-1----:R-:W-:Y:S05]  /*187f0*/  @!P0 BRA `(.L_x_473) ;  /* 0xfffffffc00f08947 */ /* 0x002fea000383ffff */
[----:B------:R-:W-:Y:S05]  /*18800*/  BRA `(.L_x_671) ;  /* 0xfffffedc00947947 */ /* 0x000fea000383ffff */
.L_x_481:
[----:B------:R-:W-:Y:S01]  /*18810*/  BSSY B1, `(.L_x_672) ;  /* 0x0000008000017945 */ /* 0x000fe20003800000 */
[----:B------:R-:W-:Y:S01]  /*18820*/  MOV R13, R26 ;  /* 0x0000001a000d7202 */ /* 0x000fe20000000f00 */
[----:B------:R-:W-:Y:S02]  /*18830*/  IMAD.MOV.U32 R12, RZ, RZ, RZ ;  /* 0x000000ffff0c7224 */ /* 0x000fe400078e00ff */
[----:B------:R-:W-:Y:S02]  /*18840*/  IMAD.MOV.U32 R11, RZ, RZ, 0x1c1f ;  /* 0x00001c1fff0b7424 */ /* 0x000fe400078e00ff */
[----:B------:R-:W-:-:S07]  /*18850*/  IMAD.MOV.U32 R15, RZ, RZ, -0x1 ;  /* 0xffffffffff0f7424 */ /* 0x000fce00078e00ff */
[----:B0-----:R-:W-:Y:S05]  /*18860*/  WARPSYNC.COLLECTIVE R15, `(.L_x_673) ;  /* 0x000000000f087348 */ /* 0x001fea0003c00000 */
[----:B0-----:R0:W1:Y:S02]  /*18870*/  SHFL.IDX P6, R14, R13, R12, R11 ;  /* 0x0000000c0d0e7389 */ /* 0x00106400000c000b */
[----:B01----:R-:W-:Y:S01]  /*18880*/  ENDCOLLECTIVE ;  /* 0x000000000000791b */ /* 0x003fe20003800000 */
.L_x_673:
[----:B------:R-:W-:Y:S05]  /*18890*/  BSYNC B1 ;  /* 0x0000000000017941 */ /* 0x000fea0003800000 */
.L_x_672:
[----:B------:R-:W-:Y:S01]  /*188a0*/  IMAD.MOV.U32 R13, RZ, RZ, R24 ;  /* 0x000000ffff0d7224 */ /* 0x000fe200078e0018 */
[----:B------:R-:W-:Y:S01]  /*188b0*/  MOV R15, 0xffffffff ;  /* 0xffffffff000f7802 */ /* 0x000fe20000000f00 */
[----:B------:R-:W-:Y:S02]  /*188c0*/  IMAD.MOV.U32 R12, RZ, RZ, RZ ;  /* 0x000000ffff0c7224 */ /* 0x000fe400078e00ff */
[----:B------:R-:W-:Y:S02]  /*188d0*/  IMAD.MOV.U32 R11, RZ, RZ, 0x1c1f ;  /* 0x00001c1fff0b7424 */ /* 0x000fe400078e00ff */
[----:B------:R-:W-:-:S07]  /*188e0*/  IMAD.MOV.U32 R0, RZ, RZ, R14 ;  /* 0x000000ffff007224 */ /* 0x000fce00078e000e */
[----:B------:R-:W-:Y:S05]  /*188f0*/  WARPSYNC.COLLECTIVE R15, `(.L_x_674) ;  /* 0x000000000f087348 */ /* 0x000fea0003c00000 */
[----:B------:R0:W1:Y:S02]  /*18900*/  SHFL.IDX P6, R14, R13, R12, R11 ;  /* 0x0000000c0d0e7389 */ /* 0x00006400000c000b */
[----:B01----:R-:W-:Y:S01]  /*18910*/  ENDCOLLECTIVE ;  /* 0x000000000000791b */ /* 0x003fe20003800000 */
.L_x_674:
[----:B------:R-:W-:Y:S02]  /*18920*/  IMAD.MOV.U32 R13, RZ, RZ, R28 ;  /* 0x000000ffff0d7224 */ /* 0x000fe400078e001c */
[----:B------:R-:W-:-:S07]  /*18930*/  IMAD.MOV.U32 R3, RZ, RZ, R14 ;  /* 0x000000ffff037224 */ /* 0x000fce00078e000e */
[----:B------:R-:W-:Y:S05]  /*18940*/  WARPSYNC.COLLECTIVE R15, `(.L_x_675) ;  /* 0x000000000f087348 */ /* 0x000fea0003c00000 */
[----:B------:R0:W1:Y:S02]  /*18950*/  SHFL.IDX P6, R14, R13, R12, R11 ;  /* 0x0000000c0d0e7389 */ /* 0x00006400000c000b */
[----:B01----:R-:W-:Y:S01]  /*18960*/  ENDCOLLECTIVE ;  /* 0x000000000000791b */ /* 0x003fe20003800000 */
.L_x_675:
[----:B------:R-:W-:Y:S02]  /*18970*/  IMAD.MOV.U32 R13, RZ, RZ, R27 ;  /* 0x000000ffff0d7224 */ /* 0x000fe400078e001b */
[----:B------:R-:W-:-:S07]  /*18980*/  IMAD.MOV.U32 R20, RZ, RZ, R14 ;  /* 0x000000ffff147224 */ /* 0x000fce00078e000e */
[----:B------:R-:W-:Y:S05]  /*18990*/  WARPSYNC.COLLECTIVE R15, `(.L_x_676) ;  /* 0x000000000f087348 */ /* 0x000fea0003c00000 */
[----:B------:R0:W1:Y:S02]  /*189a0*/  SHFL.IDX P6, R14, R13, R12, R11 ;  /* 0x0000000c0d0e7389 */ /* 0x00006400000c000b */
[----:B01----:R-:W-:Y:S01]  /*189b0*/  ENDCOLLECTIVE ;  /* 0x000000000000791b */ /* 0x003fe20003800000 */
.L_x_676:
[----:B------:R-:W-:Y:S05]  /*189c0*/  BRA `(.L_x_677) ;  /* 0xfffffee800047947 */ /* 0x000fea000383ffff */
.L_x_485:
[----:B0-----:R0:W1:Y:S02]  /*189d0*/  SYNCS.PHASECHK.TRANS64.TRYWAIT P1, [R2+URZ+0x30800], R27 ;  /* 0x0308001b020075a7 */ /* 0x001064000802017f */
[----:B-1----:R-:W-:Y:S05]  /*189e0*/  @!P1 NANOSLEEP.SYNCS 0x989680 ;  /* 0x009896800000995d */ /* 0x002fea0003900000 */
[----:B------:R-:W1:Y:S02]  /*189f0*/  @!P1 SYNCS.PHASECHK.TRANS64 P1, [R2+URZ+0x30800], R27 ;  /* 0x0308001b020095a7 */ /* 0x000e64000802007f */
[----:B-1----:R-:W-:Y:S05]  /*18a00*/  @!P1 BRA `(.L_x_485) ;  /* 0xfffffffc00f09947 */ /* 0x002fea000383ffff */
[----:B------:R-:W-:Y:S05]  /*18a10*/  BRA `(.L_x_678) ;  /* 0xfffffee800e87947 */ /* 0x000fea000383ffff */
.L_x_491:
[----:B--2---:R2:W4:Y:S02]  /*18a20*/  SYNCS.PHASECHK.TRANS64.TRYWAIT P1, [R0+URZ+0x30830], R5 ;  /* 0x03083005000075a7 */ /* 0x004524000802017f */
[----:B----4-:R-:W-:Y:S05]  /*18a30*/  @!P1 NANOSLEEP.SYNCS 0x989680 ;  /* 0x009896800000995d */ /* 0x010fea0003900000 */
[----:B------:R-:W4:Y:S02]  /*18a40*/  @!P1 SYNCS.PHASECHK.TRANS64 P1, [R0+URZ+0x30830], R5 ;  /* 0x03083005000095a7 */ /* 0x000f24000802007f */
[----:B----4-:R-:W-:Y:S05]  /*18a50*/  @!P1 BRA `(.L_x_491) ;  /* 0xfffffffc00f09947 */ /* 0x010fea000383ffff */
[----:B------:R-:W-:Y:S05]  /*18a60*/  BRA `(.L_x_490) ;  /* 0xfffffef800487947 */ /* 0x000fea000383ffff */
.L_x_497:
[----:B-1----:R1:W2:Y:S02]  /*18a70*/  SYNCS.PHASECHK.TRANS64.TRYWAIT P3, [R5+URZ+0x30830], R6 ;  /* 0x03083006050075a7 */ /* 0x0022a4000806017f */
[----:B--2---:R-:W-:Y:S05]  /*18a80*/  @!P3 NANOSLEEP.SYNCS 0x989680 ;  /* 0x009896800000b95d */ /* 0x004fea0003900000 */
[----:B------:R-:W2:Y:S02]  /*18a90*/  @!P3 SYNCS.PHASECHK.TRANS64 P3, [R5+URZ+0x30830], R6 ;  /* 0x030830060500b5a7 */ /* 0x000ea4000806007f */
[----:B--2---:R-:W-:Y:S05]  /*18aa0*/  @!P3 BRA `(.L_x_497) ;  /* 0xfffffffc00f0b947 */ /* 0x004fea000383ffff */
[----:B------:R-:W-:Y:S05]  /*18ab0*/  BRA `(.L_x_496) ;  /* 0xffffff3000e07947 */ /* 0x000fea000383ffff */
.L_x_501:
[----:B-1----:R1:W2:Y:S02]  /*18ac0*/  SYNCS.PHASECHK.TRANS64.TRYWAIT P2, [R6+URZ+0x30850], R5 ;  /* 0x03085005060075a7 */ /* 0x0022a4000804017f */
[----:B--2---:R-:W-:Y:S05]  /*18ad0*/  @!P2 NANOSLEEP.SYNCS 0x989680 ;  /* 0x009896800000a95d */ /* 0x004fea0003900000 */
[----:B------:R-:W2:Y:S02]  /*18ae0*/  @!P2 SYNCS.PHASECHK.TRANS64 P2, [R6+URZ+0x30850], R5 ;  /* 0x030850050600a5a7 */ /* 0x000ea4000804007f */
[----:B--2---:R-:W-:Y:S05]  /*18af0*/  @!P2 BRA `(.L_x_501) ;  /* 0xfffffffc00f0a947 */ /* 0x004fea000383ffff */
[----:B------:R-:W-:Y:S05]  /*18b00*/  BRA `(.L_x_498) ;  /* 0xffffff3400b07947 */ /* 0x000fea000383ffff */
.L_x_506:
[----:B-1----:R1:W2:Y:S02]  /*18b10*/  SYNCS.PHASECHK.TRANS64.TRYWAIT P0, [R11+URZ+0x30850], R0 ;  /* 0x030850000b0075a7 */ /* 0x0022a4000800017f */
[----:B--2---:R-:W-:Y:S05]  /*18b20*/  @!P0 NANOSLEEP.SYNCS 0x989680 ;  /* 0x009896800000895d */ /* 0x004fea0003900000 */
[----:B------:R-:W2:Y:S02]  /*18b30*/  @!P0 SYNCS.PHASECHK.TRANS64 P0, [R11+URZ+0x30850], R0 ;  /* 0x030850000b0085a7 */ /* 0x000ea4000800007f */
[----:B--2---:R-:W-:Y:S05]  /*18b40*/  @!P0 BRA `(.L_x_506) ;  /* 0xfffffffc00f08947 */ /* 0x004fea000383ffff */
[----:B------:R-:W-:Y:S05]  /*18b50*/  BRA `(.L_x_505) ;  /* 0xffffff7000107947 */ /* 0x000fea000383ffff */
.L_x_514:
[----:B------:R-:W-:Y:S01]  /*18b60*/  IMAD.MOV.U32 R13, RZ, RZ, R20 ;  /* 0x000000ffff0d7224 */ /* 0x000fe200078e0014 */
[----:B------:R-:W-:Y:S01]  /*18b70*/  MOV R15, 0xffffffff ;  /* 0xffffffff000f7802 */ /* 0x000fe20000000f00 */
[----:B------:R-:W-:Y:S02]  /*18b80*/  IMAD.MOV.U32 R12, RZ, RZ, RZ ;  /* 0x000000ffff0c7224 */ /* 0x000fe400078e00ff */
[----:B------:R-:W-:Y:S02]  /*18b90*/  IMAD.MOV.U32 R11, RZ, RZ, 0x181f ;  /* 0x0000181fff0b7424 */ /* 0x000fe400078e00ff */
[----:B------:R-:W-:Y:S02]  /*18ba0*/  IMAD R24, R26, 0xc0, R30 ;  /* 0x000000c01a187824 */ /* 0x000fe400078e021e */
[----:B------:R-:W-:-:S07]  /*18bb0*/  IMAD R21, R8, R27, RZ ;  /* 0x0000001b08157224 */ /* 0x000fce00078e02ff */
[----:B------:R-:W-:Y:S05]  /*18bc0*/  WARPSYNC.COLLECTIVE R15, `(.L_x_679) ;  /* 0x000000000f087348 */ /* 0x000fea0003c00000 */
[----:B------:R0:W1:Y:S02]  /*18bd0*/  SHFL.IDX P6, R14, R13, R12, R11 ;  /* 0x0000000c0d0e7389 */ /* 0x00006400000c000b */
[----:B01----:R-:W-:Y:S01]  /*18be0*/  ENDCOLLECTIVE ;  /* 0x000000000000791b */ /* 0x003fe20003800000 */
.L_x_679:
[C---:B------:R-:W-:Y:S01]  /*18bf0*/  VIADD R8, R24.reuse, 0x30 ;  /* 0x0000003018087836 */ /* 0x040fe20000000000 */
[----:B------:R-:W-:-:S04]  /*18c00*/  ISETP.GE.OR P3, PT, R24, R21, P0 ;  /* 0x000000151800720c */ /* 0x000fc80000766670 */
[----:B------:R-:W-:Y:S01]  /*18c10*/  ISETP.GE.OR P4, PT, R8, R21, P0 ;  /* 0x000000150800720c */ /* 0x000fe20000786670 */
[----:B------:R-:W-:-:S05]  /*18c20*/  VIADD R8, R24, 0x60 ;  /* 0x0000006018087836 */ /* 0x000fca0000000000 */
[----:B------:R-:W-:Y:S01]  /*18c30*/  ISETP.GE.OR P2, PT, R8, R21, P0 ;  /* 0x000000150800720c */ /* 0x000fe20000746670 */
[----:B------:R-:W-:Y:S02]  /*18c40*/  IMAD.MOV.U32 R13, RZ, RZ, R7 ;  /* 0x000000ffff0d7224 */ /* 0x000fe400078e0007 */
[----:B------:R-:W-:-:S10]  /*18c50*/  IMAD.MOV.U32 R0, RZ, RZ, R14 ;  /* 0x000000ffff007224 */ /* 0x000fd400078e000e */
[----:B------:R-:W-:Y:S05]  /*18c60*/  WARPSYNC.COLLECTIVE R15, `(.L_x_680) ;  /* 0x000000000f087348 */ /* 0x000fea0003c00000 */
[----:B------:R0:W1:Y:S02]  /*18c70*/  SHFL.IDX P6, R14, R13, R12, R11 ;  /* 0x0000000c0d0e7389 */ /* 0x00006400000c000b */
[----:B01----:R-:W-:Y:S01]  /*18c80*/  ENDCOLLECTIVE ;  /* 0x000000000000791b */ /* 0x003fe20003800000 */
.L_x_680:
[----:B------:R-:W-:Y:S02]  /*18c90*/  IMAD.MOV.U32 R13, RZ, RZ, R20 ;  /* 0x000000ffff0d7224 */ /* 0x000fe400078e0014 */
[----:B------:R-:W-:Y:S02]  /*18ca0*/  IMAD.MOV.U32 R12, RZ, RZ, 0x1 ;  /* 0x00000001ff0c7424 */ /* 0x000fe400078e00ff */
[----:B------:R-:W-:-:S07]  /*18cb0*/  IMAD.MOV.U32 R3, RZ, RZ, R14 ;  /* 0x000000ffff037224 */ /* 0x000fce00078e000e */
[----:B------:R-:W-:Y:S05]  /*18cc0*/  WARPSYNC.COLLECTIVE R15, `(.L_x_681) ;  /* 0x000000000f087348 */ /* 0x000fea0003c00000 */
[----:B------:R0:W1:Y:S02]  /*18cd0*/  SHFL.IDX P6, R14, R13, R12, R11 ;  /* 0x0000000c0d0e7389 */ /* 0x00006400000c000b */
[----:B01----:R-:W-:Y:S01]  /*18ce0*/  ENDCOLLECTIVE ;  /* 0x000000000000791b */ /* 0x003fe20003800000 */
.L_x_681:
[----:B------:R-:W-:-:S04]  /*18cf0*/  @!P3 LEA R10, P5, R29, R3, 0x1 ;  /* 0x000000031d0ab211 */ /* 0x000fc800078a08ff */
[----:B------:R-:W-:Y:S01]  /*18d00*/  @!P3 LEA.HI.X R3, R29, R0, R28, 0x1, P5 ;  /* 0x000000001d03b211 */ /* 0x000fe200028f0c1c */
[----:B------:R-:W-:Y:S02]  /*18d10*/  IMAD.MOV.U32 R13, RZ, RZ, R7 ;  /* 0x000000ffff0d7224 */ /* 0x000fe400078e0007 */
[----:B------:R-:W-:-:S07]  /*18d20*/  IMAD.MOV.U32 R4, RZ, RZ, R14 ;  /* 0x000000ffff047224 */ /* 0x000fce00078e000e */
[----:B------:R-:W-:Y:S05]  /*18d30*/  WARPSYNC.COLLECTIVE R15, `(.L_x_682) ;  /* 0x000000000f087348 */ /* 0x000fea0003c00000 */
[----:B------:R0:W1:Y:S02]  /*18d40*/  SHFL.IDX P6, R14, R13, R12, R11 ;  /* 0x0000000c0d0e7389 */ /* 0x00006400000c000b */
[----:B01----:R-:W-:Y:S01]  /*18d50*/  ENDCOLLECTIVE ;  /* 0x000000000000791b */ /* 0x003fe20003800000 */
.L_x_682:
[----:B------:R-:W-:Y:S02]  /*18d60*/  IMAD.MOV.U32 R13, RZ, RZ, R20 ;  /* 0x000000ffff0d7224 */ /* 0x000fe400078e0014 */
[----:B------:R-:W-:Y:S01]  /*18d70*/  IMAD.MOV.U32 R12, RZ, RZ, 0x2 ;  /* 0x00000002ff0c7424 */ /* 0x000fe200078e00ff */
[----:B------:R-:W-:-:S07]  /*18d80*/  MOV R5, R14 ;  /* 0x0000000e00057202 */ /* 0x000fce0000000f00 */
[----:B------:R-:W-:Y:S05]  /*18d90*/  WARPSYNC.COLLECTIVE R15, `(.L_x_683) ;  /* 0x000000000f087348 */ /* 0x000fea0003c00000 */
[----:B------:R0:W1:Y:S02]  /*18da0*/  SHFL.IDX P6, R14, R13, R12, R11 ;  /* 0x0000000c0d0e7389 */ /* 0x00006400000c000b */
[----:B01----:R-:W-:Y:S01]  /*18db0*/  ENDCOLLECTIVE ;  /* 0x000000000000791b */ /* 0x003fe20003800000 */
.L_x_683:
[----:B------:R-:W-:-:S04]  /*18dc0*/  @!P4 LEA R8, P1, R29, R5, 0x1 ;  /* 0x000000051d08c211 */ /* 0x000fc800078208ff */
[----:B------:R-:W-:Y:S01]  /*18dd0*/  @!P4 LEA.HI.X R9, R29, R4, R28, 0x1, P1 ;  /* 0x000000041d09c211 */ /* 0x000fe200008f0c1c */
[----:B------:R-:W-:Y:S02]  /*18de0*/  IMAD.MOV.U32 R13, RZ, RZ, R7 ;  /* 0x000000ffff0d7224 */ /* 0x000fe400078e0007 */
[----:B------:R-:W-:-:S07]  /*18df0*/  IMAD.MOV.U32 R6, RZ, RZ, R14 ;  /* 0x000000ffff067224 */ /* 0x000fce00078e000e */
[----:B------:R-:W-:Y:S05]  /*18e00*/  WARPSYNC.COLLECTIVE R15, `(.L_x_684) ;  /* 0x000000000f087348 */ /* 0x000fea0003c00000 */
[----:B------:R0:W1:Y:S02]  /*18e10*/  SHFL.IDX P6, R14, R13, R12, R11 ;  /* 0x0000000c0d0e7389 */ /* 0x00006400000c000b */
[----:B01----:R-:W-:Y:S01]  /*18e20*/  ENDCOLLECTIVE ;  /* 0x000000000000791b */ /* 0x003fe20003800000 */
.L_x_684:
[----:B------:R-:W-:Y:S01]  /*18e30*/  @!P3 IMAD.MOV.U32 R11, RZ, RZ, R3 ;  /* 0x000000ffff0bb224 */ /* 0x000fe200078e0003 */
[----:B------:R-:W-:Y:S01]  /*18e40*/  MOV R13, R20 ;  /* 0x00000014000d7202 */ /* 0x000fe20000000f00 */
[----:B------:R-:W-:-:S03]  /*18e50*/  IMAD.MOV.U32 R12, RZ, RZ, 0x3 ;  /* 0x00000003ff0c7424 */ /* 0x000fc600078e00ff */
[----:B------:R0:W-:Y:S04]  /*18e60*/  @!P3 ST.E.128 desc[UR56][R10.64], RZ ;  /* 0x000000ff0a00b985 */ /* 0x0001e8000c101d38 */
[----:B------:R1:W-:Y:S01]  /*18e70*/  @!P4 ST.E.128 desc[UR56][R8.64], RZ ;  /* 0x000000ff0800c985 */ /* 0x0003e2000c101d38 */
[----:B------:R-:W-:-:S04]  /*18e80*/  @!P2 LEA R25, P5, R29, R14, 0x1 ;  /* 0x0000000e1d19a211 */ /* 0x000fc800078a08ff */
[----:B------:R-:W-:Y:S01]  /*18e90*/  @!P2 LEA.HI.X R5, R29, R6, R28, 0x1, P5 ;  /* 0x000000061d05a211 */ /* 0x000fe200028f0c1c */
[----:B0-----:R-:W-:Y:S02]  /*18ea0*/  IMAD.MOV.U32 R11, RZ, RZ, 0x181f ;  /* 0x0000181fff0b7424 */ /* 0x001fe400078e00ff */
[----:B------:R-:W-:-:S07]  /*18eb0*/  @!P2 IMAD.MOV.U32 R4, RZ, RZ, R25 ;  /* 0x000000ffff04a224 */ /* 0x000fce00078e0019 */
[----:B-1----:R-:W-:Y:S05]  /*18ec0*/  WARPSYNC.COLLECTIVE R15, `(.L_x_685) ;  /* 0x000000000f087348 */ /* 0x002fea0003c00000 */
[----:B------:R0:W2:Y:S02]  /*18ed0*/  SHFL.IDX P6, R14, R13, R12, R11 ;  /* 0x0000000c0d0e7389 */ /* 0x0000a400000c000b */
[----:B012---:R-:W-:Y:S01]  /*18ee0*/  ENDCOLLECTIVE ;  /* 0x000000000000791b */ /* 0x007fe20003800000 */
.L_x_685:
[----:B------:R0:W-:Y:S01]  /*18ef0*/  @!P2 ST.E.128 desc[UR56][R4.64], RZ ;  /* 0x000000ff0400a985 */ /* 0x0001e2000c101d38 */
[----:B------:R-:W-:Y:S02]  /*18f00*/  IMAD.MOV.U32 R13, RZ, RZ, R7 ;  /* 0x000000ffff0d7224 */ /* 0x000fe400078e0007 */
[----:B------:R-:W-:-:S07]  /*18f10*/  IMAD.MOV.U32 R0, RZ, RZ, R14 ;  /* 0x000000ffff007224 */ /* 0x000fce00078e000e */
[----:B0-----:R-:W-:Y:S05]  /*18f20*/  WARPSYNC.COLLECTIVE R15, `(.L_x_686) ;  /* 0x000000000f087348 */ /* 0x001fea0003c00000 */
[----:B------:R1:W2:Y:S02]  /*18f30*/  SHFL.IDX P6, R14, R13, R12, R11 ;  /* 0x0000000c0d0e7389 */ /* 0x0002a400000c000b */
[----:B012---:R-:W-:Y:S01]  /*18f40*/  ENDCOLLECTIVE ;  /* 0x000000000000791b */ /* 0x007fe20003800000 */
.L_x_686:
[----:B------:R-:W-:Y:S05]  /*18f50*/  BRA `(.L_x_687) ;  /* 0xffffff9000707947 */ /* 0x000fea000383ffff */
.L_x_531:
[----:B------:R-:W0:Y:S01]  /*18f60*/  S2R R6, SR_TID.X ;  /* 0x0000000000067919 */ /* 0x000e220000002100 */
[----:B------:R-:W-:Y:S01]  /*18f70*/  BSSY B1, `(.L_x_688) ;  /* 0x000000a000017945 */ /* 0x000fe20003800000 */
[----:B------:R-:W-:Y:S01]  /*18f80*/  IMAD.MOV.U32 R12, RZ, RZ, RZ ;  /* 0x000000ffff0c7224 */ /* 0x000fe200078e00ff */
[----:B------:R-:W-:Y:S01]  /*18f90*/  MOV R11, 0x1f ;  /* 0x0000001f000b7802 */ /* 0x000fe20000000f00 */
[----:B------:R-:W-:Y:S01]  /*18fa0*/  IMAD.MOV.U32 R15, RZ, RZ, -0x1 ;  /* 0xffffffffff0f7424 */ /* 0x000fe200078e00ff */
[----:B0-----:R-:W-:-:S04]  /*18fb0*/  SHF.R.U32.HI R6, RZ, 0x5, R6 ;  /* 0x00000005ff067819 */ /* 0x001fc80000011606 */
[----:B------:R-:W-:-:S05]  /*18fc0*/  LOP3.LUT R6, R6, 0x3, RZ, 0xc0, !PT ;  /* 0x0000000306067812 */ /* 0x000fca00078ec0ff */
[----:B------:R-:W-:-:S07]  /*18fd0*/  IMAD.MOV.U32 R13, RZ, RZ, R6 ;  /* 0x000000ffff0d7224 */ /* 0x000fce00078e0006 */
[----:B------:R-:W-:Y:S05]  /*18fe0*/  WARPSYNC.COLLECTIVE R15, `(.L_x_689) ;  /* 0x000000000f087348 */ /* 0x000fea0003c00000 */
[----:B------:R0:W1:Y:S02]  /*18ff0*/  SHFL.IDX P6, R14, R13, R12, R11 ;  /* 0x0000000c0d0e7389 */ /* 0x00006400000c000b */
[----:B01----:R-:W-:Y:S01]  /*19000*/  ENDCOLLECTIVE ;  /* 0x000000000000791b */ /* 0x003fe20003800000 */
.L_x_689:
[----:B------:R-:W-:Y:S05]  /*19010*/  BSYNC B1 ;  /* 0x0000000000017941 */ /* 0x000fea0003800000 */
.L_x_688:
[----:B------:R-:W-:Y:S05]  /*19020*/  BRA `(.L_x_690) ;  /* 0xffffffa000e47947 */ /* 0x000fea000383ffff */
.L_x_533:
[----:B------:R-:W-:Y:S01]  /*19030*/  BSSY B1, `(.L_x_691) ;  /* 0x0000006000017945 */ /* 0x000fe20003800000 */
[----:B------:R-:W-:-:S07]  /*19040*/  IMAD.MOV.U32 R15, RZ, RZ, -0x1 ;  /* 0xffffffffff0f7424 */ /* 0x000fce00078e00ff */
[----:B0-----:R-:W-:Y:S05]  /*19050*/  WARPSYNC.COLLECTIVE R15, `(.L_x_692) ;  /* 0x000000000f0c7348 */ /* 0x001fea0003c00000 */
[----:B------:R-:W-:Y:S02]  /*19060*/  ELECT P6, UR62, PT ;  /* 0x00000000003e782f */ /* 0x000fe400038c0000 */
[----:B------:R-:W-:Y:S01]  /*19070*/  MOV R14, UR62 ;  /* 0x0000003e000e7c02 */ /* 0x000fe20008000f00 */
[----:B0-----:R-:W-:Y:S10]  /*19080*/  ENDCOLLECTIVE ;  /* 0x000000000000791b */ /* 0x001ff40003800000 */
.L_x_692:
[----:B------:R-:W-:Y:S05]  /*19090*/  BSYNC B1 ;  /* 0x0000000000017941 */ /* 0x000fea0003800000 */
.L_x_691:
[----:B------:R-:W-:Y:S05]  /*190a0*/  BRA `(.L_x_532) ;  /* 0xffffffa000dc7947 */ /* 0x000fea000383ffff */
.L_x_535:
[----:B0-----:R0:W1:Y:S02]  /*190b0*/  SYNCS.PHASECHK.TRANS64.TRYWAIT P0, [R22+URZ+0x30820], R5 ;  /* 0x03082005160075a7 */ /* 0x001064000800017f */
[----:B-1----:R-:W-:Y:S05]  /*190c0*/  @!P0 NANOSLEEP.SYNCS 0x989680 ;  /* 0x009896800000895d */ /* 0x002fea0003900000 */
[----:B------:R-:W1:Y:S02]  /*190d0*/  @!P0 SYNCS.PHASECHK.TRANS64 P0, [R22+URZ+0x30820], R5 ;  /* 0x03082005160085a7 */ /* 0x000e64000800007f */
[----:B-1----:R-:W-:Y:S05]  /*190e0*/  @!P0 BRA `(.L_x_535) ;  /* 0xfffffffc00f08947 */ /* 0x002fea000383ffff */
[----:B------:R-:W-:Y:S05]  /*190f0*/  BRA `(.L_x_693) ;  /* 0xffffffa000ec7947 */ /* 0x000fea000383ffff */
.L_x_539:
[----:B0-----:R0:W1:Y:S02]  /*19100*/  SYNCS.PHASECHK.TRANS64.TRYWAIT P0, [R6+URZ+0x308a0], R5 ;  /* 0x0308a005060075a7 */ /* 0x001064000800017f */
[----:B-1----:R-:W-:Y:S05]  /*19110*/  @!P0 NANOSLEEP.SYNCS 0x989680 ;  /* 0x009896800000895d */ /* 0x002fea0003900000 */
[----:B------:R-:W1:Y:S02]  /*19120*/  @!P0 SYNCS.PHASECHK.TRANS64 P0, [R6+URZ+0x308a0], R5 ;  /* 0x0308a005060085a7 */ /* 0x000e64000800007f */
[----:B-1----:R-:W-:Y:S05]  /*19130*/  @!P0 BRA `(.L_x_539) ;  /* 0xfffffffc00f08947 */ /* 0x002fea000383ffff */
[----:B------:R-:W-:Y:S05]  /*19140*/  BRA `(.L_x_694) ;  /* 0xffffffa400087947 */ /* 0x000fea000383ffff */
.L_x_544:
[----:B-1----:R1:W2:Y:S02]  /*19150*/  SYNCS.PHASECHK.TRANS64.TRYWAIT P0, [R6+URZ+0x308c0], R5 ;  /* 0x0308c005060075a7 */ /* 0x0022a4000800017f */
[----:B--2---:R-:W-:Y:S05]  /*19160*/  @!P0 NANOSLEEP.SYNCS 0x989680 ;  /* 0x009896800000895d */ /* 0x004fea0003900000 */
[----:B------:R-:W2:Y:S02]  /*19170*/  @!P0 SYNCS.PHASECHK.TRANS64 P0, [R6+URZ+0x308c0], R5 ;  /* 0x0308c005060085a7 */ /* 0x000ea4000800007f */
[----:B--2---:R-:W-:Y:S05]  /*19180*/  @!P0 BRA `(.L_x_544) ;  /* 0xfffffffc00f08947 */ /* 0x004fea000383ffff */
[----:B------:R-:W-:Y:S05]  /*19190*/  BRA `(.L_x_695) ;  /* 0xffffffa400847947 */ /* 0x000fea000383ffff */
.L_x_551:
[----:B-1----:R1:W2:Y:S02]  /*191a0*/  SYNCS.PHASECHK.TRANS64.TRYWAIT P1, [R5+URZ+0x308a0], R6 ;  /* 0x0308a006050075a7 */ /* 0x0022a4000802017f */
[----:B--2---:R-:W-:Y:S05]  /*191b0*/  @!P1 NANOSLEEP.SYNCS 0x989680 ;  /* 0x009896800000995d */ /* 0x004fea0003900000 */
[----:B------:R-:W2:Y:S02]  /*191c0*/  @!P1 SYNCS.PHASECHK.TRANS64 P1, [R5+URZ+0x308a0], R6 ;  /* 0x0308a006050095a7 */ /* 0x000ea4000802007f */
[----:B--2---:R-:W-:Y:S05]  /*191d0*/  @!P1 BRA `(.L_x_551) ;  /* 0xfffffffc00f09947 */ /* 0x004fea000383ffff */
[----:B------:R-:W-:Y:S05]  /*191e0*/  BRA `(.L_x_696) ;  /* 0xffffffa8004c7947 */ /* 0x000fea000383ffff */
.L_x_556:
[----:B0-----:R0:W2:Y:S02]  /*191f0*/  SYNCS.PHASECHK.TRANS64.TRYWAIT P1, [R5+URZ+0x308c0], R6 ;  /* 0x0308c006050075a7 */ /* 0x0010a4000802017f */
[----:B--2---:R-:W-:Y:S05]  /*19200*/  @!P1 NANOSLEEP.SYNCS 0x989680 ;  /* 0x009896800000995d */ /* 0x004fea0003900000 */
[----:B------:R-:W2:Y:S02]  /*19210*/  @!P1 SYNCS.PHASECHK.TRANS64 P1, [R5+URZ+0x308c0], R6 ;  /* 0x0308c006050095a7 */ /* 0x000ea4000802007f */
[----:B--2---:R-:W-:Y:S05]  /*19220*/  @!P1 BRA `(.L_x_556) ;  /* 0xfffffffc00f09947 */ /* 0x004fea000383ffff */
[----:B------:R-:W-:Y:S05]  /*19230*/  BRA `(.L_x_697) ;  /* 0xffffffa800c47947 */ /* 0x000fea000383ffff */
.L_x_569:
[----:B------:R-:W2:Y:S01]  /*19240*/  S2R R20, SR_TID.X ;  /* 0x0000000000147919 */ /* 0x000ea20000002100 */
[----:B------:R-:W-:Y:S01]  /*19250*/  BSSY B0, `(.L_x_698) ;  /* 0x000000a000007945 */ /* 0x000fe20003800000 */
[----:B------:R-:W-:Y:S02]  /*19260*/  IMAD.MOV.U32 R12, RZ, RZ, RZ ;  /* 0x000000ffff0c7224 */ /* 0x000fe400078e00ff */
[----:B------:R-:W-:Y:S02]  /*19270*/  IMAD.MOV.U32 R11, RZ, RZ, 0x1f ;  /* 0x0000001fff0b7424 */ /* 0x000fe400078e00ff */
[----:B------:R-:W-:Y:S01]  /*19280*/  IMAD.MOV.U32 R15, RZ, RZ, -0x1 ;  /* 0xffffffffff0f7424 */ /* 0x000fe200078e00ff */
[----:B--2---:R-:W-:-:S04]  /*19290*/  SHF.R.U32.HI R20, RZ, 0x5, R20 ;  /* 0x00000005ff147819 */ /* 0x004fc80000011614 */
[----:B------:R-:W-:-:S05]  /*192a0*/  LOP3.LUT R20, R20, 0x3, RZ, 0xc0, !PT ;  /* 0x0000000314147812 */ /* 0x000fca00078ec0ff */
[----:B------:R-:W-:-:S07]  /*192b0*/  IMAD.MOV.U32 R13, RZ, RZ, R20 ;  /* 0x000000ffff0d7224 */ /* 0x000fce00078e0014 */
[----:B01----:R-:W-:Y:S05]  /*192c0*/  WARPSYNC.COLLECTIVE R15, `(.L_x_699) ;  /* 0x000000000f087348 */ /* 0x003fea0003c00000 */
[----:B------:R2:W3:Y:S02]  /*192d0*/  SHFL.IDX P6, R14, R13, R12, R11 ;  /* 0x0000000c0d0e7389 */ /* 0x0004e400000c000b */
[----:B0123--:R-:W-:Y:S01]  /*192e0*/  ENDCOLLECTIVE ;  /* 0x000000000000791b */ /* 0x00ffe20003800000 */
.L_x_699:
[----:B------:R-:W-:Y:S05]  /*192f0*/  BSYNC B0 ;  /* 0x0000000000007941 */ /* 0x000fea0003800000 */
.L_x_698:
[----:B------:R-:W-:Y:S05]  /*19300*/  BRA `(.L_x_700) ;  /* 0xffffffb000dc7947 */ /* 0x000fea000383ffff */
.L_x_571:
[----:B------:R-:W-:Y:S01]  /*19310*/  BSSY B0, `(.L_x_701) ;  /* 0x0000006000007945 */ /* 0x000fe20003800000 */
[----:B------:R-:W-:-:S07]  /*19320*/  IMAD.MOV.U32 R15, RZ, RZ, -0x1 ;  /* 0xffffffffff0f7424 */ /* 0x000fce00078e00ff */
[----:B012---:R-:W-:Y:S05]  /*19330*/  WARPSYNC.COLLECTIVE R15, `(.L_x_702) ;  /* 0x000000000f0c7348 */ /* 0x007fea0003c00000 */
[----:B------:R-:W-:Y:S02]  /*19340*/  ELECT P6, UR62, PT ;  /* 0x00000000003e782f */ /* 0x000fe400038c0000 */
[----:B------:R-:W-:Y:S01]  /*19350*/  MOV R14, UR62 ;  /* 0x0000003e000e7c02 */ /* 0x000fe20008000f00 */
[----:B012---:R-:W-:Y:S10]  /*19360*/  ENDCOLLECTIVE ;  /* 0x000000000000791b */ /* 0x007ff40003800000 */
.L_x_702:
[----:B------:R-:W-:Y:S05]  /*19370*/  BSYNC B0 ;  /* 0x0000000000007941 */ /* 0x000fea0003800000 */
.L_x_701:
[----:B------:R-:W-:Y:S05]  /*19380*/  BRA `(.L_x_703) ;  /* 0xffffffb000e47947 */ /* 0x000fea000383ffff */
.L_x_573:
[----:B--2---:R2:W3:Y:S02]  /*19390*/  SYNCS.PHASECHK.TRANS64.TRYWAIT P0, [R0+URZ+0x30840], R2 ;  /* 0x03084002000075a7 */ /* 0x0044e4000800017f */
[----:B---3--:R-:W-:Y:S05]  /*193a0*/  @!P0 NANOSLEEP.SYNCS 0x989680 ;  /* 0x009896800000895d */ /* 0x008fea0003900000 */
[----:B------:R-:W3:Y:S02]  /*193b0*/  @!P0 SYNCS.PHASECHK.TRANS64 P0, [R0+URZ+0x30840], R2 ;  /* 0x03084002000085a7 */ /* 0x000ee4000800007f */
[----:B---3--:R-:W-:Y:S05]  /*193c0*/  @!P0 BRA `(.L_x_573) ;  /* 0xfffffffc00f08947 */ /* 0x008fea000383ffff */
[----:B------:R-:W-:Y:S05]  /*193d0*/  BRA `(.L_x_704) ;  /* 0xffffffb4003c7947 */ /* 0x000fea000383ffff */
.L_x_577:
[----:B------:R-:W2:Y:S01]  /*193e0*/  LDL.LU R11, [R1+0x38] ;  /* 0x00003800010b7983 */ /* 0x000ea20000300800 */
[----:B------:R-:W-:Y:S01]  /*193f0*/  MOV R13, R4 ;  /* 0x00000004000d7202 */ /* 0x000fe20000000f00 */
[----:B------:R-:W-:Y:S02]  /*19400*/  IMAD.MOV.U32 R12, RZ, RZ, RZ ;  /* 0x000000ffff0c7224 */ /* 0x000fe400078e00ff */
[----:B------:R-:W-:Y:S02]  /*19410*/  IMAD.MOV.U32 R15, RZ, RZ, -0x1 ;  /* 0xffffffffff0f7424 */ /* 0x000fe400078e00ff */
[----:B------:R-:W-:-:S05]  /*19420*/  IMAD R17, R17, 0xc0, R21 ;  /* 0x000000c011117824 */ /* 0x000fca00078e0215 */
[----:B------:R-:W-:Y:S01]  /*19430*/  IADD3 R8, R17, 0x10, RZ ;  /* 0x0000001011087810 */ /* 0x000fe20007ffe0ff */
[----:B--2---:R-:W-:Y:S02]  /*19440*/  IMAD R3, R11, R9, RZ ;  /* 0x000000090b037224 */ /* 0x004fe400078e02ff */
[----:B------:R-:W-:-:S03]  /*19450*/  IMAD.MOV.U32 R11, RZ, RZ, 0x181f ;  /* 0x0000181fff0b7424 */ /* 0x000fc600078e00ff */
[----:B------:R-:W-:-:S13]  /*19460*/  ISETP.GE.AND P1, PT, R17, R3, PT ;  /* 0x000000031100720c */ /* 0x000fda0003f26270 */
[----:B-----5:R-:W-:Y:S05]  /*19470*/  WARPSYNC.COLLECTIVE R15, `(.L_x_705) ;  /* 0x000000000f087348 */ /* 0x020fea0003c00000 */
[----:B------:R0:W1:Y:S02]  /*19480*/  SHFL.IDX P6, R14, R13, R12, R11 ;  /* 0x0000000c0d0e7389 */ /* 0x00006400000c000b */
[----:B01---5:R-:W-:Y:S01]  /*19490*/  ENDCOLLECTIVE ;  /* 0x000000000000791b */ /* 0x023fe20003800000 */
.L_x_705:
[----:B------:R-:W-:Y:S02]  /*194a0*/  IMAD.MOV.U32 R13, RZ, RZ, R0 ;  /* 0x000000ffff0d7224 */ /* 0x000fe400078e0000 */
[----:B------:R-:W-:-:S07]  /*194b0*/  IMAD.MOV.U32 R6, RZ, RZ, R14 ;  /* 0x000000ffff067224 */ /* 0x000fce00078e000e */
[----:B------:R-:W-:Y:S05]  /*194c0*/  WARPSYNC.COLLECTIVE R15, `(.L_x_706) ;  /* 0x000000000f087348 */ /* 0x000fea0003c00000 */
[----:B------:R0:W1:Y:S02]  /*194d0*/  SHFL.IDX P6, R14, R13, R12, R11 ;  /* 0x0000000c0d0e7389 */ /* 0x00006400000c000b */
[----:B01----:R-:W-:Y:S01]  /*194e0*/  ENDCOLLECTIVE ;  /* 0x000000000000791b */ /* 0x003fe20003800000 */
.L_x_706:
[----:B------:R-:W-:Y:S02]  /*194f0*/  IMAD.MOV.U32 R13, RZ, RZ, R4 ;  /* 0x000000ffff0d7224 */ /* 0x000fe400078e0004 */
[----:B------:R-:W-:Y:S02]  /*19500*/  IMAD.MOV.U32 R12, RZ, RZ, 0x1 ;  /* 0x00000001ff0c7424 */ /* 0x000fe400078e00ff */
[----:B------:R-:W-:-:S07]  /*19510*/  IMAD.MOV.U32 R7, RZ, RZ, R14 ;  /* 0x000000ffff077224 */ /* 0x000fce00078e000e */
[----:B------:R-:W-:Y:S05]  /*19520*/  WARPSYNC.COLLECTIVE R15, `(.L_x_707) ;  /* 0x000000000f087348 */ /* 0x000fea0003c00000 */
[----:B------:R0:W1:Y:S02]  /*19530*/  SHFL.IDX P6, R14, R13, R12, R11 ;  /* 0x0000000c0d0e7389 */ /* 0x00006400000c000b */
[----:B01----:R-:W-:Y:S01]  /*19540*/  ENDCOLLECTIVE ;  /* 0x000000000000791b */ /* 0x003fe20003800000 */
.L_x_707:
        /* <DEDUP_REMOVED lines=15> */
.L_x_708:
[----:B------:R-:W-:Y:S01]  /*19640*/  MOV R13, R4 ;  /* 0x00000004000d7202 */ /* 0x000fe20000000f00 */
[----:B------:R-:W-:Y:S02]  /*19650*/  IMAD.MOV.U32 R12, RZ, RZ, 0x2 ;  /* 0x00000002ff0c7424 */ /* 0x000fe400078e00ff */
[----:B------:R-:W-:-:S07]  /*19660*/  IMAD.MOV.U32 R7, RZ, RZ, R14 ;  /* 0x000000ffff077224 */ /* 0x000fce00078e000e */
[----:B------:R-:W-:Y:S05]  /*19670*/  WARPSYNC.COLLECTIVE R15, `(.L_x_709) ;  /* 0x000000000f087348 */ /* 0x000fea0003c00000 */
[----:B------:R0:W1:Y:S02]  /*19680*/  SHFL.IDX P6, R14, R13, R12, R11 ;  /* 0x0000000c0d0e7389 */ /* 0x00006400000c000b */
[----:B01----:R-:W-:Y:S01]  /*19690*/  ENDCOLLECTIVE ;  /* 0x000000000000791b */ /* 0x003fe20003800000 */
.L_x_709:
        /* <DEDUP_REMOVED lines=16> */
.L_x_710:
[----:B------:R-:W-:Y:S01]  /*197a0*/  IMAD.MOV.U32 R13, RZ, RZ, R4 ;  /* 0x000000ffff0d7224 */ /* 0x000fe200078e0004 */
[----:B------:R-:W-:Y:S01]  /*197b0*/  MOV R12, 0x3 ;  /* 0x00000003000c7802 */ /* 0x000fe20000000f00 */
[----:B------:R-:W-:-:S07]  /*197c0*/  IMAD.MOV.U32 R7, RZ, RZ, R14 ;  /* 0x000000ffff077224 */ /* 0x000fce00078e000e */
[----:B------:R-:W-:Y:S05]  /*197d0*/  WARPSYNC.COLLECTIVE R15, `(.L_x_711) ;  /* 0x000000000f087348 */ /* 0x000fea0003c00000 */
[----:B------:R0:W1:Y:S02]  /*197e0*/  SHFL.IDX P6, R14, R13, R12, R11 ;  /* 0x0000000c0d0e7389 */ /* 0x00006400000c000b */
[----:B01----:R-:W-:Y:S01]  /*197f0*/  ENDCOLLECTIVE ;  /* 0x000000000000791b */ /* 0x003fe20003800000 */
.L_x_711:
        /* <DEDUP_REMOVED lines=16> */
.L_x_712:
[----:B------:R-:W-:Y:S02]  /*19900*/  IMAD.MOV.U32 R13, RZ, RZ, R4 ;  /* 0x000000ffff0d7224 */ /* 0x000fe400078e0004 */
[----:B------:R-:W-:Y:S02]  /*19910*/  IMAD.MOV.U32 R12, RZ, RZ, 0x4 ;  /* 0x00000004ff0c7424 */ /* 0x000fe400078e00ff */
[----:B------:R-:W-:-:S07]  /*19920*/  IMAD.MOV.U32 R7, RZ, RZ, R14 ;  /* 0x000000ffff077224 */ /* 0x000fce00078e000e */
[----:B------:R-:W-:Y:S05]  /*19930*/  WARPSYNC.COLLECTIVE R15, `(.L_x_713) ;  /* 0x000000000f087348 */ /* 0x000fea0003c00000 */
[----:B------:R0:W1:Y:S02]  /*19940*/  SHFL.IDX P6, R14, R13, R12, R11 ;  /* 0x0000000c0d0e7389 */ /* 0x00006400000c000b */
[----:B01----:R-:W-:Y:S01]  /*19950*/  ENDCOLLECTIVE ;  /* 0x000000000000791b */ /* 0x003fe20003800000 */
.L_x_713:
        /* <DEDUP_REMOVED lines=16> */
.L_x_714:
[----:B------:R-:W-:Y:S02]  /*19a60*/  IMAD.MOV.U32 R13, RZ, RZ, R4 ;  /* 0x000000ffff0d7224 */ /* 0x000fe400078e0004 */
[----:B------:R-:W-:Y:S02]  /*19a70*/  IMAD.MOV.U32 R12, RZ, RZ, 0x5 ;  /* 0x00000005ff0c7424 */ /* 0x000fe400078e00ff */
[----:B------:R-:W-:-:S07]  /*19a80*/  IMAD.MOV.U32 R7, RZ, RZ, R14 ;  /* 0x000000ffff077224 */ /* 0x000fce00078e000e */
[----:B------:R-:W-:Y:S05]  /*19a90*/  WARPSYNC.COLLECTIVE R15, `(.L_x_715) ;  /* 0x000000000f087348 */ /* 0x000fea0003c00000 */
[----:B------:R0:W1:Y:S02]  /*19aa0*/  SHFL.IDX P6, R14, R13, R12, R11 ;  /* 0x0000000c0d0e7389 */ /* 0x00006400000c000b */
[----:B01----:R-:W-:Y:S01]  /*19ab0*/  ENDCOLLECTIVE ;  /* 0x000000000000791b */ /* 0x003fe20003800000 */
.L_x_715:
[----:B------:R-:W-:-:S05]  /*19ac0*/  @!P1 LEA R7, P2, R20, R7, 0x1 ;  /* 0x0000000714079211 */ /* 0x000fca00078408ff */
[----:B------:R-:W-:-:S05]  /*19ad0*/  @!P1 IMAD.X R6, RZ, RZ, R6, P2 ;  /* 0x000000ffff069224 */ /* 0x000fca00010e0606 */
        /* <DEDUP_REMOVED lines=14> */
.L_x_716:
[----:B------:R-:W-:Y:S02]  /*19bc0*/  IMAD.MOV.U32 R13, RZ, RZ, R4 ;  /* 0x000000ffff0d7224 */ /* 0x000fe400078e0004 */
[----:B------:R-:W-:Y:S02]  /*19bd0*/  IMAD.MOV.U32 R12, RZ, RZ, 0x6 ;  /* 0x00000006ff0c7424 */ /* 0x000fe400078e00ff */
[----:B------:R-:W-:-:S07]  /*19be0*/  IMAD.MOV.U32 R7, RZ, RZ, R14 ;  /* 0x000000ffff077224 */ /* 0x000fce00078e000e */
[----:B------:R-:W-:Y:S05]  /*19bf0*/  WARPSYNC.COLLECTIVE R15, `(.L_x_717) ;  /* 0x000000000f087348 */ /* 0x000fea0003c00000 */
[----:B------:R0:W1:Y:S02]  /*19c00*/  SHFL.IDX P6, R14, R13, R12, R11 ;  /* 0x0000000c0d0e7389 */ /* 0x00006400000c000b */
[----:B01----:R-:W-:Y:S01]  /*19c10*/  ENDCOLLECTIVE ;  /* 0x000000000000791b */ /* 0x003fe20003800000 */
.L_x_717:
        /* <DEDUP_REMOVED lines=16> */
.L_x_718:
[----:B------:R-:W-:Y:S02]  /*19d20*/  IMAD.MOV.U32 R13, RZ, RZ, R4 ;  /* 0x000000ffff0d7224 */ /* 0x000fe400078e0004 */
[----:B------:R-:W-:Y:S01]  /*19d30*/  IMAD.MOV.U32 R12, RZ, RZ, 0x7 ;  /* 0x00000007ff0c7424 */ /* 0x000fe200078e00ff */
[----:B------:R-:W-:-:S07]  /*19d40*/  MOV R7, R14 ;  /* 0x0000000e00077202 */ /* 0x000fce0000000f00 */
[----:B------:R-:W-:Y:S05]  /*19d50*/  WARPSYNC.COLLECTIVE R15, `(.L_x_719) ;  /* 0x000000000f087348 */ /* 0x000fea0003c00000 */
[----:B------:R0:W1:Y:S02]  /*19d60*/  SHFL.IDX P6, R14, R13, R12, R11 ;  /* 0x0000000c0d0e7389 */ /* 0x00006400000c000b */
[----:B01----:R-:W-:Y:S01]  /*19d70*/  ENDCOLLECTIVE ;  /* 0x000000000000791b */ /* 0x003fe20003800000 */
.L_x_719:
[----:B------:R-:W-:-:S05]  /*19d80*/  @!P1 LEA R7, P2, R20, R7, 0x1 ;  /* 0x0000000714079211 */ /* 0x000fca00078408ff */
[----:B------:R-:W-:-:S05]  /*19d90*/  @!P1 IMAD.X R6, RZ, RZ, R6, P2 ;  /* 0x000000ffff069224 */ /* 0x000fca00010e0606 */
        /* <DEDUP_REMOVED lines=15> */
.L_x_720:
[----:B------:R-:W-:Y:S01]  /*19e90*/  ISETP.GE.AND P2, PT, R0, R3, PT ;  /* 0x000000030000720c */ /* 0x000fe20003f46270 */
[----:B------:R-:W-:Y:S02]  /*19ea0*/  IMAD.MOV.U32 R13, RZ, RZ, R2 ;  /* 0x000000ffff0d7224 */ /* 0x000fe400078e0002 */
[----:B------:R-:W-:Y:S02]  /*19eb0*/  IMAD.MOV.U32 R12, RZ, RZ, RZ ;  /* 0x000000ffff0c7224 */ /* 0x000fe400078e00ff */
[----:B------:R-:W-:-:S08]  /*19ec0*/  IMAD.MOV.U32 R6, RZ, RZ, R14 ;  /* 0x000000ffff067224 */ /* 0x000fd000078e000e */
[----:B------:R-:W-:Y:S05]  /*19ed0*/  WARPSYNC.COLLECTIVE R15, `(.L_x_721) ;  /* 0x000000000f087348 */ /* 0x000fea0003c00000 */
[----:B------:R0:W1:Y:S02]  /*19ee0*/  SHFL.IDX P6, R14, R13, R12, R11 ;  /* 0x0000000c0d0e7389 */ /* 0x00006400000c000b */
[----:B01----:R-:W-:Y:S01]  /*19ef0*/  ENDCOLLECTIVE ;  /* 0x000000000000791b */ /* 0x003fe20003800000 */
.L_x_721:
[----:B------:R-:W-:-:S04]  /*19f00*/  @!P1 LEA R6, P3, R20, R6, 0x1 ;  /* 0x0000000614069211 */ /* 0x000fc800078608ff */
[----:B------:R-:W-:-:S05]  /*19f10*/  @!P1 IADD3.X R4, RZ, R4, RZ, P3, !PT ;  /* 0x00000004ff049210 */ /* 0x000fca0001ffe4ff */
[----:B------:R-:W-:Y:S02]  /*19f20*/  @!P1 IMAD.MOV.U32 R7, RZ, RZ, R4 ;  /* 0x000000ffff079224 */ /* 0x000fe400078e0004 */
[----:B------:R-:W-:Y:S02]  /*19f30*/  IMAD.MOV.U32 R13, RZ, RZ, R5 ;  /* 0x000000ffff0d7224 */ /* 0x000fe400078e0005 */
[----:B------:R-:W-:Y:S01]  /*19f40*/  VIADD R4, R17, 0xa0 ;  /* 0x000000a011047836 */ /* 0x000fe20000000000 */
        /* <DEDUP_REMOVED lines=8> */
.L_x_722:
[----:B------:R-:W-:Y:S02]  /*19fd0*/  IMAD.MOV.U32 R13, RZ, RZ, R2 ;  /* 0x000000ffff0d7224 */ /* 0x000fe400078e0002 */
[----:B------:R-:W-:Y:S02]  /*19fe0*/  IMAD.MOV.U32 R12, RZ, RZ, 0x1 ;  /* 0x00000001ff0c7424 */ /* 0x000fe400078e00ff */
[----:B------:R-:W-:-:S07]  /*19ff0*/  IMAD.MOV.U32 R8, RZ, RZ, R14 ;  /* 0x000000ffff087224 */ /* 0x000fce00078e000e */
[----:B------:R-:W-:Y:S05]  /*1a000*/  WARPSYNC.COLLECTIVE R15, `(.L_x_723) ;  /* 0x000000000f087348 */ /* 0x000fea0003c00000 */
[----:B------:R0:W1:Y:S02]  /*1a010*/  SHFL.IDX P6, R14, R13, R12, R11 ;  /* 0x0000000c0d0e7389 */ /* 0x00006400000c000b */
[----:B01----:R-:W-:Y:S01]  /*1a020*/  ENDCOLLECTIVE ;  /* 0x000000000000791b */ /* 0x003fe20003800000 */
.L_x_723:
        /* <DEDUP_REMOVED lines=9> */
[----:B------:R-:W-:Y:S01]  /*1a0c0*/  ISETP.GE.AND P1, PT, R0, R3, PT ;  /* 0x000000030000720c */ /* 0x000fe20003f26270 */
[----:B------:R-:W-:-:S12]  /*1a0d0*/  IMAD.MOV.U32 R0, RZ, RZ, R14 ;  /* 0x000000ffff007224 */ /* 0x000fd800078e000e */
[----:B0-----:R-:W-:Y:S05]  /*1a0e0*/  WARPSYNC.COLLECTIVE R15, `(.L_x_724) ;  /* 0x000000000f087348 */ /* 0x001fea0003c00000 */
[----:B------:R1:W2:Y:S02]  /*1a0f0*/  SHFL.IDX P6, R14, R13, R12, R11 ;  /* 0x0000000c0d0e7389 */ /* 0x0002a400000c000b */
[----:B012---:R-:W-:Y:S01]  /*1a100*/  ENDCOLLECTIVE ;  /* 0x000000000000791b */ /* 0x007fe20003800000 */
.L_x_724:
[----:B------:R-:W-:Y:S02]  /*1a110*/  IMAD.MOV.U32 R13, RZ, RZ, R2 ;  /* 0x000000ffff0d7224 */ /* 0x000fe400078e0002 */
[----:B------:R-:W-:Y:S02]  /*1a120*/  IMAD.MOV.U32 R12, RZ, RZ, 0x2 ;  /* 0x00000002ff0c7424 */ /* 0x000fe400078e00ff */
[----:B------:R-:W-:-:S07]  /*1a130*/  IMAD.MOV.U32 R6, RZ, RZ, R14 ;  /* 0x000000ffff067224 */ /* 0x000fce00078e000e */
[----:B------:R-:W-:Y:S05]  /*1a140*/  WARPSYNC.COLLECTIVE R15, `(.L_x_725) ;  /* 0x000000000f087348 */ /* 0x000fea0003c00000 */
[----:B------:R0:W1:Y:S02]  /*1a150*/  SHFL.IDX P6, R14, R13, R12, R11 ;  /* 0x0000000c0d0e7389 */ /* 0x00006400000c000b */
[----:B01----:R-:W-:Y:S01]  /*1a160*/  ENDCOLLECTIVE ;  /* 0x000000000000791b */ /* 0x003fe20003800000 */
.L_x_725:
[----:B------:R-:W-:-:S04]  /*1a170*/  @!P1 LEA R6, P2, R20, R6, 0x1 ;  /* 0x0000000614069211 */ /* 0x000fc800078408ff */
[----:B------:R-:W-:-:S05]  /*1a180*/  @!P1 IADD3.X R0, RZ, R0, RZ, P2, !PT ;  /* 0x00000000ff009210 */ /* 0x000fca00017fe4ff */
        /* <DEDUP_REMOVED lines=11> */
.L_x_726:
[----:B------:R-:W-:Y:S02]  /*1a240*/  IMAD.MOV.U32 R13, RZ, RZ, R2 ;  /* 0x000000ffff0d7224 */ /* 0x000fe400078e0002 */
[----:B------:R-:W-:Y:S02]  /*1a250*/  IMAD.MOV.U32 R12, RZ, RZ, 0x3 ;  /* 0x00000003ff0c7424 */ /* 0x000fe400078e00ff */
[----:B------:R-:W-:-:S07]  /*1a260*/  IMAD.MOV.U32 R6, RZ, RZ, R14 ;  /* 0x000000ffff067224 */ /* 0x000fce00078e000e */
[----:B------:R-:W-:Y:S05]  /*1a270*/  WARPSYNC.COLLECTIVE R15, `(.L_x_727) ;  /* 0x000000000f087348 */ /* 0x000fea0003c00000 */
[----:B------:R0:W1:Y:S02]  /*1a280*/  SHFL.IDX P6, R14, R13, R12, R11 ;  /* 0x0000000c0d0e7389 */ /* 0x00006400000c000b */
[----:B01----:R-:W-:Y:S01]  /*1a290*/  ENDCOLLECTIVE ;  /* 0x000000000000791b */ /* 0x003fe20003800000 */
.L_x_727:
        /* <DEDUP_REMOVED lines=12> */
.L_x_728:
[----:B------:R-:W-:Y:S01]  /*1a360*/  IMAD.MOV.U32 R2, RZ, RZ, R14 ;  /* 0x000000ffff027224 */ /* 0x000fe200078e000e */
[----:B------:R-:W-:Y:S06]  /*1a370*/  BRA `(.L_x_729) ;  /* 0xffffffb400607947 */ /* 0x000fec000383ffff */
.L_x_580:
[----:B0-----:R0:W1:Y:S02]  /*1a380*/  SYNCS.PHASECHK.TRANS64.TRYWAIT P0, [R22+URZ+0x30820], R3 ;  /* 0x03082003160075a7 */ /* 0x001064000800017f */
[----:B-1----:R-:W-:Y:S05]  /*1a390*/  @!P0 NANOSLEEP.SYNCS 0x989680 ;  /* 0x009896800000895d */ /* 0x002fea0003900000 */
[----:B------:R-:W1:Y:S02]  /*1a3a0*/  @!P0 SYNCS.PHASECHK.TRANS64 P0, [R22+URZ+0x30820], R3 ;  /* 0x03082003160085a7 */ /* 0x000e64000800007f */
[----:B-1----:R-:W-:Y:S05]  /*1a3b0*/  @!P0 BRA `(.L_x_580) ;  /* 0xfffffffc00f08947 */ /* 0x002fea000383ffff */
[----:B------:R-:W-:Y:S05]  /*1a3c0*/  BRA `(.L_x_730) ;  /* 0xffffffb400c87947 */ /* 0x000fea000383ffff */
.L_x_589:
[----:B0-----:R0:W2:Y:S02]  /*1a3d0*/  SYNCS.PHASECHK.TRANS64.TRYWAIT P0, [R2+URZ+0x30840], R3 ;  /* 0x03084003020075a7 */ /* 0x0010a4000800017f */
[----:B--2---:R-:W-:Y:S05]  /*1a3e0*/  @!P0 NANOSLEEP.SYNCS 0x989680 ;  /* 0x009896800000895d */ /* 0x004fea0003900000 */
[----:B------:R-:W2:Y:S02]  /*1a3f0*/  @!P0 SYNCS.PHASECHK.TRANS64 P0, [R2+URZ+0x30840], R3 ;  /* 0x03084003020085a7 */ /* 0x000ea4000800007f */
[----:B--2---:R-:W-:Y:S05]  /*1a400*/  @!P0 BRA `(.L_x_589) ;  /* 0xfffffffc00f08947 */ /* 0x004fea000383ffff */
[----:B------:R-:W-:Y:S05]  /*1a410*/  BRA `(.L_x_731) ;  /* 0xffffffb8007c7947 */ /* 0x000fea000383ffff */
.L_x_594:
[----:B0-----:R0:W1:Y:S02]  /*1a420*/  SYNCS.PHASECHK.TRANS64.TRYWAIT P0, [R3+URZ+0x60], R2 ;  /* 0x00006002030075a7 */ /* 0x001064000800017f */
[----:B-1----:R-:W-:Y:S05]  /*1a430*/  @!P0 NANOSLEEP.SYNCS 0x989680 ;  /* 0x009896800000895d */ /* 0x002fea0003900000 */
[----:B------:R-:W1:Y:S02]  /*1a440*/  @!P0 SYNCS.PHASECHK.TRANS64 P0, [R3+URZ+0x60], R2 ;  /* 0x00006002030085a7 */ /* 0x000e64000800007f */
[----:B-1----:R-:W-:Y:S05]  /*1a450*/  @!P0 BRA `(.L_x_594) ;  /* 0xfffffffc00f08947 */ /* 0x002fea000383ffff */
[----:B------:R-:W-:Y:S05]  /*1a460*/  BRA `(.L_x_732) ;  /* 0xffffffbc00087947 */ /* 0x000fea000383ffff */
.L_x_602:
[----:B0-----:R0:W2:Y:S02]  /*1a470*/  SYNCS.PHASECHK.TRANS64.TRYWAIT P0, [R2+URZ+0x30840], R3 ;  /* 0x03084003020075a7 */ /* 0x0010a4000800017f */
[----:B--2---:R-:W-:Y:S05]  /*1a480*/  @!P0 NANOSLEEP.SYNCS 0x989680 ;  /* 0x009896800000895d */ /* 0x004fea0003900000 */
[----:B------:R-:W2:Y:S02]  /*1a490*/  @!P0 SYNCS.PHASECHK.TRANS64 P0, [R2+URZ+0x30840], R3 ;  /* 0x03084003020085a7 */ /* 0x000ea4000800007f */
[----:B--2---:R-:W-:Y:S05]  /*1a4a0*/  @!P0 BRA `(.L_x_602) ;  /* 0xfffffffc00f08947 */ /* 0x004fea000383ffff */
[----:B------:R-:W-:Y:S05]  /*1a4b0*/  BRA `(.L_x_733) ;  /* 0xffffffc0004c7947 */ /* 0x000fea000383ffff */
.L_x_607:
[----:B0-----:R0:W1:Y:S02]  /*1a4c0*/  SYNCS.PHASECHK.TRANS64.TRYWAIT P0, [R10+URZ+0x60], R26 ;  /* 0x0000601a0a0075a7 */ /* 0x001064000800017f */
[----:B-1----:R-:W-:Y:S05]  /*1a4d0*/  @!P0 NANOSLEEP.SYNCS 0x989680 ;  /* 0x009896800000895d */ /* 0x002fea0003900000 */
[----:B------:R-:W1:Y:S02]  /*1a4e0*/  @!P0 SYNCS.PHASECHK.TRANS64 P0, [R10+URZ+0x60], R26 ;  /* 0x0000601a0a0085a7 */ /* 0x000e64000800007f */
[----:B-1----:R-:W-:Y:S05]  /*1a4f0*/  @!P0 BRA `(.L_x_607) ;  /* 0xfffffffc00f08947 */ /* 0x002fea000383ffff */
[----:B------:R-:W-:Y:S05]  /*1a500*/  BRA `(.L_x_734) ;  /* 0xffffffc000d87947 */ /* 0x000fea000383ffff */
.L_x_615:
[----:B0-----:R0:W2:Y:S02]  /*1a510*/  SYNCS.PHASECHK.TRANS64.TRYWAIT P0, [R2+URZ+0x30840], R3 ;  /* 0x03084003020075a7 */ /* 0x0010a4000800017f */
[----:B--2---:R-:W-:Y:S05]  /*1a520*/  @!P0 NANOSLEEP.SYNCS 0x989680 ;  /* 0x009896800000895d */ /* 0x004fea0003900000 */
[----:B------:R-:W2:Y:S02]  /*1a530*/  @!P0 SYNCS.PHASECHK.TRANS64 P0, [R2+URZ+0x30840], R3 ;  /* 0x03084003020085a7 */ /* 0x000ea4000800007f */
[----:B--2---:R-:W-:Y:S05]  /*1a540*/  @!P0 BRA `(.L_x_615) ;  /* 0xfffffffc00f08947 */ /* 0x004fea000383ffff */
[----:B------:R-:W-:Y:S05]  /*1a550*/  BRA `(.L_x_735) ;  /* 0xffffffc400e87947 */ /* 0x000fea000383ffff */
.L_x_620:
[----:B0-----:R0:W1:Y:S02]  /*1a560*/  SYNCS.PHASECHK.TRANS64.TRYWAIT P0, [R7+URZ+0x60], R2 ;  /* 0x00006002070075a7 */ /* 0x001064000800017f */
[----:B-1----:R-:W-:Y:S05]  /*1a570*/  @!P0 NANOSLEEP.SYNCS 0x989680 ;  /* 0x009896800000895d */ /* 0x002fea0003900000 */
[----:B------:R-:W1:Y:S02]  /*1a580*/  @!P0 SYNCS.PHASECHK.TRANS64 P0, [R7+URZ+0x60], R2 ;  /* 0x00006002070085a7 */ /* 0x000e64000800007f */
[----:B-1----:R-:W-:Y:S05]  /*1a590*/  @!P0 BRA `(.L_x_620) ;  /* 0xfffffffc00f08947 */ /* 0x002fea000383ffff */
[----:B------:R-:W-:Y:S05]  /*1a5a0*/  BRA `(.L_x_736) ;  /* 0xffffffc800787947 */ /* 0x000fea000383ffff */
.L_x_630:
[----:B0-----:R0:W1:Y:S02]  /*1a5b0*/  SYNCS.PHASECHK.TRANS64.TRYWAIT P0, [R3+URZ+0x30860], R0 ;  /* 0x03086000030075a7 */ /* 0x001064000800017f */
[----:B-1----:R-:W-:Y:S05]  /*1a5c0*/  @!P0 NANOSLEEP.SYNCS 0x989680 ;  /* 0x009896800000895d */ /* 0x002fea0003900000 */
[----:B------:R-:W1:Y:S02]  /*1a5d0*/  @!P0 SYNCS.PHASECHK.TRANS64 P0, [R3+URZ+0x30860], R0 ;  /* 0x03086000030085a7 */ /* 0x000e64000800007f */
[----:B-1----:R-:W-:Y:S05]  /*1a5e0*/  @!P0 BRA `(.L_x_630) ;  /* 0xfffffffc00f08947 */ /* 0x002fea000383ffff */
[----:B------:R-:W-:Y:S05]  /*1a5f0*/  BRA `(.L_x_737) ;  /* 0xffffffcc00747947 */ /* 0x000fea000383ffff */
.L_x_636:
[----:B------:R-:W-:Y:S01]  /*1a600*/  BSSY B0, `(.L_x_738) ;  /* 0x0000008000007945 */ /* 0x000fe20003800000 */
[----:B------:R-:W-:Y:S01]  /*1a610*/  IMAD.MOV.U32 R13, RZ, RZ, R16 ;  /* 0x000000ffff0d7224 */ /* 0x000fe200078e0010 */
[----:B------:R-:W-:Y:S01]  /*1a620*/  MOV R12, RZ ;  /* 0x000000ff000c7202 */ /* 0x000fe20000000f00 */
[----:B------:R-:W-:Y:S02]  /*1a630*/  IMAD.MOV.U32 R11, RZ, RZ, 0x1f ;  /* 0x0000001fff0b7424 */ /* 0x000fe400078e00ff */
[----:B------:R-:W-:-:S07]  /*1a640*/  IMAD.MOV.U32 R15, RZ, RZ, -0x1 ;  /* 0xffffffffff0f7424 */ /* 0x000fce00078e00ff */
[----:B-1----:R-:W-:Y:S05]  /*1a650*/  WARPSYNC.COLLECTIVE R15, `(.L_x_739) ;  /* 0x000000000f087348 */ /* 0x002fea0003c00000 */
[----:B------:R0:W2:Y:S02]  /*1a660*/  SHFL.IDX P6, R14, R13, R12, R11 ;  /* 0x0000000c0d0e7389 */ /* 0x0000a400000c000b */
[----:B012---:R-:W-:Y:S01]  /*1a670*/  ENDCOLLECTIVE ;  /* 0x000000000000791b */ /* 0x007fe20003800000 */
.L_x_739:
[----:B------:R-:W-:Y:S05]  /*1a680*/  BSYNC B0 ;  /* 0x0000000000007941 */ /* 0x000fea0003800000 */
.L_x_738:
[----:B------:R-:W-:Y:S02]  /*1a690*/  IMAD.MOV.U32 R13, RZ, RZ, R16 ;  /* 0x000000ffff0d7224 */ /* 0x000fe400078e0010 */
[----:B------:R-:W-:Y:S02]  /*1a6a0*/  IMAD.MOV.U32 R12, RZ, RZ, 0x1 ;  /* 0x00000001ff0c7424 */ /* 0x000fe400078e00ff */
[----:B------:R-:W-:Y:S02]  /*1a6b0*/  IMAD.MOV.U32 R11, RZ, RZ, 0x1f ;  /* 0x0000001fff0b7424 */ /* 0x000fe400078e00ff */
[----:B------:R-:W-:Y:S02]  /*1a6c0*/  IMAD.MOV.U32 R15, RZ, RZ, -0x1 ;  /* 0xffffffffff0f7424 */ /* 0x000fe400078e00ff */
[----:B------:R-:W-:Y:S02]  /*1a6d0*/  IMAD.IADD R5, R19, 0x1, R8 ;  /* 0x0000000113057824 */ /* 0x000fe400078e0208 */
[----:B------:R-:W-:-:S07]  /*1a6e0*/  IMAD.MOV.U32 R0, RZ, RZ, R14 ;  /* 0x000000ffff007224 */ /* 0x000fce00078e000e */
[----:B------:R-:W-:Y:S05]  /*1a6f0*/  WARPSYNC.COLLECTIVE R15, `(.L_x_740) ;  /* 0x000000000f087348 */ /* 0x000fea0003c00000 */
[----:B------:R0:W1:Y:S02]  /*1a700*/  SHFL.IDX P6, R14, R13, R12, R11 ;  /* 0x0000000c0d0e7389 */ /* 0x00006400000c000b */
[----:B01----:R-:W-:Y:S01]  /*1a710*/  ENDCOLLECTIVE ;  /* 0x000000000000791b */ /* 0x003fe20003800000 */
.L_x_740:
[----:B------:R-:W-:Y:S02]  /*1a720*/  ULDC UR4, c[0x0][0xc3c] ;  /* 0x00030f0000047ab9 */ /* 0x000fe40000000800 */
[----:B------:R-:W-:-:S13]  /*1a730*/  ISETP.GE.OR P1, PT, R5, UR4, !P0 ;  /* 0x0000000405007c0c */ /* 0x000fda000c726670 */
[----:B------:R-:W0:Y:S01]  /*1a740*/  @!P1 LDC.64 R2, c[0x0][0xc80] ;  /* 0x00032000ff029b82 */ /* 0x000e220000000a00 */
[----:B------:R-:W-:Y:S01]  /*1a750*/  IMAD.MOV.U32 R11, RZ, RZ, RZ ;  /* 0x000000ffff0b7224 */ /* 0x000fe200078e00ff */
[----:B------:R-:W-:Y:S01]  /*1a760*/  MOV R4, R14 ;  /* 0x0000000e00047202 */ /* 0x000fe20000000f00 */
[----:B0-----:R-:W-:-:S06]  /*1a770*/  @!P1 IMAD.WIDE R2, R5, 0x4, R2 ;  /* 0x0000000405029825 */ /* 0x001fcc00078e0202 */
[----:B------:R0:W2:Y:S01]  /*1a780*/  @!P1 LDG.E R3, desc[UR56][R2.64] ;  /* 0x0000003802039981 */ /* 0x0000a2000c1e1900 */
[C---:B------:R-:W-:Y:S02]  /*1a790*/  ISETP.GE.U32.AND P2, PT, R8.reuse, 0x2, PT ;  /* 0x000000020800780c */ /* 0x040fe40003f46070 */
[C---:B------:R-:W-:Y:S02]  /*1a7a0*/  ISETP.GE.U32.AND P3, PT, R8.reuse, 0x4, PT ;  /* 0x000000040800780c */ /* 0x040fe40003f66070 */
[C---:B------:R-:W-:Y:S02]  /*1a7b0*/  ISETP.GE.U32.AND P4, PT, R8.reuse, 0x8, PT ;  /* 0x000000080800780c */ /* 0x040fe40003f86070 */
[C---:B------:R-:W-:Y:S01]  /*1a7c0*/  ISETP.GE.U32.AND P5, PT, R8.reuse, 0x10, PT ;  /* 0x000000100800780c */ /* 0x040fe20003fa6070 */
[----:B0-----:R-:W-:Y:S02]  /*1a7d0*/  IMAD.MOV.U32 R2, RZ, RZ, RZ ;  /* 0x000000ffff027224 */ /* 0x001fe400078e00ff */
[----:B--2---:R-:W-:Y:S01]  /*1a7e0*/  @!P1 IMAD.MOV.U32 R2, RZ, RZ, R3 ;  /* 0x000000ffff029224 */ /* 0x004fe200078e0003 */
[----:B------:R-:W-:-:S03]  /*1a7f0*/  ISETP.NE.AND P1, PT, R8, RZ, PT ;  /* 0x000000ff0800720c */ /* 0x000fc60003f25270 */
[----:B------:R-:W-:-:S10]  /*1a800*/  IMAD.MOV.U32 R13, RZ, RZ, R2 ;  /* 0x000000ffff0d7224 */ /* 0x000fd400078e0002 */
[----:B------:R-:W-:Y:S05]  /*1a810*/  WARPSYNC.COLLECTIVE R15, `(.L_x_741) ;  /* 0x000000000f087348 */ /* 0x000fea0003c00000 */
[----:B------:R0:W1:Y:S02]  /*1a820*/  SHFL.UP P6, R14, R13, R12, R11 ;  /* 0x0400000c0d0e7389 */ /* 0x00006400000c000b */
[----:B01----:R-:W-:Y:S01]  /*1a830*/  ENDCOLLECTIVE ;  /* 0x000000000000791b */ /* 0x003fe20003800000 */
.L_x_741:
[----:B------:R-:W-:Y:S02]  /*1a840*/  MOV R12, 0x2 ;  /* 0x00000002000c7802 */ /* 0x000fe40000000f00 */
[----:B------:R-:W-:-:S05]  /*1a850*/  SEL R5, R14, RZ, P1 ;  /* 0x000000ff0e057207 */ /* 0x000fca0000800000 */
[----:B------:R-:W-:-:S04]  /*1a860*/  IMAD.IADD R5, R2, 0x1, R5 ;  /* 0x0000000102057824 */ /* 0x000fc800078e0205 */
[----:B------:R-:W-:-:S07]  /*1a870*/  IMAD.MOV.U32 R13, RZ, RZ, R5 ;  /* 0x000000ffff0d7224 */ /* 0x000fce00078e0005 */
[----:B------:R-:W-:Y:S05]  /*1a880*/  WARPSYNC.COLLECTIVE R15, `(.L_x_742) ;  /* 0x000000000f087348 */ /* 0x000fea0003c00000 */
[----:B------:R0:W1:Y:S02]  /*1a890*/  SHFL.UP P6, R14, R13, R12, R11 ;  /* 0x0400000c0d0e7389 */ /* 0x00006400000c000b */
[----:B01----:R-:W-:Y:S01]  /*1a8a0*/  ENDCOLLECTIVE ;  /* 0x000000000000791b */ /* 0x003fe20003800000 */
.L_x_742:
[----:B------:R-:W-:Y:S01]  /*1a8b0*/  IMAD.MOV.U32 R12, RZ, RZ, 0x4 ;  /* 0x00000004ff0c7424 */ /* 0x000fe200078e00ff */
[----:B------:R-:W-:-:S05]  /*1a8c0*/  SEL R6, R14, RZ, P2 ;  /* 0x000000ff0e067207 */ /* 0x000fca0001000000 */
[----:B------:R-:W-:-:S04]  /*1a8d0*/  IMAD.IADD R6, R5, 0x1, R6 ;  /* 0x0000000105067824 */ /* 0x000fc800078e0206 */
[----:B------:R-:W-:-:S07]  /*1a8e0*/  IMAD.MOV.U32 R13, RZ, RZ, R6 ;  /* 0x000000ffff0d7224 */ /* 0x000fce00078e0006 */
[----:B------:R-:W-:Y:S05]  /*1a8f0*/  WARPSYNC.COLLECTIVE R15, `(.L_x_743) ;  /* 0x000000000f087348 */ /* 0x000fea0003c00000 */
[----:B------:R0:W1:Y:S02]  /*1a900*/  SHFL.UP P6, R14, R13, R12, R11 ;  /* 0x0400000c0d0e7389 */ /* 0x00006400000c000b */
[----:B01----:R-:W-:Y:S01]  /*1a910*/  ENDCOLLECTIVE ;  /* 0x000000000000791b */ /* 0x003fe20003800000 */
.L_x_743:
[----:B------:R-:W-:Y:S01]  /*1a920*/  IMAD.MOV.U32 R12, RZ, RZ, 0x8 ;  /* 0x00000008ff0c7424 */ /* 0x000fe200078e00ff */
[----:B------:R-:W-:-:S05]  /*1a930*/  SEL R7, R14, RZ, P3 ;  /* 0x000000ff0e077207 */ /* 0x000fca0001800000 */
[----:B------:R-:W-:-:S04]  /*1a940*/  IMAD.IADD R7, R6, 0x1, R7 ;  /* 0x0000000106077824 */ /* 0x000fc800078e0207 */
[----:B------:R-:W-:-:S07]  /*1a950*/  IMAD.MOV.U32 R13, RZ, RZ, R7 ;  /* 0x000000ffff0d7224 */ /* 0x000fce00078e0007 */
[----:B------:R-:W-:Y:S05]  /*1a960*/  WARPSYNC.COLLECTIVE R15, `(.L_x_744) ;  /* 0x000000000f087348 */ /* 0x000fea0003c00000 */
[----:B------:R0:W1:Y:S02]  /*1a970*/  SHFL.UP P6, R14, R13, R12, R11 ;  /* 0x0400000c0d0e7389 */ /* 0x00006400000c000b */
[----:B01----:R-:W-:Y:S01]  /*1a980*/  ENDCOLLECTIVE ;  /* 0x000000000000791b */ /* 0x003fe20003800000 */
.L_x_744:
[----:B------:R-:W-:Y:S01]  /*1a990*/  IMAD.MOV.U32 R12, RZ, RZ, 0x10 ;  /* 0x00000010ff0c7424 */ /* 0x000fe200078e00ff */
[----:B------:R-:W-:-:S05]  /*1a9a0*/  SEL R14, R14, RZ, P4 ;  /* 0x000000ff0e0e7207 */ /* 0x000fca0002000000 */
[----:B------:R-:W-:-:S05]  /*1a9b0*/  IMAD.IADD R5, R7, 0x1, R14 ;  /* 0x0000000107057824 */ /* 0x000fca00078e020e */
[----:B------:R-:W-:-:S07]  /*1a9c0*/  MOV R13, R5 ;  /* 0x00000005000d7202 */ /* 0x000fce0000000f00 */
[----:B------:R-:W-:Y:S05]  /*1a9d0*/  WARPSYNC.COLLECTIVE R15, `(.L_x_745) ;  /* 0x000000000f087348 */ /* 0x000fea0003c00000 */
[----:B------:R0:W1:Y:S02]  /*1a9e0*/  SHFL.UP P6, R14, R13, R12, R11 ;  /* 0x0400000c0d0e7389 */ /* 0x00006400000c000b */
[----:B01----:R-:W-:Y:S01]  /*1a9f0*/  ENDCOLLECTIVE ;  /* 0x000000000000791b */ /* 0x003fe20003800000 */
.L_x_745:
[----:B------:R-:W-:Y:S02]  /*1aa00*/  IMAD.MOV.U32 R12, RZ, RZ, 0x1f ;  /* 0x0000001fff0c7424 */ /* 0x000fe400078e00ff */
[----:B------:R-:W-:Y:S01]  /*1aa10*/  IMAD.MOV.U32 R11, RZ, RZ, 0x1f ;  /* 0x0000001fff0b7424 */ /* 0x000fe200078e00ff */
[----:B------:R-:W-:-:S05]  /*1aa20*/  SEL R14, R14, RZ, P5 ;  /* 0x000000ff0e0e7207 */ /* 0x000fca0002800000 */
[----:B------:R-:W-:-:S04]  /*1aa30*/  IMAD.IADD R3, R5, 0x1, R14 ;  /* 0x0000000105037824 */ /* 0x000fc800078e020e */
[----:B------:R-:W-:-:S07]  /*1aa40*/  IMAD.MOV.U32 R13, RZ, RZ, R3 ;  /* 0x000000ffff0d7224 */ /* 0x000fce00078e0003 */
[----:B------:R-:W-:Y:S05]  /*1aa50*/  WARPSYNC.COLLECTIVE R15, `(.L_x_746) ;  /* 0x000000000f087348 */ /* 0x000fea0003c00000 */
[----:B------:R0:W1:Y:S02]  /*1aa60*/  SHFL.IDX P6, R14, R13, R12, R11 ;  /* 0x0000000c0d0e7389 */ /* 0x00006400000c000b */
[----:B01----:R-:W-:Y:S01]  /*1aa70*/  ENDCOLLECTIVE ;  /* 0x000000000000791b */ /* 0x003fe20003800000 */
.L_x_746:
[----:B------:R-:W-:Y:S05]  /*1aa80*/  BRA `(.L_x_747) ;  /* 0xffffffcc00a87947 */ /* 0x000fea000383ffff */
.L_x_641:
[----:B------:R-:W-:Y:S01]  /*1aa90*/  BSSY B0, `(.L_x_748) ;  /* 0x0000008000007945 */ /* 0x000fe20003800000 */
[----:B-----5:R-:W-:Y:S01]  /*1aaa0*/  IMAD.MOV.U32 R13, RZ, RZ, R2 ;  /* 0x000000ffff0d7224 */ /* 0x020fe200078e0002 */
[----:B------:R-:W-:Y:S01]  /*1aab0*/  MOV R11, RZ ;  /* 0x000000ff000b7202 */ /* 0x000fe20000000f00 */
[----:B------:R-:W-:Y:S02]  /*1aac0*/  IMAD.MOV.U32 R12, RZ, RZ, 0x1 ;  /* 0x00000001ff0c7424 */ /* 0x000fe400078e00ff */
[----:B------:R-:W-:-:S07]  /*1aad0*/  IMAD.MOV.U32 R15, RZ, RZ, -0x1 ;  /* 0xffffffffff0f7424 */ /* 0x000fce00078e00ff */
[----:B01----:R-:W-:Y:S05]  /*1aae0*/  WARPSYNC.COLLECTIVE R15, `(.L_x_749) ;  /* 0x000000000f087348 */ /* 0x003fea0003c00000 */
[----:B------:R2:W3:Y:S02]  /*1aaf0*/  SHFL.UP P6, R14, R13, R12, R11 ;  /* 0x0400000c0d0e7389 */ /* 0x0004e400000c000b */
[----:B0123--:R-:W-:Y:S01]  /*1ab00*/  ENDCOLLECTIVE ;  /* 0x000000000000791b */ /* 0x00ffe20003800000 */
.L_x_749:
[----:B------:R-:W-:Y:S05]  /*1ab10*/  BSYNC B0 ;  /* 0x0000000000007941 */ /* 0x000fea0003800000 */
.L_x_748:
[----:B------:R-:W-:Y:S01]  /*1ab20*/  SEL R13, R14, RZ, P1 ;  /* 0x000000ff0e0d7207 */ /* 0x000fe20000800000 */
[----:B------:R-:W-:Y:S02]  /*1ab30*/  IMAD.MOV.U32 R12, RZ, RZ, 0x2 ;  /* 0x00000002ff0c7424 */ /* 0x000fe400078e00ff */
[----:B------:R-:W-:Y:S02]  /*1ab40*/  IMAD.MOV.U32 R11, RZ, RZ, RZ ;  /* 0x000000ffff0b7224 */ /* 0x000fe400078e00ff */
[----:B------:R-:W-:Y:S02]  /*1ab50*/  IMAD.IADD R13, R2, 0x1, R13 ;  /* 0x00000001020d7824 */ /* 0x000fe400078e020d */
[----:B------:R-:W-:-:S07]  /*1ab60*/  IMAD.MOV.U32 R15, RZ, RZ, -0x1 ;  /* 0xffffffffff0f7424 */ /* 0x000fce00078e00ff */
[----:B------:R-:W-:Y:S05]  /*1ab70*/  WARPSYNC.COLLECTIVE R15, `(.L_x_750) ;  /* 0x000000000f087348 */ /* 0x000fea0003c00000 */
[----:B------:R0:W1:Y:S02]  /*1ab80*/  SHFL.UP P6, R14, R13, R12, R11 ;  /* 0x0400000c0d0e7389 */ /* 0x00006400000c000b */
[----:B01----:R-:W-:Y:S01]  /*1ab90*/  ENDCOLLECTIVE ;  /* 0x000000000000791b */ /* 0x003fe20003800000 */
.L_x_750:
[----:B------:R-:W-:Y:S01]  /*1aba0*/  IMAD.MOV.U32 R12, RZ, RZ, 0x4 ;  /* 0x00000004ff0c7424 */ /* 0x000fe200078e00ff */
[----:B------:R-:W-:-:S05]  /*1abb0*/  SEL R14, R14, RZ, P2 ;  /* 0x000000ff0e0e7207 */ /* 0x000fca0001000000 */
[----:B------:R-:W-:-:S05]  /*1abc0*/  IMAD.IADD R3, R13, 0x1, R14 ;  /* 0x000000010d037824 */ /* 0x000fca00078e020e */
[----:B------:R-:W-:-:S07]  /*1abd0*/  MOV R13, R3 ;  /* 0x00000003000d7202 */ /* 0x000fce0000000f00 */
[----:B------:R-:W-:Y:S05]  /*1abe0*/  WARPSYNC.COLLECTIVE R15, `(.L_x_751) ;  /* 0x000000000f087348 */ /* 0x000fea0003c00000 */
[----:B------:R0:W1:Y:S02]  /*1abf0*/  SHFL.UP P6, R14, R13, R12, R11 ;  /* 0x0400000c0d0e7389 */ /* 0x00006400000c000b */
[----:B01----:R-:W-:Y:S01]  /*1ac00*/  ENDCOLLECTIVE ;  /* 0x000000000000791b */ /* 0x003fe20003800000 */
.L_x_751:
[----:B------:R-:W-:Y:S01]  /*1ac10*/  IMAD.MOV.U32 R12, RZ, RZ, 0x8 ;  /* 0x00000008ff0c7424 */ /* 0x000fe200078e00ff */
[----:B------:R-:W-:-:S05]  /*1ac20*/  SEL R14, R14, RZ, P3 ;  /* 0x000000ff0e0e7207 */ /* 0x000fca0001800000 */
[----:B------:R-:W-:-:S04]  /*1ac30*/  IMAD.IADD R5, R3, 0x1, R14 ;  /* 0x0000000103057824 */ /* 0x000fc800078e020e */
[----:B------:R-:W-:-:S07]  /*1ac40*/  IMAD.MOV.U32 R13, RZ, RZ, R5 ;  /* 0x000000ffff0d7224 */ /* 0x000fce00078e0005 */
[----:B------:R-:W-:Y:S05]  /*1ac50*/  WARPSYNC.COLLECTIVE R15, `(.L_x_752) ;  /* 0x000000000f087348 */ /* 0x000fea0003c00000 */
[----:B------:R0:W1:Y:S02]  /*1ac60*/  SHFL.UP P6, R14, R13, R12, R11 ;  /* 0x0400000c0d0e7389 */ /* 0x00006400000c000b */
[----:B01----:R-:W-:Y:S01]  /*1ac70*/  ENDCOLLECTIVE ;  /* 0x000000000000791b */ /* 0x003fe20003800000 */
.L_x_752:
[----:B------:R-:W-:Y:S02]  /*1ac80*/  MOV R12, 0x10 ;  /* 0x00000010000c7802 */ /* 0x000fe40000000f00 */
[----:B------:R-:W-:-:S05]  /*1ac90*/  SEL R6, R14, RZ, P4 ;  /* 0x000000ff0e067207 */ /* 0x000fca0002000000 */
[----:B------:R-:W-:-:S04]  /*1aca0*/  IMAD.IADD R6, R5, 0x1, R6 ;  /* 0x0000000105067824 */ /* 0x000fc800078e0206 */
[----:B------:R-:W-:-:S07]  /*1acb0*/  IMAD.MOV.U32 R13, RZ, RZ, R6 ;  /* 0x000000ffff0d7224 */ /* 0x000fce00078e0006 */
[----:B------:R-:W-:Y:S05]  /*1acc0*/  WARPSYNC.COLLECTIVE R15, `(.L_x_753) ;  /* 0x000000000f087348 */ /* 0x000fea0003c00000 */
[----:B------:R0:W1:Y:S02]  /*1acd0*/  SHFL.UP P6, R14, R13, R12, R11 ;  /* 0x0400000c0d0e7389 */ /* 0x00006400000c000b */
[----:B01----:R-:W-:Y:S01]  /*1ace0*/  ENDCOLLECTIVE ;  /* 0x000000000000791b */ /* 0x003fe20003800000 */
.L_x_753:
        /* <DEDUP_REMOVED lines=8> */
.L_x_754:
[----:B------:R-:W-:Y:S05]  /*1ad70*/  BRA `(.L_x_755) ;  /* 0xffffffcc00887947 */ /* 0x000fea000383ffff */
.L_x_643:
[----:B------:R-:W-:Y:S01]  /*1ad80*/  BSSY B0, `(.L_x_756) ;  /* 0x0000006000007945 */ /* 0x000fe20003800000 */
[----:B------:R-:W-:Y:S01]  /*1ad90*/  PLOP3.LUT P6, PT, P6, PT, PT, 0x8, 0x0 ;  /* 0x000000000000781c */ /* 0x000fe200037ce170 */
[----:B------:R-:W-:-:S12]  /*1ada0*/  IMAD.MOV.U32 R15, RZ, RZ, -0x1 ;  /* 0xffffffffff0f7424 */ /* 0x000fd800078e00ff */
[----:B0-----:R-:W-:Y:S05]  /*1adb0*/  WARPSYNC.COLLECTIVE R15, `(.L_x_757) ;  /* 0x000000000f087348 */ /* 0x001fea0003c00000 */
[----:B------:R-:W-:Y:S01]  /*1adc0*/  VOTE.ANY R14, PT, P6 ;  /* 0x00000000000e7806 */ /* 0x000fe200030e0100 */
[----:B0-----:R-:W-:Y:S06]  /*1add0*/  ENDCOLLECTIVE ;  /* 0x000000000000791b */ /* 0x001fec0003800000 */
.L_x_757:
[----:B------:R-:W-:Y:S05]  /*1ade0*/  BSYNC B0 ;  /* 0x0000000000007941 */ /* 0x000fea0003800000 */
.L_x_756:
[----:B------:R-:W-:Y:S01]  /*1adf0*/  IMAD.MOV.U32 R6, RZ, RZ, R14 ;  /* 0x000000ffff067224 */ /* 0x000fe200078e000e */
[----:B------:R-:W-:Y:S01]  /*1ae00*/  MOV R13, R2 ;  /* 0x00000002000d7202 */ /* 0x000fe20000000f00 */
[----:B------:R-:W-:Y:S02]  /*1ae10*/  IMAD.MOV.U32 R11, RZ, RZ, 0x1f ;  /* 0x0000001fff0b7424 */ /* 0x000fe400078e00ff */
[----:B------:R-:W0:Y:S01]  /*1ae20*/  POPC R4, R6 ;  /* 0x0000000600047309 */ /* 0x000e220000000000 */
[----:B------:R-:W-:Y:S02]  /*1ae30*/  IMAD.MOV.U32 R15, RZ, RZ, -0x1 ;  /* 0xffffffffff0f7424 */ /* 0x000fe400078e00ff */
[----:B0-----:R-:W-:-:S07]  /*1ae40*/  IMAD.MOV.U32 R12, RZ, RZ, R4 ;  /* 0x000000ffff0c7224 */ /* 0x001fce00078e0004 */
[----:B------:R-:W-:Y:S05]  /*1ae50*/  WARPSYNC.COLLECTIVE R15, `(.L_x_758) ;  /* 0x000000000f087348 */ /* 0x000fea0003c00000 */
[----:B------:R0:W1:Y:S02]  /*1ae60*/  SHFL.IDX P6, R14, R13, R12, R11 ;  /* 0x0000000c0d0e7389 */ /* 0x00006400000c000b */
[----:B01----:R-:W-:Y:S01]  /*1ae70*/  ENDCOLLECTIVE ;  /* 0x000000000000791b */ /* 0x003fe20003800000 */
.L_x_758:
[----:B------:R-:W-:Y:S01]  /*1ae80*/  IMAD.MOV.U32 R17, RZ, RZ, R14 ;  /* 0x000000ffff117224 */ /* 0x000fe200078e000e */
[----:B------:R-:W-:Y:S06]  /*1ae90*/  BRA `(.L_x_759) ;  /* 0xffffffcc00787947 */ /* 0x000fec000383ffff */
.L_x_645:
[----:B------:R-:W-:Y:S01]  /*1aea0*/  BSSY B0, `(.L_x_760) ;  /* 0x0000007000007945 */ /* 0x000fe20003800000 */
[----:B------:R-:W-:Y:S01]  /*1aeb0*/  IMAD.MOV.U32 R13, RZ, RZ, R3 ;  /* 0x000000ffff0d7224 */ /* 0x000fe200078e0003 */
[----:B------:R-:W-:Y:S01]  /*1aec0*/  MOV R15, 0xffffffff ;  /* 0xffffffff000f7802 */ /* 0x000fe20000000f00 */
[----:B------:R-:W-:-:S07]  /*1aed0*/  IMAD.MOV.U32 R11, RZ, RZ, 0x1f ;  /* 0x0000001fff0b7424 */ /* 0x000fce00078e00ff */
[----:B012---:R-:W-:Y:S05]  /*1aee0*/  WARPSYNC.COLLECTIVE R15, `(.L_x_761) ;  /* 0x000000000f087348 */ /* 0x007fea0003c00000 */
[----:B------:R3:W4:Y:S02]  /*1aef0*/  SHFL.IDX P6, R14, R13, R12, R11 ;  /* 0x0000000c0d0e7389 */ /* 0x00072400000c000b */
[----:B01234-:R-:W-:Y:S01]  /*1af00*/  ENDCOLLECTIVE ;  /* 0x000000000000791b */ /* 0x01ffe20003800000 */
.L_x_761:
[----:B------:R-:W-:Y:S05]  /*1af10*/  BSYNC B0 ;  /* 0x0000000000007941 */ /* 0x000fea0003800000 */
.L_x_760:
[----:B------:R-:W-:Y:S05]  /*1af20*/  BRA `(.L_x_644) ;  /* 0xffffffcc00707947 */ /* 0x000fea000383ffff */
.L_x_649:
[----:B0-----:R0:W2:Y:S02]  /*1af30*/  SYNCS.PHASECHK.TRANS64.TRYWAIT P0, [R9+URZ+0x30820], R0 ;  /* 0x03082000090075a7 */ /* 0x0010a4000800017f */
[----:B--2---:R-:W-:Y:S05]  /*1af40*/  @!P0 NANOSLEEP.SYNCS 0x989680 ;  /* 0x009896800000895d */ /* 0x004fea0003900000 */
[----:B------:R-:W2:Y:S02]  /*1af50*/  @!P0 SYNCS.PHASECHK.TRANS64 P0, [R9+URZ+0x30820], R0 ;  /* 0x03082000090085a7 */ /* 0x000ea4000800007f */
[----:B--2---:R-:W-:Y:S05]  /*1af60*/  @!P0 BRA `(.L_x_649) ;  /* 0xfffffffc00f08947 */ /* 0x004fea000383ffff */
[----:B------:R-:W-:Y:S05]  /*1af70*/  BRA `(.L_x_762) ;  /* 0xffffffd0005c7947 */ /* 0x000fea000383ffff */
.L_x_650:
        /* <DEDUP_REMOVED lines=8> */
[----:B01--4-:R-:W-:Y:S05]  /*1b000*/  WARPSYNC.COLLECTIVE R15, `(.L_x_764) ;  /* 0x000000000f087348 */ /* 0x013fea0003c00000 */
[----:B------:R2:W3:Y:S02]  /*1b010*/  SHFL.IDX P6, R14, R13, R12, R11 ;  /* 0x0000000c0d0e7389 */ /* 0x0004e400000c000b */
[----:B01234-:R-:W-:Y:S01]  /*1b020*/  ENDCOLLECTIVE ;  /* 0x000000000000791b */ /* 0x01ffe20003800000 */
.L_x_764:
[----:B------:R-:W-:Y:S05]  /*1b030*/  BSYNC B0 ;  /* 0x0000000000007941 */ /* 0x000fea0003800000 */
.L_x_763:
[----:B------:R-:W-:Y:S05]  /*1b040*/  BRA `(.L_x_765) ;  /* 0xffffffd000447947 */ /* 0x000fea000383ffff */
.L_x_651:
[----:B------:R-:W-:Y:S01]  /*1b050*/  BSSY B0, `(.L_x_766) ;  /* 0x0000006000007945 */ /* 0x000fe20003800000 */
[----:B------:R-:W-:-:S07]  /*1b060*/  IMAD.MOV.U32 R15, RZ, RZ, -0x1 ;  /* 0xffffffffff0f7424 */ /* 0x000fce00078e00ff */
[----:B01--4-:R-:W-:Y:S05]  /*1b070*/  WARPSYNC.COLLECTIVE R15, `(.L_x_767) ;  /* 0x000000000f0c7348 */ /* 0x013fea0003c00000 */
[----:B------:R-:W-:Y:S02]  /*1b080*/  ELECT P6, UR62, PT ;  /* 0x00000000003e782f */ /* 0x000fe400038c0000 */
[----:B------:R-:W-:Y:S01]  /*1b090*/  MOV R14, UR62 ;  /* 0x0000003e000e7c02 */ /* 0x000fe20008000f00 */
[----:B01--4-:R-:W-:Y:S10]  /*1b0a0*/  ENDCOLLECTIVE ;  /* 0x000000000000791b */ /* 0x013ff40003800000 */
.L_x_767:
[----:B------:R-:W-:Y:S05]  /*1b0b0*/  BSYNC B0 ;  /* 0x0000000000007941 */ /* 0x000fea0003800000 */
.L_x_766:
[----:B------:R-:W-:Y:S05]  /*1b0c0*/  BRA `(.L_x_768) ;  /* 0xffffffd000387947 */ /* 0x000fea000383ffff */
.L_x_653:
[----:B0-----:R0:W2:Y:S02]  /*1b0d0*/  SYNCS.PHASECHK.TRANS64.TRYWAIT P0, [R5+URZ], R4 ;  /* 0x00000004050075a7 */ /* 0x0010a4000800017f */
[----:B--2---:R-:W-:Y:S05]  /*1b0e0*/  @!P0 NANOSLEEP.SYNCS 0x989680 ;  /* 0x009896800000895d */ /* 0x004fea0003900000 */
[----:B------:R-:W2:Y:S02]  /*1b0f0*/  @!P0 SYNCS.PHASECHK.TRANS64 P0, [R5+URZ], R4 ;  /* 0x00000004050085a7 */ /* 0x000ea4000800007f */
[----:B--2---:R-:W-:Y:S05]  /*1b100*/  @!P0 BRA `(.L_x_653) ;  /* 0xfffffffc00f08947 */ /* 0x004fea000383ffff */
[----:B------:R-:W-:Y:S05]  /*1b110*/  BRA `(.L_x_769) ;  /* 0xffffffd0006c7947 */ /* 0x000fea000383ffff */
.L_x_654:
[----:B--2---:R2:W3:Y:S02]  /*1b120*/  SYNCS.PHASECHK.TRANS64.TRYWAIT P0, [R3+URZ], R2 ;  /* 0x00000002030075a7 */ /* 0x0044e4000800017f */
[----:B---3--:R-:W-:Y:S05]  /*1b130*/  @!P0 NANOSLEEP.SYNCS 0x989680 ;  /* 0x009896800000895d */ /* 0x008fea0003900000 */
[----:B------:R-:W3:Y:S02]  /*1b140*/  @!P0 SYNCS.PHASECHK.TRANS64 P0, [R3+URZ], R2 ;  /* 0x00000002030085a7 */ /* 0x000ee4000800007f */
[----:B---3--:R-:W-:Y:S05]  /*1b150*/  @!P0 BRA `(.L_x_654) ;  /* 0xfffffffc00f08947 */ /* 0x008fea000383ffff */
[----:B------:R-:W-:Y:S05]  /*1b160*/  BRA `(.L_x_770) ;  /* 0xffffffd000607947 */ /* 0x000fea000383ffff */
.L_x_656:
[----:B---3--:R3:W0:Y:S02]  /*1b170*/  SYNCS.PHASECHK.TRANS64.TRYWAIT P0, [R23+URZ], R4 ;  /* 0x00000004170075a7 */ /* 0x008624000800017f */
[----:B0-----:R-:W-:Y:S05]  /*1b180*/  @!P0 NANOSLEEP.SYNCS 0x989680 ;  /* 0x009896800000895d */ /* 0x001fea0003900000 */
[----:B------:R-:W0:Y:S02]  /*1b190*/  @!P0 SYNCS.PHASECHK.TRANS64 P0, [R23+URZ], R4 ;  /* 0x00000004170085a7 */ /* 0x000e24000800007f */
[----:B0-----:R-:W-:Y:S05]  /*1b1a0*/  @!P0 BRA `(.L_x_656) ;  /* 0xfffffffc00f08947 */ /* 0x001fea000383ffff */
[----:B------:R-:W-:Y:S05]  /*1b1b0*/  BRA `(.L_x_771) ;  /* 0xffffffd000647947 */ /* 0x000fea000383ffff */
.L_x_772:
        /* <DEDUP_REMOVED lines=12> */
.L_x_2642:


//--------------------- .text._ZN7cutlass13device_kernelIN5flash11enable_sm90INS1_16FlashAttnFwdSm90INS1_25CollectiveMainloopFwdSm90ILi2EN4cute5tupleIJNS5_1CILi1EEES8_S8_EEENS6_IJNS7_ILi192EEENS7_ILi128EEENS7_ILi64EEEEEELi64ENS_10bfloat16_tEfNS_4arch4Sm90ELb0ELb1ELb1ELb0ELb0ELb0ELb0ELb1ELb1ELb1ELb0ELb0EEENS1_21CollectiveEpilogueFwdINS6_IJSA_SC_SB_EEES9_SE_SG_Li384ELb0ELb1ELb0ELb0EEENS1_30DynamicPersistentTileSchedulerILi384ELi128ELb0ELb1ELb1EEEEEEEEEvNT_6ParamsE --------------------------
	.section	.text._ZN7cutlass13device_kernelIN5flash11enable_sm90INS1_16FlashAttnFwdSm90INS1_25CollectiveMainloopFwdSm90ILi2EN4cute5tupleIJNS5_1CILi1EEES8_S8_EEENS6_IJNS7_ILi192EEENS7_ILi128EEENS7_ILi64EEEEEELi64ENS_10bfloat16_tEfNS_4arch4Sm90ELb0ELb1ELb1ELb0ELb0ELb0ELb0ELb1ELb1ELb1ELb0ELb0EEENS1_21CollectiveEpilogueFwdINS6_IJSA_SC_SB_EEES9_SE_SG_Li384ELb0ELb1ELb0ELb0EEENS1_30DynamicPersistentTileSchedulerILi384ELi128ELb0ELb1ELb1EEEEEEEEEvNT_6ParamsE,"ax",@progbits
	.align	128
.text._ZN7cutlass13device_kernelIN5flash11enable_sm90INS1_16FlashAttnFwdSm90INS1_25CollectiveMainloopFwdSm90ILi2EN4cute5tupleIJNS5_1CILi1EEES8_S8_EEENS6_IJNS7_ILi192EEENS7_ILi128EEENS7_ILi64EEEEEELi64ENS_10bfloat16_tEfNS_4arch4Sm90ELb0ELb1ELb1ELb0ELb0ELb0ELb0ELb1ELb1ELb1ELb0ELb0EEENS1_21CollectiveEpilogueFwdINS6_IJSA_SC_SB_EEES9_SE_SG_Li384ELb0ELb1ELb0ELb0EEENS1_30DynamicPersistentTileSchedulerILi384ELi128ELb0ELb1ELb1EEEEEEEEEvNT_6ParamsE:
        .type           _ZN7cutlass13device_kernelIN5flash11enable_sm90INS1_16FlashAttnFwdSm90INS1_25CollectiveMainloopFwdSm90ILi2EN4cute5tupleIJNS5_1CILi1EEES8_S8_EEENS6_IJNS7_ILi192EEENS7_ILi128EEENS7_ILi64EEEEEELi64ENS_10bfloat16_tEfNS_4arch4Sm90ELb0ELb1ELb1ELb0ELb0ELb0ELb0ELb1ELb1ELb1ELb0ELb0EEENS1_21CollectiveEpilogueFwdINS6_IJSA_SC_SB_EEES9_SE_SG_Li384ELb0ELb1ELb0ELb0EEENS1_30DynamicPersistentTileSchedulerILi384ELi128ELb0ELb1ELb1EEEEEEEEEvNT_6ParamsE,@function
        .size           _ZN7cutlass13device_kernelIN5flash11enable_sm90INS1_16FlashAttnFwdSm90INS1_25CollectiveMainloopFwdSm90ILi2EN4cute5tupleIJNS5_1CILi1EEES8_S8_EEENS6_IJNS7_ILi192EEENS7_ILi128EEENS7_ILi64EEEEEELi64ENS_10bfloat16_tEfNS_4arch4Sm90ELb0ELb1ELb1ELb0ELb0ELb0ELb0ELb1ELb1ELb1ELb0ELb0EEENS1_21CollectiveEpilogueFwdINS6_IJSA_SC_SB_EEES9_SE_SG_Li384ELb0ELb1ELb0ELb0EEENS1_30DynamicPersistentTileSchedulerILi384ELi128ELb0ELb1ELb1EEEEEEEEEvNT_6ParamsE,(.L_x_2643 - _ZN7cutlass13device_kernelIN5flash11enable_sm90INS1_16FlashAttnFwdSm90INS1_25CollectiveMainloopFwdSm90ILi2EN4cute5tupleIJNS5_1CILi1EEES8_S8_EEENS6_IJNS7_ILi192EEENS7_ILi128EEENS7_ILi64EEEEEELi64ENS_10bfloat16_tEfNS_4arch4Sm90ELb0ELb1ELb1ELb0ELb0ELb0ELb0ELb1ELb1ELb1ELb0ELb0EEENS1_21CollectiveEpilogueFwdINS6_IJSA_SC_SB_EEES9_SE_SG_Li384ELb0ELb1ELb0ELb0EEENS1_30DynamicPersistentTileSchedulerILi384ELi128ELb0ELb1ELb1EEEEEEEEEvNT_6ParamsE)
        .other          _ZN7cutlass13device_kernelIN5flash11enable_sm90INS1_16FlashAttnFwdSm90INS1_25CollectiveMainloopFwdSm90ILi2EN4cute5tupleIJNS5_1CILi1EEES8_S8_EEENS6_IJNS7_ILi192EEENS7_ILi128EEENS7_ILi64EEEEEELi64ENS_10bfloat16_tEfNS_4arch4Sm90ELb0ELb1ELb1ELb0ELb0ELb0ELb0ELb1ELb1ELb1ELb0ELb0EEENS1_21CollectiveEpilogueFwdINS6_IJSA_SC_SB_EEES9_SE_SG_Li384ELb0ELb1ELb0ELb0EEENS1_30DynamicPersistentTileSchedulerILi384ELi128ELb0ELb1ELb1EEEEEEEEEvNT_6ParamsE,@"STO_CUDA_ENTRY STV_DEFAULT"
_ZN7cutlass13device_kernelIN5flash11enable_sm90INS1_16FlashAttnFwdSm90INS1_25CollectiveMainloopFwdSm90ILi2EN4cute5tupleIJNS5_1CILi1EEES8_S8_EEENS6_IJNS7_ILi192EEENS7_ILi128EEENS7_ILi64EEEEEELi64ENS_10bfloat16_tEfNS_4arch4Sm90ELb0ELb1ELb1ELb0ELb0ELb0ELb0ELb1ELb1ELb1ELb0ELb0EEENS1_21CollectiveEpilogueFwdINS6_IJSA_SC_SB_EEES9_SE_SG_Li384ELb0ELb1ELb0ELb0EEENS1_30DynamicPersistentTileSchedulerILi384ELi128ELb0ELb1ELb1EEEEEEEEEvNT_6ParamsE:
[----:B------:R-:W0:Y:S01]  /*0000*/  LDC R1, c[0x0][0x28] ;  /* 0x00000a00ff017b82 */ /* 0x000e220000000800 */
[----:B------:R-:W1:Y:S01]  /*0010*/  S2R R3, SR_TID.X ;  /* 0x0000000000037919 */ /* 0x000e620000002100 */
[----:B------:R-:W-:Y:S01]  /*0020*/  ELECT P0, URZ, PT ;  /* 0x00000000003f782f */ /* 0x000fe20003800000 */
[----:B------:R-:W-:Y:S01]  /*0030*/  BSSY B0, `(.L_x_773) ;  /* 0x000000e000007945 */ /* 0x000fe20003800000 */
[--C-:B-1----:R-:W-:Y:S02]  /*0040*/  SHF.R.U32.HI R0, RZ, 0x5, R3.reuse ;  /* 0x00000005ff007819 */ /* 0x102fe40000011603 */
[----:B------:R-:W-:-:S03]  /*0050*/  SHF.R.U32.HI R23, RZ, 0x7, R3 ;  /* 0x00000007ff177819 */ /* 0x000fc60000011603 */
[----:B------:R-:W1:Y:S02]  /*0060*/  SHFL.IDX PT, R2, R0, RZ, 0x1f ;  /* 0x00001fff00027589 */ /* 0x000e6400000e0000 */
[----:B-1----:R-:W-:-:S13]  /*0070*/  ISETP.EQ.AND P0, PT, R2, RZ, P0 ;  /* 0x000000ff0200720c */ /* 0x002fda0000702270 */
[----:B0-----:R-:W-:Y:S05]  /*0080*/  @!P0 BRA `(.L_x_774) ;  /* 0x0000000000208947 */ /* 0x001fea0003800000 */
        /* <DEDUP_REMOVED lines=8> */
.L_x_774:
[----:B------:R-:W-:Y:S05]  /*0110*/  BSYNC B0 ;  /* 0x0000000000007941 */ /* 0x000fea0003800000 */
.L_x_773:
        /* <DEDUP_REMOVED lines=41> */
.L_x_775:
        /* <DEDUP_REMOVED lines=22> */
.L_x_776:
        /* <DEDUP_REMOVED lines=18> */
.L_x_777:
        /* <DEDUP_REMOVED lines=22> */
.L_x_778:
        /* <DEDUP_REMOVED lines=22> */
.L_x_779:
[----:B------:R-:W-:Y:S01]  /*08f0*/  PLOP3.LUT P0, PT, PT, PT, UP0, 0x80, 0x0 ;  /* 0x000000000000781c */ /* 0x000fe20003f0f008 */
[----:B------:R-:W-:Y:S01]  /*0900*/  UMOV UR38, 0x1 ;  /* 0x0000000100267882 */ /* 0x000fe20000000000 */
[----:B------:R-:W-:Y:S01]  /*0910*/  NOP ;  /* 0x0000000000007918 */ /* 0x000fe20000000000 */
[----:B------:R-:W-:Y:S01]  /*0920*/  USEL UR38, UR38, 0x2, !UP0 ;  /* 0x0000000226267887 */ /* 0x000fe2000c000000 */
[----:B------:R-:W-:Y:S01]  /*0930*/  ULDC.64 UR48, c[0x0][0x208] ;  /* 0x0000820000307ab9 */ /* 0x000fe20000000a00 */
[----:B012-4-:R-:W-:Y:S08]  /*0940*/  BAR.SYNC.DEFER_BLOCKING 0x0 ;  /* 0x0000000000007b1d */ /* 0x017ff00000010000 */
[----:B------:R-:W-:Y:S05]  /*0950*/  @!P0 BRA `(.L_x_780) ;  /* 0x000000f8002c8947 */ /* 0x000fea0003800000 */
.L_x_781:
[----:B------:R-:W-:-:S08]  /*0960*/  NOP ;  /* 0x0000000000007918 */ /* 0x000fd00000000000 */
[----:B------:R-:W0:Y:S02]  /*0970*/  USETMAXREG.TRY_ALLOC.CTAPOOL UP0, 0xa0 ;  /* 0x000000a0000079c8 */ /* 0x000e240008000600 */
[----:B0-----:R-:W-:-:S13]  /*0980*/  PLOP3.LUT P0, PT, PT, PT, UP0, 0x80, 0x0 ;  /* 0x000000000000781c */ /* 0x001fda0003f0f008 */
[----:B------:R-:W-:Y:S05]  /*0990*/  @!P0 BRA `(.L_x_781) ;  /* 0xfffffffc00f08947 */ /* 0x000fea000383ffff */
[----:B------:R-:W0:Y:S01]  /*09a0*/  S2R R2, SR_TID.X ;  /* 0x0000000000027919 */ /* 0x000e220000002100 */
[----:B------:R-:W1:Y:S08]  /*09b0*/  S2UR UR4, SR_CTAID.X ;  /* 0x00000000000479c3 */ /* 0x000e700000002500 */
[----:B------:R-:W-:Y:S08]  /*09c0*/  BAR.ARV 0x4, 0x200 ;  /* 0x0108000000007b1d */ /* 0x000ff00000002000 */
        /* <DEDUP_REMOVED lines=8> */
[----:B------:R-:W-:Y:S01]  /*0a50*/  ULOP3.LUT UR47, UR38, 0x1, URZ, 0xfc, !UPT ;  /* 0x00000001262f7892 */ /* 0x000fe2000f8efc3f */
[----:B------:R-:W-:Y:S01]  /*0a60*/  UMOV UR46, URZ ;  /* 0x0000003f002e7c82 */ /* 0x000fe20008000000 */
[----:B------:R-:W-:Y:S02]  /*0a70*/  UMOV UR36, URZ ;  /* 0x0000003f00247c82 */ /* 0x000fe40008000000 */
[----:B------:R-:W-:Y:S01]  /*0a80*/  SHF.R.S32.HI R0, RZ, 0x1f, R10 ;  /* 0x0000001fff007819 */ /* 0x000fe2000001140a */
[----:B------:R-:W-:-:S03]  /*0a90*/  UMOV UR37, URZ ;  /* 0x0000003f00257c82 */ /* 0x000fc60008000000 */
[CC--:B------:R-:W-:Y:S02]  /*0aa0*/  LEA.HI R154, R0.reuse, R10.reuse, RZ, 0x7 ;  /* 0x0000000a009a7211 */ /* 0x0c0fe400078f38ff */
[CC--:B------:R-:W-:Y:S02]  /*0ab0*/  LEA.HI R3, R0.reuse, R10.reuse, RZ, 0x5 ;  /* 0x0000000a00037211 */ /* 0x0c0fe400078f28ff */
[----:B------:R-:W-:Y:S02]  /*0ac0*/  LEA.HI R2, R0, R10, RZ, 0x4 ;  /* 0x0000000a00027211 */ /* 0x000fe400078f20ff */
[----:B------:R-:W-:Y:S01]  /*0ad0*/  LOP3.LUT R153, R154, 0xffffff80, RZ, 0xc0, !PT ;  /* 0xffffff809a997812 */ /* 0x000fe200078ec0ff */
[----:B------:R-:W-:Y:S01]  /*0ae0*/  IMAD.SHL.U32 R4, R3, 0x20, RZ ;  /* 0x0000002003047824 */ /* 0x000fe200078e00ff */
[----:B------:R-:W-:Y:S02]  /*0af0*/  SHF.R.S32.HI R5, RZ, 0x4, R2 ;  /* 0x00000004ff057819 */ /* 0x000fe40000011402 */
[----:B------:R-:W-:Y:S01]  /*0b00*/  LOP3.LUT R3, R2, 0x3fffff0, RZ, 0xc0, !PT ;  /* 0x03fffff002037812 */ /* 0x000fe200078ec0ff */
[----:B------:R-:W-:Y:S01]  /*0b10*/  IMAD.IADD R153, R10, 0x1, -R153 ;  /* 0x000000010a997824 */ /* 0x000fe200078e0a99 */
[----:B------:R-:W-:-:S02]  /*0b20*/  LEA.HI R2, R2, R5, RZ, 0x1 ;  /* 0x0000000502027211 */ /* 0x000fc400078f08ff */
[----:B------:R-:W-:Y:S01]  /*0b30*/  LOP3.LUT R4, R4, 0xfffffc00, RZ, 0xc0, !PT ;  /* 0xfffffc0004047812 */ /* 0x000fe200078ec0ff */
[----:B------:R-:W-:Y:S01]  /*0b40*/  IMAD.IADD R3, R10, 0x1, -R3 ;  /* 0x000000010a037824 */ /* 0x000fe200078e0a03 */
[----:B------:R-:W-:Y:S02]  /*0b50*/  SHF.R.S32.HI R6, RZ, 0x1f, R153 ;  /* 0x0000001fff067819 */ /* 0x000fe40000011499 */
[----:B------:R-:W-:Y:S01]  /*0b60*/  LOP3.LUT R2, R2, 0x1ffffffe, RZ, 0xc0, !PT ;  /* 0x1ffffffe02027812 */ /* 0x000fe200078ec0ff */
[----:B------:R-:W-:Y:S01]  /*0b70*/  IMAD R3, R3, 0x40, R4 ;  /* 0x0000004003037824 */ /* 0x000fe200078e0204 */
[----:B------:R-:W-:Y:S02]  /*0b80*/  LEA.HI R4, R6, R153, RZ, 0x2 ;  /* 0x0000009906047211 */ /* 0x000fe400078f10ff */
[----:B------:R-:W-:Y:S01]  /*0b90*/  LEA.HI R7, R0, R10, RZ, 0x2 ;  /* 0x0000000a00077211 */ /* 0x000fe200078f10ff */
[----:B------:R-:W-:Y:S01]  /*0ba0*/  IMAD.IADD R2, R5, 0x1, -R2 ;  /* 0x0000000105027824 */ /* 0x000fe200078e0a02 */
[----:B------:R-:W-:-:S02]  /*0bb0*/  SHF.R.S32.HI R5, RZ, 0x2, R4 ;  /* 0x00000002ff057819 */ /* 0x000fc40000011404 */
[----:B------:R-:W-:Y:S01]  /*0bc0*/  SHF.R.S32.HI R8, RZ, 0x1f, R4 ;  /* 0x0000001fff087819 */ /* 0x000fe20000011404 */
[----:B------:R-:W-:Y:S01]  /*0bd0*/  IMAD R156, R2, 0x8, R3 ;  /* 0x00000008029c7824 */ /* 0x000fe200078e0203 */
[----:B------:R-:W-:Y:S02]  /*0be0*/  SHF.R.S32.HI R154, RZ, 0x7, R154 ;  /* 0x00000007ff9a7819 */ /* 0x000fe4000001149a */
[----:B------:R-:W-:Y:S02]  /*0bf0*/  LOP3.LUT R7, R7, 0xfffffffc, RZ, 0xc0, !PT ;  /* 0xfffffffc07077812 */ /* 0x000fe400078ec0ff */
[----:B------:R-:W-:Y:S01]  /*0c00*/  LEA.HI R8, R8, R5, RZ, 0x3 ;  /* 0x0000000508087211 */ /* 0x000fe200078f18ff */
[----:B------:R-:W-:Y:S01]  /*0c10*/  IMAD.HI R2, R154, 0x55555556, RZ ;  /* 0x555555569a027827 */ /* 0x000fe200078e02ff */
[----:B------:R-:W-:Y:S02]  /*0c20*/  LEA.HI R0, R0, R10, RZ, 0x3 ;  /* 0x0000000a00007211 */ /* 0x000fe400078f18ff */
[----:B------:R-:W-:Y:S01]  /*0c30*/  LOP3.LUT R8, R8, 0xfffffff8, RZ, 0xc0, !PT ;  /* 0xfffffff808087812 */ /* 0x000fe200078ec0ff */
[----:B------:R-:W-:Y:S01]  /*0c40*/  IMAD.IADD R7, R10, 0x1, -R7 ;  /* 0x000000010a077824 */ /* 0x000fe200078e0a07 */
[----:B------:R-:W-:-:S02]  /*0c50*/  LEA.HI R6, R6, R153, RZ, 0x5 ;  /* 0x0000009906067211 */ /* 0x000fc400078f28ff */
[----:B------:R-:W-:Y:S01]  /*0c60*/  LOP3.LUT R18, R0, 0xfffffff8, RZ, 0xc0, !PT ;  /* 0xfffffff800127812 */ /* 0x000fe200078ec0ff */
[----:B------:R-:W-:Y:S01]  /*0c70*/  IMAD.IADD R5, R5, 0x1, -R8 ;  /* 0x0000000105057824 */ /* 0x000fe200078e0a08 */
[----:B------:R-:W-:Y:S02]  /*0c80*/  LEA.HI R9, R7, R7, RZ, 0x1 ;  /* 0x0000000707097211 */ /* 0x000fe400078f08ff */
[----:B------:R-:W-:Y:S01]  /*0c90*/  LEA.HI R3, R2, R2, RZ, 0x1 ;  /* 0x0000000202037211 */ /* 0x000fe200078f08ff */
[----:B------:R-:W-:Y:S01]  /*0ca0*/  IMAD.IADD R18, R10, 0x1, -R18 ;  /* 0x000000010a127824 */ /* 0x000fe200078e0a12 */
[----:B------:R-:W-:Y:S02]  /*0cb0*/  SHF.R.S32.HI R6, RZ, 0x5, R6 ;  /* 0x00000005ff067819 */ /* 0x000fe40000011406 */
[----:B------:R-:W-:Y:S01]  /*0cc0*/  LOP3.LUT R2, R9, 0x1ffffffe, RZ, 0xc0, !PT ;  /* 0x1ffffffe09027812 */ /* 0x000fe200078ec0ff */
[----:B------:R-:W-:Y:S01]  /*0cd0*/  IMAD R3, R3, -0x3, R154 ;  /* 0xfffffffd03037824 */ /* 0x000fe200078e029a */
[----:B------:R-:W-:Y:S01]  /*0ce0*/  LOP3.LUT R16, R4, 0x7ffffffc, RZ, 0xc0, !PT ;  /* 0x7ffffffc04107812 */ /* 0x000fe200078ec0ff */
[----:B------:R-:W-:Y:S01]  /*0cf0*/  IMAD R6, R6, 0x10, R5 ;  /* 0x0000001006067824 */ /* 0x000fe200078e0205 */
[----:B------:R-:W-:Y:S01]  /*0d00*/  SHF.R.S32.HI R152, RZ, 0x3, R0 ;  /* 0x00000003ff987819 */ /* 0x000fe20000011400 */
[----:B------:R-:W-:-:S02]  /*0d10*/  IMAD.SHL.U32 R19, R18, 0x8, RZ ;  /* 0x0000000812137824 */ /* 0x000fc400078e00ff */
[----:B------:R-:W-:Y:S02]  /*0d20*/  IMAD.IADD R2, R7, 0x1, -R2 ;  /* 0x0000000107027824 */ /* 0x000fe400078e0a02 */
[----:B------:R-:W-:Y:S01]  /*0d30*/  IMAD R155, R3, 0x40, R6 ;  /* 0x00000040039b7824 */ /* 0x000fe200078e0206 */
[----:B------:R-:W-:Y:S01]  /*0d40*/  SHF.R.S32.HI R157, RZ, 0x1f, R19 ;  /* 0x0000001fff9d7819 */ /* 0x000fe20000011413 */
[----:B------:R-:W-:Y:S02]  /*0d50*/  IMAD.IADD R16, R153, 0x1, -R16 ;  /* 0x0000000199107824 */ /* 0x000fe400078e0a10 */
[----:B------:R-:W-:-:S07]  /*0d60*/  IMAD R17, R2, 0x8, R155 ;  /* 0x0000000802117824 */ /* 0x000fce00078e029b */
.L_x_866:
[----:B------:R-:W-:Y:S01]  /*0d70*/  ULDC UR5, c[0x0][0xc60] ;  /* 0x0003180000057ab9 */ /* 0x000fe20000000800 */
[----:B------:R-:W-:Y:S01]  /*0d80*/  UMOV UR8, UR4 ;  /* 0x0000000400087c82 */ /* 0x000fe20008000000 */
[----:B------:R-:W-:-:S11]  /*0d90*/  UISETP.NE.AND UP0, UPT, UR5, 0x1, UPT ;  /* 0x000000010500788c */ /* 0x000fd6000bf05270 */
[----:B------:R-:W-:Y:S01]  /*0da0*/  @UP0 ULDC UR6, c[0x0][0xc64] ;  /* 0x0003190000060ab9 */ /* 0x000fe20000000800 */
[----:B------:R-:W-:Y:S01]  /*0db0*/  @UP0 ULDC UR9, c[0x0][0xc68] ;  /* 0x00031a0000090ab9 */ /* 0x000fe20000000800 */
[----:B------:R-:W-:-:S04]  /*0dc0*/  UIMAD.WIDE.U32 UR6, UR4, UR6, URZ ;  /* 0x00000006040672a5 */ /* 0x000fc8000f8e003f */
[----:B------:R-:W-:-:S03]  /*0dd0*/  @UP0 USHF.R.U32.HI UR8, URZ, UR9, UR7 ;  /* 0x000000093f080299 */ /* 0x000fc60008011607 */
[----:B------:R-:W-:Y:S02]  /*0de0*/  ULDC UR6, c[0x0][0xc78] ;  /* 0x00031e0000067ab9 */ /* 0x000fe40000000800 */
[----:B------:R-:W-:Y:S02]  /*0df0*/  UISETP.GE.AND UP0, UPT, UR8, UR6, UPT ;  /* 0x000000060800728c */ /* 0x000fe4000bf06270 */
[----:B------:R-:W-:-:S04]  /*0e00*/  UIADD3 UR6, -UR8, URZ, URZ ;  /* 0x0000003f08067290 */ /* 0x000fc8000fffe13f */
[----:B------:R-:W-:Y:S01]  /*0e10*/  PLOP3.LUT P0, PT, PT, PT, UP0, 0x80, 0x0 ;  /* 0x000000000000781c */ /* 0x000fe20003f0f008 */
[----:B------:R-:W-:-:S12]  /*0e20*/  UIMAD UR9, UR5, UR6, UR4 ;  /* 0x00000006050972a4 */ /* 0x000fd8000f8e0204 */
[----:B012--5:R-:W-:Y:S05]  /*0e30*/  @!P0 BRA `(.L_x_782) ;  /* 0x0000000000208947 */ /* 0x027fea0003800000 */
[----:B------:R-:W-:Y:S01]  /*0e40*/  ULDC UR7, c[0x0][0xc6c] ;  /* 0x00031b0000077ab9 */ /* 0x000fe20000000800 */
[----:B------:R-:W-:Y:S01]  /*0e50*/  UMOV UR6, UR9 ;  /* 0x0000000900067c82 */ /* 0x000fe20008000000 */
[----:B------:R-:W-:-:S11]  /*0e60*/  UISETP.NE.AND UP0, UPT, UR7, 0x1, UPT ;  /* 0x000000010700788c */ /* 0x000fd6000bf05270 */
[----:B------:R-:W-:Y:S02]  /*0e70*/  @UP0 ULDC.64 UR10, c[0x0][0xc70] ;  /* 0x00031c00000a0ab9 */ /* 0x000fe40000000a00 */
[----:B------:R-:W-:-:S04]  /*0e80*/  UIMAD.WIDE.U32 UR4, UR9, UR10, URZ ;  /* 0x0000000a090472a5 */ /* 0x000fc8000f8e003f */
[----:B------:R-:W-:-:S04]  /*0e90*/  @UP0 USHF.R.U32.HI UR6, URZ, UR11, UR5 ;  /* 0x0000000b3f060299 */ /* 0x000fc80008011605 */
[----:B------:R-:W-:Y:S01]  /*0ea0*/  UIMAD UR4, UR6, UR7, URZ ;  /* 0x00000007060472a4 */ /* 0x000fe2000f8e023f */
[----:B------:R-:W-:Y:S11]  /*0eb0*/  BRA `(.L_x_783) ;  /* 0x00000000001c7947 */ /* 0x000ff60003800000 */
.L_x_782:
[----:B------:R-:W-:Y:S01]  /*0ec0*/  ULDC UR7, c[0x0][0xc54] ;  /* 0x0003150000077ab9 */ /* 0x000fe20000000800 */
[----:B------:R-:W-:Y:S01]  /*0ed0*/  UMOV UR6, UR9 ;  /* 0x0000000900067c82 */ /* 0x000fe20008000000 */
[----:B------:R-:W-:-:S11]  /*0ee0*/  UISETP.NE.AND UP0, UPT, UR7, 0x1, UPT ;  /* 0x000000010700788c */ /* 0x000fd6000bf05270 */
[----:B------:R-:W-:Y:S02]  /*0ef0*/  @UP0 ULDC.64 UR10, c[0x0][0xc58] ;  /* 0x00031600000a0ab9 */ /* 0x000fe40000000a00 */
[----:B------:R-:W-:-:S04]  /*0f00*/  UIMAD.WIDE.U32 UR4, UR9, UR10, URZ ;  /* 0x0000000a090472a5 */ /* 0x000fc8000f8e003f */
[----:B------:R-:W-:-:S04]  /*0f10*/  @UP0 USHF.R.U32.HI UR6, URZ, UR11, UR5 ;  /* 0x0000000b3f060299 */ /* 0x000fc80008011605 */
[----:B------:R-:W-:-:S12]  /*0f20*/  UIMAD UR4, UR6, UR7, URZ ;  /* 0x00000007060472a4 */ /* 0x000fd8000f8e023f */
.L_x_783:
[----:B------:R-:W-:Y:S01]  /*0f30*/  ULOP3.LUT UR6, URZ, UR6, URZ, 0x33, !UPT ;  /* 0x000000063f067292 */ /* 0x000fe2000f8e333f */
[----:B------:R-:W-:Y:S01]  /*0f40*/  ULDC UR7, c[0x0][0x448] ;  /* 0x0001120000077ab9 */ /* 0x000fe20000000800 */
[----:B------:R-:W-:Y:S01]  /*0f50*/  ULDC UR5, c[0x0][0xc3c] ;  /* 0x00030f0000057ab9 */ /* 0x000fe20000000800 */
[----:B------:R-:W-:Y:S02]  /*0f60*/  UISETP.NE.AND UP1, UPT, UR7, 0x1, UPT ;  /* 0x000000010700788c */ /* 0x000fe4000bf25270 */
[----:B------:R-:W-:Y:S01]  /*0f70*/  UIADD3 UR6, UR6, UR5, URZ ;  /* 0x0000000506067290 */ /* 0x000fe2000fffe03f */
[----:B------:R-:W-:Y:S01]  /*0f80*/  ULDC.64 UR10, c[0x0][0x418] ;  /* 0x00010600000a7ab9 */ /* 0x000fe20000000a00 */
[----:B------:R-:W-:Y:S01]  /*0f90*/  UIADD3 UR4, UR9, -UR4, URZ ;  /* 0x8000000409047290 */ /* 0x000fe2000fffe03f */
[----:B------:R-:W-:Y:S01]  /*0fa0*/  ULDC UR42, c[0x0][0xc48] ;  /* 0x00031200002a7ab9 */ /* 0x000fe20000000800 */
[----:B------:R-:W-:Y:S02]  /*0fb0*/  UISETP.NE.U32.AND UP0, UPT, UR10, URZ, UPT ;  /* 0x0000003f0a00728c */ /* 0x000fe4000bf05070 */
[----:B------:R-:W-:-:S02]  /*0fc0*/  UIMAD UR39, UR6, 0xc0, URZ ;  /* 0x000000c0062778a4 */ /* 0x000fc4000f8e023f */
[----:B------:R-:W-:Y:S01]  /*0fd0*/  UISETP.NE.AND UP2, UPT, UR42, 0x1, UPT ;  /* 0x000000012a00788c */ /* 0x000fe2000bf45270 */
[----:B------:R-:W-:Y:S01]  /*0fe0*/  ULDC UR13, c[0x0][0xc54] ;  /* 0x00031500000d7ab9 */ /* 0x000fe20000000800 */
[----:B------:R-:W-:Y:S02]  /*0ff0*/  UISETP.NE.AND.EX UP0, UPT, UR11, URZ, UPT, UP0 ;  /* 0x0000003f0b00728c */ /* 0x000fe4000bf05300 */
[----:B------:R-:W-:Y:S02]  /*1000*/  UIADD3 UR10, UR39, 0xbf, URZ ;  /* 0x000000bf270a7890 */ /* 0x000fe4000fffe03f */
[----:B------:R-:W-:Y:S01]  /*1010*/  UIMAD UR13, UR8, UR13, UR4 ;  /* 0x0000000d080d72a4 */ /* 0x000fe2000f8e0204 */
[----:B------:R-:W-:Y:S01]  /*1020*/  ULDC UR41, c[0x0][0x424] ;  /* 0x0001090000297ab9 */ /* 0x000fe20000000800 */
[----:B------:R-:W-:Y:S01]  /*1030*/  ULDC UR50, c[0x0][0x288] ;  /* 0x0000a20000327ab9 */ /* 0x000fe20000000800 */
[----:B------:R-:W-:Y:S01]  /*1040*/  ULDC.64 UR4, c[0x0][0x9e0] ;  /* 0x0002780000047ab9 */ /* 0x000fe20000000a00 */
[----:B------:R-:W-:Y:S01]  /*1050*/  @UP1 ULDC UR8, c[0x0][0x44c] ;  /* 0x0001130000081ab9 */ /* 0x000fe20000000800 */
[----:B------:R-:W-:-:S02]  /*1060*/  UIADD3 UR11, -UR50, 0x1, URZ ;  /* 0x00000001320b7890 */ /* 0x000fc4000fffe13f */
[----:B------:R-:W-:Y:S02]  /*1070*/  UISETP.GE.AND UP3, UPT, UR5, 0x1, UPT ;  /* 0x000000010500788c */ /* 0x000fe4000bf66270 */
[----:B------:R-:W-:Y:S02]  /*1080*/  USEL UR41, UR41, 0x1, UP0 ;  /* 0x0000000129297887 */ /* 0x000fe40008000000 */
[----:B------:R-:W-:Y:S01]  /*1090*/  UIMAD.WIDE.U32 UR8, UR10, UR8, URZ ;  /* 0x000000080a0872a5 */ /* 0x000fe2000f8e003f */
[----:B------:R-:W-:Y:S01]  /*10a0*/  ULDC UR12, c[0x0][0x2f0] ;  /* 0x0000bc00000c7ab9 */ /* 0x000fe20000000800 */
[----:B------:R-:W-:Y:S01]  /*10b0*/  @UP1 ULDC UR15, c[0x0][0x450] ;  /* 0x00011400000f1ab9 */ /* 0x000fe20000000800 */
[----:B------:R-:W-:Y:S01]  /*10c0*/  @UP2 ULDC UR6, c[0x0][0xc4c] ;  /* 0x0003130000062ab9 */ /* 0x000fe20000000800 */
[----:B------:R-:W-:Y:S01]  /*10d0*/  UIMAD UR11, UR41, UR12, UR11 ;  /* 0x0000000c290b72a4 */ /* 0x000fe2000f8e020b */
[----:B------:R-:W-:Y:S01]  /*10e0*/  PLOP3.LUT P1, PT, PT, PT, UP3, 0x80, 0x0 ;  /* 0x000000000000781c */ /* 0x000fe20003f2f038 */
[----:B------:R-:W-:-:S02]  /*10f0*/  @UP1 USHF.R.U32.HI UR10, URZ, UR15, UR9 ;  /* 0x0000000f3f0a1299 */ /* 0x000fc40008011609 */
[----:B------:R-:W-:Y:S01]  /*1100*/  UIMAD.WIDE.U32 UR6, UR13, UR6, URZ ;  /* 0x000000060d0672a5 */ /* 0x000fe2000f8e003f */
[----:B------:R-:W-:Y:S01]  /*1110*/  @UP2 ULDC UR14, c[0x0][0xc50] ;  /* 0x00031400000e2ab9 */ /* 0x000fe20000000800 */
[----:B------:R-:W-:Y:S01]  /*1120*/  UIADD3 UR10, UR11, UR10, URZ ;  /* 0x0000000a0b0a7290 */ /* 0x000fe2000fffe03f */
[----:B------:R-:W-:Y:S01]  /*1130*/  UMOV UR40, UR13 ;  /* 0x0000000d00287c82 */ /* 0x000fe20008000000 */
[----:B------:R-:W-:Y:S02]  /*1140*/  @UP2 USHF.R.U32.HI UR40, URZ, UR14, UR7 ;  /* 0x0000000e3f282299 */ /* 0x000fe40008011607 */
[----:B------:R-:W-:Y:S02]  /*1150*/  UIADD3 UR4, UR10, UR4, URZ ;  /* 0x000000040a047290 */ /* 0x000fe4000fffe03f */
[----:B------:R-:W-:-:S04]  /*1160*/  UIADD3 UR6, -UR40, URZ, URZ ;  /* 0x0000003f28067290 */ /* 0x000fc8000fffe13f */
[----:B------:R-:W-:Y:S01]  /*1170*/  UIMAD UR42, UR42, UR6, UR13 ;  /* 0x000000062a2a72a4 */ /* 0x000fe2000f8e020d */
[----:B------:R-:W-:Y:S01]  /*1180*/  IMAD.U32 R0, RZ, RZ, UR4 ;  /* 0x00000004ff007e24 */ /* 0x000fe2000f8e00ff */
[----:B------:R-:W-:Y:S10]  /*1190*/  @!P1 BRA `(.L_x_784) ;  /* 0x0000000000409947 */ /* 0x000ff40003800000 */
[----:B------:R-:W-:Y:S01]  /*11a0*/  ISETP.LT.AND P0, PT, RZ, UR10, PT ;  /* 0x0000000aff007c0c */ /* 0x000fe2000bf01270 */
[----:B------:R-:W-:-:S12]  /*11b0*/  UIADD3 UR4, UR10, -0x1, URZ ;  /* 0xffffffff0a047890 */ /* 0x000fd8000fffe03f */
[----:B------:R-:W-:Y:S05]  /*11c0*/  @P0 BRA `(.L_x_785) ;  /* 0x00000000001c0947 */ /* 0x000fea0003800000 */
[----:B------:R-:W-:Y:S02]  /*11d0*/  UISETP.NE.AND UP0, UPT, UR5, 0x1, UPT ;  /* 0x000000010500788c */ /* 0x000fe4000bf05270 */
[----:B------:R-:W-:-:S09]  /*11e0*/  UIADD3 UR4, -UR10, URZ, URZ ;  /* 0x0000003f0a047290 */ /* 0x000fd2000fffe13f */
[----:B------:R-:W-:Y:S02]  /*11f0*/  @UP0 ULDC.64 UR8, c[0x0][0x9e8] ;  /* 0x00027a0000080ab9 */ /* 0x000fe40000000a00 */
[----:B------:R-:W-:-:S04]  /*1200*/  UIMAD.WIDE.U32 UR6, UR4, UR8, URZ ;  /* 0x00000008040672a5 */ /* 0x000fc8000f8e003f */
[----:B------:R-:W-:-:S04]  /*1210*/  @UP0 USHF.R.U32.HI UR4, URZ, UR9, UR7 ;  /* 0x000000093f040299 */ /* 0x000fc80008011607 */
[----:B------:R-:W-:Y:S01]  /*1220*/  ULOP3.LUT UR4, URZ, UR4, URZ, 0x33, !UPT ;  /* 0x000000043f047292 */ /* 0x000fe2000f8e333f */
[----:B------:R-:W-:Y:S11]  /*1230*/  BRA `(.L_x_786) ;  /* 0x0000000000107947 */ /* 0x000ff60003800000 */
.L_x_785:
[----:B------:R-:W-:-:S11]  /*1240*/  UISETP.NE.AND UP0, UPT, UR5, 0x1, UPT ;  /* 0x000000010500788c */ /* 0x000fd6000bf05270 */
[----:B------:R-:W-:Y:S02]  /*1250*/  @UP0 ULDC.64 UR8, c[0x0][0x9e8] ;  /* 0x00027a0000080ab9 */ /* 0x000fe40000000a00 */
[----:B------:R-:W-:-:S04]  /*1260*/  UIMAD.WIDE.U32 UR6, UR4, UR8, URZ ;  /* 0x00000008040672a5 */ /* 0x000fc8000f8e003f */
[----:B------:R-:W-:-:S12]  /*1270*/  @UP0 USHF.R.U32.HI UR4, URZ, UR9, UR7 ;  /* 0x000000093f040299 */ /* 0x000fd80008011607 */
.L_x_786:
[----:B------:R-:W-:-:S06]  /*1280*/  UIMAD UR4, UR4, UR5, UR5 ;  /* 0x00000005040472a4 */ /* 0x000fcc000f8e0205 */
[----:B------:R-:W-:-:S07]  /*1290*/  VIMNMX R0, R0, UR4, PT ;  /* 0x0000000400007c48 */ /* 0x000fce000bfe0100 */
.L_x_784:
[----:B------:R-:W-:Y:S01]  /*12a0*/  UIMAD UR4, UR41, UR12, 0x7f ;  /* 0x0000007f290474a4 */ /* 0x000fe2000f8e020c */
[----:B------:R-:W-:Y:S01]  /*12b0*/  VIADD R0, R0, 0x7f ;  /* 0x0000007f00007836 */ /* 0x000fe20000000000 */
[----:B------:R-:W-:Y:S01]  /*12c0*/  @UP1 ULDC UR6, c[0x0][0x44c] ;  /* 0x0001130000061ab9 */ /* 0x000fe20000000800 */
[----:B------:R-:W-:Y:S01]  /*12d0*/  @UP1 ULDC UR10, c[0x0][0x450] ;  /* 0x00011400000a1ab9 */ /* 0x000fe20000000800 */
[----:B------:R-:W-:Y:S02]  /*12e0*/  USHF.R.S32.HI UR8, URZ, 0x1f, UR4 ;  /* 0x0000001f3f087899 */ /* 0x000fe40008011404 */
[----:B------:R-:W-:Y:S01]  /*12f0*/  UIMAD.WIDE.U32 UR6, UR39, UR6, URZ ;  /* 0x00000006270672a5 */ /* 0x000fe2000f8e003f */
[----:B------:R-:W-:Y:S01]  /*1300*/  SHF.R.S32.HI R3, RZ, 0x1f, R0 ;  /* 0x0000001fff037819 */ /* 0x000fe20000011400 */
[----:B------:R-:W-:Y:S01]  /*1310*/  UMOV UR9, UR39 ;  /* 0x0000002700097c82 */ /* 0x000fe20008000000 */
[----:B------:R-:W-:Y:S02]  /*1320*/  ULEA.HI UR8, UR8, UR4, URZ, 0x7 ;  /* 0x0000000408087291 */ /* 0x000fe4000f8f383f */
[----:B------:R-:W-:Y:S01]  /*1330*/  @UP1 USHF.R.U32.HI UR9, URZ, UR10, UR7 ;  /* 0x0000000a3f091299 */ /* 0x000fe20008011607 */
[----:B------:R-:W-:Y:S01]  /*1340*/  LEA.HI R3, R3, R0, RZ, 0x7 ;  /* 0x0000000003037211 */ /* 0x000fe200078f38ff */
[----:B------:R-:W-:-:S02]  /*1350*/  UIMAD UR50, UR41, UR12, -UR50 ;  /* 0x0000000c293272a4 */ /* 0x000fc4000f8e0a32 */
[----:B------:R-:W-:Y:S01]  /*1360*/  USHF.R.S32.HI UR8, URZ, 0x7, UR8 ;  /* 0x000000073f087899 */ /* 0x000fe20008011408 */
[----:B------:R-:W-:Y:S01]  /*1370*/  SHF.R.S32.HI R3, RZ, 0x7, R3 ;  /* 0x00000007ff037819 */ /* 0x000fe20000011403 */
[----:B------:R-:W-:-:S03]  /*1380*/  UIADD3 UR4, UR50, UR9, URZ ;  /* 0x0000000932047290 */ /* 0x000fc6000fffe03f */
[----:B------:R-:W-:Y:S01]  /*1390*/  ULDC UR9, c[0x0][0x9dc] ;  /* 0x0002770000097ab9 */ /* 0x000fe20000000800 */
[----:B------:R-:W-:Y:S01]  /*13a0*/  VIMNMX R88, R3, UR8, PT ;  /* 0x0000000803587c48 */ /* 0x000fe2000bfe0100 */
[----:B------:R-:W-:Y:S01]  /*13b0*/  UIADD3 UR9, UR4, -UR9, URZ ;  /* 0x8000000904097290 */ /* 0x000fe2000fffe03f */
[----:B------:R-:W-:Y:S11]  /*13c0*/  @!P1 BRA `(.L_x_787) ;  /* 0x0000000000449947 */ /* 0x000ff60003800000 */
[----:B------:R-:W-:-:S06]  /*13d0*/  UISETP.GT.AND UP0, UPT, UR4, -0x1, UPT ;  /* 0xffffffff0400788c */ /* 0x000fcc000bf04270 */
[----:B------:R-:W-:-:S13]  /*13e0*/  PLOP3.LUT P0, PT, PT, PT, UP0, 0x80, 0x0 ;  /* 0x000000000000781c */ /* 0x000fda0003f0f008 */
[----:B------:R-:W-:Y:S05]  /*13f0*/  @P0 BRA `(.L_x_788) ;  /* 0x00000000001c0947 */ /* 0x000fea0003800000 */
[----:B------:R-:W-:Y:S02]  /*1400*/  UISETP.NE.AND UP0, UPT, UR5, 0x1, UPT ;  /* 0x000000010500788c */ /* 0x000fe4000bf05270 */
[----:B------:R-:W-:-:S09]  /*1410*/  ULOP3.LUT UR4, URZ, UR4, URZ, 0x33, !UPT ;  /* 0x000000043f047292 */ /* 0x000fd2000f8e333f */
[----:B------:R-:W-:Y:S02]  /*1420*/  @UP0 ULDC.64 UR10, c[0x0][0x9e8] ;  /* 0x00027a00000a0ab9 */ /* 0x000fe40000000a00 */
[----:B------:R-:W-:-:S04]  /*1430*/  UIMAD.WIDE.U32 UR6, UR4, UR10, URZ ;  /* 0x0000000a040672a5 */ /* 0x000fc8000f8e003f */
[----:B------:R-:W-:-:S04]  /*1440*/  @UP0 USHF.R.U32.HI UR4, URZ, UR11, UR7 ;  /* 0x0000000b3f040299 */ /* 0x000fc80008011607 */
[----:B------:R-:W-:Y:S01]  /*1450*/  ULOP3.LUT UR4, URZ, UR4, URZ, 0x33, !UPT ;  /* 0x000000043f047292 */ /* 0x000fe2000f8e333f */
[----:B------:R-:W-:Y:S11]  /*1460*/  BRA `(.L_x_789) ;  /* 0x0000000000107947 */ /* 0x000ff60003800000 */
.L_x_788:
[----:B------:R-:W-:-:S11]  /*1470*/  UISETP.NE.AND UP0, UPT, UR5, 0x1, UPT ;  /* 0x000000010500788c */ /* 0x000fd6000bf05270 */
[----:B------:R-:W-:Y:S02]  /*1480*/  @UP0 ULDC.64 UR10, c[0x0][0x9e8] ;  /* 0x00027a00000a0ab9 */ /* 0x000fe40000000a00 */
[----:B------:R-:W-:-:S04]  /*1490*/  UIMAD.WIDE.U32 UR6, UR4, UR10, URZ ;  /* 0x0000000a040672a5 */ /* 0x000fc8000f8e003f */
[----:B------:R-:W-:-:S12]  /*14a0*/  @UP0 USHF.R.U32.HI UR4, URZ, UR11, UR7 ;  /* 0x0000000b3f040299 */ /* 0x000fd80008011607 */
.L_x_789:
[----:B------:R-:W-:-:S04]  /*14b0*/  UIMAD UR4, UR4, UR5, URZ ;  /* 0x00000005040472a4 */ /* 0x000fc8000f8e023f */
[----:B------:R-:W-:-:S04]  /*14c0*/  UISETP.LT.AND UP0, UPT, UR9, UR4, UPT ;  /* 0x000000040900728c */ /* 0x000fc8000bf01270 */
[----:B------:R-:W-:-:S12]  /*14d0*/  USEL UR9, UR9, UR4, !UP0 ;  /* 0x0000000409097287 */ /* 0x000fd8000c000000 */
.L_x_787:
[----:B------:R-:W-:Y:S01]  /*14e0*/  USHF.R.S32.HI UR4, URZ, 0x1f, UR9 ;  /* 0x0000001f3f047899 */ /* 0x000fe20008011409 */
[----:B------:R-:W-:Y:S01]  /*14f0*/  PLOP3.LUT P0, PT, PT, PT, PT, 0x80, 0x0 ;  /* 0x000000000000781c */ /* 0x000fe20003f0f070 */
[----:B------:R-:W-:Y:S01]  /*1500*/  IMAD.MOV.U32 R0, RZ, RZ, RZ ;  /* 0x000000ffff007224 */ /* 0x000fe200078e00ff */
[----:B------:R-:W-:Y:S01]  /*1510*/  CS2R R26, SRZ ;  /* 0x00000000001a7805 */ /* 0x000fe2000001ff00 */
[----:B------:R-:W-:Y:S01]  /*1520*/  ULEA.HI UR4, UR4, UR9, URZ, 0x7 ;  /* 0x0000000904047291 */ /* 0x000fe2000f8f383f */
[----:B------:R-:W-:Y:S01]  /*1530*/  IMAD.MOV.U32 R30, RZ, RZ, RZ ;  /* 0x000000ffff1e7224 */ /* 0x000fe200078e00ff */
[----:B------:R-:W-:Y:S01]  /*1540*/  CS2R R24, SRZ ;  /* 0x0000000000187805 */ /* 0x000fe2000001ff00 */
[----:B------:R-:W-:Y:S01]  /*1550*/  IMAD.MOV.U32 R118, RZ, RZ, RZ ;  /* 0x000000ffff767224 */ /* 0x000fe200078e00ff */
[----:B------:R-:W-:Y:S01]  /*1560*/  USHF.R.S32.HI UR4, URZ, 0x7, UR4 ;  /* 0x000000073f047899 */ /* 0x000fe20008011404 */
[----:B------:R-:W-:Y:S01]  /*1570*/  IMAD.MOV.U32 R21, RZ, RZ, RZ ;  /* 0x000000ffff157224 */ /* 0x000fe200078e00ff */
[----:B------:R-:W-:Y:S01]  /*1580*/  CS2R R14, SRZ ;  /* 0x00000000000e7805 */ /* 0x000fe2000001ff00 */
[----:B------:R-:W-:Y:S01]  /*1590*/  IMAD.MOV.U32 R114, RZ, RZ, RZ ;  /* 0x000000ffff727224 */ /* 0x000fe200078e00ff */
[----:B------:R-:W-:Y:S01]  /*15a0*/  UISETP.LT.AND UP0, UPT, URZ, UR4, UPT ;  /* 0x000000043f00728c */ /* 0x000fe2000bf01270 */
[----:B------:R-:W-:Y:S01]  /*15b0*/  IMAD.MOV.U32 R29, RZ, RZ, RZ ;  /* 0x000000ffff1d7224 */ /* 0x000fe200078e00ff */
[----:B------:R-:W-:Y:S01]  /*15c0*/  CS2R R34, SRZ ;  /* 0x0000000000227805 */ /* 0x000fe2000001ff00 */
[----:B------:R-:W-:Y:S01]  /*15d0*/  IMAD.MOV.U32 R110, RZ, RZ, RZ ;  /* 0x000000ffff6e7224 */ /* 0x000fe200078e00ff */
[----:B------:R-:W-:Y:S01]  /*15e0*/  USEL UR43, URZ, UR4, !UP0 ;  /* 0x000000043f2b7287 */ /* 0x000fe2000c000000 */
[----:B------:R-:W-:Y:S01]  /*15f0*/  CS2R R12, SRZ ;  /* 0x00000000000c7805 */ /* 0x000fe2000001ff00 */
[----:B------:R-:W-:Y:S01]  /*1600*/  IMAD.MOV.U32 R106, RZ, RZ, RZ ;  /* 0x000000ffff6a7224 */ /* 0x000fe200078e00ff */
[----:B------:R-:W-:Y:S01]  /*1610*/  CS2R R102, SRZ ;  /* 0x0000000000667805 */ /* 0x000fe2000001ff00 */
[----:B------:R-:W-:Y:S01]  /*1620*/  IMAD.MOV.U32 R41, RZ, RZ, RZ ;  /* 0x000000ffff297224 */ /* 0x000fe200078e00ff */
[----:B------:R-:W-:-:S02]  /*1630*/  CS2R R100, SRZ ;  /* 0x0000000000647805 */ /* 0x000fc4000001ff00 */
[----:B------:R-:W-:Y:S02]  /*1640*/  ISETP.GT.AND P1, PT, R88, UR43, PT ;  /* 0x0000002b58007c0c */ /* 0x000fe4000bf24270 */
[----:B------:R-:W-:Y:S02]  /*1650*/  CS2R R98, SRZ ;  /* 0x0000000000627805 */ /* 0x000fe4000001ff00 */
[----:B------:R-:W-:Y:S02]  /*1660*/  CS2R R96, SRZ ;  /* 0x0000000000607805 */ /* 0x000fe4000001ff00 */
[----:B------:R-:W-:Y:S02]  /*1670*/  CS2R R94, SRZ ;  /* 0x00000000005e7805 */ /* 0x000fe4000001ff00 */
[----:B------:R-:W-:Y:S02]  /*1680*/  CS2R R92, SRZ ;  /* 0x00000000005c7805 */ /* 0x000fe4000001ff00 */
[----:B------:R-:W-:Y:S01]  /*1690*/  CS2R R90, SRZ ;  /* 0x00000000005a7805 */ /* 0x000fe2000001ff00 */
[----:B------:R-:W-:-:S02]  /*16a0*/  IMAD.MOV.U32 R89, RZ, RZ, RZ ;  /* 0x000000ffff597224 */ /* 0x000fc400078e00ff */
[----:B------:R-:W-:Y:S05]  /*16b0*/  @!P1 BRA `(.L_x_790) ;  /* 0x000000d400a49947 */ /* 0x000fea0003800000 */
[----:B------:R-:W0:Y:S01]  /*16c0*/  SHFL.IDX PT, R0, R154, RZ, 0x1f ;  /* 0x00001fff9a007589 */ /* 0x000e2200000e0000 */
[----:B------:R-:W1:Y:S01]  /*16d0*/  S2UR UR6, SR_CgaCtaId ;  /* 0x00000000000679c3 */ /* 0x000e620000008800 */
[----:B------:R-:W-:Y:S01]  /*16e0*/  UMOV UR45, 0x400 ;  /* 0x00000400002d7882 */ /* 0x000fe20000000000 */
[----:B0-----:R-:W-:Y:S01]  /*16f0*/  R2UR UR44, R0 ;  /* 0x00000000002c72ca */ /* 0x001fe200000e0000 */
[----:B-1----:R-:W-:-:S12]  /*1700*/  ULEA UR45, UR6, UR45, 0x18 ;  /* 0x0000002d062d7291 */ /* 0x002fd8000f8ec03f */
[----:B------:R-:W-:Y:S02]  /*1710*/  UIMAD.WIDE UR4, UR44, 0x55555556, URZ ;  /* 0x555555562c0478a5 */ /* 0x000fe4000f8e023f */
[----:B------:R-:W-:Y:S02]  /*1720*/  UIADD3 UR4, UR45, 0x8400, URZ ;  /* 0x000084002d047890 */ /* 0x000fe4000fffe03f */
[----:B------:R-:W-:Y:S02]  /*1730*/  ULEA.HI UR5, UR5, UR5, URZ, 0x1 ;  /* 0x0000000505057291 */ /* 0x000fe4000f8f083f */
[----:B------:R-:W-:Y:S02]  /*1740*/  ULOP3.LUT UP0, URZ, UR4, 0x3ff, URZ, 0xc0, !UPT ;  /* 0x000003ff043f7892 */ /* 0x000fe4000f80c03f */
[----:B------:R-:W-:-:S04]  /*1750*/  UIMAD UR5, UR5, -0x3, UR44 ;  /* 0xfffffffd050578a4 */ /* 0x000fc8000f8e022c */
[----:B------:R-:W-:Y:S01]  /*1760*/  PLOP3.LUT P0, PT, PT, PT, UP0, 0x80, 0x0 ;  /* 0x000000000000781c */ /* 0x000fe20003f0f008 */
[----:B------:R-:W-:-:S04]  /*1770*/  ULEA UR5, UR5, UR4, 0xd ;  /* 0x0000000405057291 */ /* 0x000fc8000f8e683f */
[----:B------:R-:W-:-:S04]  /*1780*/  USHF.R.U32.HI UR5, URZ, 0x4, UR5 ;  /* 0x000000043f057899 */ /* 0x000fc80008011605 */
[----:B------:R-:W-:-:S04]  /*1790*/  ULOP3.LUT UR51, UR5, 0x3fff, URZ, 0xc0, !UPT ;  /* 0x00003fff05337892 */ /* 0x000fc8000f8ec03f */
[----:B------:R-:W-:Y:S08]  /*17a0*/  @!P0 BRA `(.L_x_791) ;  /* 0x0000000000408947 */ /* 0x000ff00003800000 */
[----:B------:R-:W-:Y:S01]  /*17b0*/  MOV R0, 0x0 ;  /* 0x0000000000007802 */ /* 0x000fe20000000f00 */
[----:B------:R-:W-:Y:S01]  /*17c0*/  ULDC.64 UR4, c[0x4][0xa8] ;  /* 0x01002a0000047ab9 */ /* 0x000fe20000000a00 */
[----:B------:R-:W-:Y:S01]  /*17d0*/  ULDC.64 UR6, c[0x4][0x28] ;  /* 0x01000a0000067ab9 */ /* 0x000fe20000000a00 */
[----:B------:R-:W-:Y:S01]  /*17e0*/  IMAD.U32 R4, RZ, RZ, UR4 ;  /* 0x00000004ff047e24 */ /* 0x000fe2000f8e00ff */
[----:B------:R0:W1:Y:S01]  /*17f0*/  LDC.64 R2, c[0x4][R0] ;  /* 0x0100000000027b82 */ /* 0x0000620000000a00 */
[----:B------:R-:W-:Y:S01]  /*1800*/  IMAD.U32 R5, RZ, RZ, UR5 ;  /* 0x00000005ff057e24 */ /* 0x000fe2000f8e00ff */
        /* <DEDUP_REMOVED lines=9> */
[----:B-1----:R-:W-:Y:S05]  /*18a0*/  CALL.ABS.NOINC R2 ;  /* 0x0000000002007343 */ /* 0x002fea0003c00000 */
.L_x_791:
        /* <DEDUP_REMOVED lines=9> */
.L_x_964:
[----:B------:R-:W-:Y:S05]  /*1940*/  @!P0 BRA `(.L_x_793) ;  /* 0x0000000000048947 */ /* 0x000fea0003800000 */
[----:B------:R-:W-:Y:S01]  /*1950*/  BPT.TRAP 0x1 ;  /* 0x000000040000795c */ /* 0x000fe20000300000 */
.L_x_793:
[----:B------:R-:W-:Y:S02]  /*1960*/  IMAD.U32 R15, RZ, RZ, UR37 ;  /* 0x00000025ff0f7e24 */ /* 0x000fe4000f8e00ff */
[----:B0-----:R-:W-:-:S03]  /*1970*/  IMAD.U32 R0, RZ, RZ, UR36 ;  /* 0x00000024ff007e24 */ /* 0x001fc6000f8e00ff */
[----:B------:R-:W-:Y:S02]  /*1980*/  LEA R15, R15, UR45, 0x3 ;  /* 0x0000002d0f0f7c11 */ /* 0x000fe4000f8e18ff */
[----:B------:R-:W-:-:S04]  /*1990*/  SHF.L.U32 R0, R0, 0x1f, RZ ;  /* 0x0000001f00007819 */ /* 0x000fc800000006ff */
[----:B------:R0:W1:Y:S01]  /*19a0*/  SYNCS.PHASECHK.TRANS64.TRYWAIT P2, [R15+URZ+0x16830], R0 ;  /* 0x016830000f0075a7 */ /* 0x000062000804017f */
[----:B------:R-:W-:Y:S05]  /*19b0*/  @!P0 BRA `(.L_x_794) ;  /* 0x0000000000048947 */ /* 0x000fea0003800000 */
[----:B------:R-:W-:Y:S01]  /*19c0*/  BPT.TRAP 0x1 ;  /* 0x000000040000795c */ /* 0x000fe20000300000 */
.L_x_794:
[----:B------:R-:W2:Y:S02]  /*19d0*/  S2R R2, SR_TID.X ;  /* 0x0000000000027919 */ /* 0x000ea40000002100 */
[----:B--2---:R-:W-:Y:S01]  /*19e0*/  LOP3.LUT P1, RZ, R2, 0x7f, RZ, 0xc0, !PT ;  /* 0x0000007f02ff7812 */ /* 0x004fe2000782c0ff */
[----:B-1----:R-:W-:-:S12]  /*19f0*/  @P2 BRA `(.L_x_795) ;  /* 0x0000000000082947 */ /* 0x002fd80003800000 */
[----:B------:R-:W1:Y:S02]  /*1a00*/  SYNCS.PHASECHK.TRANS64.TRYWAIT P2, [R15+URZ+0x16830], R0 ;  /* 0x016830000f0075a7 */ /* 0x000e64000804017f */
[----:B-1----:R-:W-:Y:S05]  /*1a10*/  @!P2 BRA `(.L_x_796) ;  /* 0x00000128003ca947 */ /* 0x002fea0003800000 */
.L_x_795:
[----:B------:R-:W-:Y:S05]  /*1a20*/  WARPSYNC.ALL ;  /* 0x0000000000007948 */ /* 0x000fea0003800000 */
[----:B------:R-:W-:Y:S01]  /*1a30*/  UIADD3 UR4, UR45, 0xe400, URZ ;  /* 0x0000e4002d047890 */ /* 0x000fe2000fffe03f */
[----:B------:R-:W-:Y:S01]  /*1a40*/  WARPGROUP.ARRIVE ;  /* 0x00000000000079c5 */ /* 0x000fe20000000000 */
[----:B------:R-:W-:Y:S01]  /*1a50*/  ULOP3.LUT UR16, UR51, 0x10000, URZ, 0xfc, !UPT ;  /* 0x0001000033107892 */ /* 0x000fe2000f8efc3f */
[----:B01----:R-:W-:Y:S01]  /*1a60*/  @!P1 VIADD R15, R15, 0x16840 ;  /* 0x000168400f0f9836 */ /* 0x003fe20000000000 */
[----:B------:R-:W-:Y:S01]  /*1a70*/  USHF.R.U32.HI UR4, URZ, 0x4, UR4 ;  /* 0x000000043f047899 */ /* 0x000fe20008011604 */
[----:B------:R-:W-:Y:S01]  /*1a80*/  UMOV UR17, 0x40000040 ;  /* 0x4000004000117882 */ /* 0x000fe20000000000 */
[----:B------:R-:W-:-:S02]  /*1a90*/  UMOV UR19, 0x40000040 ;  /* 0x4000004000137882 */ /* 0x000fc40000000000 */
[----:B------:R-:W-:Y:S01]  /*1aa0*/  ULOP3.LUT UR4, UR4, 0x3fff, URZ, 0xc0, !UPT ;  /* 0x00003fff04047892 */ /* 0x000fe2000f8ec03f */
[----:B------:R-:W-:Y:S01]  /*1ab0*/  @!P1 PRMT R15, RZ, 0x654, R15 ;  /* 0x00000654ff0f9816 */ /* 0x000fe2000000000f */
[----:B------:R-:W-:Y:S01]  /*1ac0*/  UMOV UR5, 0x40000040 ;  /* 0x4000004000057882 */ /* 0x000fe20000000000 */
[----:B------:R-:W-:Y:S01]  /*1ad0*/  UMOV UR7, 0x40000040 ;  /* 0x4000004000077882 */ /* 0x000fe20000000000 */
[----:B------:R-:W-:Y:S02]  /*1ae0*/  ULOP3.LUT UR20, UR4, 0x10000, URZ, 0xfc, !UPT ;  /* 0x0001000004147892 */ /* 0x000fe4000f8efc3f */
[----:B------:R-:W-:Y:S02]  /*1af0*/  UIADD3 UR4, UR16, 0x2, URZ ;  /* 0x0000000210047890 */ /* 0x000fe4000fffe03f */
[----:B------:R-:W-:Y:S02]  /*1b00*/  ULEA UR18, UR37, UR20, 0xa ;  /* 0x0000001425127291 */ /* 0x000fe4000f8e503f */
[----:B------:R-:W-:-:S02]  /*1b10*/  UIADD3 UR8, UR16, 0x4, URZ ;  /* 0x0000000410087890 */ /* 0x000fc4000fffe03f */
[----:B------:R-:W-:Y:S02]  /*1b20*/  UIADD3 UR6, UR18, 0x2, URZ ;  /* 0x0000000212067890 */ /* 0x000fe4000fffe03f */
[----:B------:R-:W-:Y:S01]  /*1b30*/  UIADD3 UR10, UR18, 0x4, URZ ;  /* 0x00000004120a7890 */ /* 0x000fe2000fffe03f */
[----:B------:R-:W-:Y:S02]  /*1b40*/  UMOV UR9, 0x40000040 ;  /* 0x4000004000097882 */ /* 0x000fe40000000000 */
[----:B------:R-:W-:Y:S01]  /*1b50*/  HGMMA.64x128x16.F32.BF16 R24, gdesc[UR16], RZ, !UPT, gsb0 ;  /* 0x01e00000101879f0 */ /* 0x000fe2000c0018ff */
[----:B------:R-:W-:Y:S01]  /*1b60*/  UMOV UR11, 0x40000040 ;  /* 0x40000040000b7882 */ /* 0x000fe20000000000 */
[----:B------:R-:W-:Y:S02]  /*1b70*/  UIADD3 UR12, UR16, 0x6, URZ ;  /* 0x00000006100c7890 */ /* 0x000fe4000fffe03f */
[----:B------:R-:W-:Y:S01]  /*1b80*/  UIADD3 UR14, UR18, 0x6, URZ ;  /* 0x00000006120e7890 */ /* 0x000fe2000fffe03f */
[----:B------:R-:W-:Y:S01]  /*1b90*/  UMOV UR13, 0x40000040 ;  /* 0x40000040000d7882 */ /* 0x000fe20000000000 */
[----:B------:R-:W-:Y:S01]  /*1ba0*/  UMOV UR15, 0x40000040 ;  /* 0x40000040000f7882 */ /* 0x000fe20000000000 */
[----:B------:R-:W-:-:S02]  /*1bb0*/  ULDC UR21, c[0x0][0x9dc] ;  /* 0x0002770000157ab9 */ /* 0x000fc40000000800 */
[----:B------:R-:W-:Y:S01]  /*1bc0*/  ULOP3.LUT UR21, URZ, UR21, URZ, 0x33, !UPT ;  /* 0x000000153f157292 */ /* 0x000fe2000f8e333f */
[----:B------:R-:W-:Y:S02]  /*1bd0*/  WARPGROUP.DEPBAR.LE gsb0, 0x0 ;  /* 0x00008000000079c5 */ /* 0x000fe40000010000 */
[----:B------:R-:W-:-:S06]  /*1be0*/  WARPGROUP.ARRIVE ;  /* 0x00000000000079c5 */ /* 0x000fcc0000000000 */
[----:B------:R-:W-:Y:S01]  /*1bf0*/  HGMMA.64x128x16.F32.BF16 R24, gdesc[UR4], R24, gsb0 ;  /* 0x01e00000041879f0 */ /* 0x000fe20008001818 */
[----:B------:R-:W-:Y:S02]  /*1c00*/  ULDC UR6, c[0x0][0x448] ;  /* 0x0001120000067ab9 */ /* 0x000fe40000000800 */
[----:B------:R-:W-:-:S06]  /*1c10*/  UISETP.NE.AND UP0, UPT, UR6, 0x1, UPT ;  /* 0x000000010600788c */ /* 0x000fcc000bf05270 */
[----:B------:R-:W-:Y:S02]  /*1c20*/  PLOP3.LUT P2, PT, PT, PT, UP0, 0x80, 0x0 ;  /* 0x000000000000781c */ /* 0x000fe40003f4f008 */
[----:B------:R-:W-:-:S03]  /*1c30*/  PLOP3.LUT P3, PT, PT, PT, UP0, 0x80, 0x0 ;  /* 0x000000000000781c */ /* 0x000fc60003f6f008 */
[----:B------:R-:W-:Y:S01]  /*1c40*/  @UP0 ULDC UR6, c[0x0][0x44c] ;  /* 0x0001130000060ab9 */ /* 0x000fe20000000800 */
[----:B------:R-:W-:Y:S02]  /*1c50*/  WARPGROUP.DEPBAR.LE gsb0, 0x0 ;  /* 0x00008000000079c5 */ /* 0x000fe40000010000 */
[----:B------:R-:W-:-:S06]  /*1c60*/  WARPGROUP.ARRIVE ;  /* 0x00000000000079c5 */ /* 0x000fcc0000000000 */
[----:B------:R-:W-:Y:S01]  /*1c70*/  HGMMA.64x128x16.F32.BF16 R24, gdesc[UR8], R24, gsb0 ;  /* 0x01e00000081879f0 */ /* 0x000fe20008001818 */
[----:B------:R-:W-:Y:S02]  /*1c80*/  ULDC UR10, c[0x0][0x9d8] ;  /* 0x00027600000a7ab9 */ /* 0x000fe40000000800 */
[----:B------:R-:W-:Y:S02]  /*1c90*/  WARPGROUP.DEPBAR.LE gsb0, 0x0 ;  /* 0x00008000000079c5 */ /* 0x000fe40000010000 */
[----:B------:R-:W-:-:S07]  /*1ca0*/  WARPGROUP.ARRIVE ;  /* 0x00000000000079c5 */ /* 0x000fce0000000000 */
[----:B------:R-:W-:Y:S03]  /*1cb0*/  HGMMA.64x128x16.F32.BF16 R24, gdesc[UR12], R24, gsb0 ;  /* 0x01e000000c1879f0 */ /* 0x000fe60008001818 */
[----:B------:R-:W-:Y:S02]  /*1cc0*/  WARPGROUP.DEPBAR.LE gsb0, 0x0 ;  /* 0x00008000000079c5 */ /* 0x000fe40000010000 */
[----:B------:R-:W-:Y:S01]  /*1cd0*/  FMUL.FTZ R2, R24, UR10 ;  /* 0x0000000a18027c20 */ /* 0x000fe20008410000 */
[----:B------:R-:W-:Y:S01]  /*1ce0*/  FMUL.FTZ R90, R28, UR10 ;  /* 0x0000000a1c5a7c20 */ /* 0x000fe20008410000 */
[----:B------:R-:W-:Y:S01]  /*1cf0*/  FMUL.FTZ R20, R47, UR10 ;  /* 0x0000000a2f147c20 */ /* 0x000fe20008410000 */
[----:B------:R-:W-:Y:S01]  /*1d00*/  FMUL.FTZ R28, R55, UR10 ;  /* 0x0000000a371c7c20 */ /* 0x000fe20008410000 */
[----:B------:R-:W-:Y:S02]  /*1d10*/  VIADD R24, R17, UR39 ;  /* 0x0000002711187c36 */ /* 0x000fe40008000000 */
[----:B------:R-:W-:Y:S01]  /*1d20*/  FMUL.FTZ R55, R56, UR10 ;  /* 0x0000000a38377c20 */ /* 0x000fe20008410000 */
[----:B------:R-:W0:Y:S01]  /*1d30*/  LDC R47, c[0x0][0x2f0] ;  /* 0x0000bc00ff2f7b82 */ /* 0x000e220000000800 */
[----:B------:R-:W-:Y:S01]  /*1d40*/  FMUL.FTZ R56, R57, UR10 ;  /* 0x0000000a39387c20 */ /* 0x000fe20008410000 */
[----:B------:R-:W-:Y:S01]  /*1d50*/  FMUL.FTZ R0, R26, UR10 ;  /* 0x0000000a1a007c20 */ /* 0x000fe20008410000 */
[----:B------:R-:W-:Y:S01]  /*1d60*/  FMUL.FTZ R21, R46, UR10 ;  /* 0x0000000a2e157c20 */ /* 0x000fe20008410000 */
[----:B------:R-:W-:Y:S01]  /*1d70*/  FMUL.FTZ R57, R60, UR10 ;  /* 0x0000000a3c397c20 */ /* 0x000fe20008410000 */
[----:B------:R-:W-:Y:S01]  /*1d80*/  FMUL.FTZ R46, R49, UR10 ;  /* 0x0000000a312e7c20 */ /* 0x000fe20008410000 */
[----:B------:R-:W-:Y:S01]  /*1d90*/  FMUL.FTZ R26, R50, UR10 ;  /* 0x0000000a321a7c20 */ /* 0x000fe20008410000 */
[----:B------:R-:W-:-:S04]  /*1da0*/  @P2 IMAD.HI.U32 R60, R24, UR6, RZ ;  /* 0x00000006183c2c27 */ /* 0x000fc8000f8e00ff */
[----:B------:R-:W-:Y:S01]  /*1db0*/  FMUL.FTZ R4, R31, UR10 ;  /* 0x0000000a1f047c20 */ /* 0x000fe20008410000 */
[----:B------:R-:W-:Y:S01]  /*1dc0*/  FMUL.FTZ R49, R52, UR10 ;  /* 0x0000000a34317c20 */ /* 0x000fe20008410000 */
[----:B------:R-:W1:Y:S01]  /*1dd0*/  LDC R50, c[0x0][0x288] ;  /* 0x0000a200ff327b82 */ /* 0x000e620000000800 */
[----:B------:R-:W-:Y:S01]  /*1de0*/  FMUL.FTZ R31, R33, UR10 ;  /* 0x0000000a211f7c20 */ /* 0x000fe20008410000 */
[----:B------:R-:W-:Y:S01]  /*1df0*/  FMUL.FTZ R52, R53, UR10 ;  /* 0x0000000a35347c20 */ /* 0x000fe20008410000 */
[----:B------:R-:W-:Y:S01]  /*1e00*/  FMUL.FTZ R33, R58, UR10 ;  /* 0x0000000a3a217c20 */ /* 0x000fe20008410000 */
[----:B------:R-:W-:Y:S01]  /*1e10*/  FMUL.FTZ R53, R75, UR10 ;  /* 0x0000000a4b357c20 */ /* 0x000fe20008410000 */
[----:B------:R-:W-:Y:S01]  /*1e20*/  @UP0 ULDC UR6, c[0x0][0x450] ;  /* 0x0001140000060ab9 */ /* 0x000fe20000000800 */
[----:B------:R-:W-:Y:S01]  /*1e30*/  FMUL.FTZ R58, R61, UR10 ;  /* 0x0000000a3d3a7c20 */ /* 0x000fe20008410000 */
[----:B------:R-:W-:Y:S01]  /*1e40*/  IMAD.MOV.U32 R75, RZ, RZ, R24 ;  /* 0x000000ffff4b7224 */ /* 0x000fe200078e0018 */
[----:B------:R-:W-:Y:S01]  /*1e50*/  @P3 SHF.R.U32.HI R75, RZ, UR6, R60 ;  /* 0x00000006ff4b3c19 */ /* 0x000fe2000801163c */
[----:B------:R-:W-:-:S02]  /*1e60*/  IMAD.MOV.U32 R61, RZ, RZ, -0x80 ;  /* 0xffffff80ff3d7424 */ /* 0x000fc400078e00ff */
[----:B------:R-:W-:Y:S01]  /*1e70*/  FMUL.FTZ R7, R34, UR10 ;  /* 0x0000000a22077c20 */ /* 0x000fe20008410000 */
[----:B------:R-:W-:Y:S01]  /*1e80*/  FMUL.FTZ R34, R37, UR10 ;  /* 0x0000000a25227c20 */ /* 0x000fe20008410000 */
[----:B------:R-:W-:Y:S01]  /*1e90*/  FMUL.FTZ R14, R82, UR10 ;  /* 0x0000000a520e7c20 */ /* 0x000fe20008410000 */
[----:B------:R-:W-:Y:S01]  /*1ea0*/  FMUL.FTZ R37, R62, UR10 ;  /* 0x0000000a3e257c20 */ /* 0x000fe20008410000 */
[----:B------:R-:W-:Y:S02]  /*1eb0*/  IMAD R82, R88, R61, 0x80 ;  /* 0x0000008058527424 */ /* 0x000fe400078e023d */
[----:B------:R-:W-:Y:S01]  /*1ec0*/  FMUL.FTZ R5, R30, UR10 ;  /* 0x0000000a1e057c20 */ /* 0x000fe20008410000 */
[----:B------:R-:W2:Y:S01]  /*1ed0*/  SHFL.IDX PT, R62, R75, RZ, 0x1c1f ;  /* 0x001c1fff4b3e7589 */ /* 0x000ea200000e0000 */
[----:B------:R-:W-:Y:S01]  /*1ee0*/  FMUL.FTZ R30, R32, UR10 ;  /* 0x0000000a201e7c20 */ /* 0x000fe20008410000 */
[----:B------:R-:W-:Y:S01]  /*1ef0*/  ULDC.64 UR6, c[0x0][0x9e0] ;  /* 0x0002780000067ab9 */ /* 0x000fe20000000a00 */
[----:B------:R-:W-:Y:S01]  /*1f00*/  FMUL.FTZ R32, R36, UR10 ;  /* 0x0000000a24207c20 */ /* 0x000fe20008410000 */
[----:B------:R-:W-:Y:S01]  /*1f10*/  FMUL.FTZ R36, R40, UR10 ;  /* 0x0000000a28247c20 */ /* 0x000fe20008410000 */
[----:B------:R-:W-:Y:S01]  /*1f20*/  FMUL.FTZ R12, R42, UR10 ;  /* 0x0000000a2a0c7c20 */ /* 0x000fe20008410000 */
[----:B------:R-:W-:Y:S01]  /*1f30*/  VIADD R61, R82, 0x1 ;  /* 0x00000001523d7836 */ /* 0x000fe20000000000 */
[----:B------:R-:W-:Y:S01]  /*1f40*/  UISETP.GE.AND UP1, UPT, UR7, 0x1, UPT ;  /* 0x000000010700788c */ /* 0x000fe2000bf26270 */
[----:B------:R-:W-:Y:S01]  /*1f50*/  FMUL.FTZ R89, R25, UR10 ;  /* 0x0000000a19597c20 */ /* 0x000fe20008410000 */
        /* <DEDUP_REMOVED lines=13> */
[----:B------:R3:W-:Y:S01]  /*2030*/  @!P1 SYNCS.ARRIVE.TRANS64.RED.A1T0 RZ, [R15+URZ], RZ ;  /* 0x000000ff0fff99a7 */ /* 0x0007e2000810043f */
        /* <DEDUP_REMOVED lines=21> */
[----:B---3--:R-:W-:Y:S01]  /*2190*/  FMUL.FTZ R15, R87, UR10 ;  /* 0x0000000a570f7c20 */ /* 0x008fe20008410000 */
[----:B------:R-:W-:Y:S01]  /*21a0*/  IMAD R60, R16, -0x2, R61 ;  /* 0xfffffffe103c7824 */ /* 0x000fe200078e023d */
[----:B------:R-:W-:Y:S01]  /*21b0*/  PLOP3.LUT P2, PT, PT, PT, UP1, 0x40, 0x0 ;  /* 0x000000000000781c */ /* 0x000fe20003f4e818 */
[----:B------:R-:W3:Y:S01]  /*21c0*/  MUFU.TANH R2, R2 ;  /* 0x0000000200027308 */ /* 0x000ee20000002400 */
[----:B0-----:R-:W-:-:S02]  /*21d0*/  IMAD R61, R47, UR41, R82 ;  /* 0x000000292f3d7c24 */ /* 0x001fc4000f8e0252 */
[----:B------:R-:W-:Y:S01]  /*21e0*/  FMUL.FTZ R77, R77, UR10 ;  /* 0x0000000a4d4d7c20 */ /* 0x000fe20008410000 */
[----:B------:R-:W-:Y:S01]  /*21f0*/  IMAD R63, R47, UR41, R60 ;  /* 0x000000292f3f7c24 */ /* 0x000fe2000f8e023c */
[----:B------:R-:W-:Y:S01]  /*2200*/  LEA R78, R88, 0xffffff80, 0x7 ;  /* 0xffffff80584e7811 */ /* 0x000fe200078e38ff */
[----:B------:R-:W-:Y:S02]  /*2210*/  IMAD R79, R16, -0x2, R61 ;  /* 0xfffffffe104f7824 */ /* 0x000fe400078e023d */
[----:B-1----:R-:W-:Y:S01]  /*2220*/  IMAD.IADD R63, R63, 0x1, -R50 ;  /* 0x000000013f3f7824 */ /* 0x002fe200078e0a32 */
[----:B------:R-:W0:Y:S03]  /*2230*/  MUFU.TANH R89, R89 ;  /* 0x0000005900597308 */ /* 0x000e260000002400 */
[C---:B------:R-:W-:Y:S02]  /*2240*/  VIADD R86, R63.reuse, UR6 ;  /* 0x000000063f567c36 */ /* 0x040fe40008000000 */
[----:B------:R-:W-:-:S03]  /*2250*/  VIADD R83, R63, UR21 ;  /* 0x000000153f537c36 */ /* 0x000fc60008000000 */
[----:B------:R-:W1:Y:S01]  /*2260*/  MUFU.TANH R0, R0 ;  /* 0x0000000000007308 */ /* 0x000e620000002400 */
[----:B--2---:R-:W-:-:S07]  /*2270*/  VIADDMNMX R74, R62, R86, R79, PT ;  /* 0x000000563e4a7246 */ /* 0x004fce000380014f */
[----:B------:R-:W2:Y:S08]  /*2280*/  MUFU.TANH R3, R3 ;  /* 0x0000000300037308 */ /* 0x000eb00000002400 */
[----:B------:R-:W4:Y:S08]  /*2290*/  MUFU.TANH R90, R90 ;  /* 0x0000005a005a7308 */ /* 0x000f300000002400 */
[----:B------:R-:W0:Y:S08]  /*22a0*/  MUFU.TANH R29, R29 ;  /* 0x0000001d001d7308 */ /* 0x000e300000002400 */
        /* <DEDUP_REMOVED lines=57> */
[----:B------:R5:W0:Y:S02]  /*2640*/  MUFU.TANH R94, R77 ;  /* 0x0000004d005e7308 */ /* 0x000a240000002400 */
[----:B-----5:R-:W-:Y:S01]  /*2650*/  IMAD.IADD R77, R83, 0x1, R62 ;  /* 0x00000001534d7824 */ /* 0x020fe200078e023e */
[----:B-1234-:R-:W-:Y:S06]  /*2660*/  @P2 BRA `(.L_x_797) ;  /* 0x00000000005c2947 */ /* 0x01efec0003800000 */
[----:B------:R-:W-:Y:S01]  /*2670*/  IMAD R61, R47, UR41, R62 ;  /* 0x000000292f3d7c24 */ /* 0x000fe2000f8e023e */
[----:B------:R-:W-:Y:S03]  /*2680*/  BSSY B0, `(.L_x_798) ;  /* 0x0000011000007945 */ /* 0x000fe60003800000 */
[----:B------:R-:W-:-:S05]  /*2690*/  IMAD.IADD R61, R61, 0x1, -R50 ;  /* 0x000000013d3d7824 */ /* 0x000fca00078e0a32 */
[----:B------:R-:W-:-:S13]  /*26a0*/  ISETP.GT.AND P2, PT, R61, -0x1, PT ;  /* 0xffffffff3d00780c */ /* 0x000fda0003f44270 */
[----:B------:R-:W-:Y:S05]  /*26b0*/  @P2 BRA `(.L_x_799) ;  /* 0x0000000000202947 */ /* 0x000fea0003800000 */
[----:B------:R-:W-:Y:S01]  /*26c0*/  UISETP.NE.AND UP2, UPT, UR7, 0x1, UPT ;  /* 0x000000010700788c */ /* 0x000fe2000bf45270 */
[----:B------:R-:W-:-:S05]  /*26d0*/  LOP3.LUT R61, RZ, R61, RZ, 0x33, !PT ;  /* 0x0000003dff3d7212 */ /* 0x000fca00078e33ff */
[----:B------:R-:W-:-:S05]  /*26e0*/  PLOP3.LUT P2, PT, PT, PT, UP2, 0x80, 0x0 ;  /* 0x000000000000781c */ /* 0x000fca0003f4f028 */
[----:B------:R-:W-:-:S08]  /*26f0*/  @UP2 ULDC.64 UR10, c[0x0][0x9e8] ;  /* 0x00027a00000a2ab9 */ /* 0x000fd00000000a00 */
[----:B------:R-:W-:-:S05]  /*2700*/  @P2 IMAD.HI.U32 R60, R61, UR10, RZ ;  /* 0x0000000a3d3c2c27 */ /* 0x000fca000f8e00ff */
[----:B------:R-:W-:-:S04]  /*2710*/  @P2 SHF.R.U32.HI R61, RZ, UR11, R60 ;  /* 0x0000000bff3d2c19 */ /* 0x000fc8000801163c */
[----:B------:R-:W-:Y:S01]  /*2720*/  LOP3.LUT R61, RZ, R61, RZ, 0x33, !PT ;  /* 0x0000003dff3d7212 */ /* 0x000fe200078e33ff */
[----:B------:R-:W-:Y:S06]  /*2730*/  BRA `(.L_x_800) ;  /* 0x0000000000147947 */ /* 0x000fec0003800000 */
.L_x_799:
[----:B------:R-:W-:-:S06]  /*2740*/  UISETP.NE.AND UP2, UPT, UR7, 0x1, UPT ;  /* 0x000000010700788c */ /* 0x000fcc000bf45270 */
[----:B------:R-:W-:-:S05]  /*2750*/  PLOP3.LUT P2, PT, PT, PT, UP2, 0x80, 0x0 ;  /* 0x000000000000781c */ /* 0x000fca0003f4f028 */
[----:B------:R-:W-:-:S08]  /*2760*/  @UP2 ULDC.64 UR10, c[0x0][0x9e8] ;  /* 0x00027a00000a2ab9 */ /* 0x000fd00000000a00 */
[----:B------:R-:W-:-:S05]  /*2770*/  @P2 IMAD.HI.U32 R60, R61, UR10, RZ ;  /* 0x0000000a3d3c2c27 */ /* 0x000fca000f8e00ff */
[----:B------:R-:W-:-:S07]  /*2780*/  @P2 SHF.R.U32.HI R61, RZ, UR11, R60 ;  /* 0x0000000bff3d2c19 */ /* 0x000fce000801163c */
.L_x_800:
[----:B------:R-:W-:Y:S05]  /*2790*/  BSYNC B0 ;  /* 0x0000000000007941 */ /* 0x000fea0003800000 */
.L_x_798:
[----:B------:R-:W-:-:S04]  /*27a0*/  IMAD R61, R61, UR7, -R78 ;  /* 0x000000073d3d7c24 */ /* 0x000fc8000f8e0a4e */
[----:B------:R-:W-:-:S05]  /*27b0*/  IMAD R61, R16, -0x2, R61 ;  /* 0xfffffffe103d7824 */ /* 0x000fca00078e023d */
[----:B------:R-:W-:Y:S02]  /*27c0*/  VIMNMX R77, R77, R61, !PT ;  /* 0x0000003d4d4d7248 */ /* 0x000fe40007fe0100 */
[----:B------:R-:W-:-:S07]  /*27d0*/  VIADDMNMX R74, R61, UR7, R74, PT ;  /* 0x000000073d4a7c46 */ /* 0x000fce000b80014a */
.L_x_797:
[C---:B------:R-:W-:Y:S02]  /*27e0*/  ISETP.GE.AND P4, PT, R82.reuse, 0x9, PT ;  /* 0x000000095200780c */ /* 0x040fe40003f86270 */
[C---:B------:R-:W-:Y:S02]  /*27f0*/  ISETP.GE.AND P2, PT, R82.reuse, 0x2, PT ;  /* 0x000000025200780c */ /* 0x040fe40003f46270 */
[----:B------:R-:W-:Y:S02]  /*2800*/  ISETP.GE.AND P5, PT, R82, 0xa, PT ;  /* 0x0000000a5200780c */ /* 0x000fe40003fa6270 */
[----:B------:R-:W-:Y:S02]  /*2810*/  LOP3.LUT R22, R22, 0xfffffffd, RZ, 0xc0, !PT ;  /* 0xfffffffd16167812 */ /* 0x000fe400078ec0ff */
[----:B------:R-:W-:-:S04]  /*2820*/  ISETP.GT.AND P3, PT, R77, 0x1, !P2 ;  /* 0x000000014d00780c */ /* 0x000fc80005764270 */
[----:B------:R-:W-:Y:S02]  /*2830*/  ISETP.LT.OR P3, PT, R74, 0x2, P3 ;  /* 0x000000024a00780c */ /* 0x000fe40001f61670 */
[----:B------:R-:W-:Y:S02]  /*2840*/  @P4 LOP3.LUT R22, R22, 0x2, RZ, 0xfc, !PT ;  /* 0x0000000216164812 */ /* 0x000fe400078efcff */
[----:B0-----:R-:W-:Y:S02]  /*2850*/  FSEL R89, R89, -INF , !P3 ;  /* 0xff80000059597808 */ /* 0x001fe40005800000 */
[----:B------:R-:W-:Y:S02]  /*2860*/  LOP3.LUT R22, R22, 0xfffffffb, RZ, 0xc0, !PT ;  /* 0xfffffffb16167812 */ /* 0x000fe400078ec0ff */
[----:B------:R-:W-:Y:S02]  /*2870*/  ISETP.GT.AND P4, PT, R77, 0x8, !P4 ;  /* 0x000000084d00780c */ /* 0x000fe40006784270 */
[----:B------:R-:W-:-:S02]  /*2880*/  @P5 LOP3.LUT R22, R22, 0x4, RZ, 0xfc, !PT ;  /* 0x0000000416165812 */ /* 0x000fc400078efcff */
[----:B------:R-:W-:Y:S02]  /*2890*/  ISETP.GT.AND P3, PT, R77, 0x9, !P5 ;  /* 0x000000094d00780c */ /* 0x000fe40006f64270 */
[----:B------:R-:W-:Y:S02]  /*28a0*/  ISETP.GE.AND P5, PT, R82, 0x11, PT ;  /* 0x000000115200780c */ /* 0x000fe40003fa6270 */
[C---:B------:R-:W-:Y:S02]  /*28b0*/  ISETP.LT.OR P4, PT, R74.reuse, 0x9, P4 ;  /* 0x000000094a00780c */ /* 0x040fe40002781670 */
[----:B------:R-:W-:Y:S02]  /*28c0*/  ISETP.LT.OR P3, PT, R74, 0xa, P3 ;  /* 0x0000000a4a00780c */ /* 0x000fe40001f61670 */
[----:B------:R-:W-:Y:S02]  /*28d0*/  FSEL R90, R90, -INF , !P4 ;  /* 0xff8000005a5a7808 */ /* 0x000fe40006000000 */
[----:B------:R-:W-:-:S02]  /*28e0*/  ISETP.GE.AND P4, PT, R82, 0x12, PT ;  /* 0x000000125200780c */ /* 0x000fc40003f86270 */
[----:B------:R-:W-:Y:S02]  /*28f0*/  LOP3.LUT R22, R22, 0xfffffff7, RZ, 0xc0, !PT ;  /* 0xfffffff716167812 */ /* 0x000fe400078ec0ff */
[----:B------:R-:W-:Y:S02]  /*2900*/  FSEL R72, R29, -INF , !P3 ;  /* 0xff8000001d487808 */ /* 0x000fe40005800000 */
[----:B------:R-:W-:Y:S02]  /*2910*/  ISETP.GT.AND P3, PT, R77, 0x10, !P5 ;  /* 0x000000104d00780c */ /* 0x000fe40006f64270 */
[----:B------:R-:W-:Y:S02]  /*2920*/  @P5 LOP3.LUT R22, R22, 0x8, RZ, 0xfc, !PT ;  /* 0x0000000816165812 */ /* 0x000fe400078efcff */
[----:B------:R-:W-:Y:S02]  /*2930*/  ISETP.LT.OR P3, PT, R74, 0x11, P3 ;  /* 0x000000114a00780c */ /* 0x000fe40001f61670 */
[----:B------:R-:W-:-:S02]  /*2940*/  LOP3.LUT R22, R22, 0xfdffffff, RZ, 0xc0, !PT ;  /* 0xfdffffff16167812 */ /* 0x000fc400078ec0ff */
[----:B------:R-:W-:Y:S02]  /*2950*/  FSEL R71, R30, -INF , !P3 ;  /* 0xff8000001e477808 */ /* 0x000fe40005800000 */
[----:B------:R-:W-:Y:S02]  /*2960*/  @P4 LOP3.LUT R22, R22, 0x2000000, RZ, 0xfc, !PT ;  /* 0x0200000016164812 */ /* 0x000fe400078efcff */
[----:B------:R-:W-:Y:S02]  /*2970*/  ISETP.GT.AND P3, PT, R77, 0x11, !P4 ;  /* 0x000000114d00780c */ /* 0x000fe40006764270 */
[----:B------:R-:W-:Y:S02]  /*2980*/  ISETP.GE.AND P4, PT, R82, 0x19, PT ;  /* 0x000000195200780c */ /* 0x000fe40003f86270 */
[----:B------:R-:W-:Y:S02]  /*2990*/  ISETP.LT.OR P3, PT, R74, 0x12, P3 ;  /* 0x000000124a00780c */ /* 0x000fe40001f61670 */
[----:B------:R-:W-:-:S02]  /*29a0*/  LOP3.LUT R22, R22, 0xfeffffff, RZ, 0xc0, !PT ;  /* 0xfeffffff16167812 */ /* 0x000fc400078ec0ff */
[----:B------:R-:W-:Y:S02]  /*29b0*/  FSEL R69, R31, -INF , !P3 ;  /* 0xff8000001f457808 */ /* 0x000fe40005800000 */
[----:B------:R-:W-:-:S04]  /*29c0*/  ISETP.GT.AND P3, PT, R77, 0x18, !P4 ;  /* 0x000000184d00780c */ /* 0x000fc80006764270 */
[----:B------:R-:W-:Y:S02]  /*29d0*/  ISETP.LT.OR P3, PT, R74, 0x19, P3 ;  /* 0x000000194a00780c */ /* 0x000fe40001f61670 */
[----:B------:R-:W-:Y:S02]  /*29e0*/  @P4 LOP3.LUT R22, R22, 0x1000000, RZ, 0xfc, !PT ;  /* 0x0100000016164812 */ /* 0x000fe400078efcff */
[----:B------:R-:W-:Y:S02]  /*29f0*/  ISETP.GE.AND P4, PT, R82, 0x1a, PT ;  /* 0x0000001a5200780c */ /* 0x000fe40003f86270 */
[----:B------:R-:W-:Y:S02]  /*2a00*/  LOP3.LUT R22, R22, 0xff7fffff, RZ, 0xc0, !PT ;  /* 0xff7fffff16167812 */ /* 0x000fe400078ec0ff */
[----:B------:R-:W-:Y:S02]  /*2a10*/  FSEL R68, R32, -INF , !P3 ;  /* 0xff80000020447808 */ /* 0x000fe40005800000 */
[----:B------:R-:W-:-:S04]  /*2a20*/  ISETP.GT.AND P3, PT, R77, 0x19, !P4 ;  /* 0x000000194d00780c */ /* 0x000fc80006764270 */
[----:B------:R-:W-:-:S03]  /*2a30*/  ISETP.LT.OR P3, PT, R74, 0x1a, P3 ;  /* 0x0000001a4a00780c */ /* 0x000fc60001f61670 */
        /* <DEDUP_REMOVED lines=22> */
[----:B------:R-:W-:Y:S01]  /*2ba0*/  ISETP.GT.AND P3, PT, R77, 0x29, !P4 ;  /* 0x000000294d00780c */ /* 0x000fe20006764270 */
[----:B------:R-:W0:Y:S03]  /*2bb0*/  SHFL.IDX PT, R40, R75, 0x1, 0x1c1f ;  /* 0x003c1f004b287f89 */ /* 0x000e2600000e0000 */
        /* <DEDUP_REMOVED lines=83> */
[----:B------:R-:W-:Y:S02]  /*30f0*/  ISETP.GT.AND P3, PT, R77, 0x61, !P4 ;  /* 0x000000614d00780c */ /* 0x000fe40006764270 */
[----:B0-----:R-:W-:-:S02]  /*3100*/  VIADDMNMX R70, R40, R86, R79, PT ;  /* 0x0000005628467246 */ /* 0x001fc4000380014f */
[----:B------:R-:W-:-:S03]  /*3110*/  ISETP.LT.OR P3, PT, R74, 0x62, P3 ;  /* 0x000000624a00780c */ /* 0x000fc60001f61670 */
[----:B------:R-:W-:Y:S02]  /*3120*/  @P4 LOP3.LUT R22, R22, 0x20, RZ, 0xfc, !PT ;  /* 0x0000002016164812 */ /* 0x000fe400078efcff */
[----:B------:R-:W-:Y:S02]  /*3130*/  ISETP.GE.AND P4, PT, R82, 0x69, PT ;  /* 0x000000695200780c */ /* 0x000fe40003f86270 */
[----:B------:R-:W-:Y:S02]  /*3140*/  FSEL R44, R73, -INF , !P3 ;  /* 0xff800000492c7808 */ /* 0x000fe40005800000 */
[----:B------:R-:W-:Y:S02]  /*3150*/  LOP3.LUT R22, R22, 0xffffffef, RZ, 0xc0, !PT ;  /* 0xffffffef16167812 */ /* 0x000fe400078ec0ff */
[----:B------:R-:W-:-:S04]  /*3160*/  ISETP.GT.AND P3, PT, R77, 0x68, !P4 ;  /* 0x000000684d00780c */ /* 0x000fc80006764270 */
[----:B------:R-:W-:-:S03]  /*3170*/  ISETP.LT.OR P3, PT, R74, 0x69, P3 ;  /* 0x000000694a00780c */ /* 0x000fc60001f61670 */
[----:B------:R-:W-:Y:S02]  /*3180*/  @P4 LOP3.LUT R22, R22, 0x10, RZ, 0xfc, !PT ;  /* 0x0000001016164812 */ /* 0x000fe400078efcff */
[----:B------:R-:W-:Y:S02]  /*3190*/  ISETP.GE.AND P4, PT, R82, 0x6a, PT ;  /* 0x0000006a5200780c */ /* 0x000fe40003f86270 */
[----:B------:R-:W-:Y:S02]  /*31a0*/  FSEL R34, R76, -INF , !P3 ;  /* 0xff8000004c227808 */ /* 0x000fe40005800000 */
[----:B------:R-:W-:Y:S02]  /*31b0*/  ISETP.GT.AND P3, PT, R77, 0x69, !P4 ;  /* 0x000000694d00780c */ /* 0x000fe40006764270 */
[----:B------:R-:W-:Y:S02]  /*31c0*/  LOP3.LUT R22, R22, 0xfbffffff, RZ, 0xc0, !PT ;  /* 0xfbffffff16167812 */ /* 0x000fe400078ec0ff */
[----:B------:R-:W-:-:S04]  /*31d0*/  ISETP.LT.OR P3, PT, R74, 0x6a, P3 ;  /* 0x0000006a4a00780c */ /* 0x000fc80001f61670 */
[----:B------:R-:W-:Y:S02]  /*31e0*/  FSEL R32, R94, -INF , !P3 ;  /* 0xff8000005e207808 */ /* 0x000fe40005800000 */
[----:B------:R-:W-:Y:S02]  /*31f0*/  ISETP.GE.AND P3, PT, R82, 0x71, PT ;  /* 0x000000715200780c */ /* 0x000fe40003f66270 */
[----:B------:R-:W-:Y:S02]  /*3200*/  @P4 LOP3.LUT R22, R22, 0x4000000, RZ, 0xfc, !PT ;  /* 0x0400000016164812 */ /* 0x000fe400078efcff */
[----:B------:R-:W-:Y:S02]  /*3210*/  ISETP.GT.AND P4, PT, R77, 0x70, !P3 ;  /* 0x000000704d00780c */ /* 0x000fe40005f84270 */
[----:B------:R-:W-:Y:S02]  /*3220*/  LOP3.LUT R22, R22, 0xfffffffe, RZ, 0xc0, !PT ;  /* 0xfffffffe16167812 */ /* 0x000fe400078ec0ff */
[----:B------:R-:W-:-:S04]  /*3230*/  ISETP.LT.OR P4, PT, R74, 0x71, P4 ;  /* 0x000000714a00780c */ /* 0x000fc80002781670 */
[----:B------:R-:W-:Y:S02]  /*3240*/  FSEL R31, R80, -INF , !P4 ;  /* 0xff800000501f7808 */ /* 0x000fe40006000000 */
[----:B------:R-:W-:-:S04]  /*3250*/  ISETP.GE.AND P4, PT, R82, 0x72, PT ;  /* 0x000000725200780c */ /* 0x000fc80003f86270 */
[----:B------:R-:W-:-:S04]  /*3260*/  ISETP.GT.AND P5, PT, R77, 0x71, !P4 ;  /* 0x000000714d00780c */ /* 0x000fc800067a4270 */
[----:B------:R-:W-:-:S04]  /*3270*/  ISETP.LT.OR P5, PT, R74, 0x72, P5 ;  /* 0x000000724a00780c */ /* 0x000fc80002fa1670 */
[----:B------:R-:W-:Y:S02]  /*3280*/  FSEL R30, R81, -INF , !P5 ;  /* 0xff800000511e7808 */ /* 0x000fe40006800000 */
[----:B------:R-:W-:-:S04]  /*3290*/  ISETP.GE.AND P5, PT, R82, 0x79, PT ;  /* 0x000000795200780c */ /* 0x000fc80003fa6270 */
[----:B------:R-:W-:-:S04]  /*32a0*/  ISETP.GT.AND P6, PT, R77, 0x78, !P5 ;  /* 0x000000784d00780c */ /* 0x000fc80006fc4270 */
[----:B------:R-:W-:-:S04]  /*32b0*/  ISETP.LT.OR P6, PT, R74, 0x79, P6 ;  /* 0x000000794a00780c */ /* 0x000fc800037c1670 */
[----:B------:R-:W-:Y:S02]  /*32c0*/  FSEL R29, R84, -INF , !P6 ;  /* 0xff800000541d7808 */ /* 0x000fe40007000000 */
[----:B------:R-:W-:-:S13]  /*32d0*/  ISETP.GE.AND P6, PT, R82, 0x1, PT ;  /* 0x000000015200780c */ /* 0x000fda0003fc6270 */
[----:B------:R-:W-:Y:S02]  /*32e0*/  @P6 LOP3.LUT R22, R22, 0x1, RZ, 0xfc, !PT ;  /* 0x0000000116166812 */ /* 0x000fe400078efcff */
[----:B------:R-:W-:Y:S02]  /*32f0*/  ISETP.GT.AND P6, PT, R77, RZ, !P6 ;  /* 0x000000ff4d00720c */ /* 0x000fe400077c4270 */
[----:B------:R-:W-:Y:S02]  /*3300*/  LOP3.LUT R22, R22, 0xf7ffffff, RZ, 0xc0, !PT ;  /* 0xf7ffffff16167812 */ /* 0x000fe400078ec0ff */
[----:B------:R-:W-:-:S04]  /*3310*/  ISETP.LT.OR P6, PT, R74, 0x1, P6 ;  /* 0x000000014a00780c */ /* 0x000fc800037c1670 */
[----:B------:R-:W-:Y:S02]  /*3320*/  FSEL R76, R2, -INF , !P6 ;  /* 0xff800000024c7808 */ /* 0x000fe40007000000 */
[----:B------:R-:W-:-:S13]  /*3330*/  ISETP.GE.AND P6, PT, R82, 0x7a, PT ;  /* 0x0000007a5200780c */ /* 0x000fda0003fc6270 */
[----:B------:R-:W-:Y:S02]  /*3340*/  @P6 LOP3.LUT R22, R22, 0x8000000, RZ, 0xfc, !PT ;  /* 0x0800000016166812 */ /* 0x000fe400078efcff */
[----:B------:R-:W-:-:S04]  /*3350*/  ISETP.GT.AND P6, PT, R77, 0x79, !P6 ;  /* 0x000000794d00780c */ /* 0x000fc800077c4270 */
[----:B------:R-:W-:Y:S01]  /*3360*/  ISETP.LT.OR P6, PT, R74, 0x7a, P6 ;  /* 0x0000007a4a00780c */ /* 0x000fe200037c1670 */
[----:B------:R-:W-:-:S03]  /*3370*/  IMAD.IADD R74, R83, 0x1, R40 ;  /* 0x00000001534a7824 */ /* 0x000fc600078e0228 */
[----:B------:R-:W-:Y:S02]  /*3380*/  FSEL R2, R85, -INF , !P6 ;  /* 0xff80000055027808 */ /* 0x000fe40007000000 */
[----:B------:R-:W-:-:S13]  /*3390*/  PLOP3.LUT P6, PT, PT, PT, UP1, 0x40, 0x0 ;  /* 0x000000000000781c */ /* 0x000fda0003fce818 */
[----:B------:R-:W-:Y:S05]  /*33a0*/  @P6 BRA `(.L_x_801) ;  /* 0x0000000000646947 */ /* 0x000fea0003800000 */
        /* <DEDUP_REMOVED lines=9> */
[----:B------:R-:W-:Y:S01]  /*3440*/  @P6 IMAD.HI.U32 R40, R73, UR10, RZ ;  /* 0x0000000a49286c27 */ /* 0x000fe2000f8e00ff */
[----:B------:R-:W-:-:S13]  /*3450*/  PLOP3.LUT P6, PT, PT, PT, UP2, 0x80, 0x0 ;  /* 0x000000000000781c */ /* 0x000fda0003fcf028 */
[----:B------:R-:W-:-:S04]  /*3460*/  @P6 SHF.R.U32.HI R73, RZ, UR11, R40 ;  /* 0x0000000bff496c19 */ /* 0x000fc80008011628 */
[----:B------:R-:W-:Y:S01]  /*3470*/  LOP3.LUT R73, RZ, R73, RZ, 0x33, !PT ;  /* 0x00000049ff497212 */ /* 0x000fe200078e33ff */
[----:B------:R-:W-:Y:S06]  /*3480*/  BRA `(.L_x_804) ;  /* 0x0000000000187947 */ /* 0x000fec0003800000 */
.L_x_803:
[----:B------:R-:W-:-:S06]  /*3490*/  UISETP.NE.AND UP2, UPT, UR7, 0x1, UPT ;  /* 0x000000010700788c */ /* 0x000fcc000bf45270 */
[----:B------:R-:W-:-:S05]  /*34a0*/  PLOP3.LUT P6, PT, PT, PT, UP2, 0x80, 0x0 ;  /* 0x000000000000781c */ /* 0x000fca0003fcf028 */
[----:B------:R-:W-:-:S08]  /*34b0*/  @UP2 ULDC.64 UR10, c[0x0][0x9e8] ;  /* 0x00027a00000a2ab9 */ /* 0x000fd00000000a00 */
[----:B------:R-:W-:Y:S01]  /*34c0*/  @P6 IMAD.HI.U32 R40, R73, UR10, RZ ;  /* 0x0000000a49286c27 */ /* 0x000fe2000f8e00ff */
[----:B------:R-:W-:-:S13]  /*34d0*/  PLOP3.LUT P6, PT, PT, PT, UP2, 0x80, 0x0 ;  /* 0x000000000000781c */ /* 0x000fda0003fcf028 */
[----:B------:R-:W-:-:S07]  /*34e0*/  @P6 SHF.R.U32.HI R73, RZ, UR11, R40 ;  /* 0x0000000bff496c19 */ /* 0x000fce0008011628 */
.L_x_804:
[----:B------:R-:W-:Y:S05]  /*34f0*/  BSYNC B0 ;  /* 0x0000000000007941 */ /* 0x000fea0003800000 */
.L_x_802:
[----:B------:R-:W-:-:S04]  /*3500*/  IMAD R73, R73, UR7, -R78 ;  /* 0x0000000749497c24 */ /* 0x000fc8000f8e0a4e */
[----:B------:R-:W-:-:S05]  /*3510*/  IMAD R73, R16, -0x2, R73 ;  /* 0xfffffffe10497824 */ /* 0x000fca00078e0249 */
[----:B------:R-:W-:Y:S02]  /*3520*/  VIMNMX R74, R74, R73, !PT ;  /* 0x000000494a4a7248 */ /* 0x000fe40007fe0100 */
[----:B------:R-:W-:-:S07]  /*3530*/  VIADDMNMX R70, R73, UR7, R70, PT ;  /* 0x0000000749467c46 */ /* 0x000fce000b800146 */
.L_x_801:
[----:B------:R-:W-:Y:S01]  /*3540*/  ISETP.GT.AND P2, PT, R74, 0x1, !P2 ;  /* 0x000000014a00780c */ /* 0x000fe20005744270 */
[----:B------:R-:W-:Y:S01]  /*3550*/  ULDC UR22, c[0x0][0x988] ;  /* 0x0002620000167ab9 */ /* 0x000fe20000000800 */
[----:B------:R-:W-:Y:S01]  /*3560*/  LOP3.LUT P6, RZ, R22, 0x8, RZ, 0xc0, !PT ;  /* 0x0000000816ff7812 */ /* 0x000fe200078cc0ff */
[----:B------:R-:W-:Y:S01]  /*3570*/  @UP0 ULDC UR10, c[0x0][0x44c] ;  /* 0x00011300000a0ab9 */ /* 0x000fe20000000800 */
[----:B------:R-:W-:Y:S01]  /*3580*/  ISETP.LT.OR P2, PT, R70, 0x2, P2 ;  /* 0x000000024600780c */ /* 0x000fe20001741670 */
[----:B------:R-:W-:Y:S01]  /*3590*/  UIMAD.WIDE.U32 UR10, UR39, UR10, URZ ;  /* 0x0000000a270a72a5 */ /* 0x000fe2000f8e003f */
[----:B------:R-:W-:Y:S01]  /*35a0*/  FMNMX.FTZ R73, R76, R89, !PT ;  /* 0x000000594c497209 */ /* 0x000fe20007810000 */
[----:B------:R-:W-:Y:S01]  /*35b0*/  @UP0 ULDC UR15, c[0x0][0x450] ;  /* 0x00011400000f0ab9 */ /* 0x000fe20000000800 */
[----:B------:R-:W-:Y:S01]  /*35c0*/  FSEL R42, R3, -INF , !P2 ;  /* 0xff800000032a7808 */ /* 0x000fe20005000000 */
[----:B------:R-:W-:Y:S01]  /*35d0*/  UMOV UR14, UR39 ;  /* 0x00000027000e7c82 */ /* 0x000fe20008000000 */
[----:B------:R-:W-:Y:S01]  /*35e0*/  LOP3.LUT P2, RZ, R22, 0x2, RZ, 0xc0, !PT ;  /* 0x0000000216ff7812 */ /* 0x000fe2000784c0ff */
[----:B------:R-:W-:Y:S01]  /*35f0*/  @UP0 USHF.R.U32.HI UR14, URZ, UR15, UR11 ;  /* 0x0000000f3f0e0299 */ /* 0x000fe2000801160b */
[----:B------:R-:W-:-:S02]  /*3600*/  FMNMX.FTZ R73, R90, R73, !PT ;  /* 0x000000495a497209 */ /* 0x000fc40007810000 */
[C---:B------:R-:W-:Y:S01]  /*3610*/  ISETP.GT.AND P2, PT, R74.reuse, 0x8, !P2 ;  /* 0x000000084a00780c */ /* 0x040fe20005744270 */
[----:B------:R-:W-:Y:S01]  /*3620*/  UIADD3 UR50, UR50, UR14, URZ ;  /* 0x0000000e32327290 */ /* 0x000fe2000fffe03f */
[----:B------:R-:W-:Y:S02]  /*3630*/  ISETP.GT.AND P3, PT, R74, 0x70, !P3 ;  /* 0x000000704a00780c */ /* 0x000fe40005f64270 */
[----:B------:R-:W-:Y:S01]  /*3640*/  ISETP.LT.OR P2, PT, R70, 0x9, P2 ;  /* 0x000000094600780c */ /* 0x000fe20001741670 */
[----:B------:R-:W-:Y:S01]  /*3650*/  UIADD3 UR6, UR50, UR6, URZ ;  /* 0x0000000632067290 */ /* 0x000fe2000fffe03f */
[----:B------:R-:W-:Y:S02]  /*3660*/  ISETP.GT.AND P4, PT, R74, 0x71, !P4 ;  /* 0x000000714a00780c */ /* 0x000fe40006784270 */
[----:B------:R-:W-:Y:S02]  /*3670*/  FSEL R5, R5, -INF , !P2 ;  /* 0xff80000005057808 */ /* 0x000fe40005000000 */
[----:B------:R-:W-:-:S02]  /*3680*/  LOP3.LUT P2, RZ, R22, 0x4, RZ, 0xc0, !PT ;  /* 0x0000000416ff7812 */ /* 0x000fc4000784c0ff */
[----:B------:R-:W-:Y:S02]  /*3690*/  ISETP.LT.OR P3, PT, R70, 0x71, P3 ;  /* 0x000000714600780c */ /* 0x000fe40001f61670 */
[C---:B------:R-:W-:Y:S02]  /*36a0*/  ISETP.GT.AND P2, PT, R74.reuse, 0x9, !P2 ;  /* 0x000000094a00780c */ /* 0x040fe40005744270 */
[----:B------:R-:W-:Y:S02]  /*36b0*/  ISETP.GT.AND P5, PT, R74, 0x78, !P5 ;  /* 0x000000784a00780c */ /* 0x000fe40006fa4270 */
[C---:B------:R-:W-:Y:S02]  /*36c0*/  ISETP.LT.OR P2, PT, R70.reuse, 0xa, P2 ;  /* 0x0000000a4600780c */ /* 0x040fe40001741670 */
[----:B------:R-:W-:Y:S02]  /*36d0*/  ISETP.LT.OR P4, PT, R70, 0x72, P4 ;  /* 0x000000724600780c */ /* 0x000fe40002781670 */
[----:B------:R-:W-:-:S02]  /*36e0*/  FSEL R40, R4, -INF , !P2 ;  /* 0xff80000004287808 */ /* 0x000fc40005000000 */
[----:B------:R-:W-:Y:S02]  /*36f0*/  ISETP.GT.AND P2, PT, R74, 0x10, !P6 ;  /* 0x000000104a00780c */ /* 0x000fe40007744270 */
[----:B------:R-:W-:Y:S02]  /*3700*/  FMNMX.FTZ R4, R72, R73, !PT ;  /* 0x0000004948047209 */ /* 0x000fe40007810000 */
[----:B------:R-:W-:Y:S02]  /*3710*/  ISETP.LT.OR P2, PT, R70, 0x11, P2 ;  /* 0x000000114600780c */ /* 0x000fe40001741670 */
[----:B------:R-:W-:Y:S02]  /*3720*/  FMNMX.FTZ R4, R71, R4, !PT ;  /* 0x0000000447047209 */ /* 0x000fe40007810000 */
[----:B------:R-:W-:Y:S02]  /*3730*/  FSEL R7, R7, -INF , !P2 ;  /* 0xff80000007077808 */ /* 0x000fe40005000000 */
[----:B------:R-:W-:-:S02]  /*3740*/  LOP3.LUT P2, RZ, R22, 0x2000000, RZ, 0xc0, !PT ;  /* 0x0200000016ff7812 */ /* 0x000fc4000784c0ff */
[----:B------:R-:W-:Y:S02]  /*3750*/  FMNMX.FTZ R73, R69, R4, !PT ;  /* 0x0000000445497209 */ /* 0x000fe40007810000 */
[----:B------:R-:W-:Y:S02]  /*3760*/  ISETP.GT.AND P2, PT, R74, 0x11, !P2 ;  /* 0x000000114a00780c */ /* 0x000fe40005744270 */
[----:B------:R-:W-:Y:S02]  /*3770*/  FMNMX.FTZ R73, R68, R73, !PT ;  /* 0x0000004944497209 */ /* 0x000fe40007810000 */
[----:B------:R-:W-:Y:S02]  /*3780*/  ISETP.LT.OR P2, PT, R70, 0x12, P2 ;  /* 0x000000124600780c */ /* 0x000fe40001741670 */
[----:B------:R-:W-:Y:S02]  /*3790*/  FMNMX.FTZ R4, R60, R73, !PT ;  /* 0x000000493c047209 */ /* 0x000fe40007810000 */
[----:B------:R-:W-:-:S02]  /*37a0*/  FSEL R3, R6, -INF , !P2 ;  /* 0xff80000006037808 */ /* 0x000fc40005000000 */
[----:B------:R-:W-:Y:S02]  /*37b0*/  LOP3.LUT P2, RZ, R22, 0x1000000, RZ, 0xc0, !PT ;  /* 0x0100000016ff7812 */ /* 0x000fe4000784c0ff */
[----:B------:R-:W-:Y:S02]  /*37c0*/  FMNMX.FTZ R4, R67, R4, !PT ;  /* 0x0000000443047209 */ /* 0x000fe40007810000 */
[----:B------:R-:W-:Y:S02]  /*37d0*/  ISETP.GT.AND P2, PT, R74, 0x18, !P2 ;  /* 0x000000184a00780c */ /* 0x000fe40005744270 */
[----:B------:R-:W-:Y:S02]  /*37e0*/  LOP3.LUT P6, RZ, R22, 0x8000, RZ, 0xc0, !PT ;  /* 0x0000800016ff7812 */ /* 0x000fe400078cc0ff */
[----:B------:R-:W-:Y:S02]  /*37f0*/  ISETP.LT.OR P2, PT, R70, 0x19, P2 ;  /* 0x000000194600780c */ /* 0x000fe40001741670 */
[----:B------:R-:W-:-:S02]  /*3800*/  FMNMX.FTZ R73, R63, R4, !PT ;  /* 0x000000043f497209 */ /* 0x000fc40007810000 */
[----:B------:R-:W-:Y:S02]  /*3810*/  FSEL R9, R9, -INF , !P2 ;  /* 0xff80000009097808 */ /* 0x000fe40005000000 */
[----:B------:R-:W-:Y:S02]  /*3820*/  LOP3.LUT P2, RZ, R22, 0x800000, RZ, 0xc0, !PT ;  /* 0x0080000016ff7812 */ /* 0x000fe4000784c0ff */
[----:B------:R-:W-:Y:S02]  /*3830*/  FMNMX.FTZ R4, R66, R73, !PT ;  /* 0x0000004942047209 */ /* 0x000fe40007810000 */
[----:B------:R-:W-:Y:S02]  /*3840*/  ISETP.GT.AND P2, PT, R74, 0x19, !P2 ;  /* 0x000000194a00780c */ /* 0x000fe40005744270 */
[----:B------:R-:W-:Y:S02]  /*3850*/  FMNMX.FTZ R4, R61, R4, !PT ;  /* 0x000000043d047209 */ /* 0x000fe40007810000 */
[----:B------:R-:W-:-:S02]  /*3860*/  ISETP.LT.OR P2, PT, R70, 0x1a, P2 ;  /* 0x0000001a4600780c */ /* 0x000fc40001741670 */
[----:B------:R-:W-:Y:S02]  /*3870*/  FMNMX.FTZ R73, R65, R4, !PT ;  /* 0x0000000441497209 */ /* 0x000fe40007810000 */
[----:B------:R-:W-:Y:S02]  /*3880*/  FSEL R8, R8, -INF , !P2 ;  /* 0xff80000008087808 */ /* 0x000fe40005000000 */
[----:B------:R-:W-:Y:S02]  /*3890*/  LOP3.LUT P2, RZ, R22, 0x400000, RZ, 0xc0, !PT ;  /* 0x0040000016ff7812 */ /* 0x000fe4000784c0ff */
[----:B------:R-:W-:Y:S02]  /*38a0*/  FMNMX.FTZ R73, R62, R73, !PT ;  /* 0x000000493e497209 */ /* 0x000fe40007810000 */
[----:B------:R-:W-:Y:S02]  /*38b0*/  ISETP.GT.AND P2, PT, R74, 0x20, !P2 ;  /* 0x000000204a00780c */ /* 0x000fe40005744270 */
[----:B------:R-:W-:-:S02]  /*38c0*/  FMNMX.FTZ R73, R64, R73, !PT ;  /* 0x0000004940497209 */ /* 0x000fc40007810000 */
[----:B------:R-:W-:Y:S02]  /*38d0*/  ISETP.LT.OR P2, PT, R70, 0x21, P2 ;  /* 0x000000214600780c */ /* 0x000fe40001741670 */
[----:B------:R-:W-:Y:S02]  /*38e0*/  FMNMX.FTZ R4, R52, R73, !PT ;  /* 0x0000004934047209 */ /* 0x000fe40007810000 */
[----:B------:R-:W-:Y:S02]  /*38f0*/  FSEL R12, R12, -INF , !P2 ;  /* 0xff8000000c0c7808 */ /* 0x000fe40005000000 */
[----:B------:R-:W-:Y:S02]  /*3900*/  LOP3.LUT P2, RZ, R22, 0x200000, RZ, 0xc0, !PT ;  /* 0x0020000016ff7812 */ /* 0x000fe4000784c0ff */
[----:B------:R-:W-:Y:S02]  /*3910*/  FMNMX.FTZ R73, R55, R4, !PT ;  /* 0x0000000437497209 */ /* 0x000fe40007810000 */
[----:B------:R-:W-:-:S02]  /*3920*/  ISETP.GT.AND P2, PT, R74, 0x21, !P2 ;  /* 0x000000214a00780c */ /* 0x000fc40005744270 */
[----:B------:R-:W-:Y:S02]  /*3930*/  FMNMX.FTZ R4, R56, R73, !PT ;  /* 0x0000004938047209 */ /* 0x000fe40007810000 */
[----:B------:R-:W-:Y:S02]  /*3940*/  ISETP.LT.OR P2, PT, R70, 0x22, P2 ;  /* 0x000000224600780c */ /* 0x000fe40001741670 */
[----:B------:R-:W-:Y:S02]  /*3950*/  FMNMX.FTZ R73, R57, R4, !PT ;  /* 0x0000000439497209 */ /* 0x000fe40007810000 */
[----:B------:R-:W-:Y:S02]  /*3960*/  FSEL R11, R11, -INF , !P2 ;  /* 0xff8000000b0b7808 */ /* 0x000fe40005000000 */
[----:B------:R-:W-:Y:S02]  /*3970*/  LOP3.LUT P2, RZ, R22, 0x100000, RZ, 0xc0, !PT ;  /* 0x0010000016ff7812 */ /* 0x000fe4000784c0ff */
[----:B------:R-:W-:-:S02]  /*3980*/  FMNMX.FTZ R4, R58, R73, !PT ;  /* 0x000000493a047209 */ /* 0x000fc40007810000 */
        /* <DEDUP_REMOVED lines=15> */
[----:B------:R-:W-:Y:S02]  /*3a80*/  FMNMX.FTZ R73, R34, R73, !PT ;  /* 0x0000004922497209 */ /* 0x000fe40007810000 */
        /* <DEDUP_REMOVED lines=13> */
[----:B------:R-:W-:Y:S01]  /*3b60*/  FSEL R14, R14, -INF , !P3 ;  /* 0xff8000000e0e7808 */ /* 0x000fe20005800000 */
[----:B------:R-:W0:Y:S01]  /*3b70*/  SHFL.BFLY PT, R4, R73, 0x2, 0x1f ;  /* 0x0c401f0049047f89 */ /* 0x000e2200000e0000 */
[----:B------:R-:W-:-:S02]  /*3b80*/  ISETP.LT.OR P2, PT, R70, 0x39, P2 ;  /* 0x000000394600780c */ /* 0x000fc40001741670 */
[----:B------:R-:W-:Y:S02]  /*3b90*/  ISETP.LT.OR P5, PT, R70, 0x79, P5 ;  /* 0x000000794600780c */ /* 0x000fe40002fa1670 */
[----:B------:R-:W-:Y:S02]  /*3ba0*/  FSEL R27, R27, -INF , !P2 ;  /* 0xff8000001b1b7808 */ /* 0x000fe40005000000 */
[----:B------:R-:W-:Y:S02]  /*3bb0*/  ISETP.GT.AND P2, PT, R74, 0x39, !P6 ;  /* 0x000000394a00780c */ /* 0x000fe40007744270 */
[----:B------:R-:W-:Y:S02]  /*3bc0*/  LOP3.LUT P6, RZ, R22, 0x10, RZ, 0xc0, !PT ;  /* 0x0000001016ff7812 */ /* 0x000fe400078cc0ff */
[----:B------:R-:W-:Y:S02]  /*3bd0*/  ISETP.LT.OR P2, PT, R70, 0x3a, P2 ;  /* 0x0000003a4600780c */ /* 0x000fe40001741670 */
[----:B------:R-:W-:-:S02]  /*3be0*/  FSEL R24, R24, -INF , !P5 ;  /* 0xff80000018187808 */ /* 0x000fc40006800000 */
[----:B------:R-:W-:Y:S02]  /*3bf0*/  FSEL R28, R28, -INF , !P2 ;  /* 0xff8000001c1c7808 */ /* 0x000fe40005000000 */
[----:B------:R-:W-:-:S04]  /*3c00*/  LOP3.LUT P2, RZ, R22, 0x4000, RZ, 0xc0, !PT ;  /* 0x0000400016ff7812 */ /* 0x000fc8000784c0ff */
[----:B------:R-:W-:Y:S02]  /*3c10*/  ISETP.GT.AND P2, PT, R74, 0x40, !P2 ;  /* 0x000000404a00780c */ /* 0x000fe40005744270 */
[----:B0-----:R-:W-:Y:S02]  /*3c20*/  FMNMX.FTZ R6, R73, R4, !PT ;  /* 0x0000000449067209 */ /* 0x001fe40007810000 */
[----:B------:R-:W-:-:S03]  /*3c30*/  ISETP.LT.OR P2, PT, R70, 0x41, P2 ;  /* 0x000000414600780c */ /* 0x000fc60001741670 */
[----:B------:R-:W0:Y:S01]  /*3c40*/  SHFL.BFLY PT, R75, R6, 0x1, 0x1f ;  /* 0x0c201f00064b7f89 */ /* 0x000e2200000e0000 */
[----:B------:R-:W-:Y:S02]  /*3c50*/  FSEL R33, R33, -INF , !P2 ;  /* 0xff80000021217808 */ /* 0x000fe40005000000 */
[----:B------:R-:W-:-:S04]  /*3c60*/  LOP3.LUT P2, RZ, R22, 0x2000, RZ, 0xc0, !PT ;  /* 0x0000200016ff7812 */ /* 0x000fc8000784c0ff */
[----:B------:R-:W-:-:S04]  /*3c70*/  ISETP.GT.AND P2, PT, R74, 0x41, !P2 ;  /* 0x000000414a00780c */ /* 0x000fc80005744270 */
[----:B------:R-:W-:-:S04]  /*3c80*/  ISETP.LT.OR P2, PT, R70, 0x42, P2 ;  /* 0x000000424600780c */ /* 0x000fc80001741670 */
[----:B------:R-:W-:Y:S02]  /*3c90*/  FSEL R35, R35, -INF , !P2 ;  /* 0xff80000023237808 */ /* 0x000fe40005000000 */
[----:B------:R-:W-:-:S04]  /*3ca0*/  LOP3.LUT P2, RZ, R22, 0x1000, RZ, 0xc0, !PT ;  /* 0x0000100016ff7812 */ /* 0x000fc8000784c0ff */
[----:B------:R-:W-:Y:S02]  /*3cb0*/  ISETP.GT.AND P2, PT, R74, 0x48, !P2 ;  /* 0x000000484a00780c */ /* 0x000fe40005744270 */
[----:B0-----:R-:W-:Y:S02]  /*3cc0*/  FMNMX.FTZ R4, R6, R75, !PT ;  /* 0x0000004b06047209 */ /* 0x001fe40007810000 */
[----:B------:R-:W-:-:S03]  /*3cd0*/  ISETP.LT.OR P2, PT, R70, 0x49, P2 ;  /* 0x000000494600780c */ /* 0x000fc60001741670 */
[----:B------:R-:W-:Y:S01]  /*3ce0*/  FMUL.FTZ R79, R4, UR22 ;  /* 0x00000016044f7c20 */ /* 0x000fe20008410000 */
[----:B------:R-:W-:Y:S02]  /*3cf0*/  FSEL R37, R37, -INF , !P2 ;  /* 0xff80000025257808 */ /* 0x000fe40005000000 */
[----:B------:R-:W-:-:S04]  /*3d00*/  LOP3.LUT P2, RZ, R22, 0x800, RZ, 0xc0, !PT ;  /* 0x0000080016ff7812 */ /* 0x000fc8000784c0ff */
[----:B------:R-:W-:-:S04]  /*3d10*/  ISETP.GT.AND P2, PT, R74, 0x49, !P2 ;  /* 0x000000494a00780c */ /* 0x000fc80005744270 */
[----:B------:R-:W-:-:S04]  /*3d20*/  ISETP.LT.OR P2, PT, R70, 0x4a, P2 ;  /* 0x0000004a4600780c */ /* 0x000fc80001741670 */
        /* <DEDUP_REMOVED lines=25> */
[----:B------:R-:W-:Y:S02]  /*3ec0*/  ISETP.GT.AND P2, PT, R74, 0x68, !P6 ;  /* 0x000000684a00780c */ /* 0x000fe40007744270 */
[----:B------:R-:W-:Y:S02]  /*3ed0*/  LOP3.LUT P6, RZ, R22, 0x1, RZ, 0xc0, !PT ;  /* 0x0000000116ff7812 */ /* 0x000fe400078cc0ff */
[----:B------:R-:W-:-:S04]  /*3ee0*/  ISETP.LT.OR P2, PT, R70, 0x69, P2 ;  /* 0x000000694600780c */ /* 0x000fc80001741670 */
[----:B------:R-:W-:Y:S02]  /*3ef0*/  FSEL R54, R54, -INF , !P2 ;  /* 0xff80000036367808 */ /* 0x000fe40005000000 */
[----:B------:R-:W-:-:S04]  /*3f00*/  FSETP.NEU.FTZ.AND P2, PT, R4, -INF , PT ;  /* 0xff8000000400780b */ /* 0x000fc80003f5d000 */
[----:B------:R-:W-:Y:S02]  /*3f10*/  FSEL R79, R79, RZ, P2 ;  /* 0x000000ff4f4f7208 */ /* 0x000fe40001000000 */
[----:B------:R-:W-:Y:S02]  /*3f20*/  ISETP.GT.AND P2, PT, R74, RZ, !P6 ;  /* 0x000000ff4a00720c */ /* 0x000fe40007744270 */
[----:B------:R-:W-:Y:S01]  /*3f30*/  LOP3.LUT P6, RZ, R22, 0x8000000, RZ, 0xc0, !PT ;  /* 0x0800000016ff7812 */ /* 0x000fe200078cc0ff */
[--C-:B------:R-:W-:Y:S01]  /*3f40*/  FFMA.FTZ R144, R71, UR22, -R79.reuse ;  /* 0x0000001647907c23 */ /* 0x100fe2000801084f */
[----:B------:R-:W-:Y:S01]  /*3f50*/  ISETP.LT.OR P2, PT, R70, 0x1, P2 ;  /* 0x000000014600780c */ /* 0x000fe20001741670 */
[--C-:B------:R-:W-:Y:S01]  /*3f60*/  FFMA.FTZ R140, R67, UR22, -R79.reuse ;  /* 0x00000016438c7c23 */ /* 0x100fe2000801084f */
[----:B------:R-:W-:Y:S01]  /*3f70*/  ISETP.GT.AND P6, PT, R74, 0x79, !P6 ;  /* 0x000000794a00780c */ /* 0x000fe200077c4270 */
[--C-:B------:R-:W-:Y:S01]  /*3f80*/  FFMA.FTZ R124, R36, UR22, -R79.reuse ;  /* 0x00000016247c7c23 */ /* 0x100fe2000801084f */
[----:B------:R-:W-:Y:S01]  /*3f90*/  FSEL R77, R0, -INF , !P2 ;  /* 0xff800000004d7808 */ /* 0x000fe20005000000 */
[--C-:B------:R-:W-:Y:S01]  /*3fa0*/  FFMA.FTZ R148, R76, UR22, -R79.reuse ;  /* 0x000000164c947c23 */ /* 0x100fe2000801084f */
[----:B------:R-:W-:Y:S01]  /*3fb0*/  LOP3.LUT P2, RZ, R22, 0x4000000, RZ, 0xc0, !PT ;  /* 0x0400000016ff7812 */ /* 0x000fe2000784c0ff */
[--C-:B------:R-:W-:Y:S01]  /*3fc0*/  FFMA.FTZ R73, R89, UR22, -R79.reuse ;  /* 0x0000001659497c23 */ /* 0x100fe2000801084f */
[----:B------:R-:W-:Y:S01]  /*3fd0*/  FMNMX.FTZ R0, R77, R42, !PT ;  /* 0x0000002a4d007209 */ /* 0x000fe20007810000 */
[--C-:B------:R-:W-:Y:S01]  /*3fe0*/  FFMA.FTZ R150, R90, UR22, -R79.reuse ;  /* 0x000000165a967c23 */ /* 0x100fe2000801084f */
[----:B------:R-:W-:Y:S01]  /*3ff0*/  ISETP.GT.AND P2, PT, R74, 0x69, !P2 ;  /* 0x000000694a00780c */ /* 0x000fe20005744270 */
[----:B------:R-:W-:Y:S01]  /*4000*/  MUFU.EX2 R148, R148 ;  /* 0x0000009400947308 */ /* 0x000fe20000000800 */
[----:B------:R-:W-:Y:S01]  /*4010*/  FMNMX.FTZ R71, R5, R0, !PT ;  /* 0x0000000005477209 */ /* 0x000fe20007810000 */
[--C-:B------:R-:W-:Y:S01]  /*4020*/  FFMA.FTZ R75, R72, UR22, -R79.reuse ;  /* 0x00000016484b7c23 */ /* 0x100fe2000801084f */
[----:B------:R-:W-:Y:S01]  /*4030*/  ISETP.LT.OR P2, PT, R70, 0x6a, P2 ;  /* 0x0000006a4600780c */ /* 0x000fe20001741670 */
[--C-:B------:R-:W-:Y:S01]  /*4040*/  FFMA.FTZ R126, R34, UR22, -R79.reuse ;  /* 0x00000016227e7c23 */ /* 0x100fe2000801084f */
[----:B------:R-:W-:Y:S01]  /*4050*/  FMNMX.FTZ R0, R40, R71, !PT ;  /* 0x0000004728007209 */ /* 0x000fe20007810000 */
[--C-:B------:R-:W-:Y:S01]  /*4060*/  FFMA.FTZ R69, R69, UR22, -R79.reuse ;  /* 0x0000001645457c23 */ /* 0x100fe2000801084f */
[----:B------:R-:W-:Y:S01]  /*4070*/  FSEL R10, R10, -INF , !P2 ;  /* 0xff8000000a0a7808 */ /* 0x000fe20005000000 */
[----:B------:R-:W0:Y:S01]  /*4080*/  MUFU.EX2 R73, R73 ;  /* 0x0000004900497308 */ /* 0x000e220000000800 */
[----:B------:R-:W-:Y:S01]  /*4090*/  FMNMX.FTZ R0, R7, R0, !PT ;  /* 0x0000000007007209 */ /* 0x000fe20007810000 */
[--C-:B------:R-:W-:Y:S01]  /*40a0*/  FFMA.FTZ R146, R68, UR22, -R79.reuse ;  /* 0x0000001644927c23 */ /* 0x100fe2000801084f */
[----:B------:R-:W-:Y:S01]  /*40b0*/  ISETP.LT.OR P6, PT, R70, 0x7a, P6 ;  /* 0x0000007a4600780c */ /* 0x000fe200037c1670 */
        /* <DEDUP_REMOVED lines=14> */
[--C-:B------:R-:W-:Y:S01]  /*41a0*/  FFMA.FTZ R61, R61, UR22, -R79.reuse ;  /* 0x000000163d3d7c23 */ /* 0x100fe2000801084f */
[--C-:B------:R-:W-:Y:S01]  /*41b0*/  FFMA.FTZ R31, R30, UR22, -R79.reuse ;  /* 0x000000161e1f7c23 */ /* 0x100fe2000801084f */
[--C-:B------:R-:W-:Y:S01]  /*41c0*/  FFMA.FTZ R136, R65, UR22, -R79.reuse ;  /* 0x0000001641887c23 */ /* 0x100fe2000801084f */
[----:B------:R-:W-:Y:S01]  /*41d0*/  FMNMX.FTZ R0, R11, R0, !PT ;  /* 0x000000000b007209 */ /* 0x000fe20007810000 */
[--C-:B------:R-:W-:Y:S01]  /*41e0*/  FFMA.FTZ R65, R62, UR22, -R79.reuse ;  /* 0x000000163e417c23 */ /* 0x100fe2000801084f */
[--C-:B------:R-:W-:Y:S01]  /*41f0*/  FFMA.FTZ R130, R38, UR22, -R79.reuse ;  /* 0x0000001626827c23 */ /* 0x100fe2000801084f */
[----:B------:R-:W3:Y:S01]  /*4200*/  MUFU.EX2 R144, R144 ;  /* 0x0000009000907308 */ /* 0x000ee20000000800 */
[----:B------:R-:W-:Y:S01]  /*4210*/  FMNMX.FTZ R67, R21, R0, !PT ;  /* 0x0000000015437209 */ /* 0x000fe20007810000 */
[--C-:B------:R-:W-:Y:S01]  /*4220*/  FFMA.FTZ R138, R64, UR22, -R79.reuse ;  /* 0x00000016408a7c23 */ /* 0x100fe2000801084f */
[--C-:B------:R-:W-:Y:S01]  /*4230*/  FFMA.FTZ R132, R55, UR22, -R79.reuse ;  /* 0x0000001637847c23 */ /* 0x100fe2000801084f */
[--C-:B------:R-:W-:Y:S01]  /*4240*/  FFMA.FTZ R134, R57, UR22, -R79.reuse ;  /* 0x0000001639867c23 */ /* 0x100fe2000801084f */
[----:B------:R-:W-:Y:S01]  /*4250*/  FMNMX.FTZ R67, R20, R67, !PT ;  /* 0x0000004314437209 */ /* 0x000fe20007810000 */
[--C-:B------:R-:W-:Y:S01]  /*4260*/  FFMA.FTZ R57, R44, UR22, -R79.reuse ;  /* 0x000000162c397c23 */ /* 0x100fe2000801084f */
[--C-:B------:R-:W-:Y:S01]  /*4270*/  FFMA.FTZ R49, R49, UR22, -R79.reuse ;  /* 0x0000001631317c23 */ /* 0x100fe2000801084f */
[----:B------:R-:W4:Y:S01]  /*4280*/  MUFU.EX2 R69, R69 ;  /* 0x0000004500457308 */ /* 0x000f220000000800 */
[----:B------:R-:W-:Y:S01]  /*4290*/  FMNMX.FTZ R0, R26, R67, !PT ;  /* 0x000000431a007209 */ /* 0x000fe20007810000 */
[----:B------:R-:W-:-:S03]  /*42a0*/  FFMA.FTZ R55, R46, UR22, -R79 ;  /* 0x000000162e377c23 */ /* 0x000fc6000801084f */
[----:B------:R-:W-:-:S03]  /*42b0*/  FMNMX.FTZ R0, R25, R0, !PT ;  /* 0x0000000019007209 */ /* 0x000fc60007810000 */
[----:B------:R-:W5:Y:S01]  /*42c0*/  MUFU.EX2 R146, R146 ;  /* 0x0000009200927308 */ /* 0x000f620000000800 */
[----:B------:R-:W-:-:S04]  /*42d0*/  FMNMX.FTZ R67, R27, R0, !PT ;  /* 0x000000001b437209 */ /* 0x000fc80007810000 */
        /* <DEDUP_REMOVED lines=10> */
[----:B------:R-:W-:Y:S01]  /*4380*/  MUFU.EX2 R142, R142 ;  /* 0x0000008e008e7308 */ /* 0x000fe20000000800 */
[----:B------:R-:W-:-:S04]  /*4390*/  FMNMX.FTZ R67, R45, R0, !PT ;  /* 0x000000002d437209 */ /* 0x000fc80007810000 */
[----:B------:R-:W-:Y:S01]  /*43a0*/  FMNMX.FTZ R0, R48, R67, !PT ;  /* 0x0000004330007209 */ /* 0x000fe20007810000 */
[--C-:B------:R-:W-:Y:S01]  /*43b0*/  FFMA.FTZ R67, R52, UR22, -R79.reuse ;  /* 0x0000001634437c23 */ /* 0x100fe2000801084f */
[----:B------:R-:W-:Y:S01]  /*43c0*/  FSEL R52, R15, -INF , !P6 ;  /* 0xff8000000f347808 */ /* 0x000fe20007000000 */
[----:B------:R-:W-:Y:S01]  /*43d0*/  MUFU.EX2 R61, R61 ;  /* 0x0000003d003d7308 */ /* 0x000fe20000000800 */
[----:B------:R-:W-:Y:S01]  /*43e0*/  FMNMX.FTZ R0, R51, R0, !PT ;  /* 0x0000000033007209 */ /* 0x000fe20007810000 */
[----:B------:R-:W-:-:S03]  /*43f0*/  FFMA.FTZ R15, R58, UR22, -R79 ;  /* 0x000000163a0f7c23 */ /* 0x000fc6000801084f */
[----:B------:R-:W-:Y:S02]  /*4400*/  FMNMX.FTZ R81, R53, R0, !PT ;  /* 0x0000000035517209 */ /* 0x000fe40007810000 */
[----:B------:R-:W-:Y:S01]  /*4410*/  FSEL R0, R13, -INF , !P4 ;  /* 0xff8000000d007808 */ /* 0x000fe20006000000 */
[----:B------:R-:W-:Y:S01]  /*4420*/  MUFU.EX2 R136, R136 ;  /* 0x0000008800887308 */ /* 0x000fe20000000800 */
[----:B------:R-:W-:Y:S01]  /*4430*/  FMNMX.FTZ R81, R54, R81, !PT ;  /* 0x0000005136517209 */ /* 0x000fe20007810000 */
[----:B------:R-:W-:-:S03]  /*4440*/  FFMA.FTZ R13, R56, UR22, -R79 ;  /* 0x00000016380d7c23 */ /* 0x000fc6000801084f */
[----:B------:R-:W-:-:S03]  /*4450*/  FMNMX.FTZ R81, R10, R81, !PT ;  /* 0x000000510a517209 */ /* 0x000fc60007810000 */
[----:B------:R-:W-:Y:S01]  /*4460*/  MUFU.EX2 R65, R65 ;  /* 0x0000004100417308 */ /* 0x000fe20000000800 */
[----:B------:R-:W-:-:S04]  /*4470*/  FMNMX.FTZ R81, R14, R81, !PT ;  /* 0x000000510e517209 */ /* 0x000fc80007810000 */
[----:B------:R-:W-:-:S03]  /*4480*/  FMNMX.FTZ R81, R0, R81, !PT ;  /* 0x0000005100517209 */ /* 0x000fc60007810000 */
[----:B------:R-:W-:Y:S01]  /*4490*/  MUFU.EX2 R138, R138 ;  /* 0x0000008a008a7308 */ /* 0x000fe20000000800 */
[----:B------:R-:W-:-:S04]  /*44a0*/  FMNMX.FTZ R81, R24, R81, !PT ;  /* 0x0000005118517209 */ /* 0x000fc80007810000 */
[----:B------:R-:W-:-:S03]  /*44b0*/  FMNMX.FTZ R81, R52, R81, !PT ;  /* 0x0000005134517209 */ /* 0x000fc60007810000 */
[----:B------:R-:W-:Y:S02]  /*44c0*/  MUFU.EX2 R67, R67 ;  /* 0x0000004300437308 */ /* 0x000fe40000000800 */
[----:B------:R-:W0:Y:S06]  /*44d0*/  SHFL.BFLY PT, R6, R81, 0x2, 0x1f ;  /* 0x0c401f0051067f89 */ /* 0x000e2c00000e0000 */
[----:B------:R-:W-:Y:S08]  /*44e0*/  MUFU.EX2 R132, R132 ;  /* 0x0000008400847308 */ /* 0x000ff00000000800 */
[----:B------:R-:W-:Y:S08]  /*44f0*/  MUFU.EX2 R13, R13 ;  /* 0x0000000d000d7308 */ /* 0x000ff00000000800 */
[----:B------:R-:W-:Y:S01]  /*4500*/  MUFU.EX2 R134, R134 ;  /* 0x0000008600867308 */ /* 0x000fe20000000800 */
[----:B0-----:R-:W-:-:S05]  /*4510*/  FMNMX.FTZ R36, R81, R6, !PT ;  /* 0x0000000651247209 */ /* 0x001fca0007810000 */
        /* <DEDUP_REMOVED lines=12> */
[----:B------:R-:W-:Y:S01]  /*45e0*/  FADD.FTZ R3, R148, R73 ;  /* 0x0000004994037221 */ /* 0x000fe20000010000 */
[--C-:B------:R-:W-:Y:S01]  /*45f0*/  FFMA.FTZ R149, R77, UR22, -R34.reuse ;  /* 0x000000164d957c23 */ /* 0x100fe20008010822 */
[--C-:B------:R-:W-:Y:S01]  /*4600*/  FFMA.FTZ R2, R42, UR22, -R34.reuse ;  /* 0x000000162a027c23 */ /* 0x100fe20008010822 */
[--C-:B------:R-:W-:Y:S01]  /*4610*/  FFMA.FTZ R151, R5, UR22, -R34.reuse ;  /* 0x0000001605977c23 */ /* 0x100fe20008010822 */
[----:B-1----:R-:W-:Y:S01]  /*4620*/  FADD.FTZ R36, R150, R3 ;  /* 0x0000000396247221 */ /* 0x002fe20000010000 */
[--C-:B------:R-:W-:Y:S01]  /*4630*/  FFMA.FTZ R30, R40, UR22, -R34.reuse ;  /* 0x00000016281e7c23 */ /* 0x100fe20008010822 */
[----:B------:R-:W-:Y:S01]  /*4640*/  FFMA.FTZ R145, R7, UR22, -R34 ;  /* 0x0000001607917c23 */ /* 0x000fe20008010822 */
[----:B------:R-:W-:Y:S01]  /*4650*/  MUFU.EX2 R149, R149 ;  /* 0x0000009500957308 */ /* 0x000fe20000000800 */
[----:B--2---:R-:W-:Y:S01]  /*4660*/  FADD.FTZ R3, R75, R36 ;  /* 0x000000244b037221 */ /* 0x004fe20000010000 */
[--C-:B------:R-:W-:Y:S01]  /*4670*/  FFMA.FTZ R147, R9, UR22, -R34.reuse ;  /* 0x0000001609937c23 */ /* 0x100fe20008010822 */
[--C-:B------:R-:W-:Y:S01]  /*4680*/  FFMA.FTZ R8, R8, UR22, -R34.reuse ;  /* 0x0000001608087c23 */ /* 0x100fe20008010822 */
[--C-:B------:R-:W-:Y:S01]  /*4690*/  FFMA.FTZ R141, R12, UR22, -R34.reuse ;  /* 0x000000160c8d7c23 */ /* 0x100fe20008010822 */
[----:B---3--:R-:W-:Y:S01]  /*46a0*/  FADD.FTZ R36, R144, R3 ;  /* 0x0000000390247221 */ /* 0x008fe20000010000 */
[--C-:B------:R-:W-:Y:S01]  /*46b0*/  FFMA.FTZ R12, R11, UR22, -R34.reuse ;  /* 0x000000160b0c7c23 */ /* 0x100fe20008010822 */
[----:B------:R-:W-:Y:S01]  /*46c0*/  FFMA.FTZ R143, R21, UR22, -R34 ;  /* 0x00000016158f7c23 */ /* 0x000fe20008010822 */
[----:B------:R-:W0:Y:S01]  /*46d0*/  MUFU.EX2 R2, R2 ;  /* 0x0000000200027308 */ /* 0x000e220000000800 */
[----:B----4-:R-:W-:Y:S01]  /*46e0*/  FADD.FTZ R3, R69, R36 ;  /* 0x0000002445037221 */ /* 0x010fe20000010000 */
[--C-:B------:R-:W-:Y:S01]  /*46f0*/  FFMA.FTZ R20, R20, UR22, -R34.reuse ;  /* 0x0000001614147c23 */ /* 0x100fe20008010822 */
[--C-:B------:R-:W-:Y:S01]  /*4700*/  FFMA.FTZ R137, R26, UR22, -R34.reuse ;  /* 0x000000161a897c23 */ /* 0x100fe20008010822 */
[--C-:B------:R-:W-:Y:S01]  /*4710*/  FFMA.FTZ R26, R25, UR22, -R34.reuse ;  /* 0x00000016191a7c23 */ /* 0x100fe20008010822 */
[----:B-----5:R-:W-:Y:S01]  /*4720*/  FADD.FTZ R36, R146, R3 ;  /* 0x0000000392247221 */ /* 0x020fe20000010000 */
[--C-:B------:R-:W-:Y:S01]  /*4730*/  FFMA.FTZ R139, R27, UR22, -R34.reuse ;  /* 0x000000161b8b7c23 */ /* 0x100fe20008010822 */
[----:B------:R-:W-:Y:S01]  /*4740*/  FFMA.FTZ R28, R28, UR22, -R34 ;  /* 0x000000161c1c7c23 */ /* 0x000fe20008010822 */
[----:B------:R-:W1:Y:S01]  /*4750*/  MUFU.EX2 R151, R151 ;  /* 0x0000009700977308 */ /* 0x000e620000000800 */
[----:B------:R-:W-:Y:S01]  /*4760*/  FADD.FTZ R3, R71, R36 ;  /* 0x0000002447037221 */ /* 0x000fe20000010000 */
[--C-:B------:R-:W-:Y:S01]  /*4770*/  FFMA.FTZ R133, R33, UR22, -R34.reuse ;  /* 0x0000001621857c23 */ /* 0x100fe20008010822 */
[--C-:B------:R-:W-:Y:S01]  /*4780*/  FFMA.FTZ R36, R35, UR22, -R34.reuse ;  /* 0x0000001623247c23 */ /* 0x100fe20008010822 */
[--C-:B------:R-:W-:Y:S01]  /*4790*/  FFMA.FTZ R135, R37, UR22, -R34.reuse ;  /* 0x0000001625877c23 */ /* 0x100fe20008010822 */
[----:B------:R-:W-:Y:S01]  /*47a0*/  FADD.FTZ R38, R140, R3 ;  /* 0x000000038c267221 */ /* 0x000fe20000010000 */
[--C-:B------:R-:W-:Y:S01]  /*47b0*/  FFMA.FTZ R129, R41, UR22, -R34.reuse ;  /* 0x0000001629817c23 */ /* 0x100fe20008010822 */
[----:B------:R-:W-:Y:S01]  /*47c0*/  FFMA.FTZ R131, R45, UR22, -R34 ;  /* 0x000000162d837c23 */ /* 0x000fe20008010822 */
[----:B------:R-:W2:Y:S01]  /*47d0*/  MUFU.EX2 R30, R30 ;  /* 0x0000001e001e7308 */ /* 0x000ea20000000800 */
[----:B------:R-:W-:Y:S01]  /*47e0*/  FADD.FTZ R3, R63, R38 ;  /* 0x000000263f037221 */ /* 0x000fe20000010000 */
[----:B0-----:R-:W-:Y:S01]  /*47f0*/  FADD.FTZ R40, R149, R2 ;  /* 0x0000000295287221 */ /* 0x001fe20000010000 */
[--C-:B------:R-:W-:Y:S01]  /*4800*/  FFMA.FTZ R48, R48, UR22, -R34.reuse ;  /* 0x0000001630307c23 */ /* 0x100fe20008010822 */
[--C-:B------:R-:W-:Y:S01]  /*4810*/  FFMA.FTZ R51, R51, UR22, -R34.reuse ;  /* 0x0000001633337c23 */ /* 0x100fe20008010822 */
[----:B------:R-:W-:Y:S01]  /*4820*/  FADD.FTZ R38, R142, R3 ;  /* 0x000000038e267221 */ /* 0x000fe20000010000 */
[--C-:B------:R-:W-:Y:S01]  /*4830*/  FFMA.FTZ R53, R53, UR22, -R34.reuse ;  /* 0x0000001635357c23 */ /* 0x100fe20008010822 */
[----:B------:R-:W-:Y:S01]  /*4840*/  FFMA.FTZ R54, R54, UR22, -R34 ;  /* 0x0000001636367c23 */ /* 0x000fe20008010822 */
[----:B------:R-:W0:Y:S01]  /*4850*/  MUFU.EX2 R145, R145 ;  /* 0x0000009100917308 */ /* 0x000e220000000800 */
[----:B-1----:R-:W-:Y:S01]  /*4860*/  FADD.FTZ R3, R151, R40 ;  /* 0x0000002897037221 */ /* 0x002fe20000010000 */
[----:B------:R-:W-:Y:S01]  /*4870*/  FADD.FTZ R5, R61, R38 ;  /* 0x000000263d057221 */ /* 0x000fe20000010000 */
[--C-:B------:R-:W-:Y:S01]  /*4880*/  FFMA.FTZ R38, R39, UR22, -R34.reuse ;  /* 0x0000001627267c23 */ /* 0x100fe20008010822 */
[--C-:B------:R-:W-:Y:S01]  /*4890*/  FFMA.FTZ R10, R10, UR22, -R34.reuse ;  /* 0x000000160a0a7c23 */ /* 0x100fe20008010822 */
[----:B------:R-:W-:Y:S01]  /*48a0*/  FFMA.FTZ R14, R14, UR22, -R34 ;  /* 0x000000160e0e7c23 */ /* 0x000fe20008010822 */
[----:B------:R-:W-:Y:S01]  /*48b0*/  FADD.FTZ R42, R136, R5 ;  /* 0x00000005882a7221 */ /* 0x000fe20000010000 */
[----:B------:R-:W-:Y:S01]  /*48c0*/  F2FP.BF16.F32.PACK_AB R149, R2, R149 ;  /* 0x000000950295723e */ /* 0x000fe200000010ff */
[----:B------:R-:W1:Y:S01]  /*48d0*/  MUFU.EX2 R32, R32 ;  /* 0x0000002000207308 */ /* 0x000e620000000800 */
[----:B--2---:R-:W-:Y:S01]  /*48e0*/  FADD.FTZ R40, R30, R3 ;  /* 0x000000031e287221 */ /* 0x004fe20000010000 */
[----:B------:R-:W-:Y:S01]  /*48f0*/  FADD.FTZ R5, R65, R42 ;  /* 0x0000002a41057221 */ /* 0x000fe20000010000 */
[----:B------:R-:W-:Y:S01]  /*4900*/  FFMA.FTZ R24, R24, UR22, -R34 ;  /* 0x0000001618187c23 */ /* 0x000fe20008010822 */
[----:B------:R-:W-:-:S02]  /*4910*/  F2FP.BF16.F32.PACK_AB R148, R73, R148 ;  /* 0x000000944994723e */ /* 0x000fc400000010ff */
[----:B------:R-:W-:Y:S01]  /*4920*/  FADD.FTZ R44, R138, R5 ;  /* 0x000000058a2c7221 */ /* 0x000fe20000010000 */
[----:B------:R-:W-:Y:S01]  /*4930*/  F2FP.BF16.F32.PACK_AB R150, R75, R150 ;  /* 0x000000964b96723e */ /* 0x000fe200000010ff */
[----:B------:R-:W2:Y:S01]  /*4940*/  MUFU.EX2 R147, R147 ;  /* 0x0000009300937308 */ /* 0x000ea20000000800 */
[----:B0-----:R-:W-:Y:S01]  /*4950*/  FADD.FTZ R3, R145, R40 ;  /* 0x0000002891037221 */ /* 0x001fe20000010000 */
[----:B------:R-:W-:Y:S01]  /*4960*/  FADD.FTZ R5, R67, R44 ;  /* 0x0000002c43057221 */ /* 0x000fe20000010000 */
[----:B------:R-:W-:Y:S01]  /*4970*/  FFMA.FTZ R40, R43, UR22, -R34 ;  /* 0x000000162b287c23 */ /* 0x000fe20008010822 */
[----:B------:R-:W-:Y:S02]  /*4980*/  F2FP.BF16.F32.PACK_AB R144, R69, R144 ;  /* 0x000000904590723e */ /* 0x000fe400000010ff */
[----:B------:R-:W-:Y:S01]  /*4990*/  FADD.FTZ R44, R132, R5 ;  /* 0x00000005842c7221 */ /* 0x000fe20000010000 */
[----:B------:R-:W-:Y:S01]  /*49a0*/  F2FP.BF16.F32.PACK_AB R146, R71, R146 ;  /* 0x000000924792723e */ /* 0x000fe200000010ff */
[----:B------:R-:W0:Y:S01]  /*49b0*/  MUFU.EX2 R8, R8 ;  /* 0x0000000800087308 */ /* 0x000e220000000800 */
[----:B-1----:R-:W-:Y:S01]  /*49c0*/  FADD.FTZ R42, R32, R3 ;  /* 0x00000003202a7221 */ /* 0x002fe20000010000 */
[----:B------:R-:W-:Y:S01]  /*49d0*/  FADD.FTZ R5, R13, R44 ;  /* 0x0000002c0d057221 */ /* 0x000fe20000010000 */
[----:B------:R-:W-:-:S02]  /*49e0*/  F2FP.BF16.F32.PACK_AB R140, R63, R140 ;  /* 0x0000008c3f8c723e */ /* 0x000fc400000010ff */
[----:B------:R-:W-:Y:S01]  /*49f0*/  F2FP.BF16.F32.PACK_AB R142, R61, R142 ;  /* 0x0000008e3d8e723e */ /* 0x000fe200000010ff */
[----:B------:R-:W-:Y:S01]  /*4a00*/  FADD.FTZ R44, R134, R5 ;  /* 0x00000005862c7221 */ /* 0x000fe20000010000 */
[----:B------:R-:W-:Y:S01]  /*4a10*/  FFMA.FTZ R5, R0, UR22, -R34 ;  /* 0x0000001600057c23 */ /* 0x000fe20008010822 */
[----:B------:R-:W1:Y:S01]  /*4a20*/  MUFU.EX2 R141, R141 ;  /* 0x0000008d008d7308 */ /* 0x000e620000000800 */
[----:B--2---:R-:W-:Y:S01]  /*4a30*/  FADD.FTZ R3, R147, R42 ;  /* 0x0000002a93037221 */ /* 0x004fe20000010000 */
[----:B------:R-:W-:Y:S01]  /*4a40*/  FADD.FTZ R7, R15, R44 ;  /* 0x0000002c0f077221 */ /* 0x000fe20000010000 */
[----:B------:R-:W-:Y:S01]  /*4a50*/  FFMA.FTZ R34, R52, UR22, -R34 ;  /* 0x0000001634227c23 */ /* 0x000fe20008010822 */
[----:B------:R-:W-:Y:S02]  /*4a60*/  F2FP.BF16.F32.PACK_AB R136, R65, R136 ;  /* 0x000000884188723e */ /* 0x000fe400000010ff */
[----:B------:R-:W-:Y:S02]  /*4a70*/  F2FP.BF16.F32.PACK_AB R138, R67, R138 ;  /* 0x0000008a438a723e */ /* 0x000fe400000010ff */
[----:B------:R-:W2:Y:S01]  /*4a80*/  MUFU.EX2 R12, R12 ;  /* 0x0000000c000c7308 */ /* 0x000ea20000000800 */
[----:B0-----:R-:W-:Y:S01]  /*4a90*/  FADD.FTZ R42, R8, R3 ;  /* 0x00000003082a7221 */ /* 0x001fe20000010000 */
[----:B------:R-:W-:-:S02]  /*4aa0*/  F2FP.BF16.F32.PACK_AB R132, R13, R132 ;  /* 0x000000840d84723e */ /* 0x000fc400000010ff */
[----:B------:R-:W-:Y:S02]  /*4ab0*/  F2FP.BF16.F32.PACK_AB R134, R15, R134 ;  /* 0x000000860f86723e */ /* 0x000fe400000010ff */
[----:B------:R-:W-:Y:S02]  /*4ac0*/  F2FP.BF16.F32.PACK_AB R151, R30, R151 ;  /* 0x000000971e97723e */ /* 0x000fe400000010ff */
[----:B------:R-:W0:Y:S01]  /*4ad0*/  MUFU.EX2 R143, R143 ;  /* 0x0000008f008f7308 */ /* 0x000e220000000800 */
[----:B-1----:R-:W-:Y:S01]  /*4ae0*/  FADD.FTZ R3, R141, R42 ;  /* 0x0000002a8d037221 */ /* 0x002fe20000010000 */
[----:B------:R-:W-:Y:S02]  /*4af0*/  F2FP.BF16.F32.PACK_AB R145, R32, R145 ;  /* 0x000000912091723e */ /* 0x000fe400000010ff */
[----:B------:R-:W-:-:S04]  /*4b00*/  F2FP.BF16.F32.PACK_AB R147, R8, R147 ;  /* 0x000000930893723e */ /* 0x000fc800000010ff */
[----:B------:R-:W1:Y:S01]  /*4b10*/  MUFU.EX2 R20, R20 ;  /* 0x0000001400147308 */ /* 0x000e620000000800 */
[C---:B--2---:R-:W-:Y:S01]  /*4b20*/  FADD.FTZ R42, R12.reuse, R3 ;  /* 0x000000030c2a7221 */ /* 0x044fe20000010000 */
[----:B------:R-:W-:-:S06]  /*4b30*/  F2FP.BF16.F32.PACK_AB R141, R12, R141 ;  /* 0x0000008d0c8d723e */ /* 0x000fcc00000010ff */
[----:B------:R-:W2:Y:S01]  /*4b40*/  MUFU.EX2 R137, R137 ;  /* 0x0000008900897308 */ /* 0x000ea20000000800 */
[----:B0-----:R-:W-:Y:S01]  /*4b50*/  FADD.FTZ R3, R143, R42 ;  /* 0x0000002a8f037221 */ /* 0x001fe20000010000 */
[----:B------:R-:W-:Y:S01]  /*4b60*/  FADD.FTZ R42, R128, R7 ;  /* 0x00000007802a7221 */ /* 0x000fe20000010000 */
[----:B------:R-:W-:-:S03]  /*4b70*/  F2FP.BF16.F32.PACK_AB R128, R49, R128 ;  /* 0x000000803180723e */ /* 0x000fc600000010ff */
[----:B------:R-:W-:Y:S02]  /*4b80*/  FADD.FTZ R7, R49, R42 ;  /* 0x0000002a31077221 */ /* 0x000fe40000010000 */
[----:B------:R-:W0:Y:S01]  /*4b90*/  MUFU.EX2 R26, R26 ;  /* 0x0000001a001a7308 */ /* 0x000e220000000800 */
[----:B-1----:R-:W-:Y:S01]  /*4ba0*/  FADD.FTZ R0, R20, R3 ;  /* 0x0000000314007221 */ /* 0x002fe20000010000 */
[----:B------:R-:W-:Y:S01]  /*4bb0*/  FADD.FTZ R42, R130, R7 ;  /* 0x00000007822a7221 */ /* 0x000fe20000010000 */
[C---:B------:R-:W-:Y:S02]  /*4bc0*/  F2FP.BF16.F32.PACK_AB R130, R55.reuse, R130 ;  /* 0x000000823782723e */ /* 0x040fe400000010ff */
[----:B------:R-:W-:Y:S01]  /*4bd0*/  F2FP.BF16.F32.PACK_AB R143, R20, R143 ;  /* 0x0000008f148f723e */ /* 0x000fe200000010ff */
[----:B------:R-:W-:Y:S02]  /*4be0*/  FADD.FTZ R7, R55, R42 ;  /* 0x0000002a37077221 */ /* 0x000fe40000010000 */
[----:B------:R-:W1:Y:S01]  /*4bf0*/  MUFU.EX2 R139, R139 ;  /* 0x0000008b008b7308 */ /* 0x000e620000000800 */
[----:B--2---:R-:W-:-:S07]  /*4c00*/  FADD.FTZ R3, R137, R0 ;  /* 0x0000000089037221 */ /* 0x004fce0000010000 */
[----:B------:R-:W2:Y:S01]  /*4c10*/  MUFU.EX2 R28, R28 ;  /* 0x0000001c001c7308 */ /* 0x000ea20000000800 */
[C---:B0-----:R-:W-:Y:S01]  /*4c20*/  FADD.FTZ R0, R26.reuse, R3 ;  /* 0x000000031a007221 */ /* 0x041fe20000010000 */
[----:B------:R-:W-:-:S06]  /*4c30*/  F2FP.BF16.F32.PACK_AB R137, R26, R137 ;  /* 0x000000891a89723e */ /* 0x000fcc00000010ff */
        /* <DEDUP_REMOVED lines=13> */
[C---:B0-----:R-:W-:Y:S01]  /*4d10*/  FADD.FTZ R42, R36.reuse, R3 ;  /* 0x00000003242a7221 */ /* 0x041fe20000010000 */
[----:B------:R-:W-:-:S06]  /*4d20*/  F2FP.BF16.F32.PACK_AB R133, R36, R133 ;  /* 0x000000852485723e */ /* 0x000fcc00000010ff */
[----:B------:R-:W0:Y:S01]  /*4d30*/  MUFU.EX2 R59, R59 ;  /* 0x0000003b003b7308 */ /* 0x000e220000000800 */
[----:B-1----:R-:W-:-:S07]  /*4d40*/  FADD.FTZ R44, R126, R7 ;  /* 0x000000077e2c7221 */ /* 0x002fce0000010000 */
[----:B------:R-:W1:Y:S01]  /*4d50*/  MUFU.EX2 R38, R38 ;  /* 0x0000002600267308 */ /* 0x000e620000000800 */
[----:B--2---:R-:W-:-:S07]  /*4d60*/  FADD.FTZ R3, R135, R42 ;  /* 0x0000002a87037221 */ /* 0x004fce0000010000 */
[----:B------:R-:W2:Y:S01]  /*4d70*/  MUFU.EX2 R120, R120 ;  /* 0x0000007800787308 */ /* 0x000ea20000000800 */
[C---:B0-----:R-:W-:Y:S01]  /*4d80*/  FADD.FTZ R7, R59.reuse, R44 ;  /* 0x0000002c3b077221 */ /* 0x041fe20000010000 */
[----:B------:R-:W-:-:S06]  /*4d90*/  F2FP.BF16.F32.PACK_AB R126, R59, R126 ;  /* 0x0000007e3b7e723e */ /* 0x000fcc00000010ff */
[----:B------:R-:W0:Y:S01]  /*4da0*/  MUFU.EX2 R129, R129 ;  /* 0x0000008100817308 */ /* 0x000e220000000800 */
[C---:B-1----:R-:W-:Y:S01]  /*4db0*/  FADD.FTZ R42, R38.reuse, R3 ;  /* 0x00000003262a7221 */ /* 0x042fe20000010000 */
[----:B------:R-:W-:-:S06]  /*4dc0*/  F2FP.BF16.F32.PACK_AB R135, R38, R135 ;  /* 0x000000872687723e */ /* 0x000fcc00000010ff */
[----:B------:R-:W1:Y:S01]  /*4dd0*/  MUFU.EX2 R31, R31 ;  /* 0x0000001f001f7308 */ /* 0x000e620000000800 */
[----:B--2---:R-:W-:-:S07]  /*4de0*/  FADD.FTZ R44, R120, R7 ;  /* 0x00000007782c7221 */ /* 0x004fce0000010000 */
        /* <DEDUP_REMOVED lines=18> */
[C---:B-1----:R-:W-:Y:S01]  /*4f10*/  FADD.FTZ R7, R0.reuse, R7 ;  /* 0x0000000700077221 */ /* 0x042fe20000010000 */
[----:B------:R-:W-:Y:S01]  /*4f20*/  F2FP.BF16.F32.PACK_AB R125, R0, R51 ;  /* 0x00000033007d723e */ /* 0x000fe200000010ff */
[----:B------:R-:W-:-:S05]  /*4f30*/  VIADD R0, R88, 0xfffffffe ;  /* 0xfffffffe58007836 */ /* 0x000fca0000000000 */
        /* <DEDUP_REMOVED lines=11> */
[----:B0-----:R-:W-:-:S04]  /*4ff0*/  FADD.FTZ R2, R24, R7 ;  /* 0x0000000718027221 */ /* 0x001fc80000010000 */
[C---:B-1----:R-:W-:Y:S01]  /*5000*/  FADD.FTZ R2, R123.reuse, R2 ;  /* 0x000000027b027221 */ /* 0x042fe20000010000 */
[----:B------:R-:W-:Y:S01]  /*5010*/  F2FP.BF16.F32.PACK_AB R123, R123, R24 ;  /* 0x000000187b7b723e */ /* 0x000fe200000010ff */
[C---:B--2---:R-:W-:Y:S01]  /*5020*/  FADD.FTZ R3, R29.reuse, R44 ;  /* 0x0000002c1d037221 */ /* 0x044fe20000010000 */
[----:B------:R-:W-:Y:S01]  /*5030*/  F2FP.BF16.F32.PACK_AB R122, R29, R122 ;  /* 0x0000007a1d7a723e */ /* 0x000fe200000010ff */
[----:B------:R-:W-:Y:S06]  /*5040*/  @P2 BRA `(.L_x_805) ;  /* 0x0000000000442947 */ /* 0x000fec0003800000 */
        /* <DEDUP_REMOVED lines=10> */
.L_x_806:
[----:B------:R-:W-:-:S11]  /*50f0*/  UISETP.NE.AND UP2, UPT, UR7, 0x1, UPT ;  /* 0x000000010700788c */ /* 0x000fd6000bf45270 */
[----:B------:R-:W-:Y:S02]  /*5100*/  @UP2 ULDC.64 UR18, c[0x0][0x9e8] ;  /* 0x00027a0000122ab9 */ /* 0x000fe40000000a00 */
[----:B------:R-:W-:-:S04]  /*5110*/  UIMAD.WIDE.U32 UR10, UR14, UR18, URZ ;  /* 0x000000120e0a72a5 */ /* 0x000fc8000f8e003f */
[----:B------:R-:W-:-:S12]  /*5120*/  @UP2 USHF.R.U32.HI UR14, URZ, UR19, UR11 ;  /* 0x000000133f0e2299 */ /* 0x000fd8000801160b */
.L_x_807:
[----:B------:R-:W-:-:S04]  /*5130*/  UIMAD UR7, UR14, UR7, UR7 ;  /* 0x000000070e0772a4 */ /* 0x000fc8000f8e0207 */
[----:B------:R-:W-:-:S04]  /*5140*/  UISETP.LT.AND UP2, UPT, UR6, UR7, UPT ;  /* 0x000000070600728c */ /* 0x000fc8000bf41270 */
[----:B------:R-:W-:-:S12]  /*5150*/  USEL UR6, UR6, UR7, UP2 ;  /* 0x0000000706067287 */ /* 0x000fd80009000000 */
.L_x_805:
[----:B------:R-:W-:Y:S01]  /*5160*/  USHF.R.S32.HI UR7, URZ, 0x1f, UR6 ;  /* 0x0000001f3f077899 */ /* 0x000fe20008011406 */
[----:B------:R-:W-:Y:S02]  /*5170*/  CS2R R118, SRZ ;  /* 0x0000000000767805 */ /* 0x000fe4000001ff00 */
[----:B------:R-:W-:Y:S02]  /*5180*/  CS2R R116, SRZ ;  /* 0x0000000000747805 */ /* 0x000fe4000001ff00 */
[----:B------:R-:W-:Y:S01]  /*5190*/  CS2R R114, SRZ ;  /* 0x0000000000727805 */ /* 0x000fe2000001ff00 */
[----:B------:R-:W-:Y:S01]  /*51a0*/  ULEA.HI UR7, UR7, UR6, URZ, 0x7 ;  /* 0x0000000607077291 */ /* 0x000fe2000f8f383f */
[----:B------:R-:W-:Y:S02]  /*51b0*/  CS2R R112, SRZ ;  /* 0x0000000000707805 */ /* 0x000fe4000001ff00 */
[----:B------:R-:W-:Y:S02]  /*51c0*/  CS2R R110, SRZ ;  /* 0x00000000006e7805 */ /* 0x000fe4000001ff00 */
[----:B------:R-:W-:Y:S01]  /*51d0*/  CS2R R108, SRZ ;  /* 0x00000000006c7805 */ /* 0x000fe2000001ff00 */
[----:B------:R-:W-:Y:S01]  /*51e0*/  USHF.R.S32.HI UR7, URZ, 0x7, UR7 ;  /* 0x000000073f077899 */ /* 0x000fe20008011407 */
[----:B------:R-:W-:-:S02]  /*51f0*/  CS2R R106, SRZ ;  /* 0x00000000006a7805 */ /* 0x000fc4000001ff00 */
[----:B------:R-:W-:Y:S02]  /*5200*/  CS2R R104, SRZ ;  /* 0x0000000000687805 */ /* 0x000fe4000001ff00 */
[----:B------:R-:W-:Y:S01]  /*5210*/  CS2R R102, SRZ ;  /* 0x0000000000667805 */ /* 0x000fe2000001ff00 */
[----:B------:R-:W-:Y:S01]  /*5220*/  UISETP.LT.AND UP2, UPT, UR43, UR7, UPT ;  /* 0x000000072b00728c */ /* 0x000fe2000bf41270 */
[----:B------:R-:W-:Y:S02]  /*5230*/  CS2R R100, SRZ ;  /* 0x0000000000647805 */ /* 0x000fe4000001ff00 */
[----:B------:R-:W-:Y:S02]  /*5240*/  CS2R R98, SRZ ;  /* 0x0000000000627805 */ /* 0x000fe4000001ff00 */
[----:B------:R-:W-:Y:S01]  /*5250*/  CS2R R96, SRZ ;  /* 0x0000000000607805 */ /* 0x000fe2000001ff00 */
[----:B------:R-:W-:Y:S01]  /*5260*/  USEL UR28, UR43, UR7, !UP2 ;  /* 0x000000072b1c7287 */ /* 0x000fe2000d000000 */
[----:B------:R-:W-:-:S02]  /*5270*/  CS2R R94, SRZ ;  /* 0x00000000005e7805 */ /* 0x000fc4000001ff00 */
[----:B------:R-:W-:Y:S02]  /*5280*/  CS2R R92, SRZ ;  /* 0x00000000005c7805 */ /* 0x000fe4000001ff00 */
[----:B------:R-:W-:Y:S02]  /*5290*/  CS2R R90, SRZ ;  /* 0x00000000005a7805 */ /* 0x000fe4000001ff00 */
[----:B------:R-:W-:Y:S02]  /*52a0*/  CS2R R88, SRZ ;  /* 0x0000000000587805 */ /* 0x000fe4000001ff00 */
[----:B------:R-:W-:-:S13]  /*52b0*/  ISETP.GE.AND P2, PT, R0, UR28, PT ;  /* 0x0000001c00007c0c */ /* 0x000fda000bf46270 */
[----:B------:R-:W-:Y:S05]  /*52c0*/  @!P2 BRA `(.L_x_808) ;  /* 0x000000340078a947 */ /* 0x000fea0003800000 */
[----:B------:R-:W-:Y:S01]  /*52d0*/  IMAD.MOV.U32 R119, RZ, RZ, RZ ;  /* 0x000000ffff777224 */ /* 0x000fe200078e00ff */
[----:B------:R-:W-:Y:S01]  /*52e0*/  ULDC UR23, c[0x0][0x9e4] ;  /* 0x0002790000177ab9 */ /* 0x000fe20000000800 */
[----:B------:R-:W-:Y:S01]  /*52f0*/  ULDC UR25, c[0x0][0x9d8] ;  /* 0x0002760000197ab9 */ /* 0x000fe20000000800 */
[----:B------:R-:W-:Y:S01]  /*5300*/  ULDC UR22, c[0x0][0x988] ;  /* 0x0002620000167ab9 */ /* 0x000fe20000000800 */
[----:B------:R-:W-:-:S05]  /*5310*/  ULDC UR24, c[0x0][0x9e0] ;  /* 0x0002780000187ab9 */ /* 0x000fca0000000800 */
.L_x_825:
        /* <DEDUP_REMOVED lines=9> */
.L_x_810:
[----:B------:R-:W-:Y:S01]  /*53b0*/  ULEA UR6, UR27, UR45, 0x3 ;  /* 0x0000002d1b067291 */ /* 0x000fe2000f8e183f */
[----:B------:R-:W-:-:S05]  /*53c0*/  IMAD.U32 R5, RZ, RZ, UR26 ;  /* 0x0000001aff057e24 */ /* 0x000fca000f8e00ff */
[----:B------:R-:W-:-:S04]  /*53d0*/  SHF.L.U32 R5, R5, 0x1f, RZ ;  /* 0x0000001f05057819 */ /* 0x000fc800000006ff */
[----:B------:R0:W1:Y:S01]  /*53e0*/  SYNCS.PHASECHK.TRANS64.TRYWAIT P2, [UR6+0x16830], R5 ;  /* 0x01683005ff0075a7 */ /* 0x0000620008040146 */
[----:B------:R-:W-:Y:S05]  /*53f0*/  @!P0 BRA `(.L_x_811) ;  /* 0x0000000000048947 */ /* 0x000fea0003800000 */
[----:B------:R-:W-:Y:S01]  /*5400*/  BPT.TRAP 0x1 ;  /* 0x000000040000795c */ /* 0x000fe20000300000 */
.L_x_811:
[----:B-1----:R-:W-:Y:S05]  /*5410*/  @P2 BRA `(.L_x_809) ;  /* 0x0000000000082947 */ /* 0x002fea0003800000 */
[----:B------:R-:W1:Y:S02]  /*5420*/  SYNCS.PHASECHK.TRANS64.TRYWAIT P2, [UR6+0x16830], R5 ;  /* 0x01683005ff0075a7 */ /* 0x000e640008040146 */
[----:B-1----:R-:W-:Y:S05]  /*5430*/  @!P2 BRA `(.L_x_812) ;  /* 0x000000ec00c8a947 */ /* 0x002fea0003800000 */
.L_x_809:
[----:B01----:R-:W-:Y:S01]  /*5440*/  VIADD R5, R23, 0x8 ;  /* 0x0000000817057836 */ /* 0x003fe20000000000 */
[----:B------:R-:W-:Y:S01]  /*5450*/  ULEA UR18, UR27, UR20, 0xa ;  /* 0x000000141b127291 */ /* 0x000fe2000f8e503f */
[----:B------:R-:W-:Y:S01]  /*5460*/  UMOV UR19, 0x40000040 ;  /* 0x4000004000137882 */ /* 0x000fe20000000000 */
[----:B------:R-:W-:Y:S02]  /*5470*/  UMOV UR7, 0x40000040 ;  /* 0x4000004000077882 */ /* 0x000fe40000000000 */
[----:B------:R0:W-:Y:S01]  /*5480*/  BAR.SYNC.DEFER_BLOCKING R5, 0x100 ;  /* 0x000400050000751d */ /* 0x0001e20000010000 */
[----:B------:R-:W-:Y:S02]  /*5490*/  UIADD3 UR6, UR18, 0x2, URZ ;  /* 0x0000000212067890 */ /* 0x000fe4000fffe03f */
[----:B------:R-:W-:Y:S02]  /*54a0*/  UIADD3 UR10, UR18, 0x4, URZ ;  /* 0x00000004120a7890 */ /* 0x000fe4000fffe03f */
[----:B------:R-:W-:Y:S01]  /*54b0*/  UIADD3 UR14, UR18, 0x6, URZ ;  /* 0x00000006120e7890 */ /* 0x000fe2000fffe03f */
[----:B------:R-:W-:Y:S01]  /*54c0*/  UMOV UR11, 0x40000040 ;  /* 0x40000040000b7882 */ /* 0x000fe20000000000 */
[----:B------:R-:W-:Y:S01]  /*54d0*/  UMOV UR15, 0x40000040 ;  /* 0x40000040000f7882 */ /* 0x000fe20000000000 */
[----:B------:R-:W-:-:S06]  /*54e0*/  WARPGROUP.ARRIVE ;  /* 0x00000000000079c5 */ /* 0x000fcc0000000000 */
[----:B------:R-:W-:Y:S03]  /*54f0*/  HGMMA.64x128x16.F32.BF16 R24, gdesc[UR16], RZ, !UPT, gsb0 ;  /* 0x01e00000101879f0 */ /* 0x000fe6000c0018ff */
[----:B------:R-:W-:Y:S02]  /*5500*/  WARPGROUP.DEPBAR.LE gsb0, 0x0 ;  /* 0x00008000000079c5 */ /* 0x000fe40000010000 */
[----:B------:R-:W-:-:S07]  /*5510*/  WARPGROUP.ARRIVE ;  /* 0x00000000000079c5 */ /* 0x000fce0000000000 */
[----:B------:R-:W-:Y:S03]  /*5520*/  HGMMA.64x128x16.F32.BF16 R24, gdesc[UR4], R24, gsb0 ;  /* 0x01e00000041879f0 */ /* 0x000fe60008001818 */
[----:B------:R-:W-:Y:S02]  /*5530*/  WARPGROUP.DEPBAR.LE gsb0, 0x0 ;  /* 0x00008000000079c5 */ /* 0x000fe40000010000 */
[----:B------:R-:W-:-:S07]  /*5540*/  WARPGROUP.ARRIVE ;  /* 0x00000000000079c5 */ /* 0x000fce0000000000 */
[----:B------:R-:W-:Y:S03]  /*5550*/  HGMMA.64x128x16.F32.BF16 R24, gdesc[UR8], R24, gsb0 ;  /* 0x01e00000081879f0 */ /* 0x000fe60008001818 */
[----:B------:R-:W-:Y:S02]  /*5560*/  WARPGROUP.DEPBAR.LE gsb0, 0x0 ;  /* 0x00008000000079c5 */ /* 0x000fe40000010000 */
[----:B------:R-:W-:-:S07]  /*5570*/  WARPGROUP.ARRIVE ;  /* 0x00000000000079c5 */ /* 0x000fce0000000000 */
[----:B------:R-:W-:Y:S03]  /*5580*/  HGMMA.64x128x16.F32.BF16 R24, gdesc[UR12], R24, gsb0 ;  /* 0x01e000000c1879f0 */ /* 0x000fe60008001818 */
[----:B------:R-:W-:Y:S02]  /*5590*/  WARPGROUP.DEPBAR.LE gsb0, 0x0 ;  /* 0x00008000000079c5 */ /* 0x000fe40000010000 */
[----:B0-----:R-:W-:Y:S05]  /*55a0*/  @P3 BRA `(.L_x_813) ;  /* 0x00000000002c3947 */ /* 0x001fea0003800000 */
[----:B------:R-:W-:Y:S05]  /*55b0*/  @!P0 BRA `(.L_x_814) ;  /* 0x0000000000048947 */ /* 0x000fea0003800000 */
[----:B------:R-:W-:Y:S01]  /*55c0*/  BPT.TRAP 0x1 ;  /* 0x000000040000795c */ /* 0x000fe20000300000 */
.L_x_814:
[----:B------:R-:W-:Y:S01]  /*55d0*/  ULEA UR6, UR37, UR45, 0x3 ;  /* 0x0000002d25067291 */ /* 0x000fe2000f8e183f */
[----:B------:R-:W-:-:S05]  /*55e0*/  IMAD.U32 R5, RZ, RZ, UR36 ;  /* 0x00000024ff057e24 */ /* 0x000fca000f8e00ff */
[----:B------:R-:W-:-:S04]  /*55f0*/  SHF.L.U32 R5, R5, 0x1f, RZ ;  /* 0x0000001f05057819 */ /* 0x000fc800000006ff */
[----:B------:R0:W1:Y:S01]  /*5600*/  SYNCS.PHASECHK.TRANS64.TRYWAIT P2, [UR6+0x16850], R5 ;  /* 0x01685005ff0075a7 */ /* 0x0000620008040146 */
[----:B------:R-:W-:Y:S05]  /*5610*/  @!P0 BRA `(.L_x_815) ;  /* 0x0000000000048947 */ /* 0x000fea0003800000 */
[----:B------:R-:W-:Y:S01]  /*5620*/  BPT.TRAP 0x1 ;  /* 0x000000040000795c */ /* 0x000fe20000300000 */
.L_x_815:
[----:B-1----:R-:W-:Y:S05]  /*5630*/  @P2 BRA `(.L_x_813) ;  /* 0x0000000000082947 */ /* 0x002fea0003800000 */
[----:B------:R-:W1:Y:S02]  /*5640*/  SYNCS.PHASECHK.TRANS64.TRYWAIT P2, [UR6+0x16850], R5 ;  /* 0x01685005ff0075a7 */ /* 0x000e640008040146 */
[----:B-1----:R-:W-:Y:S05]  /*5650*/  @!P2 BRA `(.L_x_816) ;  /* 0x000000ec0058a947 */ /* 0x002fea0003800000 */
.L_x_813:
[----:B------:R-:W-:Y:S01]  /*5660*/  UIADD3 UR6, UR45, 0x400, URZ ;  /* 0x000004002d067890 */ /* 0x000fe2000fffe03f */
[----:B------:R-:W-:Y:S01]  /*5670*/  WARPGROUP.ARRIVE ;  /* 0x00000000000079c5 */ /* 0x000fe20000000000 */
[----:B------:R-:W-:Y:S01]  /*5680*/  UMOV UR7, 0x40000040 ;  /* 0x4000004000077882 */ /* 0x000fe20000000000 */
[----:B------:R-:W-:Y:S01]  /*5690*/  PLOP3.LUT P2, PT, PT, PT, UP0, 0x80, 0x0 ;  /* 0x000000000000781c */ /* 0x000fe20003f4f008 */
[----:B------:R-:W-:Y:S01]  /*56a0*/  USHF.R.U32.HI UR6, URZ, 0x4, UR6 ;  /* 0x000000043f067899 */ /* 0x000fe20008011606 */
[----:B------:R-:W-:Y:S01]  /*56b0*/  PLOP3.LUT P3, PT, PT, PT, UP0, 0x80, 0x0 ;  /* 0x000000000000781c */ /* 0x000fe20003f6f008 */
[----:B01----:R-:W-:Y:S01]  /*56c0*/  FMUL.FTZ R5, R24, UR25 ;  /* 0x0000001918057c20 */ /* 0x003fe20008410000 */
[----:B------:R-:W-:Y:S01]  /*56d0*/  FMUL.FTZ R24, R36, UR25 ;  /* 0x0000001924187c20 */ /* 0x000fe20008410000 */
[----:B------:R-:W-:Y:S01]  /*56e0*/  ULOP3.LUT UR6, UR6, 0x3fff, URZ, 0xc0, !UPT ;  /* 0x00003fff06067892 */ /* 0x000fe2000f8ec03f */
[----:B------:R-:W-:Y:S01]  /*56f0*/  FMUL.FTZ R36, R47, UR25 ;  /* 0x000000192f247c20 */ /* 0x000fe20008410000 */
[----:B------:R-:W-:Y:S01]  /*5700*/  FMUL.FTZ R8, R26, UR25 ;  /* 0x000000191a087c20 */ /* 0x000fe20008410000 */
[----:B------:R-:W0:Y:S01]  /*5710*/  LDC R47, c[0x0][0x2f0] ;  /* 0x0000bc00ff2f7b82 */ /* 0x000e220000000800 */
[----:B------:R-:W-:Y:S01]  /*5720*/  ULEA UR10, UR37, UR6, 0xa ;  /* 0x00000006250a7291 */ /* 0x000fe2000f8e503f */
[----:B------:R-:W-:Y:S01]  /*5730*/  FMUL.FTZ R9, R27, UR25 ;  /* 0x000000191b097c20 */ /* 0x000fe20008410000 */
[----:B------:R-:W-:Y:S01]  /*5740*/  FMUL.FTZ R14, R32, UR25 ;  /* 0x00000019200e7c20 */ /* 0x000fe20008410000 */
[----:B------:R-:W-:Y:S01]  /*5750*/  FMUL.FTZ R26, R38, UR25 ;  /* 0x00000019261a7c20 */ /* 0x000fe20008410000 */
[----:B------:R-:W-:Y:S01]  /*5760*/  FMUL.FTZ R27, R39, UR25 ;  /* 0x00000019271b7c20 */ /* 0x000fe20008410000 */
[----:B------:R-:W-:Y:S01]  /*5770*/  FMUL.FTZ R15, R33, UR25 ;  /* 0x00000019210f7c20 */ /* 0x000fe20008410000 */
[----:B------:R-:W-:Y:S01]  /*5780*/  FMUL.FTZ R38, R50, UR25 ;  /* 0x0000001932267c20 */ /* 0x000fe20008410000 */
[----:B------:R-:W-:Y:S01]  /*5790*/  UMOV UR6, UR10 ;  /* 0x0000000a00067c82 */ /* 0x000fe20008000000 */
[----:B------:R-:W-:Y:S01]  /*57a0*/  FMUL.FTZ R39, R51, UR25 ;  /* 0x0000001933277c20 */ /* 0x000fe20008410000 */
[----:B------:R-:W-:Y:S01]  /*57b0*/  HGMMA.64x64x16.F32.BF16 R88, R148, gdesc[UR4].tnspB, R88, gsb0 ;  /* 0x40e0000494587df0 */ /* 0x000fe20008001858 */
[----:B------:R-:W-:Y:S01]  /*57c0*/  UIADD3 UR6, UR10, 0x80, URZ ;  /* 0x000000800a067890 */ /* 0x000fe2000fffe03f */
[----:B------:R-:W-:Y:S01]  /*57d0*/  FMUL.FTZ R51, R57, UR25 ;  /* 0x0000001939337c20 */ /* 0x000fe20008410000 */
[----:B------:R-:W-:Y:S01]  /*57e0*/  UMOV UR7, 0x40000040 ;  /* 0x4000004000077882 */ /* 0x000fe20000000000 */
[----:B------:R-:W-:Y:S01]  /*57f0*/  IMAD.U32 R33, RZ, RZ, UR27 ;  /* 0x0000001bff217e24 */ /* 0x000fe2000f8e00ff */
[----:B------:R-:W1:Y:S01]  /*5800*/  LDC R50, c[0x0][0x288] ;  /* 0x0000a200ff327b82 */ /* 0x000e620000000800 */
        /* <DEDUP_REMOVED lines=8> */
[----:B------:R-:W-:-:S02]  /*5890*/  IMAD.SHL.U32 R78, R0, 0x80, RZ ;  /* 0x00000080004e7824 */ /* 0x000fc400078e00ff */
[----:B------:R-:W-:Y:S01]  /*58a0*/  FMUL.FTZ R45, R53, UR25 ;  /* 0x00000019352d7c20 */ /* 0x000fe20008410000 */
[----:B------:R-:W-:Y:S01]  /*58b0*/  FMUL.FTZ R56, R61, UR25 ;  /* 0x000000193d387c20 */ /* 0x000fe20008410000 */
[----:B------:R-:W-:Y:S01]  /*58c0*/  FMUL.FTZ R53, R63, UR25 ;  /* 0x000000193f357c20 */ /* 0x000fe20008410000 */
[----:B------:R-:W-:Y:S01]  /*58d0*/  FMUL.FTZ R61, R70, UR25 ;  /* 0x00000019463d7c20 */ /* 0x000fe20008410000 */
[----:B------:R-:W-:Y:S01]  /*58e0*/  @!P1 LEA R33, R33, UR45, 0x3 ;  /* 0x0000002d21219c11 */ /* 0x000fe2000f8e18ff */
        /* <DEDUP_REMOVED lines=11> */
[----:B------:R-:W-:Y:S01]  /*59a0*/  IADD3 R77, -R78, 0x1, RZ ;  /* 0x000000014e4d7810 */ /* 0x000fe20007ffe1ff */
        /* <DEDUP_REMOVED lines=10> */
[----:B------:R-:W-:-:S02]  /*5a50*/  @!P1 VIADD R33, R33, 0x16840 ;  /* 0x0001684021219836 */ /* 0x000fc40000000000 */
        /* <DEDUP_REMOVED lines=14> */
[----:B------:R-:W-:-:S02]  /*5b40*/  IMAD R82, R16, -0x2, R77 ;  /* 0xfffffffe10527824 */ /* 0x000fc400078e024d */
[----:B------:R-:W-:Y:S01]  /*5b50*/  FMUL.FTZ R69, R79, UR25 ;  /* 0x000000194f457c20 */ /* 0x000fe20008410000 */
[----:B------:R-:W-:Y:S01]  /*5b60*/  FMUL.FTZ R74, R81, UR25 ;  /* 0x00000019514a7c20 */ /* 0x000fe20008410000 */
[----:B------:R-:W-:Y:S01]  /*5b70*/  FMUL.FTZ R83, R84, UR25 ;  /* 0x0000001954537c20 */ /* 0x000fe20008410000 */
[----:B------:R-:W-:Y:S01]  /*5b80*/  FMUL.FTZ R80, R85, UR25 ;  /* 0x0000001955507c20 */ /* 0x000fe20008410000 */
[----:B------:R-:W-:Y:S01]  /*5b90*/  FMUL.FTZ R77, R87, UR25 ;  /* 0x00000019574d7c20 */ /* 0x000fe20008410000 */
[----:B------:R-:W-:Y:S01]  /*5ba0*/  @!P1 PRMT R33, RZ, 0x654, R33 ;  /* 0x00000654ff219816 */ /* 0x000fe20000000021 */
[----:B------:R-:W2:Y:S08]  /*5bb0*/  MUFU.TANH R5, R5 ;  /* 0x0000000500057308 */ /* 0x000eb00000002400 */
[----:B------:R-:W3:Y:S01]  /*5bc0*/  MUFU.TANH R7, R7 ;  /* 0x0000000700077308 */ /* 0x000ee20000002400 */
[----:B------:R-:W-:-:S02]  /*5bd0*/  WARPGROUP.DEPBAR.LE gsb0, 0x0 ;  /* 0x00008000000079c5 */ /* 0x000fc40000010000 */
[----:B------:R-:W-:-:S06]  /*5be0*/  WARPGROUP.ARRIVE ;  /* 0x00000000000079c5 */ /* 0x000fcc0000000000 */
[----:B------:R-:W4:Y:S01]  /*5bf0*/  S2R R151, SR_TID.X ;  /* 0x0000000000977919 */ /* 0x000f220000002100 */
[----:B------:R-:W0:Y:S01]  /*5c00*/  MUFU.TANH R8, R8 ;  /* 0x0000000800087308 */ /* 0x000e220000002400 */
[----:B------:R-:W-:Y:S01]  /*5c10*/  HGMMA.64x64x16.F32.BF16 R88, R144, gdesc[UR4].tnspB, R88, gsb0 ;  /* 0x40e0000490587df0 */ /* 0x000fe20008001858 */
[----:B------:R-:W-:Y:S01]  /*5c20*/  UIADD3 UR6, UR10, 0x100, URZ ;  /* 0x000001000a067890 */ /* 0x000fe2000fffe03f */
[----:B------:R-:W-:-:S05]  /*5c30*/  UMOV UR7, 0x40000040 ;  /* 0x4000004000077882 */ /* 0x000fca0000000000 */
        /* <DEDUP_REMOVED lines=9> */
[----:B------:R-:W0:Y:S01]  /*5cd0*/  MUFU.TANH R24, R24 ;  /* 0x0000001800187308 */ /* 0x000e220000002400 */
[----:B------:R-:W-:-:S02]  /*5ce0*/  WARPGROUP.DEPBAR.LE gsb0, 0x0 ;  /* 0x00008000000079c5 */ /* 0x000fc40000010000 */
[----:B------:R-:W-:-:S05]  /*5cf0*/  WARPGROUP.ARRIVE ;  /* 0x00000000000079c5 */ /* 0x000fca0000000000 */
        /* <DEDUP_REMOVED lines=75> */
[----:B------:R-:W-:-:S06]  /*61b0*/  WARPGROUP.ARRIVE ;  /* 0x00000000000079c5 */ /* 0x000fcc0000000000 */
[----:B------:R-:W-:Y:S01]  /*61c0*/  HGMMA.64x64x16.F32.BF16 R88, R120, gdesc[UR4].tnspB, R88, gsb0 ;  /* 0x40e0000478587df0 */ /* 0x000fe20008001858 */
[----:B------:R-:W-:Y:S02]  /*61d0*/  @UP0 ULDC UR6, c[0x0][0x44c] ;  /* 0x0001130000060ab9 */ /* 0x000fe40000000800 */
[----:B------:R-:W-:Y:S02]  /*61e0*/  WARPGROUP.DEPBAR.LE gsb0, 0x0 ;  /* 0x00008000000079c5 */ /* 0x000fe40000010000 */
[----:B------:R-:W-:-:S04]  /*61f0*/  VIADD R120, R17, UR39 ;  /* 0x0000002711787c36 */ /* 0x000fc80008000000 */
[----:B------:R-:W-:Y:S01]  /*6200*/  @P2 IMAD.HI.U32 R32, R120, UR6, RZ ;  /* 0x0000000678202c27 */ /* 0x000fe2000f8e00ff */
[----:B------:R-:W-:Y:S01]  /*6210*/  @UP0 ULDC UR6, c[0x0][0x450] ;  /* 0x0001140000060ab9 */ /* 0x000fe20000000800 */
[----:B----4-:R-:W-:-:S03]  /*6220*/  ISETP.GE.U32.AND P2, PT, R151, 0x180, PT ;  /* 0x000001809700780c */ /* 0x010fc60003f46070 */
[----:B------:R-:W-:Y:S01]  /*6230*/  @P3 SHF.R.U32.HI R120, RZ, UR6, R32 ;  /* 0x00000006ff783c19 */ /* 0x000fe20008011620 */
[----:B------:R-:W-:-:S04]  /*6240*/  VIADD R32, R23, 0x9 ;  /* 0x0000000917207836 */ /* 0x000fc80000000000 */
[----:B------:R-:W4:Y:S01]  /*6250*/  SHFL.IDX PT, R86, R120, RZ, 0x1c1f ;  /* 0x001c1fff78567589 */ /* 0x000f2200000e0000 */
[----:B------:R-:W-:-:S05]  /*6260*/  SEL R32, R32, 0x9, !P2 ;  /* 0x0000000920207807 */ /* 0x000fca0005000000 */
[----:B------:R0:W-:Y:S06]  /*6270*/  BAR.ARV R32, 0x100 ;  /* 0x000400200000751d */ /* 0x0001ec0000002000 */
[----:B------:R-:W-:Y:S01]  /*6280*/  PLOP3.LUT P2, PT, PT, PT, UP1, 0x40, 0x0 ;  /* 0x000000000000781c */ /* 0x000fe20003f4e818 */
[----:B------:R0:W-:Y:S02]  /*6290*/  @!P1 SYNCS.ARRIVE.TRANS64.RED.A1T0 RZ, [R33+URZ], RZ ;  /* 0x000000ff21ff99a7 */ /* 0x0001e4000810043f */
[----:B0-----:R-:W-:-:S04]  /*62a0*/  IMAD R33, R47, UR41, R82 ;  /* 0x000000292f217c24 */ /* 0x001fc8000f8e0252 */
[----:B-1----:R-:W-:-:S04]  /*62b0*/  IMAD.IADD R33, R33, 0x1, -R50 ;  /* 0x0000000121217824 */ /* 0x002fc800078e0a32 */
[C---:B------:R-:W-:Y:S02]  /*62c0*/  VIADD R79, R33.reuse, UR24 ;  /* 0x00000018214f7c36 */ /* 0x040fe40008000000 */
[----:B------:R-:W-:Y:S02]  /*62d0*/  VIADD R81, R33, UR21 ;  /* 0x0000001521517c36 */ /* 0x000fe40008000000 */
[--C-:B----4-:R-:W-:Y:S02]  /*62e0*/  IMAD.IADD R84, R79, 0x1, R86.reuse ;  /* 0x000000014f547824 */ /* 0x110fe400078e0256 */
[----:B------:R-:W-:Y:S01]  /*62f0*/  IMAD.IADD R85, R81, 0x1, R86 ;  /* 0x0000000151557824 */ /* 0x000fe200078e0256 */
[----:B--23--:R-:W-:Y:S06]  /*6300*/  @P2 BRA `(.L_x_817) ;  /* 0x00000000005c2947 */ /* 0x00cfec0003800000 */
[----:B------:R-:W-:Y:S01]  /*6310*/  IMAD R33, R47, UR41, R86 ;  /* 0x000000292f217c24 */ /* 0x000fe2000f8e0256 */
[----:B------:R-:W-:Y:S03]  /*6320*/  BSSY B0, `(.L_x_818) ;  /* 0x0000011000007945 */ /* 0x000fe60003800000 */
[----:B------:R-:W-:-:S05]  /*6330*/  IMAD.IADD R87, R33, 0x1, -R50 ;  /* 0x0000000121577824 */ /* 0x000fca00078e0a32 */
[----:B------:R-:W-:-:S13]  /*6340*/  ISETP.GT.AND P2, PT, R87, -0x1, PT ;  /* 0xffffffff5700780c */ /* 0x000fda0003f44270 */
[----:B------:R-:W-:Y:S05]  /*6350*/  @P2 BRA `(.L_x_819) ;  /* 0x0000000000202947 */ /* 0x000fea0003800000 */
[----:B------:R-:W-:Y:S01]  /*6360*/  IMAD.U32 R82, RZ, RZ, UR23 ;  /* 0x00000017ff527e24 */ /* 0x000fe2000f8e00ff */
[----:B------:R-:W-:-:S04]  /*6370*/  LOP3.LUT R87, RZ, R87, RZ, 0x33, !PT ;  /* 0x00000057ff577212 */ /* 0x000fc800078e33ff */
[----:B------:R-:W-:-:S13]  /*6380*/  ISETP.NE.AND P2, PT, R82, 0x1, PT ;  /* 0x000000015200780c */ /* 0x000fda0003f45270 */
[----:B------:R-:W0:Y:S02]  /*6390*/  @P2 LDC.64 R32, c[0x0][0x9e8] ;  /* 0x00027a00ff202b82 */ /* 0x000e240000000a00 */
[----:B0-----:R-:W-:-:S05]  /*63a0*/  @P2 IMAD.HI.U32 R32, R87, R32, RZ ;  /* 0x0000002057202227 */ /* 0x001fca00078e00ff */
[----:B------:R-:W-:-:S04]  /*63b0*/  @P2 SHF.R.U32.HI R87, RZ, R33, R32 ;  /* 0x00000021ff572219 */ /* 0x000fc80000011620 */
[----:B------:R-:W-:Y:S01]  /*63c0*/  LOP3.LUT R87, RZ, R87, RZ, 0x33, !PT ;  /* 0x00000057ff577212 */ /* 0x000fe200078e33ff */
[----:B------:R-:W-:Y:S06]  /*63d0*/  BRA `(.L_x_820) ;  /* 0x0000000000147947 */ /* 0x000fec0003800000 */
.L_x_819:
[----:B------:R-:W-:-:S05]  /*63e0*/  IMAD.U32 R82, RZ, RZ, UR23 ;  /* 0x00000017ff527e24 */ /* 0x000fca000f8e00ff */
[----:B------:R-:W-:-:S13]  /*63f0*/  ISETP.NE.AND P2, PT, R82, 0x1, PT ;  /* 0x000000015200780c */ /* 0x000fda0003f45270 */
[----:B------:R-:W0:Y:S02]  /*6400*/  @P2 LDC.64 R32, c[0x0][0x9e8] ;  /* 0x00027a00ff202b82 */ /* 0x000e240000000a00 */
[----:B0-----:R-:W-:-:S05]  /*6410*/  @P2 IMAD.HI.U32 R32, R87, R32, RZ ;  /* 0x0000002057202227 */ /* 0x001fca00078e00ff */
[----:B------:R-:W-:-:S07]  /*6420*/  @P2 SHF.R.U32.HI R87, RZ, R33, R32 ;  /* 0x00000021ff572219 */ /* 0x000fce0000011620 */
.L_x_820:
[----:B------:R-:W-:Y:S05]  /*6430*/  BSYNC B0 ;  /* 0x0000000000007941 */ /* 0x000fea0003800000 */
.L_x_818:
[----:B------:R-:W-:-:S04]  /*6440*/  IMAD R87, R87, R82, -R78 ;  /* 0x0000005257577224 */ /* 0x000fc800078e0a4e */
[----:B------:R-:W-:-:S05]  /*6450*/  IMAD R87, R16, -0x2, R87 ;  /* 0xfffffffe10577824 */ /* 0x000fca00078e0257 */
[----:B------:R-:W-:Y:S02]  /*6460*/  VIADDMNMX R84, R87, R82, R84, PT ;  /* 0x0000005257547246 */ /* 0x000fe40003800154 */
[----:B------:R-:W-:-:S07]  /*6470*/  VIMNMX R85, R85, R87, !PT ;  /* 0x0000005755557248 */ /* 0x000fce0007fe0100 */
.L_x_817:
[----:B------:R-:W-:Y:S01]  /*6480*/  ISETP.GT.AND P2, PT, R0, -0x1, PT ;  /* 0xffffffff0000780c */ /* 0x000fe20003f44270 */
[----:B------:R-:W0:Y:S03]  /*6490*/  SHFL.IDX PT, R120, R120, 0x1, 0x1c1f ;  /* 0x003c1f0078787f89 */ /* 0x000e2600000e0000 */
[C---:B------:R-:W-:Y:S02]  /*64a0*/  ISETP.GT.AND P5, PT, R85.reuse, RZ, P2 ;  /* 0x000000ff5500720c */ /* 0x040fe400017a4270 */
[C---:B------:R-:W-:Y:S02]  /*64b0*/  ISETP.GT.AND P4, PT, R85.reuse, 0x1, P2 ;  /* 0x000000015500780c */ /* 0x040fe40001784270 */
[----:B------:R-:W-:Y:S02]  /*64c0*/  ISETP.LT.OR P5, PT, R84, 0x1, P5 ;  /* 0x000000015400780c */ /* 0x000fe40002fa1670 */
[----:B------:R-:W-:-:S02]  /*64d0*/  ISETP.GT.AND P6, PT, R85, 0x8, P2 ;  /* 0x000000085500780c */ /* 0x000fc400017c4270 */
[----:B------:R-:W-:Y:S02]  /*64e0*/  FSEL R82, R5, -INF , !P5 ;  /* 0xff80000005527808 */ /* 0x000fe40006800000 */
[C---:B------:R-:W-:Y:S02]  /*64f0*/  ISETP.GT.AND P5, PT, R85.reuse, 0x10, P2 ;  /* 0x000000105500780c */ /* 0x040fe400017a4270 */
[----:B------:R-:W-:Y:S02]  /*6500*/  ISETP.GT.AND P3, PT, R85, 0x9, P2 ;  /* 0x000000095500780c */ /* 0x000fe40001764270 */
[C---:B------:R-:W-:Y:S02]  /*6510*/  ISETP.LT.OR P5, PT, R84.reuse, 0x11, P5 ;  /* 0x000000115400780c */ /* 0x040fe40002fa1670 */
[----:B------:R-:W-:Y:S02]  /*6520*/  ISETP.LT.OR P4, PT, R84, 0x2, P4 ;  /* 0x000000025400780c */ /* 0x000fe40002781670 */
[----:B------:R-:W-:-:S02]  /*6530*/  FSEL R14, R14, -INF , !P5 ;  /* 0xff8000000e0e7808 */ /* 0x000fc40006800000 */
[----:B------:R-:W-:Y:S01]  /*6540*/  ISETP.GT.AND P5, PT, R85, 0x20, P2 ;  /* 0x000000205500780c */ /* 0x000fe200017a4270 */
[--C-:B0-----:R-:W-:Y:S01]  /*6550*/  IMAD.IADD R33, R81, 0x1, R120.reuse ;  /* 0x0000000151217824 */ /* 0x101fe200078e0278 */
[C---:B------:R-:W-:Y:S01]  /*6560*/  ISETP.LT.OR P6, PT, R84.reuse, 0x9, P6 ;  /* 0x000000095400780c */ /* 0x040fe200037c1670 */
[----:B------:R-:W-:Y:S01]  /*6570*/  IMAD.IADD R79, R79, 0x1, R120 ;  /* 0x000000014f4f7824 */ /* 0x000fe200078e0278 */
[C---:B------:R-:W-:Y:S02]  /*6580*/  ISETP.LT.OR P3, PT, R84.reuse, 0xa, P3 ;  /* 0x0000000a5400780c */ /* 0x040fe40001f61670 */
[----:B------:R-:W-:Y:S02]  /*6590*/  ISETP.LT.OR P5, PT, R84, 0x21, P5 ;  /* 0x000000215400780c */ /* 0x000fe40002fa1670 */
[----:B------:R-:W-:Y:S02]  /*65a0*/  FSEL R7, R7, -INF , !P4 ;  /* 0xff80000007077808 */ /* 0x000fe40006000000 */
[----:B------:R-:W-:-:S02]  /*65b0*/  ISETP.GT.AND P4, PT, R85, 0x11, P2 ;  /* 0x000000115500780c */ /* 0x000fc40001784270 */
[----:B------:R-:W-:Y:S02]  /*65c0*/  FSEL R5, R10, -INF , !P6 ;  /* 0xff8000000a057808 */ /* 0x000fe40007000000 */
[----:B------:R-:W-:Y:S02]  /*65d0*/  FSEL R32, R11, -INF , !P3 ;  /* 0xff8000000b207808 */ /* 0x000fe40005800000 */
[C---:B------:R-:W-:Y:S02]  /*65e0*/  ISETP.GT.AND P6, PT, R85.reuse, 0x18, P2 ;  /* 0x000000185500780c */ /* 0x040fe400017c4270 */
[C---:B------:R-:W-:Y:S02]  /*65f0*/  ISETP.GT.AND P3, PT, R85.reuse, 0x19, P2 ;  /* 0x000000195500780c */ /* 0x040fe40001764270 */
[----:B------:R-:W-:Y:S02]  /*6600*/  FSEL R28, R28, -INF , !P5 ;  /* 0xff8000001c1c7808 */ /* 0x000fe40006800000 */
[----:B------:R-:W-:-:S02]  /*6610*/  ISETP.GT.AND P5, PT, R85, 0x30, P2 ;  /* 0x000000305500780c */ /* 0x000fc400017a4270 */
[C---:B------:R-:W-:Y:S02]  /*6620*/  ISETP.LT.OR P4, PT, R84.reuse, 0x12, P4 ;  /* 0x000000125400780c */ /* 0x040fe40002781670 */
[C---:B------:R-:W-:Y:S02]  /*6630*/  ISETP.LT.OR P6, PT, R84.reuse, 0x19, P6 ;  /* 0x000000195400780c */ /* 0x040fe400037c1670 */
        /* <DEDUP_REMOVED lines=55> */
[----:B------:R-:W-:Y:S02]  /*69b0*/  ISETP.GT.AND P3, PT, R85, 0x69, P2 ;  /* 0x000000695500780c */ /* 0x000fe40001764270 */
[----:B------:R-:W-:Y:S02]  /*69c0*/  FSEL R72, R72, -INF , !P5 ;  /* 0xff80000048487808 */ /* 0x000fe40006800000 */
[----:B------:R-:W-:-:S02]  /*69d0*/  PLOP3.LUT P5, PT, PT, PT, UP1, 0x40, 0x0 ;  /* 0x000000000000781c */ /* 0x000fc40003fae818 */
[C---:B------:R-:W-:Y:S02]  /*69e0*/  ISETP.LT.OR P4, PT, R84.reuse, 0x62, P4 ;  /* 0x000000625400780c */ /* 0x040fe40002781670 */
[C---:B------:R-:W-:Y:S02]  /*69f0*/  ISETP.LT.OR P6, PT, R84.reuse, 0x69, P6 ;  /* 0x000000695400780c */ /* 0x040fe400037c1670 */
[----:B------:R-:W-:Y:S02]  /*6a00*/  ISETP.LT.OR P3, PT, R84, 0x6a, P3 ;  /* 0x0000006a5400780c */ /* 0x000fe40001f61670 */
[----:B------:R-:W-:Y:S02]  /*6a10*/  FSEL R68, R68, -INF , !P4 ;  /* 0xff80000044447808 */ /* 0x000fe40006000000 */
[----:B------:R-:W-:Y:S02]  /*6a20*/  ISETP.GT.AND P4, PT, R85, 0x71, P2 ;  /* 0x000000715500780c */ /* 0x000fe40001784270 */
[----:B------:R-:W-:-:S02]  /*6a30*/  FSEL R70, R70, -INF , !P6 ;  /* 0xff80000046467808 */ /* 0x000fc40007000000 */
[----:B------:R-:W-:Y:S02]  /*6a40*/  FSEL R71, R71, -INF , !P3 ;  /* 0xff80000047477808 */ /* 0x000fe40005800000 */
[C---:B------:R-:W-:Y:S02]  /*6a50*/  ISETP.GT.AND P6, PT, R85.reuse, 0x78, P2 ;  /* 0x000000785500780c */ /* 0x040fe400017c4270 */
[----:B------:R-:W-:Y:S02]  /*6a60*/  ISETP.GT.AND P3, PT, R85, 0x79, P2 ;  /* 0x000000795500780c */ /* 0x000fe40001764270 */
[C---:B------:R-:W-:Y:S02]  /*6a70*/  ISETP.LT.OR P4, PT, R84.reuse, 0x72, P4 ;  /* 0x000000725400780c */ /* 0x040fe40002781670 */
[C---:B------:R-:W-:Y:S02]  /*6a80*/  ISETP.LT.OR P6, PT, R84.reuse, 0x79, P6 ;  /* 0x000000795400780c */ /* 0x040fe400037c1670 */
[----:B------:R-:W-:-:S02]  /*6a90*/  ISETP.LT.OR P3, PT, R84, 0x7a, P3 ;  /* 0x0000007a5400780c */ /* 0x000fc40001f61670 */
[----:B------:R-:W-:Y:S02]  /*6aa0*/  FSEL R81, R74, -INF , !P4 ;  /* 0xff8000004a517808 */ /* 0x000fe40006000000 */
[----:B------:R-:W-:Y:S02]  /*6ab0*/  FSEL R74, R83, -INF , !P6 ;  /* 0xff800000534a7808 */ /* 0x000fe40007000000 */
[----:B------:R-:W-:Y:S01]  /*6ac0*/  FSEL R80, R80, -INF , !P3 ;  /* 0xff80000050507808 */ /* 0x000fe20005800000 */
[----:B------:R-:W-:Y:S06]  /*6ad0*/  @P5 BRA `(.L_x_821) ;  /* 0x00000000005c5947 */ /* 0x000fec0003800000 */
        /* <DEDUP_REMOVED lines=13> */
.L_x_823:
[----:B------:R-:W-:-:S05]  /*6bb0*/  IMAD.U32 R84, RZ, RZ, UR23 ;  /* 0x00000017ff547e24 */ /* 0x000fca000f8e00ff */
[----:B------:R-:W-:-:S13]  /*6bc0*/  ISETP.NE.AND P3, PT, R84, 0x1, PT ;  /* 0x000000015400780c */ /* 0x000fda0003f65270 */
[----:B------:R-:W0:Y:S02]  /*6bd0*/  @P3 LDC.64 R10, c[0x0][0x9e8] ;  /* 0x00027a00ff0a3b82 */ /* 0x000e240000000a00 */
[----:B0-----:R-:W-:-:S05]  /*6be0*/  @P3 IMAD.HI.U32 R10, R83, R10, RZ ;  /* 0x0000000a530a3227 */ /* 0x001fca00078e00ff */
[----:B------:R-:W-:-:S07]  /*6bf0*/  @P3 SHF.R.U32.HI R83, RZ, R11, R10 ;  /* 0x0000000bff533219 */ /* 0x000fce000001160a */
.L_x_824:
[----:B------:R-:W-:Y:S05]  /*6c00*/  BSYNC B0 ;  /* 0x0000000000007941 */ /* 0x000fea0003800000 */
.L_x_822:
[----:B------:R-:W-:-:S04]  /*6c10*/  IMAD R83, R83, R84, -R78 ;  /* 0x0000005453537224 */ /* 0x000fc800078e0a4e */
[----:B------:R-:W-:-:S05]  /*6c20*/  IMAD R10, R16, -0x2, R83 ;  /* 0xfffffffe100a7824 */ /* 0x000fca00078e0253 */
[----:B------:R-:W-:Y:S02]  /*6c30*/  VIADDMNMX R79, R10, R84, R79, PT ;  /* 0x000000540a4f7246 */ /* 0x000fe4000380014f */
[----:B------:R-:W-:-:S07]  /*6c40*/  VIMNMX R33, R33, R10, !PT ;  /* 0x0000000a21217248 */ /* 0x000fce0007fe0100 */
.L_x_821:
[----:B------:R-:W-:Y:S01]  /*6c50*/  FMNMX.FTZ R10, R82, R4, !PT ;  /* 0x00000004520a7209 */ /* 0x000fe20007810000 */
[----:B------:R-:W-:Y:S01]  /*6c60*/  UMOV UR36, UR26 ;  /* 0x0000001a00247c82 */ /* 0x000fe20008000000 */
[----:B------:R-:W-:Y:S02]  /*6c70*/  ISETP.GT.AND P5, PT, R33, 0x8, P2 ;  /* 0x000000082100780c */ /* 0x000fe400017a4270 */
[----:B------:R-:W-:Y:S02]  /*6c80*/  FMNMX.FTZ R10, R7, R10, !PT ;  /* 0x0000000a070a7209 */ /* 0x000fe40007810000 */
[----:B------:R-:W-:Y:S02]  /*6c90*/  ISETP.LT.OR P5, PT, R79, 0x9, P5 ;  /* 0x000000094f00780c */ /* 0x000fe40002fa1670 */
[----:B------:R-:W-:Y:S02]  /*6ca0*/  FMNMX.FTZ R11, R5, R10, !PT ;  /* 0x0000000a050b7209 */ /* 0x000fe40007810000 */
[----:B------:R-:W-:-:S02]  /*6cb0*/  FSEL R12, R12, -INF , !P5 ;  /* 0xff8000000c0c7808 */ /* 0x000fc40006800000 */
[----:B------:R-:W-:Y:S02]  /*6cc0*/  FMNMX.FTZ R11, R32, R11, !PT ;  /* 0x0000000b200b7209 */ /* 0x000fe40007810000 */
        /* <DEDUP_REMOVED lines=12> */
[C---:B------:R-:W-:Y:S02]  /*6d90*/  ISETP.GT.AND P5, PT, R33.reuse, RZ, P2 ;  /* 0x000000ff2100720c */ /* 0x040fe400017a4270 */
[----:B------:R-:W-:Y:S02]  /*6da0*/  FMNMX.FTZ R10, R34, R11, !PT ;  /* 0x0000000b220a7209 */ /* 0x000fe40007810000 */
[----:B------:R-:W-:Y:S02]  /*6db0*/  ISETP.GT.AND P4, PT, R33, 0x1, P2 ;  /* 0x000000012100780c */ /* 0x000fe40001784270 */
[----:B------:R-:W-:Y:S02]  /*6dc0*/  FMNMX.FTZ R11, R37, R10, !PT ;  /* 0x0000000a250b7209 */ /* 0x000fe40007810000 */
[----:B------:R-:W-:-:S02]  /*6dd0*/  ISETP.LT.OR P5, PT, R79, 0x1, P5 ;  /* 0x000000014f00780c */ /* 0x000fc40002fa1670 */
[----:B------:R-:W-:Y:S02]  /*6de0*/  FMNMX.FTZ R10, R40, R11, !PT ;  /* 0x0000000b280a7209 */ /* 0x000fe40007810000 */
[----:B------:R-:W-:Y:S02]  /*6df0*/  ISETP.LT.OR P4, PT, R79, 0x2, P4 ;  /* 0x000000024f00780c */ /* 0x000fe40002781670 */
[----:B------:R-:W-:Y:S02]  /*6e00*/  FMNMX.FTZ R11, R41, R10, !PT ;  /* 0x0000000a290b7209 */ /* 0x000fe40007810000 */
[----:B------:R-:W-:Y:S02]  /*6e10*/  ISETP.GT.AND P3, PT, R33, 0x9, P2 ;  /* 0x000000092100780c */ /* 0x000fe40001764270 */
[----:B------:R-:W-:Y:S02]  /*6e20*/  FMNMX.FTZ R10, R44, R11, !PT ;  /* 0x0000000b2c0a7209 */ /* 0x000fe40007810000 */
[----:B------:R-:W-:-:S02]  /*6e30*/  FSEL R9, R9, -INF , !P4 ;  /* 0xff80000009097808 */ /* 0x000fc40006000000 */
[----:B------:R-:W-:Y:S02]  /*6e40*/  FMNMX.FTZ R11, R45, R10, !PT ;  /* 0x0000000a2d0b7209 */ /* 0x000fe40007810000 */
[----:B------:R-:W-:Y:S02]  /*6e50*/  ISETP.GT.AND P4, PT, R33, 0x10, P2 ;  /* 0x000000102100780c */ /* 0x000fe40001784270 */
[----:B------:R-:W-:Y:S02]  /*6e60*/  FMNMX.FTZ R10, R46, R11, !PT ;  /* 0x0000000b2e0a7209 */ /* 0x000fe40007810000 */
[----:B------:R-:W-:Y:S02]  /*6e70*/  ISETP.LT.OR P3, PT, R79, 0xa, P3 ;  /* 0x0000000a4f00780c */ /* 0x000fe40001f61670 */
[----:B------:R-:W-:Y:S02]  /*6e80*/  FMNMX.FTZ R11, R51, R10, !PT ;  /* 0x0000000a330b7209 */ /* 0x000fe40007810000 */
[----:B------:R-:W-:-:S02]  /*6e90*/  ISETP.LT.OR P4, PT, R79, 0x11, P4 ;  /* 0x000000114f00780c */ /* 0x000fc40002781670 */
[----:B------:R-:W-:Y:S02]  /*6ea0*/  FMNMX.FTZ R11, R54, R11, !PT ;  /* 0x0000000b360b7209 */ /* 0x000fe40007810000 */
[----:B------:R-:W-:Y:S02]  /*6eb0*/  FSEL R13, R13, -INF , !P3 ;  /* 0xff8000000d0d7808 */ /* 0x000fe40005800000 */
[----:B------:R-:W-:Y:S02]  /*6ec0*/  FMNMX.FTZ R11, R56, R11, !PT ;  /* 0x0000000b380b7209 */ /* 0x000fe40007810000 */
[----:B------:R-:W-:Y:S02]  /*6ed0*/  ISETP.GT.AND P3, PT, R33, 0x18, P2 ;  /* 0x000000182100780c */ /* 0x000fe40001764270 */
[----:B------:R-:W-:Y:S02]  /*6ee0*/  FMNMX.FTZ R10, R58, R11, !PT ;  /* 0x0000000b3a0a7209 */ /* 0x000fe40007810000 */
[----:B------:R-:W-:-:S02]  /*6ef0*/  FSEL R20, R20, -INF , !P4 ;  /* 0xff80000014147808 */ /* 0x000fc40006000000 */
[----:B------:R-:W-:Y:S02]  /*6f00*/  FMNMX.FTZ R11, R59, R10, !PT ;  /* 0x0000000a3b0b7209 */ /* 0x000fe40007810000 */
[----:B------:R-:W-:Y:S02]  /*6f10*/  ISETP.GT.AND P4, PT, R33, 0x19, P2 ;  /* 0x000000192100780c */ /* 0x000fe40001784270 */
[----:B------:R-:W-:Y:S02]  /*6f20*/  FMNMX.FTZ R11, R60, R11, !PT ;  /* 0x0000000b3c0b7209 */ /* 0x000fe40007810000 */
[C---:B------:R-:W-:Y:S02]  /*6f30*/  ISETP.LT.OR P3, PT, R79.reuse, 0x19, P3 ;  /* 0x000000194f00780c */ /* 0x040fe40001f61670 */
        /* <DEDUP_REMOVED lines=18> */
[----:B------:R-:W-:Y:S01]  /*7060*/  FSEL R35, R35, -INF , !P4 ;  /* 0xff80000023237808 */ /* 0x000fe20006000000 */
[----:B------:R-:W0:Y:S01]  /*7070*/  SHFL.BFLY PT, R10, R11, 0x2, 0x1f ;  /* 0x0c401f000b0a7f89 */ /* 0x000e2200000e0000 */
[----:B------:R-:W-:-:S04]  /*7080*/  ISETP.GT.AND P4, PT, R33, 0x30, P2 ;  /* 0x000000302100780c */ /* 0x000fc80001784270 */
[----:B------:R-:W-:-:S04]  /*7090*/  ISETP.LT.OR P4, PT, R79, 0x31, P4 ;  /* 0x000000314f00780c */ /* 0x000fc80002781670 */
[----:B------:R-:W-:Y:S02]  /*70a0*/  FSEL R38, R38, -INF , !P4 ;  /* 0xff80000026267808 */ /* 0x000fe40006000000 */
[----:B------:R-:W-:-:S04]  /*70b0*/  ISETP.GT.AND P4, PT, R33, 0x39, P2 ;  /* 0x000000392100780c */ /* 0x000fc80001784270 */
[----:B------:R-:W-:-:S04]  /*70c0*/  ISETP.LT.OR P4, PT, R79, 0x3a, P4 ;  /* 0x0000003a4f00780c */ /* 0x000fc80002781670 */
[----:B------:R-:W-:Y:S02]  /*70d0*/  FSEL R43, R43, -INF , !P4 ;  /* 0xff8000002b2b7808 */ /* 0x000fe40006000000 */
[----:B------:R-:W-:Y:S02]  /*70e0*/  ISETP.GT.AND P4, PT, R33, 0x48, P2 ;  /* 0x000000482100780c */ /* 0x000fe40001784270 */
[----:B0-----:R-:W-:Y:S02]  /*70f0*/  FMNMX.FTZ R78, R11, R10, !PT ;  /* 0x0000000a0b4e7209 */ /* 0x001fe40007810000 */
[----:B------:R-:W-:-:S03]  /*7100*/  ISETP.LT.OR P4, PT, R79, 0x49, P4 ;  /* 0x000000494f00780c */ /* 0x000fc60002781670 */
[----:B------:R-:W0:Y:S01]  /*7110*/  SHFL.BFLY PT, R83, R78, 0x1, 0x1f ;  /* 0x0c201f004e537f89 */ /* 0x000e2200000e0000 */
[----:B------:R-:W-:Y:S02]  /*7120*/  FSEL R52, R52, -INF , !P4 ;  /* 0xff80000034347808 */ /* 0x000fe40006000000 */
        /* <DEDUP_REMOVED lines=8> */
[----:B------:R-:W-:Y:S02]  /*71b0*/  ISETP.LT.OR P4, PT, R79, 0x6a, P4 ;  /* 0x0000006a4f00780c */ /* 0x000fe40002781670 */
[C---:B------:R-:W-:Y:S01]  /*71c0*/  FSETP.NEU.FTZ.AND P6, PT, R10.reuse, -INF , PT ;  /* 0xff8000000a00780b */ /* 0x040fe20003fdd000 */
[----:B------:R-:W-:Y:S01]  /*71d0*/  FMUL.FTZ R83, R10, UR22 ;  /* 0x000000160a537c20 */ /* 0x000fe20008410000 */
[----:B------:R-:W-:-:S02]  /*71e0*/  FSEL R69, R69, -INF , !P4 ;  /* 0xff80000045457808 */ /* 0x000fc40006000000 */
[----:B------:R-:W-:Y:S02]  /*71f0*/  ISETP.GT.AND P4, PT, R33, 0x78, P2 ;  /* 0x000000782100780c */ /* 0x000fe40001784270 */
[----:B------:R-:W-:Y:S02]  /*7200*/  FSEL R11, R83, RZ, P6 ;  /* 0x000000ff530b7208 */ /* 0x000fe40003000000 */
[----:B------:R-:W-:Y:S02]  /*7210*/  FSEL R83, R8, -INF , !P5 ;  /* 0xff80000008537808 */ /* 0x000fe40006800000 */
[----:B------:R-:W-:Y:S01]  /*7220*/  ISETP.LT.OR P5, PT, R79, 0x2a, P3 ;  /* 0x0000002a4f00780c */ /* 0x000fe20001fa1670 */
[--C-:B------:R-:W-:Y:S01]  /*7230*/  FFMA.FTZ R140, R28, UR22, -R11.reuse ;  /* 0x000000161c8c7c23 */ /* 0x100fe2000801080b */
[----:B------:R-:W-:Y:S01]  /*7240*/  FMNMX.FTZ R8, R83, R6, !PT ;  /* 0x0000000653087209 */ /* 0x000fe20007810000 */
[--C-:B------:R-:W-:Y:S01]  /*7250*/  FFMA.FTZ R144, R14, UR22, -R11.reuse ;  /* 0x000000160e907c23 */ /* 0x100fe2000801080b */
[----:B------:R-:W-:Y:S01]  /*7260*/  ISETP.GT.AND P3, PT, R33, 0x31, P2 ;  /* 0x000000312100780c */ /* 0x000fe20001764270 */
[--C-:B------:R-:W-:Y:S01]  /*7270*/  FFMA.FTZ R28, R51, UR22, -R11.reuse ;  /* 0x00000016331c7c23 */ /* 0x100fe2000801080b */
[----:B------:R-:W-:Y:S01]  /*7280*/  FMNMX.FTZ R85, R9, R8, !PT ;  /* 0x0000000809557209 */ /* 0x000fe20007810000 */
[--C-:B------:R-:W-:Y:S01]  /*7290*/  FFMA.FTZ R146, R24, UR22, -R11.reuse ;  /* 0x0000001618927c23 */ /* 0x100fe2000801080b */
[----:B------:R-:W-:Y:S01]  /*72a0*/  FSEL R36, R36, -INF , !P5 ;  /* 0xff80000024247808 */ /* 0x000fe20006800000 */
[--C-:B------:R-:W-:Y:S01]  /*72b0*/  FFMA.FTZ R150, R5, UR22, -R11.reuse ;  /* 0x0000001605967c23 */ /* 0x100fe2000801080b */
[----:B------:R-:W-:Y:S01]  /*72c0*/  FMNMX.FTZ R8, R12, R85, !PT ;  /* 0x000000550c087209 */ /* 0x000fe20007810000 */
[--C-:B------:R-:W-:Y:S01]  /*72d0*/  FFMA.FTZ R5, R32, UR22, -R11.reuse ;  /* 0x0000001620057c23 */ /* 0x100fe2000801080b */
[----:B------:R-:W-:Y:S01]  /*72e0*/  ISETP.GT.AND P5, PT, R33, 0x38, P2 ;  /* 0x000000382100780c */ /* 0x000fe200017a4270 */
[--C-:B------:R-:W-:Y:S01]  /*72f0*/  FFMA.FTZ R148, R82, UR22, -R11.reuse ;  /* 0x0000001652947c23 */ /* 0x100fe2000801080b */
[----:B------:R-:W-:Y:S01]  /*7300*/  FMNMX.FTZ R85, R13, R8, !PT ;  /* 0x000000080d557209 */ /* 0x000fe20007810000 */
[--C-:B------:R-:W-:Y:S01]  /*7310*/  FFMA.FTZ R7, R7, UR22, -R11.reuse ;  /* 0x0000001607077c23 */ /* 0x100fe2000801080b */
[----:B------:R-:W-:Y:S01]  /*7320*/  ISETP.LT.OR P3, PT, R79, 0x32, P3 ;  /* 0x000000324f00780c */ /* 0x000fe20001f61670 */
[--C-:B------:R-:W-:Y:S01]  /*7330*/  FFMA.FTZ R15, R15, UR22, -R11.reuse ;  /* 0x000000160f0f7c23 */ /* 0x100fe2000801080b */
[----:B------:R-:W-:Y:S01]  /*7340*/  FMNMX.FTZ R8, R20, R85, !PT ;  /* 0x0000005514087209 */ /* 0x000fe20007810000 */
[--C-:B------:R-:W-:Y:S01]  /*7350*/  FFMA.FTZ R25, R25, UR22, -R11.reuse ;  /* 0x0000001619197c23 */ /* 0x100fe2000801080b */
[----:B------:R-:W-:Y:S01]  /*7360*/  FSEL R39, R39, -INF , !P3 ;  /* 0xff80000027277808 */ /* 0x000fe20005800000 */
[--C-:B------:R-:W-:Y:S01]  /*7370*/  FFMA.FTZ R29, R29, UR22, -R11.reuse ;  /* 0x000000161d1d7c23 */ /* 0x100fe2000801080b */
[----:B------:R-:W-:Y:S01]  /*7380*/  FMNMX.FTZ R85, R21, R8, !PT ;  /* 0x0000000815557209 */ /* 0x000fe20007810000 */
[--C-:B------:R-:W-:Y:S01]  /*7390*/  FFMA.FTZ R142, R34, UR22, -R11.reuse ;  /* 0x00000016228e7c23 */ /* 0x100fe2000801080b */
        /* <DEDUP_REMOVED lines=33> */
[----:B------:R-:W-:Y:S01]  /*75b0*/  FFMA.FTZ R80, R80, UR22, -R11 ;  /* 0x0000001650507c23 */ /* 0x000fe2000801080b */
[----:B------:R-:W-:Y:S01]  /*75c0*/  FMNMX.FTZ R8, R42, R85, !PT ;  /* 0x000000552a087209 */ /* 0x000fe20007810000 */
[----:B------:R-:W-:Y:S01]  /*75d0*/  MUFU.EX2 R148, R148 ;  /* 0x0000009400947308 */ /* 0x000fe20000000800 */
[----:B------:R-:W-:-:S02]  /*75e0*/  ISETP.GT.AND P5, PT, R33, 0x50, P2 ;  /* 0x000000502100780c */ /* 0x000fc400017a4270 */
[----:B------:R-:W-:Y:S02]  /*75f0*/  FMNMX.FTZ R85, R43, R8, !PT ;  /* 0x000000082b557209 */ /* 0x000fe40007810000 */
[----:B------:R-:W-:Y:S02]  /*7600*/  ISETP.LT.OR P3, PT, R79, 0x4a, P3 ;  /* 0x0000004a4f00780c */ /* 0x000fe40001f61670 */
[----:B------:R-:W-:Y:S01]  /*7610*/  FMNMX.FTZ R8, R48, R85, !PT ;  /* 0x0000005530087209 */ /* 0x000fe20007810000 */
[----:B------:R-:W-:Y:S01]  /*7620*/  MUFU.EX2 R7, R7 ;  /* 0x0000000700077308 */ /* 0x000fe20000000800 */
[----:B------:R-:W-:Y:S02]  /*7630*/  FSEL R53, R53, -INF , !P3 ;  /* 0xff80000035357808 */ /* 0x000fe40005800000 */
[----:B------:R-:W-:Y:S02]  /*7640*/  FMNMX.FTZ R85, R49, R8, !PT ;  /* 0x0000000831557209 */ /* 0x000fe40007810000 */
[----:B------:R-:W-:-:S02]  /*7650*/  ISETP.LT.OR P5, PT, R79, 0x51, P5 ;  /* 0x000000514f00780c */ /* 0x000fc40002fa1670 */
[----:B------:R-:W-:Y:S01]  /*7660*/  FMNMX.FTZ R8, R52, R85, !PT ;  /* 0x0000005534087209 */ /* 0x000fe20007810000 */
[----:B------:R-:W-:Y:S01]  /*7670*/  MUFU.EX2 R150, R150 ;  /* 0x0000009600967308 */ /* 0x000fe20000000800 */
[----:B------:R-:W-:Y:S02]  /*7680*/  ISETP.GT.AND P3, PT, R33, 0x58, P2 ;  /* 0x000000582100780c */ /* 0x000fe40001764270 */
[----:B------:R-:W-:Y:S02]  /*7690*/  FSEL R55, R55, -INF , !P5 ;  /* 0xff80000037377808 */ /* 0x000fe40006800000 */
[----:B------:R-:W-:Y:S02]  /*76a0*/  FMNMX.FTZ R8, R53, R8, !PT ;  /* 0x0000000835087209 */ /* 0x000fe40007810000 */
[----:B------:R-:W-:Y:S01]  /*76b0*/  ISETP.GT.AND P5, PT, R33, 0x59, P2 ;  /* 0x000000592100780c */ /* 0x000fe200017a4270 */
[----:B------:R-:W-:Y:S01]  /*76c0*/  MUFU.EX2 R5, R5 ;  /* 0x0000000500057308 */ /* 0x000fe20000000800 */
[----:B------:R-:W-:-:S02]  /*76d0*/  ISETP.LT.OR P3, PT, R79, 0x59, P3 ;  /* 0x000000594f00780c */ /* 0x000fc40001f61670 */
[----:B------:R-:W-:Y:S02]  /*76e0*/  FMNMX.FTZ R8, R55, R8, !PT ;  /* 0x0000000837087209 */ /* 0x000fe40007810000 */
[----:B------:R-:W-:Y:S02]  /*76f0*/  ISETP.LT.OR P5, PT, R79, 0x5a, P5 ;  /* 0x0000005a4f00780c */ /* 0x000fe40002fa1670 */
[----:B------:R-:W-:Y:S01]  /*7700*/  FSEL R61, R61, -INF , !P3 ;  /* 0xff8000003d3d7808 */ /* 0x000fe20005800000 */
[----:B------:R-:W-:Y:S01]  /*7710*/  MUFU.EX2 R144, R144 ;  /* 0x0000009000907308 */ /* 0x000fe20000000800 */
[----:B------:R-:W-:Y:S02]  /*7720*/  FMNMX.FTZ R8, R57, R8, !PT ;  /* 0x0000000839087209 */ /* 0x000fe40007810000 */
[----:B------:R-:W-:Y:S02]  /*7730*/  ISETP.GT.AND P3, PT, R33, 0x61, P2 ;  /* 0x000000612100780c */ /* 0x000fe40001764270 */
[----:B------:R-:W-:-:S02]  /*7740*/  FSEL R63, R63, -INF , !P5 ;  /* 0xff8000003f3f7808 */ /* 0x000fc40006800000 */
[----:B------:R-:W-:Y:S01]  /*7750*/  FMNMX.FTZ R8, R61, R8, !PT ;  /* 0x000000083d087209 */ /* 0x000fe20007810000 */
[----:B------:R-:W-:Y:S01]  /*7760*/  MUFU.EX2 R15, R15 ;  /* 0x0000000f000f7308 */ /* 0x000fe20000000800 */
[----:B------:R-:W-:Y:S02]  /*7770*/  ISETP.GT.AND P5, PT, R33, 0x68, P2 ;  /* 0x000000682100780c */ /* 0x000fe400017a4270 */
[----:B------:R-:W-:Y:S02]  /*7780*/  ISETP.LT.OR P3, PT, R79, 0x62, P3 ;  /* 0x000000624f00780c */ /* 0x000fe40001f61670 */
[----:B------:R-:W-:Y:S02]  /*7790*/  FMNMX.FTZ R85, R63, R8, !PT ;  /* 0x000000083f557209 */ /* 0x000fe40007810000 */
[----:B------:R-:W-:Y:S01]  /*77a0*/  FSEL R65, R65, -INF , !P3 ;  /* 0xff80000041417808 */ /* 0x000fe20005800000 */
[----:B------:R-:W-:Y:S01]  /*77b0*/  MUFU.EX2 R146, R146 ;  /* 0x0000009200927308 */ /* 0x000fe20000000800 */
[----:B------:R-:W-:-:S02]  /*77c0*/  ISETP.LT.OR P5, PT, R79, 0x69, P5 ;  /* 0x000000694f00780c */ /* 0x000fc40002fa1670 */
[----:B------:R-:W-:Y:S02]  /*77d0*/  FMNMX.FTZ R8, R64, R85, !PT ;  /* 0x0000005540087209 */ /* 0x000fe40007810000 */
[----:B------:R-:W-:Y:S02]  /*77e0*/  ISETP.GT.AND P3, PT, R33, 0x70, P2 ;  /* 0x000000702100780c */ /* 0x000fe40001764270 */
[----:B------:R-:W-:Y:S01]  /*77f0*/  FSEL R67, R67, -INF , !P5 ;  /* 0xff80000043437808 */ /* 0x000fe20006800000 */
[----:B------:R-:W-:Y:S01]  /*7800*/  MUFU.EX2 R25, R25 ;  /* 0x0000001900197308 */ /* 0x000fe20000000800 */
[----:B------:R-:W-:Y:S02]  /*7810*/  FMNMX.FTZ R8, R65, R8, !PT ;  /* 0x0000000841087209 */ /* 0x000fe40007810000 */
[----:B------:R-:W-:Y:S02]  /*7820*/  ISETP.GT.AND P5, PT, R33, 0x71, P2 ;  /* 0x000000712100780c */ /* 0x000fe400017a4270 */
[----:B------:R-:W-:-:S02]  /*7830*/  ISETP.LT.OR P3, PT, R79, 0x71, P3 ;  /* 0x000000714f00780c */ /* 0x000fc40001f61670 */
[----:B------:R-:W-:Y:S01]  /*7840*/  FMNMX.FTZ R8, R67, R8, !PT ;  /* 0x0000000843087209 */ /* 0x000fe20007810000 */
[----:B------:R-:W-:Y:S01]  /*7850*/  MUFU.EX2 R140, R140 ;  /* 0x0000008c008c7308 */ /* 0x000fe20000000800 */
[----:B------:R-:W-:Y:S02]  /*7860*/  ISETP.LT.OR P5, PT, R79, 0x72, P5 ;  /* 0x000000724f00780c */ /* 0x000fe40002fa1670 */
[----:B------:R-:W-:Y:S02]  /*7870*/  FSEL R14, R73, -INF , !P3 ;  /* 0xff800000490e7808 */ /* 0x000fe40005800000 */
[----:B------:R-:W-:Y:S02]  /*7880*/  FMNMX.FTZ R51, R69, R8, !PT ;  /* 0x0000000845337209 */ /* 0x000fe40007810000 */
[----:B------:R-:W-:Y:S01]  /*7890*/  ISETP.GT.AND P2, PT, R33, 0x79, P2 ;  /* 0x000000792100780c */ /* 0x000fe20001744270 */
[----:B------:R-:W-:Y:S01]  /*78a0*/  MUFU.EX2 R29, R29 ;  /* 0x0000001d001d7308 */ /* 0x000fe20000000800 */
[----:B------:R-:W-:-:S02]  /*78b0*/  ISETP.LT.OR P4, PT, R79, 0x79, P4 ;  /* 0x000000794f00780c */ /* 0x000fc40002781670 */
[----:B------:R-:W-:Y:S01]  /*78c0*/  FSEL R24, R75, -INF , !P5 ;  /* 0xff8000004b187808 */ /* 0x000fe20006800000 */
[----:B------:R-:W-:Y:S01]  /*78d0*/  FFMA.FTZ R75, R68, UR22, -R11 ;  /* 0x00000016444b7c23 */ /* 0x000fe2000801080b */
[----:B------:R-:W-:Y:S02]  /*78e0*/  FMNMX.FTZ R51, R14, R51, !PT ;  /* 0x000000330e337209 */ /* 0x000fe40007810000 */
[----:B------:R-:W-:Y:S01]  /*78f0*/  ISETP.LT.OR P2, PT, R79, 0x7a, P2 ;  /* 0x0000007a4f00780c */ /* 0x000fe20001741670 */
[----:B------:R0:W-:Y:S01]  /*7900*/  MUFU.EX2 R33, R28 ;  /* 0x0000001c00217308 */ /* 0x0001e20000000800 */
[----:B------:R-:W-:Y:S02]  /*7910*/  FSEL R76, R76, -INF , !P4 ;  /* 0xff8000004c4c7808 */ /* 0x000fe40006000000 */
[----:B------:R-:W-:-:S04]  /*7920*/  FMNMX.FTZ R73, R24, R51, !PT ;  /* 0x0000003318497209 */ /* 0x000fc80007810000 */
[----:B------:R-:W-:Y:S01]  /*7930*/  FMNMX.FTZ R73, R76, R73, !PT ;  /* 0x000000494c497209 */ /* 0x000fe20007810000 */
[----:B------:R-:W-:Y:S01]  /*7940*/  MUFU.EX2 R142, R142 ;  /* 0x0000008e008e7308 */ /* 0x000fe20000000800 */
[----:B0-----:R-:W-:-:S04]  /*7950*/  FSEL R28, R77, -INF , !P2 ;  /* 0xff8000004d1c7808 */ /* 0x001fc80005000000 */
[----:B------:R-:W-:Y:S01]  /*7960*/  FMNMX.FTZ R8, R28, R73, !PT ;  /* 0x000000491c087209 */ /* 0x000fe20007810000 */
[--C-:B------:R-:W-:Y:S02]  /*7970*/  FFMA.FTZ R73, R62, UR22, -R11.reuse ;  /* 0x000000163e497c23 */ /* 0x100fe4000801080b */
[----:B------:R-:W-:Y:S02]  /*7980*/  MUFU.EX2 R37, R37 ;  /* 0x0000002500257308 */ /* 0x000fe40000000800 */
[----:B------:R-:W0:Y:S06]  /*7990*/  SHFL.BFLY PT, R77, R8, 0x2, 0x1f ;  /* 0x0c401f00084d7f89 */ /* 0x000e2c00000e0000 */
[----:B------:R-:W-:Y:S08]  /*79a0*/  MUFU.EX2 R136, R136 ;  /* 0x0000008800887308 */ /* 0x000ff00000000800 */
[----:B------:R-:W-:Y:S08]  /*79b0*/  MUFU.EX2 R41, R41 ;  /* 0x0000002900297308 */ /* 0x000ff00000000800 */
[----:B------:R-:W-:Y:S01]  /*79c0*/  MUFU.EX2 R138, R138 ;  /* 0x0000008a008a7308 */ /* 0x000fe20000000800 */
[----:B0-----:R-:W-:Y:S01]  /*79d0*/  FMNMX.FTZ R32, R8, R77, !PT ;  /* 0x0000004d08207209 */ /* 0x001fe20007810000 */
[----:B------:R-:W-:Y:S01]  /*79e0*/  FFMA.FTZ R77, R81, UR22, -R11 ;  /* 0x00000016514d7c23 */ /* 0x000fe2000801080b */
[----:B------:R-:W-:-:S03]  /*79f0*/  FSEL R81, R10, RZ, P6 ;  /* 0x000000ff0a517208 */ /* 0x000fc60003000000 */
[----:B------:R-:W0:Y:S02]  /*7a00*/  SHFL.BFLY PT, R79, R32, 0x1, 0x1f ;  /* 0x0c201f00204f7f89 */ /* 0x000e2400000e0000 */
[----:B------:R-:W-:Y:S01]  /*7a10*/  MUFU.EX2 R45, R45 ;  /* 0x0000002d002d7308 */ /* 0x000fe20000000800 */
[----:B------:R-:W-:-:S04]  /*7a20*/  FADD.FTZ R81, -R81, R4 ;  /* 0x0000000451517221 */ /* 0x000fc80000010100 */
[----:B------:R-:W-:-:S03]  /*7a30*/  FMUL.FTZ R11, R81, UR22 ;  /* 0x00000016510b7c20 */ /* 0x000fc60008410000 */
[----:B------:R-:W-:Y:S08]  /*7a40*/  MUFU.EX2 R132, R132 ;  /* 0x0000008400847308 */ /* 0x000ff00000000800 */
[----:B------:R-:W1:Y:S01]  /*7a50*/  MUFU.EX2 R11, R11 ;  /* 0x0000000b000b7308 */ /* 0x000e620000000800 */
[----:B0-----:R-:W-:-:S07]  /*7a60*/  FMNMX.FTZ R8, R32, R79, !PT ;  /* 0x0000004f20087209 */ /* 0x001fce0007810000 */
[----:B------:R-:W-:Y:S01]  /*7a70*/  MUFU.EX2 R134, R134 ;  /* 0x0000008600867308 */ /* 0x000fe20000000800 */
[C---:B------:R-:W-:Y:S01]  /*7a80*/  FSETP.NEU.FTZ.AND P2, PT, R8.reuse, -INF , PT ;  /* 0xff8000000800780b */ /* 0x040fe20003f5d000 */
[----:B------:R-:W-:-:S06]  /*7a90*/  FMUL.FTZ R40, R8, UR22 ;  /* 0x0000001608287c20 */ /* 0x000fcc0008410000 */
[----:B------:R-:W-:Y:S01]  /*7aa0*/  MUFU.EX2 R51, R56 ;  /* 0x0000003800337308 */ /* 0x000fe20000000800 */
[----:B------:R-:W-:Y:S01]  /*7ab0*/  FSEL R40, R40, RZ, P2 ;  /* 0x000000ff28287208 */ /* 0x000fe20001000000 */
[-C--:B-1----:R-:W-:Y:S01]  /*7ac0*/  FMUL.FTZ R88, R88, R11.reuse ;  /* 0x0000000b58587220 */ /* 0x082fe20000410000 */
[-C--:B------:R-:W-:Y:S01]  /*7ad0*/  FMUL.FTZ R89, R89, R11.reuse ;  /* 0x0000000b59597220 */ /* 0x080fe20000410000 */
[-C--:B------:R-:W-:Y:S01]  /*7ae0*/  FMUL.FTZ R92, R92, R11.reuse ;  /* 0x0000000b5c5c7220 */ /* 0x080fe20000410000 */
[----:B------:R-:W-:Y:S01]  /*7af0*/  FMUL.FTZ R93, R93, R11 ;  /* 0x0000000b5d5d7220 */ /* 0x000fe20000410000 */
[----:B------:R-:W-:Y:S01]  /*7b00*/  FFMA.FTZ R32, R36, UR22, -R40 ;  /* 0x0000001624207c23 */ /* 0x000fe20008010828 */
[----:B------:R-:W-:Y:S01]  /*7b10*/  FFMA.FTZ R36, R11, R3, R148 ;  /* 0x000000030b247223 */ /* 0x000fe20000010094 */
[--C-:B------:R-:W-:Y:S01]  /*7b20*/  FFMA.FTZ R149, R9, UR22, -R40.reuse ;  /* 0x0000001609957c23 */ /* 0x100fe20008010828 */
[--C-:B------:R-:W-:Y:S01]  /*7b30*/  FFMA.FTZ R4, R83, UR22, -R40.reuse ;  /* 0x0000001653047c23 */ /* 0x100fe20008010828 */
[----:B------:R-:W-:Y:S01]  /*7b40*/  FFMA.FTZ R151, R12, UR22, -R40 ;  /* 0x000000160c977c23 */ /* 0x000fe20008010828 */
[----:B------:R-:W-:Y:S01]  /*7b50*/  FADD.FTZ R3, R7, R36 ;  /* 0x0000002407037221 */ /* 0x000fe20000010000 */
[--C-:B------:R-:W-:Y:S01]  /*7b60*/  FFMA.FTZ R12, R13, UR22, -R40.reuse ;  /* 0x000000160d0c7c23 */ /* 0x100fe20008010828 */
[--C-:B------:R-:W-:Y:S01]  /*7b70*/  FFMA.FTZ R145, R20, UR22, -R40.reuse ;  /* 0x0000001614917c23 */ /* 0x100fe20008010828 */
[----:B------:R-:W-:Y:S01]  /*7b80*/  MUFU.EX2 R149, R149 ;  /* 0x0000009500957308 */ /* 0x000fe20000000800 */
[----:B------:R-:W-:Y:S01]  /*7b90*/  FADD.FTZ R36, R150, R3 ;  /* 0x0000000396247221 */ /* 0x000fe20000010000 */
[----:B------:R-:W-:Y:S01]  /*7ba0*/  FSEL R3, R8, RZ, P2 ;  /* 0x000000ff08037208 */ /* 0x000fe20001000000 */
[--C-:B------:R-:W-:Y:S01]  /*7bb0*/  FFMA.FTZ R137, R38, UR22, -R40.reuse ;  /* 0x0000001626897c23 */ /* 0x100fe20008010828 */
[----:B------:R-:W-:Y:S01]  /*7bc0*/  FFMA.FTZ R20, R21, UR22, -R40 ;  /* 0x0000001615147c23 */ /* 0x000fe20008010828 */
[----:B------:R-:W-:Y:S01]  /*7bd0*/  FADD.FTZ R9, R5, R36 ;  /* 0x0000002405097221 */ /* 0x000fe20000010000 */
[----:B------:R-:W-:Y:S01]  /*7be0*/  FFMA.FTZ R147, R26, UR22, -R40 ;  /* 0x000000161a937c23 */ /* 0x000fe20008010828 */
[----:B------:R-:W-:Y:S01]  /*7bf0*/  FADD.FTZ R3, -R3, R6 ;  /* 0x0000000603037221 */ /* 0x000fe20000010100 */
[----:B------:R-:W-:Y:S01]  /*7c00*/  MUFU.EX2 R4, R4 ;  /* 0x0000000400047308 */ /* 0x000fe20000000800 */
[----:B------:R-:W-:Y:S01]  /*7c10*/  FADD.FTZ R36, R144, R9 ;  /* 0x0000000990247221 */ /* 0x000fe20000010000 */
[--C-:B------:R-:W-:Y:S01]  /*7c20*/  FFMA.FTZ R26, R27, UR22, -R40.reuse ;  /* 0x000000161b1a7c23 */ /* 0x100fe20008010828 */
[----:B------:R-:W-:Y:S01]  /*7c30*/  FMUL.FTZ R3, R3, UR22 ;  /* 0x0000001603037c20 */ /* 0x000fe20008410000 */
[----:B------:R-:W-:Y:S01]  /*7c40*/  FFMA.FTZ R139, R42, UR22, -R40 ;  /* 0x000000162a8b7c23 */ /* 0x000fe20008010828 */
[----:B------:R-:W-:Y:S01]  /*7c50*/  FADD.FTZ R9, R15, R36 ;  /* 0x000000240f097221 */ /* 0x000fe20000010000 */
[--C-:B------:R-:W-:Y:S01]  /*7c60*/  FFMA.FTZ R141, R30, UR22, -R40.reuse ;  /* 0x000000161e8d7c23 */ /* 0x100fe20008010828 */
[----:B------:R-:W-:Y:S01]  /*7c70*/  FFMA.FTZ R30, R31, UR22, -R40 ;  /* 0x000000161f1e7c23 */ /* 0x000fe20008010828 */
[----:B------:R-:W-:Y:S01]  /*7c80*/  MUFU.EX2 R151, R151 ;  /* 0x0000009700977308 */ /* 0x000fe20000000800 */
[----:B------:R-:W-:Y:S01]  /*7c90*/  FADD.FTZ R36, R146, R9 ;  /* 0x0000000992247221 */ /* 0x000fe20000010000 */
[----:B------:R-:W-:-:S02]  /*7ca0*/  IMAD.U32 R21, RZ, RZ, UR37 ;  /* 0x00000025ff157e24 */ /* 0x000fc4000f8e00ff */
[--C-:B------:R-:W-:Y:S01]  /*7cb0*/  FFMA.FTZ R143, R35, UR22, -R40.reuse ;  /* 0x00000016238f7c23 */ /* 0x100fe20008010828 */
[----:B------:R-:W-:Y:S01]  /*7cc0*/  FFMA.FTZ R34, R39, UR22, -R40 ;  /* 0x0000001627227c23 */ /* 0x000fe20008010828 */
[----:B------:R-:W-:Y:S01]  /*7cd0*/  FADD.FTZ R13, R25, R36 ;  /* 0x00000024190d7221 */ /* 0x000fe20000010000 */
[--C-:B------:R-:W-:Y:S01]  /*7ce0*/  FFMA.FTZ R43, R43, UR22, -R40.reuse ;  /* 0x000000162b2b7c23 */ /* 0x100fe20008010828 */
[----:B------:R-:W-:Y:S01]  /*7cf0*/  @!P1 LEA R21, R21, UR45, 0x3 ;  /* 0x0000002d15159c11 */ /* 0x000fe2000f8e18ff */
[----:B------:R0:W1:Y:S01]  /*7d00*/  MUFU.EX2 R9, R3 ;  /* 0x0000000300097308 */ /* 0x0000620000000800 */
[----:B------:R-:W-:Y:S01]  /*7d10*/  FADD.FTZ R36, R140, R13 ;  /* 0x0000000d8c247221 */ /* 0x000fe20000010000 */
[--C-:B------:R-:W-:Y:S01]  /*7d20*/  FFMA.FTZ R133, R48, UR22, -R40.reuse ;  /* 0x0000001630857c23 */ /* 0x100fe20008010828 */
[----:B------:R-:W-:Y:S01]  /*7d30*/  FFMA.FTZ R135, R52, UR22, -R40 ;  /* 0x0000001634877c23 */ /* 0x000fe20008010828 */
[----:B------:R-:W-:Y:S02]  /*7d40*/  @!P1 VIADD R21, R21, 0x16860 ;  /* 0x0001686015159836 */ /* 0x000fe40000000000 */
[----:B------:R-:W-:Y:S01]  /*7d50*/  FADD.FTZ R13, R29, R36 ;  /* 0x000000241d0d7221 */ /* 0x000fe20000010000 */
[--C-:B------:R-:W-:Y:S01]  /*7d60*/  FFMA.FTZ R36, R49, UR22, -R40.reuse ;  /* 0x0000001631247c23 */ /* 0x100fe20008010828 */
[--C-:B------:R-:W-:Y:S01]  /*7d70*/  FFMA.FTZ R129, R55, UR22, -R40.reuse ;  /* 0x0000001637817c23 */ /* 0x100fe20008010828 */
[----:B------:R-:W2:Y:S01]  /*7d80*/  MUFU.EX2 R12, R12 ;  /* 0x0000000c000c7308 */ /* 0x000ea20000000800 */
[----:B------:R-:W-:Y:S01]  /*7d90*/  FADD.FTZ R38, R142, R13 ;  /* 0x0000000d8e267221 */ /* 0x000fe20000010000 */
[----:B------:R-:W-:Y:S01]  /*7da0*/  @!P1 PRMT R21, RZ, 0x654, R21 ;  /* 0x00000654ff159816 */ /* 0x000fe20000000015 */
[--C-:B------:R-:W-:Y:S01]  /*7db0*/  FFMA.FTZ R57, R57, UR22, -R40.reuse ;  /* 0x0000001639397c23 */ /* 0x100fe20008010828 */
[----:B------:R-:W-:Y:S01]  /*7dc0*/  FFMA.FTZ R131, R61, UR22, -R40 ;  /* 0x000000163d837c23 */ /* 0x000fe20008010828 */
[----:B0-----:R-:W-:Y:S01]  /*7dd0*/  FADD.FTZ R3, R37, R38 ;  /* 0x0000002625037221 */ /* 0x001fe20000010000 */
[----:B------:R0:W-:Y:S01]  /*7de0*/  @!P1 SYNCS.ARRIVE.TRANS64.RED.A1T0 RZ, [R21+URZ], RZ ;  /* 0x000000ff15ff99a7 */ /* 0x0001e2000810043f */
[----:B------:R-:W-:Y:S01]  /*7df0*/  FFMA.FTZ R125, R64, UR22, -R40 ;  /* 0x00000016407d7c23 */ /* 0x000fe20008010828 */
[----:B------:R-:W3:Y:S01]  /*7e00*/  MUFU.EX2 R145, R145 ;  /* 0x0000009100917308 */ /* 0x000ee20000000800 */
[----:B-1----:R-:W-:Y:S01]  /*7e10*/  FFMA.FTZ R38, R9, R2, R4 ;  /* 0x0000000209267223 */ /* 0x002fe20000010004 */
[----:B------:R-:W-:Y:S01]  /*7e20*/  FADD.FTZ R42, R136, R3 ;  /* 0x00000003882a7221 */ /* 0x000fe20000010000 */
[--C-:B------:R-:W-:Y:S01]  /*7e30*/  FFMA.FTZ R2, R53, UR22, -R40.reuse ;  /* 0x0000001635027c23 */ /* 0x100fe20008010828 */
[----:B------:R-:W-:Y:S01]  /*7e40*/  FFMA.FTZ R65, R65, UR22, -R40 ;  /* 0x0000001641417c23 */ /* 0x000fe20008010828 */
[----:B------:R-:W-:Y:S01]  /*7e50*/  FADD.FTZ R38, R149, R38 ;  /* 0x0000002695267221 */ /* 0x000fe20000010000 */
[----:B------:R-:W-:Y:S01]  /*7e60*/  FADD.FTZ R13, R41, R42 ;  /* 0x0000002a290d7221 */ /* 0x000fe20000010000 */
[----:B------:R-:W-:Y:S01]  /*7e70*/  FFMA.FTZ R67, R67, UR22, -R40 ;  /* 0x0000001643437c23 */ /* 0x000fe20008010828 */
[----:B------:R-:W1:Y:S01]  /*7e80*/  MUFU.EX2 R20, R20 ;  /* 0x0000001400147308 */ /* 0x000e620000000800 */
[----:B------:R-:W-:Y:S01]  /*7e90*/  FADD.FTZ R3, R151, R38 ;  /* 0x0000002697037221 */ /* 0x000fe20000010000 */
[----:B------:R-:W-:Y:S01]  /*7ea0*/  FADD.FTZ R38, R138, R13 ;  /* 0x0000000d8a267221 */ /* 0x000fe20000010000 */
[--C-:B------:R-:W-:Y:S01]  /*7eb0*/  FFMA.FTZ R69, R69, UR22, -R40.reuse ;  /* 0x0000001645457c23 */ /* 0x100fe20008010828 */
[----:B------:R-:W-:Y:S01]  /*7ec0*/  FFMA.FTZ R24, R24, UR22, -R40 ;  /* 0x0000001618187c23 */ /* 0x000fe20008010828 */
[----:B--2---:R-:W-:Y:S01]  /*7ed0*/  FADD.FTZ R42, R12, R3 ;  /* 0x000000030c2a7221 */ /* 0x004fe20000010000 */
[----:B------:R-:W-:Y:S01]  /*7ee0*/  FADD.FTZ R13, R45, R38 ;  /* 0x000000262d0d7221 */ /* 0x000fe20000010000 */
[----:B------:R-:W-:Y:S01]  /*7ef0*/  FFMA.FTZ R38, R63, UR22, -R40 ;  /* 0x000000163f267c23 */ /* 0x000fe20008010828 */
[----:B------:R-:W2:Y:S01]  /*7f00*/  MUFU.EX2 R147, R147 ;  /* 0x0000009300937308 */ /* 0x000ea20000000800 */
[----:B---3--:R-:W-:Y:S01]  /*7f10*/  FADD.FTZ R3, R145, R42 ;  /* 0x0000002a91037221 */ /* 0x008fe20000010000 */
[----:B------:R-:W-:Y:S01]  /*7f20*/  FADD.FTZ R44, R132, R13 ;  /* 0x0000000d842c7221 */ /* 0x000fe20000010000 */
[--C-:B------:R-:W-:Y:S01]  /*7f30*/  FFMA.FTZ R76, R76, UR22, -R40.reuse ;  /* 0x000000164c4c7c23 */ /* 0x100fe20008010828 */
[----:B------:R-:W-:Y:S01]  /*7f40*/  FFMA.FTZ R28, R28, UR22, -R40 ;  /* 0x000000161c1c7c23 */ /* 0x000fe20008010828 */
[----:B------:R-:W-:Y:S01]  /*7f50*/  F2FP.BF16.F32.PACK_AB R150, R5, R150 ;  /* 0x000000960596723e */ /* 0x000fe200000010ff */
[----:B------:R-:W-:Y:S01]  /*7f60*/  FADD.FTZ R13, R33, R44 ;  /* 0x0000002c210d7221 */ /* 0x000fe20000010000 */
[----:B------:R-:W-:Y:S01]  /*7f70*/  ISETP.GT.AND P2, PT, R0, UR28, PT ;  /* 0x0000001c00007c0c */ /* 0x000fe2000bf44270 */
[----:B------:R-:W3:Y:S01]  /*7f80*/  MUFU.EX2 R26, R26 ;  /* 0x0000001a001a7308 */ /* 0x000ee20000000800 */
[----:B-1----:R-:W-:Y:S01]  /*7f90*/  FADD.FTZ R42, R20, R3 ;  /* 0x00000003142a7221 */ /* 0x002fe20000010000 */
[----:B------:R-:W-:Y:S01]  /*7fa0*/  FADD.FTZ R44, R134, R13 ;  /* 0x0000000d862c7221 */ /* 0x000fe20000010000 */
[----:B------:R-:W-:Y:S01]  /*7fb0*/  FFMA.FTZ R13, R14, UR22, -R40 ;  /* 0x000000160e0d7c23 */ /* 0x000fe20008010828 */
[----:B------:R-:W-:Y:S01]  /*7fc0*/  UMOV UR37, UR27 ;  /* 0x0000001b00257c82 */ /* 0x000fe20008000000 */
[----:B------:R-:W-:Y:S01]  /*7fd0*/  F2FP.BF16.F32.PACK_AB R149, R149, R4 ;  /* 0x000000049595723e */ /* 0x000fe200000010ff */
[----:B0-----:R-:W-:Y:S01]  /*7fe0*/  FADD.FTZ R21, R51, R44 ;  /* 0x0000002c33157221 */ /* 0x001fe20000010000 */
[----:B------:R-:W-:Y:S01]  /*7ff0*/  F2FP.BF16.F32.PACK_AB R148, R7, R148 ;  /* 0x000000940794723e */ /* 0x000fe200000010ff */
[----:B------:R-:W0:Y:S01]  /*8000*/  MUFU.EX2 R141, R141 ;  /* 0x0000008d008d7308 */ /* 0x000e220000000800 */
[----:B--2---:R-:W-:Y:S01]  /*8010*/  FADD.FTZ R3, R147, R42 ;  /* 0x0000002a93037221 */ /* 0x004fe20000010000 */
[----:B------:R-:W-:Y:S01]  /*8020*/  F2FP.BF16.F32.PACK_AB R144, R15, R144 ;  /* 0x000000900f90723e */ /* 0x000fe200000010ff */
[-C--:B------:R-:W-:Y:S01]  /*8030*/  FMUL.FTZ R96, R96, R11.reuse ;  /* 0x0000000b60607220 */ /* 0x080fe20000410000 */
[----:B------:R-:W-:Y:S01]  /*8040*/  F2FP.BF16.F32.PACK_AB R146, R25, R146 ;  /* 0x000000921992723e */ /* 0x000fe200000010ff */
[-C--:B------:R-:W-:Y:S01]  /*8050*/  FMUL.FTZ R97, R97, R11.reuse ;  /* 0x0000000b61617220 */ /* 0x080fe20000410000 */
[----:B------:R-:W-:Y:S01]  /*8060*/  F2FP.BF16.F32.PACK_AB R140, R29, R140 ;  /* 0x0000008c1d8c723e */ /* 0x000fe200000010ff */
[-C--:B------:R-:W-:Y:S01]  /*8070*/  FMUL.FTZ R100, R100, R11.reuse ;  /* 0x0000000b64647220 */ /* 0x080fe20000410000 */
[----:B------:R-:W1:Y:S01]  /*8080*/  MUFU.EX2 R30, R30 ;  /* 0x0000001e001e7308 */ /* 0x000e620000000800 */
[----:B---3--:R-:W-:Y:S01]  /*8090*/  FADD.FTZ R42, R26, R3 ;  /* 0x000000031a2a7221 */ /* 0x008fe20000010000 */
[----:B------:R-:W-:Y:S01]  /*80a0*/  F2FP.BF16.F32.PACK_AB R142, R37, R142 ;  /* 0x0000008e258e723e */ /* 0x000fe200000010ff */
[-C--:B------:R-:W-:Y:S01]  /*80b0*/  FMUL.FTZ R101, R101, R11.reuse ;  /* 0x0000000b65657220 */ /* 0x080fe20000410000 */
[----:B------:R-:W-:Y:S01]  /*80c0*/  F2FP.BF16.F32.PACK_AB R136, R41, R136 ;  /* 0x000000882988723e */ /* 0x000fe200000010ff */
[-C--:B------:R-:W-:Y:S01]  /*80d0*/  FMUL.FTZ R104, R104, R11.reuse ;  /* 0x0000000b68687220 */ /* 0x080fe20000410000 */
[----:B------:R-:W-:Y:S01]  /*80e0*/  F2FP.BF16.F32.PACK_AB R138, R45, R138 ;  /* 0x0000008a2d8a723e */ /* 0x000fe200000010ff */
[-C--:B------:R-:W-:Y:S01]  /*80f0*/  FMUL.FTZ R105, R105, R11.reuse ;  /* 0x0000000b69697220 */ /* 0x080fe20000410000 */
[----:B------:R-:W2:Y:S01]  /*8100*/  MUFU.EX2 R128, R128 ;  /* 0x0000008000807308 */ /* 0x000ea20000000800 */
[----:B0-----:R-:W-:Y:S01]  /*8110*/  FADD.FTZ R3, R141, R42 ;  /* 0x0000002a8d037221 */ /* 0x001fe20000010000 */
[----:B------:R-:W-:Y:S01]  /*8120*/  F2FP.BF16.F32.PACK_AB R132, R33, R132 ;  /* 0x000000842184723e */ /* 0x000fe200000010ff */
[-C--:B------:R-:W-:Y:S01]  /*8130*/  FMUL.FTZ R108, R108, R11.reuse ;  /* 0x0000000b6c6c7220 */ /* 0x080fe20000410000 */
[----:B------:R-:W-:Y:S01]  /*8140*/  F2FP.BF16.F32.PACK_AB R134, R51, R134 ;  /* 0x000000863386723e */ /* 0x000fe200000010ff */
[-C--:B------:R-:W-:Y:S01]  /*8150*/  FMUL.FTZ R109, R109, R11.reuse ;  /* 0x0000000b6d6d7220 */ /* 0x080fe20000410000 */
[-C--:B------:R-:W-:Y:S01]  /*8160*/  FMUL.FTZ R112, R112, R11.reuse ;  /* 0x0000000b70707220 */ /* 0x080fe20000410000 */
[-C--:B------:R-:W-:Y:S01]  /*8170*/  FMUL.FTZ R113, R113, R11.reuse ;  /* 0x0000000b71717220 */ /* 0x080fe20000410000 */
[----:B------:R-:W0:Y:S01]  /*8180*/  MUFU.EX2 R143, R143 ;  /* 0x0000008f008f7308 */ /* 0x000e220000000800 */
[----:B-1----:R-:W-:Y:S01]  /*8190*/  FADD.FTZ R40, R30, R3 ;  /* 0x000000031e287221 */ /* 0x002fe20000010000 */
[-C--:B------:R-:W-:Y:S01]  /*81a0*/  FMUL.FTZ R116, R116, R11.reuse ;  /* 0x0000000b74747220 */ /* 0x080fe20000410000 */
[----:B------:R-:W-:Y:S01]  /*81b0*/  FMUL.FTZ R117, R117, R11 ;  /* 0x0000000b75757220 */ /* 0x000fe20000410000 */
[----:B------:R-:W-:Y:S01]  /*81c0*/  F2FP.BF16.F32.PACK_AB R151, R12, R151 ;  /* 0x000000970c97723e */ /* 0x000fe200000010ff */
[----:B------:R-:W-:Y:S01]  /*81d0*/  VIADD R0, R0, 0xffffffff ;  /* 0xffffffff00007836 */ /* 0x000fe20000000000 */
[----:B------:R-:W-:Y:S01]  /*81e0*/  F2FP.BF16.F32.PACK_AB R145, R20, R145 ;  /* 0x000000911491723e */ /* 0x000fe200000010ff */
[----:B------:R-:W-:Y:S01]  /*81f0*/  FMUL.FTZ R90, R90, R9 ;  /* 0x000000095a5a7220 */ /* 0x000fe20000410000 */
[----:B------:R-:W1:Y:S01]  /*8200*/  MUFU.EX2 R59, R59 ;  /* 0x0000003b003b7308 */ /* 0x000e620000000800 */
[----:B--2---:R-:W-:Y:S01]  /*8210*/  FADD.FTZ R42, R128, R21 ;  /* 0x00000015802a7221 */ /* 0x004fe20000010000 */
[----:B------:R-:W-:Y:S01]  /*8220*/  F2FP.BF16.F32.PACK_AB R147, R26, R147 ;  /* 0x000000931a93723e */ /* 0x000fe200000010ff */
[----:B------:R-:W-:Y:S01]  /*8230*/  FMUL.FTZ R91, R91, R9 ;  /* 0x000000095b5b7220 */ /* 0x000fe20000410000 */
[----:B------:R-:W-:Y:S01]  /*8240*/  F2FP.BF16.F32.PACK_AB R141, R30, R141 ;  /* 0x0000008d1e8d723e */ /* 0x000fe200000010ff */
[-C--:B------:R-:W-:Y:S01]  /*8250*/  FMUL.FTZ R94, R94, R9.reuse ;  /* 0x000000095e5e7220 */ /* 0x080fe20000410000 */
[-C--:B------:R-:W-:Y:S01]  /*8260*/  FMUL.FTZ R95, R95, R9.reuse ;  /* 0x000000095f5f7220 */ /* 0x080fe20000410000 */
[-C--:B------:R-:W-:Y:S01]  /*8270*/  FMUL.FTZ R98, R98, R9.reuse ;  /* 0x0000000962627220 */ /* 0x080fe20000410000 */
[----:B------:R-:W2:Y:S01]  /*8280*/  MUFU.EX2 R32, R32 ;  /* 0x0000002000207308 */ /* 0x000ea20000000800 */
[----:B0-----:R-:W-:Y:S01]  /*8290*/  FADD.FTZ R3, R143, R40 ;  /* 0x000000288f037221 */ /* 0x001fe20000010000 */
[-C--:B------:R-:W-:Y:S01]  /*82a0*/  FMUL.FTZ R99, R99, R9.reuse ;  /* 0x0000000963637220 */ /* 0x080fe20000410000 */
[-C--:B------:R-:W-:Y:S01]  /*82b0*/  FMUL.FTZ R102, R102, R9.reuse ;  /* 0x0000000966667220 */ /* 0x080fe20000410000 */
[-C--:B------:R-:W-:Y:S01]  /*82c0*/  FMUL.FTZ R103, R103, R9.reuse ;  /* 0x0000000967677220 */ /* 0x080fe20000410000 */
[-C--:B------:R-:W-:Y:S01]  /*82d0*/  FMUL.FTZ R106, R106, R9.reuse ;  /* 0x000000096a6a7220 */ /* 0x080fe20000410000 */
[-C--:B------:R-:W-:Y:S01]  /*82e0*/  FMUL.FTZ R107, R107, R9.reuse ;  /* 0x000000096b6b7220 */ /* 0x080fe20000410000 */
[-C--:B------:R-:W-:Y:S01]  /*82f0*/  FMUL.FTZ R110, R110, R9.reuse ;  /* 0x000000096e6e7220 */ /* 0x080fe20000410000 */
[----:B------:R-:W0:Y:S01]  /*8300*/  MUFU.EX2 R130, R130 ;  /* 0x0000008200827308 */ /* 0x000e220000000800 */
[C---:B-1----:R-:W-:Y:S01]  /*8310*/  FADD.FTZ R21, R59.reuse, R42 ;  /* 0x0000002a3b157221 */ /* 0x042fe20000010000 */
[----:B------:R-:W-:Y:S01]  /*8320*/  F2FP.BF16.F32.PACK_AB R128, R59, R128 ;  /* 0x000000803b80723e */ /* 0x000fe200000010ff */
[-C--:B------:R-:W-:Y:S01]  /*8330*/  FMUL.FTZ R111, R111, R9.reuse ;  /* 0x000000096f6f7220 */ /* 0x080fe20000410000 */
[-C--:B------:R-:W-:Y:S01]  /*8340*/  FMUL.FTZ R114, R114, R9.reuse ;  /* 0x0000000972727220 */ /* 0x080fe20000410000 */
[-C--:B------:R-:W-:Y:S01]  /*8350*/  FMUL.FTZ R115, R115, R9.reuse ;  /* 0x0000000973737220 */ /* 0x080fe20000410000 */
[-C--:B------:R-:W-:Y:S01]  /*8360*/  FMUL.FTZ R118, R118, R9.reuse ;  /* 0x0000000976767220 */ /* 0x080fe20000410000 */
[----:B------:R-:W-:Y:S01]  /*8370*/  FMUL.FTZ R119, R119, R9 ;  /* 0x0000000977777220 */ /* 0x000fe20000410000 */
[----:B------:R-:W1:Y:S01]  /*8380*/  MUFU.EX2 R137, R137 ;  /* 0x0000008900897308 */ /* 0x000e620000000800 */
[C---:B--2---:R-:W-:Y:S01]  /*8390*/  FADD.FTZ R40, R32.reuse, R3 ;  /* 0x0000000320287221 */ /* 0x044fe20000010000 */
[----:B------:R-:W-:Y:S01]  /*83a0*/  F2FP.BF16.F32.PACK_AB R143, R32, R143 ;  /* 0x0000008f208f723e */ /* 0x000fe200000010ff */
[----:B------:R-:W-:-:S05]  /*83b0*/  IMAD.MOV.U32 R4, RZ, RZ, R10 ;  /* 0x000000ffff047224 */ /* 0x000fca00078e000a */
        /* <DEDUP_REMOVED lines=19> */
[----:B------:R-:W-:Y:S01]  /*84f0*/  F2FP.BF16.F32.PACK_AB R139, R6, R139 ;  /* 0x0000008b068b723e */ /* 0x000fe200000010ff */
[----:B------:R-:W-:-:S05]  /*8500*/  IMAD.MOV.U32 R6, RZ, RZ, R8 ;  /* 0x000000ffff067224 */ /* 0x000fca00078e0008 */
        /* <DEDUP_REMOVED lines=36> */
[----:B------:R-:W-:-:S06]  /*8750*/  F2FP.BF16.F32.PACK_AB R125, R65, R125 ;  /* 0x0000007d417d723e */ /* 0x000fcc00000010ff */
        /* <DEDUP_REMOVED lines=11> */
[----:B0-----:R-:W-:Y:S01]  /*8810*/  FADD.FTZ R40, R123, R40 ;  /* 0x000000287b287221 */ /* 0x001fe20000010000 */
[C---:B-1----:R-:W-:Y:S01]  /*8820*/  FADD.FTZ R3, R79.reuse, R42 ;  /* 0x0000002a4f037221 */ /* 0x042fe20000010000 */
[----:B------:R-:W-:Y:S02]  /*8830*/  F2FP.BF16.F32.PACK_AB R122, R79, R122 ;  /* 0x0000007a4f7a723e */ /* 0x000fe400000010ff */
[C---:B--2---:R-:W-:Y:S01]  /*8840*/  FADD.FTZ R2, R28.reuse, R40 ;  /* 0x000000281c027221 */ /* 0x044fe20000010000 */
[----:B------:R-:W-:Y:S01]  /*8850*/  F2FP.BF16.F32.PACK_AB R123, R28, R123 ;  /* 0x0000007b1c7b723e */ /* 0x000fe200000010ff */
[----:B------:R-:W-:Y:S06]  /*8860*/  @P2 BRA `(.L_x_825) ;  /* 0xffffffc800ac2947 */ /* 0x000fec000383ffff */
[----:B------:R-:W-:Y:S01]  /*8870*/  IMAD.MOV.U32 R6, RZ, RZ, R8 ;  /* 0x000000ffff067224 */ /* 0x000fe200078e0008 */
[----:B------:R-:W-:Y:S01]  /*8880*/  UMOV UR37, UR27 ;  /* 0x0000001b00257c82 */ /* 0x000fe20008000000 */
[----:B------:R-:W-:Y:S01]  /*8890*/  IMAD.MOV.U32 R4, RZ, RZ, R10 ;  /* 0x000000ffff047224 */ /* 0x000fe200078e000a */
[----:B------:R-:W-:-:S06]  /*88a0*/  UMOV UR36, UR26 ;  /* 0x0000001a00247c82 */ /* 0x000fcc0008000000 */
.L_x_808:
[----:B------:R-:W0:Y:S01]  /*88b0*/  LDC R5, c[0x0][0x448] ;  /* 0x00011200ff057b82 */ /* 0x000e220000000800 */
[----:B------:R-:W-:Y:S01]  /*88c0*/  UIADD3 UR6, UR39, 0xbf, URZ ;  /* 0x000000bf27067890 */ /* 0x000fe2000fffe03f */
[----:B------:R-:W-:-:S05]  /*88d0*/  IADD3 R50, -R50, 0x1, RZ ;  /* 0x0000000132327810 */ /* 0x000fca0007ffe1ff */
[----:B------:R-:W-:Y:S01]  /*88e0*/  IMAD R50, R47, UR41, R50 ;  /* 0x000000292f327c24 */ /* 0x000fe2000f8e0232 */
[----:B------:R-:W1:Y:S01]  /*88f0*/  LDC R10, c[0x0][0x9e4] ;  /* 0x00027900ff0a7b82 */ /* 0x000e620000000800 */
[----:B0-----:R-:W-:Y:S02]  /*8900*/  ISETP.NE.AND P5, PT, R5, 0x1, PT ;  /* 0x000000010500780c */ /* 0x001fe40003fa5270 */
[----:B-1----:R-:W-:-:S11]  /*8910*/  ISETP.GE.AND P6, PT, R10, 0x1, PT ;  /* 0x000000010a00780c */ /* 0x002fd60003fc6270 */
[----:B------:R-:W0:Y:S08]  /*8920*/  @P5 LDC R5, c[0x0][0x44c] ;  /* 0x00011300ff055b82 */ /* 0x000e300000000800 */
[----:B------:R-:W1:Y:S01]  /*8930*/  @P5 LDC R8, c[0x0][0x450] ;  /* 0x00011400ff085b82 */ /* 0x000e620000000800 */
[----:B0-----:R-:W-:-:S04]  /*8940*/  @P5 IMAD.HI.U32 R7, R5, UR6, RZ ;  /* 0x0000000605075c27 */ /* 0x001fc8000f8e00ff */
[----:B------:R-:W-:Y:S01]  /*8950*/  IMAD.U32 R5, RZ, RZ, UR6 ;  /* 0x00000006ff057e24 */ /* 0x000fe2000f8e00ff */
[----:B------:R-:W-:Y:S01]  /*8960*/  ULDC UR6, c[0x0][0x9dc] ;  /* 0x0002770000067ab9 */ /* 0x000fe20000000800 */
[----:B-1----:R-:W-:-:S05]  /*8970*/  @P5 SHF.R.U32.HI R5, RZ, R8, R7 ;  /* 0x00000008ff055219 */ /* 0x002fca0000011607 */
[----:B------:R-:W-:-:S04]  /*8980*/  IMAD.IADD R5, R50, 0x1, R5 ;  /* 0x0000000132057824 */ /* 0x000fc800078e0205 */
[----:B------:R-:W-:Y:S01]  /*8990*/  VIADD R7, R5, -UR6 ;  /* 0x8000000605077c36 */ /* 0x000fe20008000000 */
[----:B------:R-:W-:Y:S06]  /*89a0*/  @!P6 BRA `(.L_x_826) ;  /* 0x00000000003ce947 */ /* 0x000fec0003800000 */
[----:B------:R-:W-:-:S13]  /*89b0*/  ISETP.GT.AND P2, PT, R5, -0x1, PT ;  /* 0xffffffff0500780c */ /* 0x000fda0003f44270 */
[----:B------:R-:W-:Y:S05]  /*89c0*/  @P2 BRA `(.L_x_827) ;  /* 0x00000000001c2947 */ /* 0x000fea0003800000 */
[----:B------:R-:W-:Y:S02]  /*89d0*/  ISETP.NE.AND P2, PT, R10, 0x1, PT ;  /* 0x000000010a00780c */ /* 0x000fe40003f45270 */
[----:B------:R-:W-:-:S11]  /*89e0*/  LOP3.LUT R5, RZ, R5, RZ, 0x33, !PT ;  /* 0x00000005ff057212 */ /* 0x000fd600078e33ff */
[----:B------:R-:W0:Y:S02]  /*89f0*/  @P2 LDC.64 R8, c[0x0][0x9e8] ;  /* 0x00027a00ff082b82 */ /* 0x000e240000000a00 */
[----:B0-----:R-:W-:-:S05]  /*8a00*/  @P2 IMAD.HI.U32 R8, R5, R8, RZ ;  /* 0x0000000805082227 */ /* 0x001fca00078e00ff */
[----:B------:R-:W-:-:S04]  /*8a10*/  @P2 SHF.R.U32.HI R5, RZ, R9, R8 ;  /* 0x00000009ff052219 */ /* 0x000fc80000011608 */
[----:B------:R-:W-:Y:S01]  /*8a20*/  LOP3.LUT R5, RZ, R5, RZ, 0x33, !PT ;  /* 0x00000005ff057212 */ /* 0x000fe200078e33ff */
[----:B------:R-:W-:Y:S06]  /*8a30*/  BRA `(.L_x_828) ;  /* 0x0000000000107947 */ /* 0x000fec0003800000 */
.L_x_827:
[----:B------:R-:W-:-:S13]  /*8a40*/  ISETP.NE.AND P2, PT, R10, 0x1, PT ;  /* 0x000000010a00780c */ /* 0x000fda0003f45270 */
[----:B------:R-:W0:Y:S02]  /*8a50*/  @P2 LDC.64 R8, c[0x0][0x9e8] ;  /* 0x00027a00ff082b82 */ /* 0x000e240000000a00 */
[----:B0-----:R-:W-:-:S05]  /*8a60*/  @P2 IMAD.HI.U32 R8, R5, R8, RZ ;  /* 0x0000000805082227 */ /* 0x001fca00078e00ff */
[----:B------:R-:W-:-:S07]  /*8a70*/  @P2 SHF.R.U32.HI R5, RZ, R9, R8 ;  /* 0x00000009ff052219 */ /* 0x000fce0000011608 */
.L_x_828:
[----:B------:R-:W-:-:S05]  /*8a80*/  IMAD R8, R5, R10, RZ ;  /* 0x0000000a05087224 */ /* 0x000fca00078e02ff */
[----:B------:R-:W-:-:S07]  /*8a90*/  VIMNMX R7, R7, R8, !PT ;  /* 0x0000000807077248 */ /* 0x000fce0007fe0100 */
.L_x_826:
[----:B------:R-:W-:-:S05]  /*8aa0*/  VIADD R7, R7, 0x7f ;  /* 0x0000007f07077836 */ /* 0x000fca0000000000 */
[----:B------:R-:W-:-:S04]  /*8ab0*/  SHF.R.S32.HI R8, RZ, 0x1f, R7 ;  /* 0x0000001fff087819 */ /* 0x000fc80000011407 */
[----:B------:R-:W-:-:S04]  /*8ac0*/  LEA.HI R8, R8, R7, RZ, 0x7 ;  /* 0x0000000708087211 */ /* 0x000fc800078f38ff */
[----:B------:R-:W-:-:S04]  /*8ad0*/  SHF.R.S32.HI R8, RZ, 0x7, R8 ;  /* 0x00000007ff087819 */ /* 0x000fc80000011408 */
[----:B------:R-:W-:-:S04]  /*8ae0*/  VIMNMX R9, R8, UR43, !PT ;  /* 0x0000002b08097c48 */ /* 0x000fc8000ffe0100 */
[----:B------:R-:W-:-:S13]  /*8af0*/  ISETP.GE.AND P2, PT, R0, R9, PT ;  /* 0x000000090000720c */ /* 0x000fda0003f46270 */
[----:B------:R-:W-:Y:S05]  /*8b00*/  @!P2 BRA `(.L_x_829) ;  /* 0x000000240030a947 */ /* 0x000fea0003800000 */
[----:B------:R-:W-:Y:S01]  /*8b10*/  IMAD.MOV.U32 R5, RZ, RZ, R6 ;  /* 0x000000ffff057224 */ /* 0x000fe200078e0006 */
[----:B------:R-:W-:Y:S01]  /*8b20*/  UMOV UR25, UR36 ;  /* 0x0000002400197c82 */ /* 0x000fe20008000000 */
[----:B------:R-:W-:Y:S01]  /*8b30*/  IMAD.MOV.U32 R7, RZ, RZ, R4 ;  /* 0x000000ffff077224 */ /* 0x000fe200078e0004 */
[----:B------:R-:W-:Y:S01]  /*8b40*/  UMOV UR24, UR37 ;  /* 0x0000002500187c82 */ /* 0x000fe20008000000 */
[----:B------:R-:W-:Y:S01]  /*8b50*/  ULDC UR23, c[0x0][0x9d8] ;  /* 0x0002760000177ab9 */ /* 0x000fe20000000800 */
[----:B------:R-:W-:-:S05]  /*8b60*/  ULDC UR22, c[0x0][0x988] ;  /* 0x0002620000167ab9 */ /* 0x000fca0000000800 */
.L_x_838:
        /* <DEDUP_REMOVED lines=9> */
.L_x_831:
[----:B------:R-:W-:Y:S01]  /*8c00*/  ULEA UR6, UR37, UR45, 0x3 ;  /* 0x0000002d25067291 */ /* 0x000fe2000f8e183f */
[----:B------:R-:W-:-:S05]  /*8c10*/  IMAD.U32 R4, RZ, RZ, UR36 ;  /* 0x00000024ff047e24 */ /* 0x000fca000f8e00ff */
[----:B------:R-:W-:-:S04]  /*8c20*/  SHF.L.U32 R4, R4, 0x1f, RZ ;  /* 0x0000001f04047819 */ /* 0x000fc800000006ff */
[----:B------:R0:W1:Y:S01]  /*8c30*/  SYNCS.PHASECHK.TRANS64.TRYWAIT P3, [UR6+0x16830], R4 ;  /* 0x01683004ff0075a7 */ /* 0x0000620008060146 */
[----:B------:R-:W-:Y:S05]  /*8c40*/  @!P0 BRA `(.L_x_832) ;  /* 0x0000000000048947 */ /* 0x000fea0003800000 */
[----:B------:R-:W-:Y:S01]  /*8c50*/  BPT.TRAP 0x1 ;  /* 0x000000040000795c */ /* 0x000fe20000300000 */
.L_x_832:
[----:B-1----:R-:W-:Y:S05]  /*8c60*/  @P3 BRA `(.L_x_830) ;  /* 0x0000000000083947 */ /* 0x002fea0003800000 */
[----:B------:R-:W1:Y:S02]  /*8c70*/  SYNCS.PHASECHK.TRANS64.TRYWAIT P3, [UR6+0x16830], R4 ;  /* 0x01683004ff0075a7 */ /* 0x000e640008060146 */
[----:B-1----:R-:W-:Y:S05]  /*8c80*/  @!P3 BRA `(.L_x_833) ;  /* 0x000000b400e4b947 */ /* 0x002fea0003800000 */
.L_x_830:
        /* <DEDUP_REMOVED lines=25> */
.L_x_835:
[----:B------:R-:W-:Y:S01]  /*8e20*/  ULEA UR6, UR24, UR45, 0x3 ;  /* 0x0000002d18067291 */ /* 0x000fe2000f8e183f */
[----:B------:R-:W-:-:S05]  /*8e30*/  IMAD.U32 R4, RZ, RZ, UR25 ;  /* 0x00000019ff047e24 */ /* 0x000fca000f8e00ff */
[----:B------:R-:W-:-:S04]  /*8e40*/  SHF.L.U32 R4, R4, 0x1f, RZ ;  /* 0x0000001f04047819 */ /* 0x000fc800000006ff */
[----:B------:R0:W1:Y:S01]  /*8e50*/  SYNCS.PHASECHK.TRANS64.TRYWAIT P2, [UR6+0x16850], R4 ;  /* 0x01685004ff0075a7 */ /* 0x0000620008040146 */
[----:B------:R-:W-:Y:S05]  /*8e60*/  @!P0 BRA `(.L_x_836) ;  /* 0x0000000000048947 */ /* 0x000fea0003800000 */
[----:B------:R-:W-:Y:S01]  /*8e70*/  BPT.TRAP 0x1 ;  /* 0x000000040000795c */ /* 0x000fe20000300000 */
.L_x_836:
[----:B-1----:R-:W-:Y:S05]  /*8e80*/  @P2 BRA `(.L_x_834) ;  /* 0x0000000000082947 */ /* 0x002fea0003800000 */
[----:B------:R-:W1:Y:S02]  /*8e90*/  SYNCS.PHASECHK.TRANS64.TRYWAIT P2, [UR6+0x16850], R4 ;  /* 0x01685004ff0075a7 */ /* 0x000e640008040146 */
[----:B-1----:R-:W-:Y:S05]  /*8ea0*/  @!P2 BRA `(.L_x_837) ;  /* 0x000000b40074a947 */ /* 0x002fea0003800000 */
.L_x_834:
[----:B------:R-:W-:Y:S01]  /*8eb0*/  UIADD3 UR6, UR45, 0x400, URZ ;  /* 0x000004002d067890 */ /* 0x000fe2000fffe03f */
[----:B------:R-:W-:Y:S01]  /*8ec0*/  WARPGROUP.ARRIVE ;  /* 0x00000000000079c5 */ /* 0x000fe20000000000 */
[----:B------:R-:W-:Y:S01]  /*8ed0*/  UMOV UR7, 0x40000040 ;  /* 0x4000004000077882 */ /* 0x000fe20000000000 */
[----:B------:R-:W-:Y:S01]  /*8ee0*/  FMUL.FTZ R6, R24, UR23 ;  /* 0x0000001718067c20 */ /* 0x000fe20008410000 */
[----:B------:R-:W-:Y:S01]  /*8ef0*/  USHF.R.U32.HI UR6, URZ, 0x4, UR6 ;  /* 0x000000043f067899 */ /* 0x000fe20008011606 */
[----:B------:R-:W-:Y:S01]  /*8f00*/  FMUL.FTZ R10, R25, UR23 ;  /* 0x00000017190a7c20 */ /* 0x000fe20008410000 */
[----:B------:R-:W-:Y:S01]  /*8f10*/  FMUL.FTZ R12, R28, UR23 ;  /* 0x000000171c0c7c20 */ /* 0x000fe20008410000 */
[----:B------:R-:W-:Y:S01]  /*8f20*/  FMUL.FTZ R14, R29, UR23 ;  /* 0x000000171d0e7c20 */ /* 0x000fe20008410000 */
[----:B------:R-:W-:Y:S01]  /*8f30*/  ULOP3.LUT UR6, UR6, 0x3fff, URZ, 0xc0, !UPT ;  /* 0x00003fff06067892 */ /* 0x000fe2000f8ec03f */
[----:B------:R-:W2:Y:S01]  /*8f40*/  MUFU.TANH R6, R6 ;  /* 0x0000000600067308 */ /* 0x000ea20000002400 */
[----:B------:R-:W-:Y:S01]  /*8f50*/  FMUL.FTZ R20, R32, UR23 ;  /* 0x0000001720147c20 */ /* 0x000fe20008410000 */
[----:B------:R-:W-:Y:S01]  /*8f60*/  FMUL.FTZ R21, R33, UR23 ;  /* 0x0000001721157c20 */ /* 0x000fe20008410000 */
[----:B------:R-:W-:Y:S01]  /*8f70*/  ULEA UR10, UR24, UR6, 0xa ;  /* 0x00000006180a7291 */ /* 0x000fe2000f8e503f */
[----:B------:R-:W-:Y:S01]  /*8f80*/  FMUL.FTZ R33, R43, UR23 ;  /* 0x000000172b217c20 */ /* 0x000fe20008410000 */
[----:B------:R-:W-:Y:S01]  /*8f90*/  FMUL.FTZ R43, R53, UR23 ;  /* 0x00000017352b7c20 */ /* 0x000fe20008410000 */
[----:B------:R-:W-:Y:S01]  /*8fa0*/  FMUL.FTZ R8, R26, UR23 ;  /* 0x000000171a087c20 */ /* 0x000fe20008410000 */
[----:B------:R-:W-:Y:S01]  /*8fb0*/  FMUL.FTZ R26, R36, UR23 ;  /* 0x00000017241a7c20 */ /* 0x000fe20008410000 */
[----:B------:R-:W3:Y:S01]  /*8fc0*/  MUFU.TANH R10, R10 ;  /* 0x0000000a000a7308 */ /* 0x000ee20000002400 */
[----:B------:R-:W-:Y:S01]  /*8fd0*/  FMUL.FTZ R28, R37, UR23 ;  /* 0x00000017251c7c20 */ /* 0x000fe20008410000 */
[----:B------:R-:W-:Y:S01]  /*8fe0*/  UMOV UR6, UR10 ;  /* 0x0000000a00067c82 */ /* 0x000fe20008000000 */
[----:B------:R-:W-:Y:S01]  /*8ff0*/  FMUL.FTZ R36, R45, UR23 ;  /* 0x000000172d247c20 */ /* 0x000fe20008410000 */
[----:B------:R-:W-:Y:S01]  /*9000*/  HGMMA.64x64x16.F32.BF16 R88, R148, gdesc[UR4].tnspB, R88, gsb0 ;  /* 0x40e0000494587df0 */ /* 0x000fe20008001858 */
[----:B------:R-:W-:Y:S01]  /*9010*/  UIADD3 UR6, UR10, 0x80, URZ ;  /* 0x000000800a067890 */ /* 0x000fe2000fffe03f */
[----:B------:R-:W-:Y:S01]  /*9020*/  FMUL.FTZ R45, R55, UR23 ;  /* 0x00000017372d7c20 */ /* 0x000fe20008410000 */
[----:B------:R-:W-:Y:S01]  /*9030*/  UMOV UR7, 0x40000040 ;  /* 0x4000004000077882 */ /* 0x000fe20000000000 */
[----:B------:R-:W4:Y:S01]  /*9040*/  MUFU.TANH R12, R12 ;  /* 0x0000000c000c7308 */ /* 0x000f220000002400 */
        /* <DEDUP_REMOVED lines=10> */
[----:B-1----:R-:W-:Y:S01]  /*90f0*/  FMUL.FTZ R11, R27, UR23 ;  /* 0x000000171b0b7c20 */ /* 0x002fe20008410000 */
[----:B------:R-:W-:Y:S01]  /*9100*/  FMUL.FTZ R47, R57, UR23 ;  /* 0x00000017392f7c20 */ /* 0x000fe20008410000 */
[----:B------:R-:W-:Y:S01]  /*9110*/  FMUL.FTZ R27, R38, UR23 ;  /* 0x00000017261b7c20 */ /* 0x000fe20008410000 */
[----:B------:R-:W-:Y:S01]  /*9120*/  FMUL.FTZ R38, R48, UR23 ;  /* 0x0000001730267c20 */ /* 0x000fe20008410000 */
[----:B------:R-:W-:Y:S01]  /*9130*/  FMUL.FTZ R40, R49, UR23 ;  /* 0x0000001731287c20 */ /* 0x000fe20008410000 */
[----:B------:R-:W0:Y:S01]  /*9140*/  MUFU.TANH R20, R20 ;  /* 0x0000001400147308 */ /* 0x000e220000002400 */
[----:B----4-:R-:W-:Y:S01]  /*9150*/  FMNMX.FTZ R55, R12, R53, !PT ;  /* 0x000000350c377209 */ /* 0x010fe20007810000 */
        /* <DEDUP_REMOVED lines=40> */
[----:B------:R-:W-:-:S06]  /*93e0*/  UMOV UR25, UR36 ;  /* 0x0000002400197c82 */ /* 0x000fcc0008000000 */
[----:B------:R-:W0:Y:S01]  /*93f0*/  MUFU.TANH R34, R34 ;  /* 0x0000002200227308 */ /* 0x000e220000002400 */
[----:B-1----:R-:W-:-:S07]  /*9400*/  FMNMX.FTZ R4, R30, R57, !PT ;  /* 0x000000391e047209 */ /* 0x002fce0007810000 */
[----:B------:R-:W1:Y:S01]  /*9410*/  MUFU.TANH R36, R36 ;  /* 0x0000002400247308 */ /* 0x000e620000002400 */
[----:B--2---:R-:W-:Y:S01]  /*9420*/  FMNMX.FTZ R57, R31, R4, !PT ;  /* 0x000000041f397209 */ /* 0x004fe20007810000 */
[----:B------:R-:W-:Y:S02]  /*9430*/  WARPGROUP.DEPBAR.LE gsb0, 0x0 ;  /* 0x00008000000079c5 */ /* 0x000fe40000010000 */
[----:B------:R-:W-:-:S04]  /*9440*/  WARPGROUP.ARRIVE ;  /* 0x00000000000079c5 */ /* 0x000fc80000000000 */
[----:B------:R-:W2:Y:S01]  /*9450*/  MUFU.TANH R38, R38 ;  /* 0x0000002600267308 */ /* 0x000ea20000002400 */
[----:B0-----:R-:W-:Y:S01]  /*9460*/  FMNMX.FTZ R59, R34, R57, !PT ;  /* 0x00000039223b7209 */ /* 0x001fe20007810000 */
[----:B------:R-:W-:Y:S01]  /*9470*/  HGMMA.64x64x16.F32.BF16 R88, R144, gdesc[UR4].tnspB, R88, gsb0 ;  /* 0x40e0000490587df0 */ /* 0x000fe20008001858 */
[----:B------:R-:W-:Y:S01]  /*9480*/  UIADD3 UR6, UR10, 0x100, URZ ;  /* 0x000001000a067890 */ /* 0x000fe2000fffe03f */
[----:B------:R-:W-:Y:S01]  /*9490*/  FMUL.FTZ R57, R72, UR23 ;  /* 0x0000001748397c20 */ /* 0x000fe20008410000 */
[----:B------:R-:W-:-:S03]  /*94a0*/  UMOV UR7, 0x40000040 ;  /* 0x4000004000077882 */ /* 0x000fc60000000000 */
        /* <DEDUP_REMOVED lines=9> */
[----:B------:R-:W-:-:S05]  /*9540*/  FMUL.FTZ R76, R83, UR23 ;  /* 0x00000017534c7c20 */ /* 0x000fca0008410000 */
        /* <DEDUP_REMOVED lines=8> */
[----:B------:R-:W-:Y:S02]  /*95d0*/  FMUL.FTZ R61, R80, UR23 ;  /* 0x00000017503d7c20 */ /* 0x000fe40008410000 */
[----:B------:R-:W2:Y:S04]  /*95e0*/  S2R R80, SR_TID.X ;  /* 0x0000000000507919 */ /* 0x000ea80000002100 */
[----:B------:R-:W3:Y:S01]  /*95f0*/  MUFU.TANH R54, R54 ;  /* 0x0000003600367308 */ /* 0x000ee20000002400 */
[----:B0-----:R-:W-:Y:S01]  /*9600*/  FMNMX.FTZ R4, R51, R4, !PT ;  /* 0x0000000433047209 */ /* 0x001fe20007810000 */
[----:B------:R-:W-:-:S02]  /*9610*/  WARPGROUP.DEPBAR.LE gsb0, 0x0 ;  /* 0x00008000000079c5 */ /* 0x000fc40000010000 */
[----:B------:R-:W-:-:S04]  /*9620*/  WARPGROUP.ARRIVE ;  /* 0x00000000000079c5 */ /* 0x000fc80000000000 */
[----:B------:R-:W0:Y:S01]  /*9630*/  MUFU.TANH R55, R55 ;  /* 0x0000003700377308 */ /* 0x000e220000002400 */
[----:B-1----:R-:W-:Y:S01]  /*9640*/  FMNMX.FTZ R65, R53, R4, !PT ;  /* 0x0000000435417209 */ /* 0x002fe20007810000 */
[----:B------:R-:W-:Y:S01]  /*9650*/  HGMMA.64x64x16.F32.BF16 R88, R140, gdesc[UR4].tnspB, R88, gsb0 ;  /* 0x40e000048c587df0 */ /* 0x000fe20008001858 */
[----:B------:R-:W-:Y:S02]  /*9660*/  UIADD3 UR6, UR10, 0x180, URZ ;  /* 0x000001800a067890 */ /* 0x000fe4000fffe03f */
[----:B---3--:R-:W-:Y:S01]  /*9670*/  FMNMX.FTZ R4, R54, R65, !PT ;  /* 0x0000004136047209 */ /* 0x008fe20007810000 */
[----:B------:R-:W-:Y:S02]  /*9680*/  UMOV UR7, 0x40000040 ;  /* 0x4000004000077882 */ /* 0x000fe40000000000 */
[----:B------:R-:W1:Y:S08]  /*9690*/  MUFU.TANH R56, R56 ;  /* 0x0000003800387308 */ /* 0x000e700000002400 */
[----:B------:R-:W3:Y:S01]  /*96a0*/  MUFU.TANH R57, R57 ;  /* 0x0000003900397308 */ /* 0x000ee20000002400 */
[----:B0-----:R-:W-:-:S02]  /*96b0*/  FMNMX.FTZ R65, R55, R4, !PT ;  /* 0x0000000437417209 */ /* 0x001fc40007810000 */
[----:B--2---:R-:W-:-:S05]  /*96c0*/  ISETP.GE.U32.AND P2, PT, R80, 0x180, PT ;  /* 0x000001805000780c */ /* 0x004fca0003f46070 */
[----:B------:R-:W0:Y:S01]  /*96d0*/  MUFU.TANH R58, R58 ;  /* 0x0000003a003a7308 */ /* 0x000e220000002400 */
[----:B-1----:R-:W-:Y:S01]  /*96e0*/  FMNMX.FTZ R4, R56, R65, !PT ;  /* 0x0000004138047209 */ /* 0x002fe20007810000 */
[----:B------:R-:W-:-:S06]  /*96f0*/  FMUL.FTZ R65, R85, UR23 ;  /* 0x0000001755417c20 */ /* 0x000fcc0008410000 */
[----:B------:R-:W1:Y:S01]  /*9700*/  MUFU.TANH R59, R59 ;  /* 0x0000003b003b7308 */ /* 0x000e620000002400 */
[----:B---3--:R-:W-:-:S07]  /*9710*/  FMNMX.FTZ R69, R57, R4, !PT ;  /* 0x0000000439457209 */ /* 0x008fce0007810000 */
        /* <DEDUP_REMOVED lines=12> */
[----:B------:R-:W-:Y:S02]  /*97e0*/  WARPGROUP.DEPBAR.LE gsb0, 0x0 ;  /* 0x00008000000079c5 */ /* 0x000fe40000010000 */
[----:B------:R-:W-:Y:S01]  /*97f0*/  WARPGROUP.ARRIVE ;  /* 0x00000000000079c5 */ /* 0x000fe20000000000 */
[----:B------:R-:W-:Y:S01]  /*9800*/  FMUL.FTZ R69, R71, UR23 ;  /* 0x0000001747457c20 */ /* 0x000fe20008410000 */
[----:B------:R-:W-:Y:S01]  /*9810*/  FMUL.FTZ R71, R75, UR23 ;  /* 0x000000174b477c20 */ /* 0x000fe20008410000 */
[----:B------:R-:W-:Y:S01]  /*9820*/  FMUL.FTZ R75, R82, UR23 ;  /* 0x00000017524b7c20 */ /* 0x000fe20008410000 */
[----:B------:R-:W2:Y:S01]  /*9830*/  MUFU.TANH R11, R11 ;  /* 0x0000000b000b7308 */ /* 0x000ea20000002400 */
[----:B0-----:R-:W-:Y:S01]  /*9840*/  FMNMX.FTZ R4, R65, R4, !PT ;  /* 0x0000000441047209 */ /* 0x001fe20007810000 */
[----:B------:R-:W-:Y:S01]  /*9850*/  HGMMA.64x64x16.F32.BF16 R88, R136, gdesc[UR4].tnspB, R88, gsb0 ;  /* 0x40e0000488587df0 */ /* 0x000fe20008001858 */
[----:B------:R-:W-:Y:S01]  /*9860*/  UIADD3 UR6, UR10, 0x200, URZ ;  /* 0x000002000a067890 */ /* 0x000fe2000fffe03f */
[----:B------:R-:W-:-:S02]  /*9870*/  UMOV UR7, 0x40000040 ;  /* 0x4000004000077882 */ /* 0x000fc40000000000 */
[----:B------:R-:W0:Y:S02]  /*9880*/  SHFL.BFLY PT, R77, R4, 0x2, 0x1f ;  /* 0x0c401f00044d7f89 */ /* 0x000e2400000e0000 */
[----:B------:R-:W3:Y:S08]  /*9890*/  MUFU.TANH R13, R13 ;  /* 0x0000000d000d7308 */ /* 0x000ef00000002400 */
[----:B------:R-:W4:Y:S08]  /*98a0*/  MUFU.TANH R15, R15 ;  /* 0x0000000f000f7308 */ /* 0x000f300000002400 */
[----:B------:R-:W5:Y:S01]  /*98b0*/  MUFU.TANH R24, R24 ;  /* 0x0000001800187308 */ /* 0x000f620000002400 */
[----:B0-----:R-:W-:Y:S01]  /*98c0*/  FMNMX.FTZ R72, R4, R77, !PT ;  /* 0x0000004d04487209 */ /* 0x001fe20007810000 */
[----:B------:R-:W-:-:S06]  /*98d0*/  FMUL.FTZ R77, R86, UR23 ;  /* 0x00000017564d7c20 */ /* 0x000fcc0008410000 */
[----:B------:R-:W0:Y:S01]  /*98e0*/  MUFU.TANH R25, R25 ;  /* 0x0000001900197308 */ /* 0x000e220000002400 */
[----:B------:R-:W1:Y:S07]  /*98f0*/  SHFL.BFLY PT, R79, R72, 0x1, 0x1f ;  /* 0x0c201f00484f7f89 */ /* 0x000e6e00000e0000 */
[----:B------:R-:W0:Y:S08]  /*9900*/  MUFU.TANH R27, R27 ;  /* 0x0000001b001b7308 */ /* 0x000e300000002400 */
[----:B------:R-:W0:Y:S08]  /*9910*/  MUFU.TANH R29, R29 ;  /* 0x0000001d001d7308 */ /* 0x000e300000002400 */
[----:B------:R-:W0:Y:S01]  /*9920*/  MUFU.TANH R32, R32 ;  /* 0x0000002000207308 */ /* 0x000e220000002400 */
[----:B-1----:R-:W-:-:S05]  /*9930*/  FMNMX.FTZ R4, R72, R79, !PT ;  /* 0x0000004f48047209 */ /* 0x002fca0007810000 */
[C---:B------:R-:W-:Y:S02]  /*9940*/  FADD.FTZ R7, -R4.reuse, R7 ;  /* 0x0000000704077221 */ /* 0x040fe40000010100 */
[----:B------:R-:W1:Y:S02]  /*9950*/  MUFU.TANH R33, R33 ;  /* 0x0000002100217308 */ /* 0x000e640000002400 */
[----:B------:R-:W-:Y:S01]  /*9960*/  FMUL.FTZ R72, R7, UR22 ;  /* 0x0000001607487c20 */ /* 0x000fe20008410000 */
[----:B------:R-:W-:-:S04]  /*9970*/  FMUL.FTZ R7, R4, UR22 ;  /* 0x0000001604077c20 */ /* 0x000fc80008410000 */
[--C-:B------:R-:W-:Y:S01]  /*9980*/  FFMA.FTZ R79, R6, UR22, -R7.reuse ;  /* 0x00000016064f7c23 */ /* 0x100fe20008010807 */
[----:B------:R-:W-:Y:S01]  /*9990*/  FMNMX.FTZ R6, R8, R5, !PT ;  /* 0x0000000508067209 */ /* 0x000fe20007810000 */
[----:B------:R-:W1:Y:S01]  /*99a0*/  MUFU.TANH R35, R35 ;  /* 0x0000002300237308 */ /* 0x000e620000002400 */
[--C-:B------:R-:W-:Y:S01]  /*99b0*/  FFMA.FTZ R142, R34, UR22, -R7.reuse ;  /* 0x00000016228e7c23 */ /* 0x100fe20008010807 */
[--C-:B------:R-:W-:Y:S01]  /*99c0*/  FFMA.FTZ R148, R10, UR22, -R7.reuse ;  /* 0x000000160a947c23 */ /* 0x100fe20008010807 */
[----:B--2---:R-:W-:Y:S01]  /*99d0*/  FMNMX.FTZ R6, R11, R6, !PT ;  /* 0x000000060b067209 */ /* 0x004fe20007810000 */
[--C-:B------:R-:W-:Y:S01]  /*99e0*/  FFMA.FTZ R150, R12, UR22, -R7.reuse ;  /* 0x000000160c967c23 */ /* 0x100fe20008010807 */
[----:B------:R-:W-:Y:S02]  /*99f0*/  WARPGROUP.DEPBAR.LE gsb0, 0x0 ;  /* 0x00008000000079c5 */ /* 0x000fe40000010000 */
[----:B------:R-:W-:Y:S01]  /*9a00*/  WARPGROUP.ARRIVE ;  /* 0x00000000000079c5 */ /* 0x000fe20000000000 */
[----:B---3--:R-:W-:Y:S01]  /*9a10*/  FMNMX.FTZ R6, R13, R6, !PT ;  /* 0x000000060d067209 */ /* 0x008fe20007810000 */
[----:B------:R-:W2:Y:S01]  /*9a20*/  MUFU.TANH R37, R37 ;  /* 0x0000002500257308 */ /* 0x000ea20000002400 */
[--C-:B------:R-:W-:Y:S01]  /*9a30*/  FFMA.FTZ R81, R14, UR22, -R7.reuse ;  /* 0x000000160e517c23 */ /* 0x100fe20008010807 */
[--C-:B------:R-:W-:Y:S01]  /*9a40*/  FFMA.FTZ R144, R20, UR22, -R7.reuse ;  /* 0x0000001614907c23 */ /* 0x100fe20008010807 */
[----:B----4-:R-:W-:Y:S01]  /*9a50*/  FMNMX.FTZ R83, R15, R6, !PT ;  /* 0x000000060f537209 */ /* 0x010fe20007810000 */
[----:B------:R-:W-:Y:S01]  /*9a60*/  HGMMA.64x64x16.F32.BF16 R88, R132, gdesc[UR4].tnspB, R88, gsb0 ;  /* 0x40e0000484587df0 */ /* 0x000fe20008001858 */
[----:B------:R-:W-:Y:S01]  /*9a70*/  UIADD3 UR6, UR10, 0x280, URZ ;  /* 0x000002800a067890 */ /* 0x000fe2000fffe03f */
[--C-:B------:R-:W-:Y:S01]  /*9a80*/  FFMA.FTZ R146, R26, UR22, -R7.reuse ;  /* 0x000000161a927c23 */ /* 0x100fe20008010807 */
[----:B------:R-:W-:Y:S01]  /*9a90*/  UMOV UR7, 0x40000040 ;  /* 0x4000004000077882 */ /* 0x000fe20000000000 */
[----:B-----5:R-:W-:Y:S01]  /*9aa0*/  FMNMX.FTZ R6, R24, R83, !PT ;  /* 0x0000005318067209 */ /* 0x020fe20007810000 */
[----:B------:R-:W3:Y:S01]  /*9ab0*/  MUFU.TANH R39, R39 ;  /* 0x0000002700277308 */ /* 0x000ee20000002400 */
[--C-:B------:R-:W-:Y:S01]  /*9ac0*/  FFMA.FTZ R83, R28, UR22, -R7.reuse ;  /* 0x000000161c537c23 */ /* 0x100fe20008010807 */
[--C-:B------:R-:W-:Y:S01]  /*9ad0*/  FFMA.FTZ R10, R53, UR22, -R7.reuse ;  /* 0x00000016350a7c23 */ /* 0x100fe20008010807 */
[----:B0-----:R-:W-:Y:S01]  /*9ae0*/  FMNMX.FTZ R6, R25, R6, !PT ;  /* 0x0000000619067209 */ /* 0x001fe20007810000 */
[--C-:B------:R-:W-:Y:S01]  /*9af0*/  FFMA.FTZ R12, R55, UR22, -R7.reuse ;  /* 0x00000016370c7c23 */ /* 0x100fe20008010807 */
[--C-:B------:R-:W-:Y:S01]  /*9b00*/  FFMA.FTZ R14, R57, UR22, -R7.reuse ;  /* 0x00000016390e7c23 */ /* 0x100fe20008010807 */
[--C-:B------:R-:W-:Y:S01]  /*9b10*/  FFMA.FTZ R20, R59, UR22, -R7.reuse ;  /* 0x000000163b147c23 */ /* 0x100fe20008010807 */
[----:B------:R-:W-:Y:S01]  /*9b20*/  FMNMX.FTZ R6, R27, R6, !PT ;  /* 0x000000061b067209 */ /* 0x000fe20007810000 */
[----:B------:R-:W0:Y:S01]  /*9b30*/  MUFU.TANH R41, R41 ;  /* 0x0000002900297308 */ /* 0x000e220000002400 */
[--C-:B------:R-:W-:Y:S01]  /*9b40*/  FFMA.FTZ R21, R21, UR22, -R7.reuse ;  /* 0x0000001615157c23 */ /* 0x100fe20008010807 */
[--C-:B------:R-:W-:Y:S01]  /*9b50*/  FFMA.FTZ R140, R30, UR22, -R7.reuse ;  /* 0x000000161e8c7c23 */ /* 0x100fe20008010807 */
[----:B------:R-:W-:Y:S01]  /*9b60*/  FMNMX.FTZ R85, R29, R6, !PT ;  /* 0x000000061d557209 */ /* 0x000fe20007810000 */
[--C-:B------:R-:W-:Y:S01]  /*9b70*/  FFMA.FTZ R36, R36, UR22, -R7.reuse ;  /* 0x0000001624247c23 */ /* 0x100fe20008010807 */
[--C-:B------:R-:W-:Y:S01]  /*9b80*/  FFMA.FTZ R136, R38, UR22, -R7.reuse ;  /* 0x0000001626887c23 */ /* 0x100fe20008010807 */
[--C-:B------:R-:W-:Y:S01]  /*9b90*/  FFMA.FTZ R40, R40, UR22, -R7.reuse ;  /* 0x0000001628287c23 */ /* 0x100fe20008010807 */
[----:B------:R-:W-:Y:S01]  /*9ba0*/  FMNMX.FTZ R6, R32, R85, !PT ;  /* 0x0000005520067209 */ /* 0x000fe20007810000 */
[----:B------:R-:W4:Y:S01]  /*9bb0*/  MUFU.TANH R44, R44 ;  /* 0x0000002c002c7308 */ /* 0x000f220000002400 */
[--C-:B------:R-:W-:Y:S01]  /*9bc0*/  FFMA.FTZ R85, R31, UR22, -R7.reuse ;  /* 0x000000161f557c23 */ /* 0x100fe20008010807 */
[--C-:B------:R-:W-:Y:S01]  /*9bd0*/  FFMA.FTZ R138, R42, UR22, -R7.reuse ;  /* 0x000000162a8a7c23 */ /* 0x100fe20008010807 */
[----:B-1----:R-:W-:Y:S01]  /*9be0*/  FMNMX.FTZ R6, R33, R6, !PT ;  /* 0x0000000621067209 */ /* 0x002fe20007810000 */
[--C-:B------:R-:W-:Y:S01]  /*9bf0*/  FFMA.FTZ R53, R56, UR22, -R7.reuse ;  /* 0x0000001638357c23 */ /* 0x100fe20008010807 */
[--C-:B------:R-:W-:Y:S01]  /*9c00*/  FFMA.FTZ R55, R58, UR22, -R7.reuse ;  /* 0x000000163a377c23 */ /* 0x100fe20008010807 */
[--C-:B------:R-:W-:Y:S01]  /*9c10*/  FFMA.FTZ R57, R60, UR22, -R7.reuse ;  /* 0x000000163c397c23 */ /* 0x100fe20008010807 */
[----:B------:R-:W-:Y:S01]  /*9c20*/  FMNMX.FTZ R6, R35, R6, !PT ;  /* 0x0000000623067209 */ /* 0x000fe20007810000 */
[----:B------:R-:W1:Y:S01]  /*9c30*/  MUFU.TANH R45, R45 ;  /* 0x0000002d002d7308 */ /* 0x000e620000002400 */
[--C-:B------:R-:W-:Y:S01]  /*9c40*/  FFMA.FTZ R26, R61, UR22, -R7.reuse ;  /* 0x000000163d1a7c23 */ /* 0x100fe20008010807 */
[--C-:B------:R-:W-:Y:S01]  /*9c50*/  FFMA.FTZ R59, R62, UR22, -R7.reuse ;  /* 0x000000163e3b7c23 */ /* 0x100fe20008010807 */
[----:B--2---:R-:W-:Y:S01]  /*9c60*/  FMNMX.FTZ R6, R37, R6, !PT ;  /* 0x0000000625067209 */ /* 0x004fe20007810000 */
[--C-:B------:R-:W-:Y:S01]  /*9c70*/  FFMA.FTZ R28, R64, UR22, -R7.reuse ;  /* 0x00000016401c7c23 */ /* 0x100fe20008010807 */
[----:B------:R-:W-:-:S02]  /*9c80*/  FFMA.FTZ R65, R65, UR22, -R7 ;  /* 0x0000001641417c23 */ /* 0x000fc40008010807 */
[----:B---3--:R-:W-:Y:S01]  /*9c90*/  FMNMX.FTZ R6, R39, R6, !PT ;  /* 0x0000000627067209 */ /* 0x008fe20007810000 */
[----:B------:R-:W2:Y:S03]  /*9ca0*/  MUFU.TANH R48, R48 ;  /* 0x0000003000307308 */ /* 0x000ea60000002400 */
[----:B0-----:R-:W-:-:S04]  /*9cb0*/  FMNMX.FTZ R31, R41, R6, !PT ;  /* 0x00000006291f7209 */ /* 0x001fc80007810000 */
[----:B----4-:R-:W-:Y:S01]  /*9cc0*/  FMNMX.FTZ R6, R44, R31, !PT ;  /* 0x0000001f2c067209 */ /* 0x010fe20007810000 */
[----:B------:R-:W0:Y:S03]  /*9cd0*/  MUFU.TANH R49, R49 ;  /* 0x0000003100317308 */ /* 0x000e260000002400 */
[----:B-1----:R-:W-:-:S05]  /*9ce0*/  FMNMX.FTZ R87, R45, R6, !PT ;  /* 0x000000062d577209 */ /* 0x002fca0007810000 */
[----:B------:R-:W1:Y:S01]  /*9cf0*/  MUFU.TANH R52, R52 ;  /* 0x0000003400347308 */ /* 0x000e620000002400 */
[----:B--2---:R-:W-:-:S07]  /*9d00*/  FMNMX.FTZ R6, R48, R87, !PT ;  /* 0x0000005730067209 */ /* 0x004fce0007810000 */
[----:B------:R-:W2:Y:S01]  /*9d10*/  MUFU.TANH R63, R63 ;  /* 0x0000003f003f7308 */ /* 0x000ea20000002400 */
[----:B0-----:R-:W-:-:S07]  /*9d20*/  FMNMX.FTZ R87, R49, R6, !PT ;  /* 0x0000000631577209 */ /* 0x001fce0007810000 */
[----:B------:R-:W0:Y:S01]  /*9d30*/  MUFU.TANH R66, R66 ;  /* 0x0000004200427308 */ /* 0x000e220000002400 */
[----:B-1----:R-:W-:-:S07]  /*9d40*/  FMNMX.FTZ R6, R52, R87, !PT ;  /* 0x0000005734067209 */ /* 0x002fce0007810000 */
[----:B------:R-:W1:Y:S01]  /*9d50*/  MUFU.TANH R67, R67 ;  /* 0x0000004300437308 */ /* 0x000e620000002400 */
[----:B------:R-:W-:Y:S02]  /*9d60*/  WARPGROUP.DEPBAR.LE gsb0, 0x0 ;  /* 0x00008000000079c5 */ /* 0x000fe40000010000 */
[----:B------:R-:W-:Y:S01]  /*9d70*/  WARPGROUP.ARRIVE ;  /* 0x00000000000079c5 */ /* 0x000fe20000000000 */
[----:B--2---:R-:W-:Y:S01]  /*9d80*/  FMNMX.FTZ R137, R63, R6, !PT ;  /* 0x000000063f897209 */ /* 0x004fe20007810000 */
[--C-:B------:R-:W-:Y:S01]  /*9d90*/  FFMA.FTZ R133, R43, UR22, -R7.reuse ;  /* 0x000000162b857c23 */ /* 0x100fe20008010807 */
[--C-:B------:R-:W-:Y:S01]  /*9da0*/  FFMA.FTZ R132, R46, UR22, -R7.reuse ;  /* 0x000000162e847c23 */ /* 0x100fe20008010807 */
[----:B------:R-:W-:Y:S01]  /*9db0*/  FFMA.FTZ R134, R50, UR22, -R7 ;  /* 0x0000001632867c23 */ /* 0x000fe20008010807 */
[----:B------:R-:W2:Y:S01]  /*9dc0*/  MUFU.TANH R68, R68 ;  /* 0x0000004400447308 */ /* 0x000ea20000002400 */
[----:B------:R-:W-:Y:S01]  /*9dd0*/  HGMMA.64x64x16.F32.BF16 R88, R128, gdesc[UR4].tnspB, R88, gsb0 ;  /* 0x40e0000480587df0 */ /* 0x000fe20008001858 */
[----:B------:R-:W-:Y:S01]  /*9de0*/  UIADD3 UR6, UR10, 0x300, URZ ;  /* 0x000003000a067890 */ /* 0x000fe2000fffe03f */
[----:B0-----:R-:W-:Y:S01]  /*9df0*/  FMNMX.FTZ R6, R66, R137, !PT ;  /* 0x0000008942067209 */ /* 0x001fe20007810000 */
[----:B------:R-:W-:-:S04]  /*9e00*/  UMOV UR7, 0x40000040 ;  /* 0x4000004000077882 */ /* 0x000fc80000000000 */
        /* <DEDUP_REMOVED lines=8> */
[----:B------:R-:W-:-:S06]  /*9e90*/  FFMA.FTZ R43, R47, UR22, -R7 ;  /* 0x000000162f2b7c23 */ /* 0x000fcc0008010807 */
        /* <DEDUP_REMOVED lines=10> */
[--C-:B------:R-:W-:Y:S01]  /*9f40*/  FFMA.FTZ R47, R51, UR22, -R7.reuse ;  /* 0x00000016332f7c23 */ /* 0x100fe20008010807 */
[----:B------:R-:W-:Y:S02]  /*9f50*/  WARPGROUP.DEPBAR.LE gsb0, 0x0 ;  /* 0x00008000000079c5 */ /* 0x000fe40000010000 */
[----:B------:R-:W-:Y:S01]  /*9f60*/  WARPGROUP.ARRIVE ;  /* 0x00000000000079c5 */ /* 0x000fe20000000000 */
[----:B-1----:R-:W-:Y:S02]  /*9f70*/  FMNMX.FTZ R51, R77, R6, !PT ;  /* 0x000000064d337209 */ /* 0x002fe40007810000 */
[----:B------:R-:W-:Y:S03]  /*9f80*/  MUFU.EX2 R72, R72 ;  /* 0x0000004800487308 */ /* 0x000fe60000000800 */
[----:B------:R-:W-:Y:S01]  /*9f90*/  HGMMA.64x64x16.F32.BF16 R88, R124, gdesc[UR4].tnspB, R88, gsb0 ;  /* 0x40e000047c587df0 */ /* 0x000fe20008001858 */
[----:B------:R-:W-:Y:S01]  /*9fa0*/  UIADD3 UR6, UR10, 0x380, URZ ;  /* 0x000003800a067890 */ /* 0x000fe2000fffe03f */
[----:B--2---:R-:W-:Y:S01]  /*9fb0*/  FMNMX.FTZ R6, R78, R51, !PT ;  /* 0x000000334e067209 */ /* 0x004fe20007810000 */
[----:B------:R-:W-:Y:S01]  /*9fc0*/  UMOV UR7, 0x40000040 ;  /* 0x4000004000077882 */ /* 0x000fe20000000000 */
[----:B------:R-:W-:Y:S01]  /*9fd0*/  FFMA.FTZ R51, R54, UR22, -R7 ;  /* 0x0000001636337c23 */ /* 0x000fe20008010807 */
[----:B------:R-:W0:Y:S02]  /*9fe0*/  MUFU.EX2 R79, R79 ;  /* 0x0000004f004f7308 */ /* 0x000e240000000800 */
[----:B------:R-:W1:Y:S06]  /*9ff0*/  SHFL.BFLY PT, R135, R6, 0x2, 0x1f ;  /* 0x0c401f0006877f89 */ /* 0x000e6c00000e0000 */
[----:B------:R-:W2:Y:S08]  /*a000*/  MUFU.EX2 R148, R148 ;  /* 0x0000009400947308 */ /* 0x000eb00000000800 */
[----:B------:R-:W-:Y:S01]  /*a010*/  MUFU.EX2 R150, R150 ;  /* 0x0000009600967308 */ /* 0x000fe20000000800 */
[----:B0-----:R-:W-:-:S07]  /*a020*/  FFMA.FTZ R3, R72, R3, R79 ;  /* 0x0000000348037223 */ /* 0x001fce000001004f */
[----:B------:R-:W-:Y:S01]  /*a030*/  MUFU.EX2 R81, R81 ;  /* 0x0000005100517308 */ /* 0x000fe20000000800 */
[----:B--2---:R-:W-:Y:S01]  /*a040*/  FADD.FTZ R3, R148, R3 ;  /* 0x0000000394037221 */ /* 0x004fe20000010000 */
[----:B-1----:R-:W-:Y:S02]  /*a050*/  FMNMX.FTZ R135, R6, R135, !PT ;  /* 0x0000008706877209 */ /* 0x002fe40007810000 */
[----:B------:R-:W-:-:S03]  /*a060*/  F2FP.BF16.F32.PACK_AB R148, R148, R79 ;  /* 0x0000004f9494723e */ /* 0x000fc600000010ff */
[----:B------:R-:W0:Y:S01]  /*a070*/  SHFL.BFLY PT, R6, R135, 0x1, 0x1f ;  /* 0x0c201f0087067f89 */ /* 0x000e2200000e0000 */
[----:B------:R-:W-:Y:S08]  /*a080*/  MUFU.EX2 R144, R144 ;  /* 0x0000009000907308 */ /* 0x000ff00000000800 */
[----:B------:R-:W-:Y:S08]  /*a090*/  MUFU.EX2 R21, R21 ;  /* 0x0000001500157308 */ /* 0x000ff00000000800 */
[----:B------:R1:W-:Y:S01]  /*a0a0*/  MUFU.EX2 R31, R36 ;  /* 0x00000024001f7308 */ /* 0x0003e20000000800 */
[----:B0-----:R-:W-:-:S07]  /*a0b0*/  FMNMX.FTZ R6, R135, R6, !PT ;  /* 0x0000000687067209 */ /* 0x001fce0007810000 */
[----:B------:R-:W-:Y:S01]  /*a0c0*/  MUFU.EX2 R146, R146 ;  /* 0x0000009200927308 */ /* 0x000fe20000000800 */
[C---:B------:R-:W-:Y:S01]  /*a0d0*/  FMUL.FTZ R34, R6.reuse, UR22 ;  /* 0x0000001606227c20 */ /* 0x040fe20008410000 */
[----:B------:R-:W-:-:S03]  /*a0e0*/  FADD.FTZ R7, -R6, R5 ;  /* 0x0000000506077221 */ /* 0x000fc60000010100 */
[--C-:B------:R-:W-:Y:S01]  /*a0f0*/  FFMA.FTZ R149, R11, UR22, -R34.reuse ;  /* 0x000000160b957c23 */ /* 0x100fe20008010822 */
[----:B------:R-:W-:Y:S02]  /*a100*/  IMAD.U32 R11, RZ, RZ, UR37 ;  /* 0x00000025ff0b7e24 */ /* 0x000fe4000f8e00ff */
[----:B------:R-:W-:Y:S01]  /*a110*/  FMUL.FTZ R7, R7, UR22 ;  /* 0x0000001607077c20 */ /* 0x000fe20008410000 */
[--C-:B------:R-:W-:Y:S01]  /*a120*/  FFMA.FTZ R8, R8, UR22, -R34.reuse ;  /* 0x0000001608087c23 */ /* 0x100fe20008010822 */
[--C-:B------:R-:W-:Y:S01]  /*a130*/  FFMA.FTZ R151, R13, UR22, -R34.reuse ;  /* 0x000000160d977c23 */ /* 0x100fe20008010822 */
[----:B------:R-:W-:Y:S01]  /*a140*/  VIADD R13, R23, 0x9 ;  /* 0x00000009170d7836 */ /* 0x000fe20000000000 */
[----:B------:R-:W-:Y:S01]  /*a150*/  @!P1 LEA R11, R11, UR45, 0x3 ;  /* 0x0000002d0b0b9c11 */ /* 0x000fe2000f8e18ff */
[----:B------:R-:W-:Y:S01]  /*a160*/  MUFU.EX2 R149, R149 ;  /* 0x0000009500957308 */ /* 0x000fe20000000800 */
[----:B------:R-:W-:Y:S01]  /*a170*/  FFMA.FTZ R30, R15, UR22, -R34 ;  /* 0x000000160f1e7c23 */ /* 0x000fe20008010822 */
[----:B------:R-:W-:-:S02]  /*a180*/  WARPGROUP.DEPBAR.LE gsb0, 0x0 ;  /* 0x00008000000079c5 */ /* 0x000fc40000010000 */
[----:B------:R-:W-:Y:S01]  /*a190*/  WARPGROUP.ARRIVE ;  /* 0x00000000000079c5 */ /* 0x000fe20000000000 */
[----:B------:R-:W-:Y:S01]  /*a1a0*/  @!P1 VIADD R11, R11, 0x16840 ;  /* 0x000168400b0b9836 */ /* 0x000fe20000000000 */
[----:B------:R-:W-:Y:S01]  /*a1b0*/  SEL R15, R13, 0x9, !P2 ;  /* 0x000000090d0f7807 */ /* 0x000fe20005000000 */
[--C-:B------:R-:W-:Y:S01]  /*a1c0*/  FFMA.FTZ R145, R24, UR22, -R34.reuse ;  /* 0x0000001618917c23 */ /* 0x100fe20008010822 */
[----:B------:R-:W-:Y:S01]  /*a1d0*/  MUFU.EX2 R7, R7 ;  /* 0x0000000700077308 */ /* 0x000fe20000000800 */
[--C-:B------:R-:W-:Y:S01]  /*a1e0*/  FFMA.FTZ R24, R25, UR22, -R34.reuse ;  /* 0x0000001619187c23 */ /* 0x100fe20008010822 */
[----:B------:R-:W-:Y:S01]  /*a1f0*/  HGMMA.64x64x16.F32.BF16 R88, R120, gdesc[UR4].tnspB, R88, gsb0 ;  /* 0x40e0000478587df0 */ /* 0x000fe20008001858 */
[----:B------:R-:W-:Y:S01]  /*a200*/  @!P1 PRMT R13, RZ, 0x654, R11 ;  /* 0x00000654ff0d9816 */ /* 0x000fe2000000000b */
[--C-:B------:R-:W-:Y:S01]  /*a210*/  FFMA.FTZ R147, R27, UR22, -R34.reuse ;  /* 0x000000161b937c23 */ /* 0x100fe20008010822 */
[--C-:B------:R-:W-:Y:S01]  /*a220*/  FFMA.FTZ R48, R48, UR22, -R34.reuse ;  /* 0x0000001630307c23 */ /* 0x100fe20008010822 */
[--C-:B-1----:R-:W-:Y:S01]  /*a230*/  FFMA.FTZ R36, R29, UR22, -R34.reuse ;  /* 0x000000161d247c23 */ /* 0x102fe20008010822 */
        /* <DEDUP_REMOVED lines=16> */
[----:B------:R-:W-:Y:S01]  /*a340*/  FFMA.FTZ R74, R74, UR22, -R34 ;  /* 0x000000164a4a7c23 */ /* 0x000fe20008010822 */
[----:B------:R-:W2:Y:S01]  /*a350*/  MUFU.EX2 R30, R30 ;  /* 0x0000001e001e7308 */ /* 0x000ea20000000800 */
[----:B0-----:R-:W-:Y:S01]  /*a360*/  FFMA.FTZ R2, R7, R2, R8 ;  /* 0x0000000207027223 */ /* 0x001fe20000010008 */
[--C-:B------:R-:W-:Y:S01]  /*a370*/  FFMA.FTZ R75, R75, UR22, -R34.reuse ;  /* 0x000000164b4b7c23 */ /* 0x100fe20008010822 */
[--C-:B------:R-:W-:Y:S01]  /*a380*/  FFMA.FTZ R76, R76, UR22, -R34.reuse ;  /* 0x000000164c4c7c23 */ /* 0x100fe20008010822 */
[----:B------:R-:W-:Y:S01]  /*a390*/  FFMA.FTZ R77, R77, UR22, -R34 ;  /* 0x000000164d4d7c23 */ /* 0x000fe20008010822 */
[----:B------:R-:W-:Y:S01]  /*a3a0*/  FADD.FTZ R46, R149, R2 ;  /* 0x00000002952e7221 */ /* 0x000fe20000010000 */
[----:B------:R-:W-:Y:S01]  /*a3b0*/  FFMA.FTZ R2, R63, UR22, -R34 ;  /* 0x000000163f027c23 */ /* 0x000fe20008010822 */
[----:B------:R-:W-:Y:S01]  /*a3c0*/  F2FP.BF16.F32.PACK_AB R149, R149, R8 ;  /* 0x000000089595723e */ /* 0x000fe200000010ff */
[----:B------:R-:W0:Y:S01]  /*a3d0*/  MUFU.EX2 R145, R145 ;  /* 0x0000009100917308 */ /* 0x000e220000000800 */
[C---:B------:R-:W-:Y:S01]  /*a3e0*/  ISETP.GT.AND P2, PT, R0.reuse, R9, PT ;  /* 0x000000090000720c */ /* 0x040fe20003f44270 */
[----:B------:R-:W-:-:S06]  /*a3f0*/  VIADD R0, R0, 0xffffffff ;  /* 0xffffffff00007836 */ /* 0x000fcc0000000000 */
[----:B------:R-:W3:Y:S08]  /*a400*/  MUFU.EX2 R24, R24 ;  /* 0x0000001800187308 */ /* 0x000ef00000000800 */
[----:B------:R4:W-:Y:S08]  /*a410*/  MUFU.EX2 R11, R48 ;  /* 0x00000030000b7308 */ /* 0x0009f00000000800 */
[----:B------:R-:W5:Y:S01]  /*a420*/  MUFU.EX2 R147, R147 ;  /* 0x0000009300937308 */ /* 0x000f620000000800 */
[----:B----4-:R-:W-:Y:S01]  /*a430*/  FADD.FTZ R48, R150, R3 ;  /* 0x0000000396307221 */ /* 0x010fe20000010000 */
[----:B-1----:R-:W-:Y:S01]  /*a440*/  FADD.FTZ R3, R151, R46 ;  /* 0x0000002e97037221 */ /* 0x002fe20000010000 */
[----:B--2---:R-:W-:-:S02]  /*a450*/  F2FP.BF16.F32.PACK_AB R151, R30, R151 ;  /* 0x000000971e97723e */ /* 0x004fc400000010ff */
[----:B------:R-:W-:Y:S01]  /*a460*/  F2FP.BF16.F32.PACK_AB R150, R81, R150 ;  /* 0x000000965196723e */ /* 0x000fe200000010ff */
[----:B------:R-:W-:Y:S02]  /*a470*/  FADD.FTZ R46, R30, R3 ;  /* 0x000000031e2e7221 */ /* 0x000fe40000010000 */
[----:B------:R-:W-:Y:S02]  /*a480*/  MUFU.EX2 R83, R83 ;  /* 0x0000005300537308 */ /* 0x000fe40000000800 */
[----:B0-----:R-:W-:Y:S01]  /*a490*/  FADD.FTZ R3, R145, R46 ;  /* 0x0000002e91037221 */ /* 0x001fe20000010000 */
[----:B------:R-:W-:Y:S01]  /*a4a0*/  FFMA.FTZ R46, R67, UR22, -R34 ;  /* 0x00000016432e7c23 */ /* 0x000fe20008010822 */
[C---:B---3--:R-:W-:Y:S02]  /*a4b0*/  F2FP.BF16.F32.PACK_AB R145, R24.reuse, R145 ;  /* 0x000000911891723e */ /* 0x048fe400000010ff */
[----:B------:R-:W-:Y:S02]  /*a4c0*/  FADD.FTZ R50, R24, R3 ;  /* 0x0000000318327221 */ /* 0x000fe40000010000 */
[----:B------:R-:W0:Y:S02]  /*a4d0*/  MUFU.EX2 R36, R36 ;  /* 0x0000002400247308 */ /* 0x000e240000000800 */
[----:B-----5:R-:W-:Y:S01]  /*a4e0*/  FADD.FTZ R3, R147, R50 ;  /* 0x0000003293037221 */ /* 0x020fe20000010000 */
[----:B------:R-:W-:-:S02]  /*a4f0*/  WARPGROUP.DEPBAR.LE gsb0, 0x0 ;  /* 0x00008000000079c5 */ /* 0x000fc40000010000 */
[----:B------:R1:W-:Y:S06]  /*a500*/  BAR.ARV R15, 0x100 ;  /* 0x0004000f0000751d */ /* 0x0003ec0000002000 */
[----:B------:R2:W-:Y:S01]  /*a510*/  @!P1 SYNCS.ARRIVE.TRANS64.RED.A1T0 RZ, [R13+URZ], RZ ;  /* 0x000000ff0dff99a7 */ /* 0x0005e2000810043f */
[----:B------:R-:W-:Y:S01]  /*a520*/  MUFU.EX2 R140, R140 ;  /* 0x0000008c008c7308 */ /* 0x000fe20000000800 */
[----:B0-----:R-:W-:Y:S01]  /*a530*/  FADD.FTZ R50, R36, R3 ;  /* 0x0000000324327221 */ /* 0x001fe20000010000 */
[-C--:B------:R-:W-:Y:S01]  /*a540*/  FMUL.FTZ R90, R90, R7.reuse ;  /* 0x000000075a5a7220 */ /* 0x080fe20000410000 */
[-C--:B------:R-:W-:Y:S01]  /*a550*/  FMUL.FTZ R91, R91, R7.reuse ;  /* 0x000000075b5b7220 */ /* 0x080fe20000410000 */
[-C--:B------:R-:W-:Y:S01]  /*a560*/  FMUL.FTZ R94, R94, R7.reuse ;  /* 0x000000075e5e7220 */ /* 0x080fe20000410000 */
[-C--:B------:R-:W-:Y:S01]  /*a570*/  FMUL.FTZ R95, R95, R7.reuse ;  /* 0x000000075f5f7220 */ /* 0x080fe20000410000 */
[-C--:B------:R-:W-:Y:S01]  /*a580*/  FMUL.FTZ R98, R98, R7.reuse ;  /* 0x0000000762627220 */ /* 0x080fe20000410000 */
[----:B--2---:R-:W-:Y:S01]  /*a590*/  IMAD.U32 R13, RZ, RZ, UR24 ;  /* 0x00000018ff0d7e24 */ /* 0x004fe2000f8e00ff */
[----:B------:R-:W0:Y:S01]  /*a5a0*/  MUFU.EX2 R141, R141 ;  /* 0x0000008d008d7308 */ /* 0x000e220000000800 */
[----:B------:R-:W-:Y:S01]  /*a5b0*/  UMOV UR24, UR37 ;  /* 0x0000002500187c82 */ /* 0x000fe20008000000 */
[-C--:B------:R-:W-:Y:S01]  /*a5c0*/  FMUL.FTZ R99, R99, R7.reuse ;  /* 0x0000000763637220 */ /* 0x080fe20000410000 */
[-C--:B------:R-:W-:Y:S01]  /*a5d0*/  FMUL.FTZ R102, R102, R7.reuse ;  /* 0x0000000766667220 */ /* 0x080fe20000410000 */
[----:B------:R-:W-:Y:S01]  /*a5e0*/  @!P1 LEA R13, R13, UR45, 0x3 ;  /* 0x0000002d0d0d9c11 */ /* 0x000fe2000f8e18ff */
[-C--:B------:R-:W-:Y:S01]  /*a5f0*/  FMUL.FTZ R103, R103, R7.reuse ;  /* 0x0000000767677220 */ /* 0x080fe20000410000 */
[-C--:B------:R-:W-:Y:S01]  /*a600*/  FMUL.FTZ R106, R106, R7.reuse ;  /* 0x000000076a6a7220 */ /* 0x080fe20000410000 */
[----:B------:R-:W-:Y:S01]  /*a610*/  FMUL.FTZ R107, R107, R7 ;  /* 0x000000076b6b7220 */ /* 0x000fe20000410000 */
[----:B------:R-:W-:Y:S01]  /*a620*/  MUFU.EX2 R85, R85 ;  /* 0x0000005500557308 */ /* 0x000fe20000000800 */
[----:B------:R-:W-:-:S02]  /*a630*/  @!P1 VIADD R13, R13, 0x16860 ;  /* 0x000168600d0d9836 */ /* 0x000fc40000000000 */
[-C--:B------:R-:W-:Y:S01]  /*a640*/  FMUL.FTZ R110, R110, R7.reuse ;  /* 0x000000076e6e7220 */ /* 0x080fe20000410000 */
[-C--:B------:R-:W-:Y:S01]  /*a650*/  FMUL.FTZ R111, R111, R7.reuse ;  /* 0x000000076f6f7220 */ /* 0x080fe20000410000 */
[-C--:B------:R-:W-:Y:S01]  /*a660*/  FMUL.FTZ R114, R114, R7.reuse ;  /* 0x0000000772727220 */ /* 0x080fe20000410000 */
[-C--:B------:R-:W-:Y:S01]  /*a670*/  FMUL.FTZ R115, R115, R7.reuse ;  /* 0x0000000773737220 */ /* 0x080fe20000410000 */
[----:B-1----:R-:W-:Y:S01]  /*a680*/  @!P1 PRMT R15, RZ, 0x654, R13 ;  /* 0x00000654ff0f9816 */ /* 0x002fe2000000000d */
[----:B------:R-:W-:Y:S01]  /*a690*/  FADD.FTZ R13, R81, R48 ;  /* 0x00000030510d7221 */ /* 0x000fe20000010000 */
[----:B------:R-:W1:Y:S01]  /*a6a0*/  MUFU.EX2 R32, R32 ;  /* 0x0000002000207308 */ /* 0x000e620000000800 */
[----:B0-----:R-:W-:Y:S01]  /*a6b0*/  FADD.FTZ R3, R141, R50 ;  /* 0x000000328d037221 */ /* 0x001fe20000010000 */
[----:B------:R0:W-:Y:S01]  /*a6c0*/  @!P1 SYNCS.ARRIVE.TRANS64.RED.A1T0 RZ, [R15+URZ], RZ ;  /* 0x000000ff0fff99a7 */ /* 0x0001e2000810043f */
[----:B------:R-:W-:Y:S01]  /*a6d0*/  FADD.FTZ R48, R144, R13 ;  /* 0x0000000d90307221 */ /* 0x000fe20000010000 */
[-C--:B------:R-:W-:Y:S01]  /*a6e0*/  FMUL.FTZ R118, R118, R7.reuse ;  /* 0x0000000776767220 */ /* 0x080fe20000410000 */
[----:B------:R-:W-:Y:S01]  /*a6f0*/  FMUL.FTZ R119, R119, R7 ;  /* 0x0000000777777220 */ /* 0x000fe20000410000 */
[C---:B------:R-:W-:Y:S01]  /*a700*/  F2FP.BF16.F32.PACK_AB R144, R21.reuse, R144 ;  /* 0x000000901590723e */ /* 0x040fe200000010ff */
[----:B------:R-:W-:Y:S01]  /*a710*/  FADD.FTZ R13, R21, R48 ;  /* 0x00000030150d7221 */ /* 0x000fe20000010000 */
[----:B------:R-:W2:Y:S01]  /*a720*/  MUFU.EX2 R142, R142 ;  /* 0x0000008e008e7308 */ /* 0x000ea20000000800 */
[----:B------:R-:W-:Y:S01]  /*a730*/  FFMA.FTZ R48, R69, UR22, -R34 ;  /* 0x0000001645307c23 */ /* 0x000fe20008010822 */
[----:B------:R-:W-:Y:S01]  /*a740*/  F2FP.BF16.F32.PACK_AB R147, R36, R147 ;  /* 0x000000932493723e */ /* 0x000fe200000010ff */
[----:B------:R-:W-:Y:S01]  /*a750*/  FADD.FTZ R52, R146, R13 ;  /* 0x0000000d92347221 */ /* 0x000fe20000010000 */
[----:B------:R-:W-:Y:S01]  /*a760*/  F2FP.BF16.F32.PACK_AB R146, R83, R146 ;  /* 0x000000925392723e */ /* 0x000fe200000010ff */
[-C--:B------:R-:W-:Y:S01]  /*a770*/  FMUL.FTZ R88, R88, R72.reuse ;  /* 0x0000004858587220 */ /* 0x080fe20000410000 */
[----:B------:R-:W-:Y:S01]  /*a780*/  FMUL.FTZ R89, R89, R72 ;  /* 0x0000004859597220 */ /* 0x000fe20000410000 */
[----:B------:R-:W-:Y:S01]  /*a790*/  FADD.FTZ R13, R83, R52 ;  /* 0x00000034530d7221 */ /* 0x000fe20000010000 */
[----:B------:R-:W3:Y:S01]  /*a7a0*/  MUFU.EX2 R143, R143 ;  /* 0x0000008f008f7308 */ /* 0x000ee20000000800 */
[C---:B-1----:R-:W-:Y:S01]  /*a7b0*/  FADD.FTZ R50, R32.reuse, R3 ;  /* 0x0000000320327221 */ /* 0x042fe20000010000 */
[----:B------:R-:W-:Y:S01]  /*a7c0*/  F2FP.BF16.F32.PACK_AB R141, R32, R141 ;  /* 0x0000008d208d723e */ /* 0x000fe200000010ff */
[----:B------:R-:W-:Y:S01]  /*a7d0*/  FADD.FTZ R52, R140, R13 ;  /* 0x0000000d8c347221 */ /* 0x000fe20000010000 */
[----:B------:R-:W-:Y:S01]  /*a7e0*/  F2FP.BF16.F32.PACK_AB R140, R85, R140 ;  /* 0x0000008c558c723e */ /* 0x000fe200000010ff */
[-C--:B------:R-:W-:Y:S01]  /*a7f0*/  FMUL.FTZ R92, R92, R72.reuse ;  /* 0x000000485c5c7220 */ /* 0x080fe20000410000 */
[-C--:B------:R-:W-:Y:S01]  /*a800*/  FMUL.FTZ R93, R93, R72.reuse ;  /* 0x000000485d5d7220 */ /* 0x080fe20000410000 */
[----:B------:R-:W-:Y:S01]  /*a810*/  FADD.FTZ R13, R85, R52 ;  /* 0x00000034550d7221 */ /* 0x000fe20000010000 */
[----:B------:R-:W1:Y:S01]  /*a820*/  MUFU.EX2 R38, R38 ;  /* 0x0000002600267308 */ /* 0x000e620000000800 */
[-C--:B------:R-:W-:Y:S01]  /*a830*/  FMUL.FTZ R96, R96, R72.reuse ;  /* 0x0000004860607220 */ /* 0x080fe20000410000 */
[----:B------:R-:W-:Y:S01]  /*a840*/  FMUL.FTZ R97, R97, R72 ;  /* 0x0000004861617220 */ /* 0x000fe20000410000 */
[----:B--2---:R-:W-:Y:S01]  /*a850*/  FADD.FTZ R52, R142, R13 ;  /* 0x0000000d8e347221 */ /* 0x004fe20000010000 */
[----:B------:R-:W-:Y:S01]  /*a860*/  F2FP.BF16.F32.PACK_AB R142, R31, R142 ;  /* 0x0000008e1f8e723e */ /* 0x000fe200000010ff */
[-C--:B------:R-:W-:Y:S01]  /*a870*/  FMUL.FTZ R100, R100, R72.reuse ;  /* 0x0000004864647220 */ /* 0x080fe20000410000 */
[-C--:B------:R-:W-:Y:S01]  /*a880*/  FMUL.FTZ R101, R101, R72.reuse ;  /* 0x0000004865657220 */ /* 0x080fe20000410000 */
[----:B------:R-:W-:Y:S01]  /*a890*/  FADD.FTZ R13, R31, R52 ;  /* 0x000000341f0d7221 */ /* 0x000fe20000010000 */
[----:B------:R2:W-:Y:S01]  /*a8a0*/  MUFU.EX2 R87, R40 ;  /* 0x0000002800577308 */ /* 0x0005e20000000800 */
[----:B---3--:R-:W-:Y:S01]  /*a8b0*/  FADD.FTZ R3, R143, R50 ;  /* 0x000000328f037221 */ /* 0x008fe20000010000 */
[-C--:B------:R-:W-:Y:S01]  /*a8c0*/  FMUL.FTZ R104, R104, R72.reuse ;  /* 0x0000004868687220 */ /* 0x080fe20000410000 */
[-C--:B------:R-:W-:Y:S01]  /*a8d0*/  FMUL.FTZ R105, R105, R72.reuse ;  /* 0x0000004869697220 */ /* 0x080fe20000410000 */
[-C--:B------:R-:W-:Y:S01]  /*a8e0*/  FMUL.FTZ R108, R108, R72.reuse ;  /* 0x000000486c6c7220 */ /* 0x080fe20000410000 */
[-C--:B------:R-:W-:Y:S01]  /*a8f0*/  FMUL.FTZ R109, R109, R72.reuse ;  /* 0x000000486d6d7220 */ /* 0x080fe20000410000 */
[-C--:B------:R-:W-:Y:S01]  /*a900*/  FMUL.FTZ R112, R112, R72.reuse ;  /* 0x0000004870707220 */ /* 0x080fe20000410000 */
[-C--:B------:R-:W-:Y:S01]  /*a910*/  FMUL.FTZ R113, R113, R72.reuse ;  /* 0x0000004871717220 */ /* 0x080fe20000410000 */
[----:B------:R-:W3:Y:S01]  /*a920*/  MUFU.EX2 R136, R136 ;  /* 0x0000008800887308 */ /* 0x000ee20000000800 */
[--C-:B--2---:R-:W-:Y:S01]  /*a930*/  FFMA.FTZ R40, R41, UR22, -R34.reuse ;  /* 0x0000001629287c23 */ /* 0x104fe20008010822 */
[----:B-1----:R-:W-:Y:S01]  /*a940*/  FADD.FTZ R50, R38, R3 ;  /* 0x0000000326327221 */ /* 0x002fe20000010000 */
[----:B------:R-:W-:Y:S01]  /*a950*/  FFMA.FTZ R34, R78, UR22, -R34 ;  /* 0x000000164e227c23 */ /* 0x000fe20008010822 */
[----:B------:R-:W-:Y:S01]  /*a960*/  F2FP.BF16.F32.PACK_AB R143, R38, R143 ;  /* 0x0000008f268f723e */ /* 0x000fe200000010ff */
[-C--:B------:R-:W-:Y:S01]  /*a970*/  FMUL.FTZ R116, R116, R72.reuse ;  /* 0x0000004874747220 */ /* 0x080fe20000410000 */
[----:B------:R-:W-:Y:S01]  /*a980*/  FMUL.FTZ R117, R117, R72 ;  /* 0x0000004875757220 */ /* 0x000fe20000410000 */
[----:B------:R-:W-:Y:S01]  /*a990*/  IMAD.MOV.U32 R7, RZ, RZ, R4 ;  /* 0x000000ffff077224 */ /* 0x000fe200078e0004 */
[----:B------:R-:W1:Y:S08]  /*a9a0*/  MUFU.EX2 R137, R137 ;  /* 0x0000008900897308 */ /* 0x000e700000000800 */
[----:B------:R-:W2:Y:S01]  /*a9b0*/  MUFU.EX2 R40, R40 ;  /* 0x0000002800287308 */ /* 0x000ea20000000800 */
[----:B---3--:R-:W-:Y:S01]  /*a9c0*/  FADD.FTZ R52, R136, R13 ;  /* 0x0000000d88347221 */ /* 0x008fe20000010000 */
[----:B------:R-:W-:-:S03]  /*a9d0*/  F2FP.BF16.F32.PACK_AB R136, R87, R136 ;  /* 0x000000885788723e */ /* 0x000fc600000010ff */
[----:B------:R-:W-:-:S03]  /*a9e0*/  FADD.FTZ R13, R87, R52 ;  /* 0x00000034570d7221 */ /* 0x000fc60000010000 */
[----:B------:R-:W3:Y:S01]  /*a9f0*/  MUFU.EX2 R138, R138 ;  /* 0x0000008a008a7308 */ /* 0x000ee20000000800 */
[----:B-1----:R-:W-:-:S07]  /*aa00*/  FADD.FTZ R3, R137, R50 ;  /* 0x0000003289037221 */ /* 0x002fce0000010000 */
        /* <DEDUP_REMOVED lines=9> */
[----:B------:R-:W-:-:S06]  /*aaa0*/  F2FP.BF16.F32.PACK_AB R138, R133, R138 ;  /* 0x0000008a858a723e */ /* 0x000fcc00000010ff */
[----:B------:R-:W2:Y:S01]  /*aab0*/  MUFU.EX2 R43, R43 ;  /* 0x0000002b002b7308 */ /* 0x000ea20000000800 */
[C---:B---3--:R-:W-:Y:S01]  /*aac0*/  FADD.FTZ R30, R42.reuse, R3 ;  /* 0x000000032a1e7221 */ /* 0x048fe20000010000 */
        /* <DEDUP_REMOVED lines=18> */
[C---:B-1----:R-:W-:Y:S01]  /*abf0*/  FADD.FTZ R24, R2.reuse, R3 ;  /* 0x0000000302187221 */ /* 0x042fe20000010000 */
[----:B------:R-:W-:-:S06]  /*ac00*/  F2FP.BF16.F32.PACK_AB R135, R2, R135 ;  /* 0x000000870287723e */ /* 0x000fcc00000010ff */
        /* <DEDUP_REMOVED lines=53> */
[----:B--2---:R-:W-:Y:S01]  /*af60*/  FADD.FTZ R2, R77, R2 ;  /* 0x000000024d027221 */ /* 0x004fe20000010000 */
[C---:B---3--:R-:W-:Y:S01]  /*af70*/  FADD.FTZ R3, R5.reuse, R8 ;  /* 0x0000000805037221 */ /* 0x048fe20000010000 */
[----:B------:R-:W-:Y:S01]  /*af80*/  F2FP.BF16.F32.PACK_AB R122, R5, R28 ;  /* 0x0000001c057a723e */ /* 0x000fe200000010ff */
[----:B------:R-:W-:Y:S02]  /*af90*/  IMAD.MOV.U32 R5, RZ, RZ, R6 ;  /* 0x000000ffff057224 */ /* 0x000fe400078e0006 */
[C---:B-1----:R-:W-:Y:S01]  /*afa0*/  FADD.FTZ R2, R34.reuse, R2 ;  /* 0x0000000222027221 */ /* 0x042fe20000010000 */
[----:B------:R-:W-:Y:S01]  /*afb0*/  F2FP.BF16.F32.PACK_AB R123, R34, R77 ;  /* 0x0000004d227b723e */ /* 0x000fe200000010ff */
[----:B0-----:R-:W-:Y:S06]  /*afc0*/  @P2 BRA `(.L_x_838) ;  /* 0xffffffd800e82947 */ /* 0x001fec000383ffff */
.L_x_829:
[----:B------:R-:W-:-:S13]  /*afd0*/  ISETP.GE.AND P2, PT, R0, UR43, PT ;  /* 0x0000002b00007c0c */ /* 0x000fda000bf46270 */
[----:B------:R-:W-:Y:S05]  /*afe0*/  @!P2 BRA `(.L_x_839) ;  /* 0x000000340064a947 */ /* 0x000fea0003800000 */
[----:B------:R-:W-:Y:S01]  /*aff0*/  IMAD.MOV.U32 R7, RZ, RZ, R6 ;  /* 0x000000ffff077224 */ /* 0x000fe200078e0006 */
[----:B------:R-:W-:Y:S01]  /*b000*/  UMOV UR28, UR36 ;  /* 0x00000024001c7c82 */ /* 0x000fe20008000000 */
[----:B------:R-:W-:Y:S01]  /*b010*/  IMAD.MOV.U32 R5, RZ, RZ, R4 ;  /* 0x000000ffff057224 */ /* 0x000fe200078e0004 */
[----:B------:R-:W-:Y:S01]  /*b020*/  UMOV UR27, UR37 ;  /* 0x00000025001b7c82 */ /* 0x000fe20008000000 */
[----:B------:R-:W-:Y:S01]  /*b030*/  ULDC UR23, c[0x0][0x9e4] ;  /* 0x0002790000177ab9 */ /* 0x000fe20000000800 */
[----:B------:R-:W-:Y:S01]  /*b040*/  ULDC UR25, c[0x0][0x288] ;  /* 0x0000a20000197ab9 */ /* 0x000fe20000000800 */
[----:B------:R-:W-:Y:S01]  /*b050*/  ULDC UR26, c[0x0][0x9d8] ;  /* 0x00027600001a7ab9 */ /* 0x000fe20000000800 */
[----:B------:R-:W-:Y:S01]  /*b060*/  ULDC UR22, c[0x0][0x988] ;  /* 0x0002620000167ab9 */ /* 0x000fe20000000800 */
[----:B------:R-:W-:-:S05]  /*b070*/  ULDC UR24, c[0x0][0x9e0] ;  /* 0x0002780000187ab9 */ /* 0x000fca0000000800 */
.L_x_856:
        /* <DEDUP_REMOVED lines=9> */
.L_x_841:
[----:B------:R-:W-:Y:S01]  /*b110*/  ULEA UR6, UR37, UR45, 0x3 ;  /* 0x0000002d25067291 */ /* 0x000fe2000f8e183f */
[----:B------:R-:W-:-:S05]  /*b120*/  IMAD.U32 R4, RZ, RZ, UR36 ;  /* 0x00000024ff047e24 */ /* 0x000fca000f8e00ff */
[----:B------:R-:W-:-:S04]  /*b130*/  SHF.L.U32 R4, R4, 0x1f, RZ ;  /* 0x0000001f04047819 */ /* 0x000fc800000006ff */
[----:B------:R0:W1:Y:S01]  /*b140*/  SYNCS.PHASECHK.TRANS64.TRYWAIT P3, [UR6+0x16830], R4 ;  /* 0x01683004ff0075a7 */ /* 0x0000620008060146 */
[----:B------:R-:W-:Y:S05]  /*b150*/  @!P0 BRA `(.L_x_842) ;  /* 0x0000000000048947 */ /* 0x000fea0003800000 */
[----:B------:R-:W-:Y:S01]  /*b160*/  BPT.TRAP 0x1 ;  /* 0x000000040000795c */ /* 0x000fe20000300000 */
.L_x_842:
[----:B-1----:R-:W-:Y:S05]  /*b170*/  @P3 BRA `(.L_x_840) ;  /* 0x0000000000083947 */ /* 0x002fea0003800000 */
[----:B------:R-:W1:Y:S02]  /*b180*/  SYNCS.PHASECHK.TRANS64.TRYWAIT P3, [UR6+0x16830], R4 ;  /* 0x01683004ff0075a7 */ /* 0x000e640008060146 */
[----:B-1----:R-:W-:Y:S05]  /*b190*/  @!P3 BRA `(.L_x_843) ;  /* 0x0000009000d0b947 */ /* 0x002fea0003800000 */
.L_x_840:
        /* <DEDUP_REMOVED lines=25> */
.L_x_845:
[----:B------:R-:W-:Y:S01]  /*b330*/  ULEA UR6, UR27, UR45, 0x3 ;  /* 0x0000002d1b067291 */ /* 0x000fe2000f8e183f */
[----:B------:R-:W-:-:S05]  /*b340*/  IMAD.U32 R4, RZ, RZ, UR28 ;  /* 0x0000001cff047e24 */ /* 0x000fca000f8e00ff */
[----:B------:R-:W-:-:S04]  /*b350*/  SHF.L.U32 R4, R4, 0x1f, RZ ;  /* 0x0000001f04047819 */ /* 0x000fc800000006ff */
[----:B------:R0:W1:Y:S01]  /*b360*/  SYNCS.PHASECHK.TRANS64.TRYWAIT P2, [UR6+0x16850], R4 ;  /* 0x01685004ff0075a7 */ /* 0x0000620008040146 */
[----:B------:R-:W-:Y:S05]  /*b370*/  @!P0 BRA `(.L_x_846) ;  /* 0x0000000000048947 */ /* 0x000fea0003800000 */
[----:B------:R-:W-:Y:S01]  /*b380*/  BPT.TRAP 0x1 ;  /* 0x000000040000795c */ /* 0x000fe20000300000 */
.L_x_846:
[----:B-1----:R-:W-:Y:S05]  /*b390*/  @P2 BRA `(.L_x_844) ;  /* 0x0000000000082947 */ /* 0x002fea0003800000 */
[----:B------:R-:W1:Y:S02]  /*b3a0*/  SYNCS.PHASECHK.TRANS64.TRYWAIT P2, [UR6+0x16850], R4 ;  /* 0x01685004ff0075a7 */ /* 0x000e640008040146 */
[----:B-1----:R-:W-:Y:S05]  /*b3b0*/  @!P2 BRA `(.L_x_847) ;  /* 0x000000900060a947 */ /* 0x002fea0003800000 */
.L_x_844:
[----:B------:R-:W-:Y:S01]  /*b3c0*/  UIADD3 UR6, UR45, 0x400, URZ ;  /* 0x000004002d067890 */ /* 0x000fe2000fffe03f */
[----:B------:R-:W-:Y:S01]  /*b3d0*/  WARPGROUP.ARRIVE ;  /* 0x00000000000079c5 */ /* 0x000fe20000000000 */
[----:B------:R-:W-:Y:S01]  /*b3e0*/  UMOV UR7, 0x40000040 ;  /* 0x4000004000077882 */ /* 0x000fe20000000000 */
[----:B------:R-:W-:Y:S01]  /*b3f0*/  FMUL.FTZ R15, R33, UR26 ;  /* 0x0000001a210f7c20 */ /* 0x000fe20008410000 */
[----:B------:R-:W-:Y:S01]  /*b400*/  USHF.R.U32.HI UR6, URZ, 0x4, UR6 ;  /* 0x000000043f067899 */ /* 0x000fe20008011606 */
[----:B------:R-:W2:Y:S01]  /*b410*/  @P5 LDC R33, c[0x0][0x44c] ;  /* 0x00011300ff215b82 */ /* 0x000ea20000000800 */
[----:B------:R-:W-:Y:S01]  /*b420*/  FMUL.FTZ R14, R32, UR26 ;  /* 0x0000001a200e7c20 */ /* 0x000fe20008410000 */
[----:B-1----:R-:W-:Y:S01]  /*b430*/  FMUL.FTZ R9, R27, UR26 ;  /* 0x0000001a1b097c20 */ /* 0x002fe20008410000 */
[----:B------:R-:W-:Y:S01]  /*b440*/  ULOP3.LUT UR6, UR6, 0x3fff, URZ, 0xc0, !UPT ;  /* 0x00003fff06067892 */ /* 0x000fe2000f8ec03f */
[----:B------:R-:W-:Y:S01]  /*b450*/  FMUL.FTZ R27, R39, UR26 ;  /* 0x0000001a271b7c20 */ /* 0x000fe20008410000 */
[----:B------:R-:W-:Y:S01]  /*b460*/  FMUL.FTZ R39, R51, UR26 ;  /* 0x0000001a33277c20 */ /* 0x000fe20008410000 */
[----:B------:R-:W-:Y:S01]  /*b470*/  FMUL.FTZ R51, R63, UR26 ;  /* 0x0000001a3f337c20 */ /* 0x000fe20008410000 */
[----:B------:R-:W-:Y:S01]  /*b480*/  ULEA UR10, UR27, UR6, 0xa ;  /* 0x000000061b0a7291 */ /* 0x000fe2000f8e503f */
[----:B------:R-:W1:Y:S01]  /*b490*/  @P5 LDC R32, c[0x0][0x450] ;  /* 0x00011400ff205b82 */ /* 0x000e620000000800 */
[----:B------:R-:W-:Y:S01]  /*b4a0*/  FMUL.FTZ R63, R75, UR26 ;  /* 0x0000001a4b3f7c20 */ /* 0x000fe20008410000 */
[----:B------:R-:W-:Y:S01]  /*b4b0*/  FMUL.FTZ R75, R80, UR26 ;  /* 0x0000001a504b7c20 */ /* 0x000fe20008410000 */
[----:B------:R-:W-:-:S02]  /*b4c0*/  VIADD R80, R17, UR39 ;  /* 0x0000002711507c36 */ /* 0x000fc40008000000 */
        /* <DEDUP_REMOVED lines=8> */
[----:B------:R-:W-:Y:S01]  /*b550*/  FMUL.FTZ R59, R70, UR26 ;  /* 0x0000001a463b7c20 */ /* 0x000fe20008410000 */
[----:B------:R-:W-:Y:S01]  /*b560*/  FMUL.FTZ R70, R82, UR26 ;  /* 0x0000001a52467c20 */ /* 0x000fe20008410000 */
[----:B------:R-:W-:Y:S01]  /*b570*/  FMUL.FTZ R8, R25, UR26 ;  /* 0x0000001a19087c20 */ /* 0x000fe20008410000 */
[----:B------:R-:W3:Y:S01]  /*b580*/  LDC R82, c[0x0][0x2f0] ;  /* 0x0000bc00ff527b82 */ /* 0x000ee20000000800 */
[----:B--2---:R-:W-:-:S04]  /*b590*/  @P5 IMAD.HI.U32 R33, R80, R33, RZ ;  /* 0x0000002150215227 */ /* 0x004fc800078e00ff */
[----:B------:R-:W-:Y:S01]  /*b5a0*/  FMUL.FTZ R25, R37, UR26 ;  /* 0x0000001a25197c20 */ /* 0x000fe20008410000 */
[----:B0-----:R-:W-:Y:S01]  /*b5b0*/  FMUL.FTZ R4, R24, UR26 ;  /* 0x0000001a18047c20 */ /* 0x001fe20008410000 */
[----:B------:R-:W-:Y:S01]  /*b5c0*/  FMUL.FTZ R37, R45, UR26 ;  /* 0x0000001a2d257c20 */ /* 0x000fe20008410000 */
[----:B------:R-:W-:Y:S01]  /*b5d0*/  FMUL.FTZ R20, R34, UR26 ;  /* 0x0000001a22147c20 */ /* 0x000fe20008410000 */
[----:B------:R-:W-:Y:S01]  /*b5e0*/  FMUL.FTZ R24, R36, UR26 ;  /* 0x0000001a24187c20 */ /* 0x000fe20008410000 */
[----:B------:R-:W-:Y:S01]  /*b5f0*/  FMUL.FTZ R45, R53, UR26 ;  /* 0x0000001a352d7c20 */ /* 0x000fe20008410000 */
[----:B------:R-:W-:Y:S01]  /*b600*/  FMUL.FTZ R34, R44, UR26 ;  /* 0x0000001a2c227c20 */ /* 0x000fe20008410000 */
[----:B-1----:R-:W-:Y:S01]  /*b610*/  @P5 SHF.R.U32.HI R80, RZ, R32, R33 ;  /* 0x00000020ff505219 */ /* 0x002fe20000011621 */
[----:B------:R-:W-:Y:S02]  /*b620*/  IMAD.U32 R33, RZ, RZ, UR37 ;  /* 0x00000025ff217e24 */ /* 0x000fe4000f8e00ff */
[----:B------:R-:W-:Y:S01]  /*b630*/  FMUL.FTZ R36, R47, UR26 ;  /* 0x0000001a2f247c20 */ /* 0x000fe20008410000 */
[----:B------:R-:W-:Y:S01]  /*b640*/  FMUL.FTZ R53, R66, UR26 ;  /* 0x0000001a42357c20 */ /* 0x000fe20008410000 */
[----:B------:R-:W-:-:S02]  /*b650*/  VIADD R32, R23, 0x9 ;  /* 0x0000000917207836 */ /* 0x000fc40000000000 */
[----:B------:R-:W-:Y:S01]  /*b660*/  FMUL.FTZ R44, R52, UR26 ;  /* 0x0000001a342c7c20 */ /* 0x000fe20008410000 */
[----:B------:R-:W-:Y:S01]  /*b670*/  @!P1 LEA R33, R33, UR45, 0x3 ;  /* 0x0000002d21219c11 */ /* 0x000fe2000f8e18ff */
[----:B------:R-:W-:Y:S01]  /*b680*/  FMUL.FTZ R47, R58, UR26 ;  /* 0x0000001a3a2f7c20 */ /* 0x000fe20008410000 */
[----:B------:R-:W-:Y:S01]  /*b690*/  FMUL.FTZ R66, R73, UR26 ;  /* 0x0000001a49427c20 */ /* 0x000fe20008410000 */
[----:B------:R-:W-:Y:S01]  /*b6a0*/  FMUL.FTZ R52, R60, UR26 ;  /* 0x0000001a3c347c20 */ /* 0x000fe20008410000 */
[----:B------:R-:W-:Y:S01]  /*b6b0*/  FMUL.FTZ R58, R68, UR26 ;  /* 0x0000001a443a7c20 */ /* 0x000fe20008410000 */
[----:B------:R-:W-:Y:S02]  /*b6c0*/  @!P1 VIADD R73, R33, 0x16840 ;  /* 0x0001684021499836 */ /* 0x000fe40000000000 */
        /* <DEDUP_REMOVED lines=8> */
[----:B------:R-:W-:Y:S01]  /*b750*/  FMUL.FTZ R21, R35, UR26 ;  /* 0x0000001a23157c20 */ /* 0x000fe20008410000 */
[----:B------:R-:W-:Y:S01]  /*b760*/  FMUL.FTZ R26, R38, UR26 ;  /* 0x0000001a261a7c20 */ /* 0x000fe20008410000 */
[----:B------:R-:W-:Y:S01]  /*b770*/  @!P1 PRMT R73, RZ, 0x654, R73 ;  /* 0x00000654ff499816 */ /* 0x000fe20000000049 */
        /* <DEDUP_REMOVED lines=26> */
[----:B------:R-:W-:Y:S01]  /*b920*/  IMAD R33, R16, -0x2, R33 ;  /* 0xfffffffe10217824 */ /* 0x000fe200078e0221 */
[----:B------:R-:W0:Y:S03]  /*b930*/  MUFU.TANH R4, R4 ;  /* 0x0000000400047308 */ /* 0x000e260000002400 */
[----:B---3--:R-:W-:-:S04]  /*b940*/  IMAD R33, R82, UR41, R33 ;  /* 0x0000002952217c24 */ /* 0x008fc8000f8e0221 */
[----:B------:R-:W-:Y:S01]  /*b950*/  VIADD R33, R33, -UR25 ;  /* 0x8000001921217c36 */ /* 0x000fe20008000000 */
[----:B------:R-:W1:Y:S03]  /*b960*/  MUFU.TANH R8, R8 ;  /* 0x0000000800087308 */ /* 0x000e660000002400 */
[----:B------:R-:W-:Y:S01]  /*b970*/  VIADD R81, R33, UR24 ;  /* 0x0000001821517c36 */ /* 0x000fe20008000000 */
[----:B------:R-:W-:Y:S02]  /*b980*/  WARPGROUP.DEPBAR.LE gsb0, 0x0 ;  /* 0x00008000000079c5 */ /* 0x000fe40000010000 */
[----:B------:R-:W-:-:S06]  /*b990*/  WARPGROUP.ARRIVE ;  /* 0x00000000000079c5 */ /* 0x000fcc0000000000 */
[----:B------:R-:W2:Y:S01]  /*b9a0*/  S2R R151, SR_TID.X ;  /* 0x0000000000977919 */ /* 0x000ea20000002100 */
[----:B------:R-:W3:Y:S01]  /*b9b0*/  MUFU.TANH R6, R6 ;  /* 0x0000000600067308 */ /* 0x000ee20000002400 */
[----:B------:R-:W-:Y:S01]  /*b9c0*/  VIADD R83, R33, UR21 ;  /* 0x0000001521537c36 */ /* 0x000fe20008000000 */
[----:B------:R-:W-:Y:S01]  /*b9d0*/  HGMMA.64x64x16.F32.BF16 R88, R144, gdesc[UR4].tnspB, R88, gsb0 ;  /* 0x40e0000490587df0 */ /* 0x000fe20008001858 */
[----:B------:R-:W-:Y:S01]  /*b9e0*/  UIADD3 UR6, UR10, 0x100, URZ ;  /* 0x000001000a067890 */ /* 0x000fe2000fffe03f */
[----:B------:R-:W-:-:S04]  /*b9f0*/  UMOV UR7, 0x40000040 ;  /* 0x4000004000077882 */ /* 0x000fc80000000000 */
[----:B------:R-:W4:Y:S08]  /*ba00*/  MUFU.TANH R9, R9 ;  /* 0x0000000900097308 */ /* 0x000f300000002400 */
[----:B------:R-:W0:Y:S08]  /*ba10*/  MUFU.TANH R10, R10 ;  /* 0x0000000a000a7308 */ /* 0x000e300000002400 */
[----:B------:R-:W0:Y:S01]  /*ba20*/  MUFU.TANH R11, R11 ;  /* 0x0000000b000b7308 */ /* 0x000e220000002400 */
[----:B--2---:R-:W-:-:S07]  /*ba30*/  ISETP.GE.U32.AND P2, PT, R151, 0x180, PT ;  /* 0x000001809700780c */ /* 0x004fce0003f46070 */
[----:B------:R-:W2:Y:S01]  /*ba40*/  MUFU.TANH R12, R12 ;  /* 0x0000000c000c7308 */ /* 0x000ea20000002400 */
[----:B------:R-:W-:Y:S02]  /*ba50*/  SEL R77, R32, 0x9, !P2 ;  /* 0x00000009204d7807 */ /* 0x000fe40005000000 */
[----:B------:R-:W5:Y:S05]  /*ba60*/  SHFL.IDX PT, R32, R80, RZ, 0x1c1f ;  /* 0x001c1fff50207589 */ /* 0x000f6a00000e0000 */
[----:B------:R-:W0:Y:S08]  /*ba70*/  MUFU.TANH R13, R13 ;  /* 0x0000000d000d7308 */ /* 0x000e300000002400 */
[----:B------:R-:W0:Y:S08]  /*ba80*/  MUFU.TANH R14, R14 ;  /* 0x0000000e000e7308 */ /* 0x000e300000002400 */
[----:B------:R-:W0:Y:S01]  /*ba90*/  MUFU.TANH R15, R15 ;  /* 0x0000000f000f7308 */ /* 0x000e220000002400 */
[----:B-----5:R-:W-:-:S02]  /*baa0*/  IMAD.IADD R85, R81, 0x1, R32 ;  /* 0x0000000151557824 */ /* 0x020fc400078e0220 */
[----:B------:R-:W-:-:S05]  /*bab0*/  IMAD.IADD R84, R83, 0x1, R32 ;  /* 0x0000000153547824 */ /* 0x000fca00078e0220 */
        /* <DEDUP_REMOVED lines=80> */
[----:B------:R-:W-:Y:S03]  /*bfc0*/  HGMMA.64x64x16.F32.BF16 R88, R120, gdesc[UR4].tnspB, R88, gsb0 ;  /* 0x40e0000478587df0 */ /* 0x000fe60008001858 */
[----:B------:R-:W-:Y:S02]  /*bfd0*/  WARPGROUP.DEPBAR.LE gsb0, 0x0 ;  /* 0x00008000000079c5 */ /* 0x000fe40000010000 */
[----:B------:R0:W-:Y:S06]  /*bfe0*/  BAR.ARV R77, 0x100 ;  /* 0x0004004d0000751d */ /* 0x0001ec0000002000 */
[----:B------:R5:W-:Y:S02]  /*bff0*/  @!P1 SYNCS.ARRIVE.TRANS64.RED.A1T0 RZ, [R73+URZ], RZ ;  /* 0x000000ff49ff99a7 */ /* 0x000be4000810043f */
[----:B-----5:R-:W-:-:S06]  /*c000*/  FMUL.FTZ R73, R87, UR26 ;  /* 0x0000001a57497c20 */ /* 0x020fcc0008410000 */
[----:B------:R-:W0:Y:S01]  /*c010*/  MUFU.TANH R73, R73 ;  /* 0x0000004900497308 */ /* 0x000e220000002400 */
[----:B-1234-:R-:W-:Y:S05]  /*c020*/  @!P6 BRA `(.L_x_848) ;  /* 0x00000000005ce947 */ /* 0x01efea0003800000 */
[----:B------:R-:W-:Y:S01]  /*c030*/  IMAD R32, R82, UR41, R32 ;  /* 0x0000002952207c24 */ /* 0x000fe2000f8e0220 */
[----:B------:R-:W-:Y:S03]  /*c040*/  BSSY B0, `(.L_x_849) ;  /* 0x0000011000007945 */ /* 0x000fe60003800000 */
[----:B0-----:R-:W-:-:S05]  /*c050*/  VIADD R77, R32, -UR25 ;  /* 0x80000019204d7c36 */ /* 0x001fca0008000000 */
        /* <DEDUP_REMOVED lines=10> */
.L_x_850:
[----:B------:R-:W-:-:S05]  /*c100*/  IMAD.U32 R86, RZ, RZ, UR23 ;  /* 0x00000017ff567e24 */ /* 0x000fca000f8e00ff */
[----:B------:R-:W-:-:S13]  /*c110*/  ISETP.NE.AND P2, PT, R86, 0x1, PT ;  /* 0x000000015600780c */ /* 0x000fda0003f45270 */
[----:B------:R-:W0:Y:S02]  /*c120*/  @P2 LDC.64 R32, c[0x0][0x9e8] ;  /* 0x00027a00ff202b82 */ /* 0x000e240000000a00 */
[----:B0-----:R-:W-:-:S05]  /*c130*/  @P2 IMAD.HI.U32 R32, R77, R32, RZ ;  /* 0x000000204d202227 */ /* 0x001fca00078e00ff */
[----:B------:R-:W-:-:S07]  /*c140*/  @P2 SHF.R.U32.HI R77, RZ, R33, R32 ;  /* 0x00000021ff4d2219 */ /* 0x000fce0000011620 */
.L_x_851:
[----:B------:R-:W-:Y:S05]  /*c150*/  BSYNC B0 ;  /* 0x0000000000007941 */ /* 0x000fea0003800000 */
.L_x_849:
[----:B------:R-:W-:-:S04]  /*c160*/  IMAD R77, R77, R86, -R76 ;  /* 0x000000564d4d7224 */ /* 0x000fc800078e0a4c */
[----:B------:R-:W-:-:S05]  /*c170*/  IMAD R77, R16, -0x2, R77 ;  /* 0xfffffffe104d7824 */ /* 0x000fca00078e024d */
[----:B------:R-:W-:Y:S02]  /*c180*/  VIADDMNMX R85, R77, R86, R85, PT ;  /* 0x000000564d557246 */ /* 0x000fe40003800155 */
[----:B------:R-:W-:-:S07]  /*c190*/  VIMNMX R84, R84, R77, !PT ;  /* 0x0000004d54547248 */ /* 0x000fce0007fe0100 */
.L_x_848:
[----:B------:R-:W-:-:S04]  /*c1a0*/  ISETP.GT.AND P2, PT, R0, -0x1, PT ;  /* 0xffffffff0000780c */ /* 0x000fc80003f44270 */
[C---:B------:R-:W-:Y:S02]  /*c1b0*/  ISETP.GT.AND P4, PT, R84.reuse, RZ, P2 ;  /* 0x000000ff5400720c */ /* 0x040fe40001784270 */
[----:B------:R-:W-:Y:S02]  /*c1c0*/  ISETP.GT.AND P3, PT, R84, 0x1, P2 ;  /* 0x000000015400780c */ /* 0x000fe40001764270 */
[C---:B------:R-:W-:Y:S02]  /*c1d0*/  ISETP.LT.OR P4, PT, R85.reuse, 0x1, P4 ;  /* 0x000000015500780c */ /* 0x040fe40002781670 */
[----:B------:R-:W-:Y:S02]  /*c1e0*/  ISETP.LT.OR P3, PT, R85, 0x2, P3 ;  /* 0x000000025500780c */ /* 0x000fe40001f61670 */
[----:B0-----:R-:W-:Y:S02]  /*c1f0*/  FSEL R32, R4, -INF , !P4 ;  /* 0xff80000004207808 */ /* 0x001fe40006000000 */
[----:B------:R-:W-:Y:S01]  /*c200*/  FSEL R8, R8, -INF , !P3 ;  /* 0xff80000008087808 */ /* 0x000fe20005800000 */
[----:B------:R0:W1:Y:S01]  /*c210*/  SHFL.IDX PT, R4, R80, 0x1, 0x1c1f ;  /* 0x003c1f0050047f89 */ /* 0x00006200000e0000 */
[----:B------:R-:W-:-:S02]  /*c220*/  ISETP.GT.AND P4, PT, R84, 0x8, P2 ;  /* 0x000000085400780c */ /* 0x000fc40001784270 */
[----:B------:R-:W-:Y:S02]  /*c230*/  ISETP.GT.AND P3, PT, R84, 0x9, P2 ;  /* 0x000000095400780c */ /* 0x000fe40001764270 */
[C---:B------:R-:W-:Y:S02]  /*c240*/  ISETP.LT.OR P4, PT, R85.reuse, 0x9, P4 ;  /* 0x000000095500780c */ /* 0x040fe40002781670 */
[----:B------:R-:W-:Y:S02]  /*c250*/  ISETP.LT.OR P3, PT, R85, 0xa, P3 ;  /* 0x0000000a5500780c */ /* 0x000fe40001f61670 */
[----:B------:R-:W-:Y:S02]  /*c260*/  FSEL R33, R10, -INF , !P4 ;  /* 0xff8000000a217808 */ /* 0x000fe40006000000 */
[----:B------:R-:W-:Y:S02]  /*c270*/  FSEL R77, R11, -INF , !P3 ;  /* 0xff8000000b4d7808 */ /* 0x000fe40005800000 */
        /* <DEDUP_REMOVED lines=77> */
[----:B0-----:R-:W-:Y:S01]  /*c750*/  FSEL R80, R74, -INF , !P3 ;  /* 0xff8000004a507808 */ /* 0x001fe20005800000 */
[--C-:B-1----:R-:W-:Y:S01]  /*c760*/  IMAD.IADD R74, R81, 0x1, R4.reuse ;  /* 0x00000001514a7824 */ /* 0x102fe200078e0204 */
[C---:B------:R-:W-:Y:S01]  /*c770*/  ISETP.GT.AND P4, PT, R84.reuse, 0x78, P2 ;  /* 0x000000785400780c */ /* 0x040fe20001784270 */
[----:B------:R-:W-:Y:S01]  /*c780*/  IMAD.IADD R81, R83, 0x1, R4 ;  /* 0x0000000153517824 */ /* 0x000fe200078e0204 */
[----:B------:R-:W-:-:S02]  /*c790*/  ISETP.GT.AND P3, PT, R84, 0x79, P2 ;  /* 0x000000795400780c */ /* 0x000fc40001764270 */
[C---:B------:R-:W-:Y:S02]  /*c7a0*/  ISETP.LT.OR P4, PT, R85.reuse, 0x79, P4 ;  /* 0x000000795500780c */ /* 0x040fe40002781670 */
[----:B------:R-:W-:Y:S02]  /*c7b0*/  ISETP.LT.OR P3, PT, R85, 0x7a, P3 ;  /* 0x0000007a5500780c */ /* 0x000fe40001f61670 */
[----:B------:R-:W-:Y:S02]  /*c7c0*/  FSEL R78, R78, -INF , !P4 ;  /* 0xff8000004e4e7808 */ /* 0x000fe40006000000 */
[----:B------:R-:W-:Y:S01]  /*c7d0*/  FSEL R79, R79, -INF , !P3 ;  /* 0xff8000004f4f7808 */ /* 0x000fe20005800000 */
[----:B------:R-:W-:Y:S08]  /*c7e0*/  @!P6 BRA `(.L_x_852) ;  /* 0x00000000005ce947 */ /* 0x000ff00003800000 */
[----:B------:R-:W-:Y:S01]  /*c7f0*/  IMAD R82, R82, UR41, R4 ;  /* 0x0000002952527c24 */ /* 0x000fe2000f8e0204 */
[----:B------:R-:W-:Y:S03]  /*c800*/  BSSY B0, `(.L_x_853) ;  /* 0x0000011000007945 */ /* 0x000fe60003800000 */
[----:B------:R-:W-:-:S05]  /*c810*/  VIADD R83, R82, -UR25 ;  /* 0x8000001952537c36 */ /* 0x000fca0008000000 */
        /* <DEDUP_REMOVED lines=10> */
.L_x_854:
[----:B------:R-:W-:-:S05]  /*c8c0*/  IMAD.U32 R4, RZ, RZ, UR23 ;  /* 0x00000017ff047e24 */ /* 0x000fca000f8e00ff */
[----:B------:R-:W-:-:S13]  /*c8d0*/  ISETP.NE.AND P3, PT, R4, 0x1, PT ;  /* 0x000000010400780c */ /* 0x000fda0003f65270 */
[----:B------:R-:W0:Y:S02]  /*c8e0*/  @P3 LDC.64 R10, c[0x0][0x9e8] ;  /* 0x00027a00ff0a3b82 */ /* 0x000e240000000a00 */
[----:B0-----:R-:W-:-:S05]  /*c8f0*/  @P3 IMAD.HI.U32 R10, R83, R10, RZ ;  /* 0x0000000a530a3227 */ /* 0x001fca00078e00ff */
[----:B------:R-:W-:-:S07]  /*c900*/  @P3 SHF.R.U32.HI R83, RZ, R11, R10 ;  /* 0x0000000bff533219 */ /* 0x000fce000001160a */
.L_x_855:
[----:B------:R-:W-:Y:S05]  /*c910*/  BSYNC B0 ;  /* 0x0000000000007941 */ /* 0x000fea0003800000 */
.L_x_853:
[----:B------:R-:W-:-:S04]  /*c920*/  IMAD R83, R83, R4, -R76 ;  /* 0x0000000453537224 */ /* 0x000fc800078e0a4c */
[----:B------:R-:W-:-:S05]  /*c930*/  IMAD R83, R16, -0x2, R83 ;  /* 0xfffffffe10537824 */ /* 0x000fca00078e0253 */
[----:B------:R-:W-:Y:S02]  /*c940*/  VIADDMNMX R74, R83, R4, R74, PT ;  /* 0x00000004534a7246 */ /* 0x000fe4000380014a */
[----:B------:R-:W-:-:S07]  /*c950*/  VIMNMX R81, R81, R83, !PT ;  /* 0x0000005351517248 */ /* 0x000fce0007fe0100 */
.L_x_852:
        /* <DEDUP_REMOVED lines=12> */
[----:B------:R-:W-:-:S02]  /*ca20*/  ISETP.GT.AND P3, PT, R81, 0x1, P2 ;  /* 0x000000015100780c */ /* 0x000fc40001764270 */
[----:B------:R-:W-:Y:S02]  /*ca30*/  FMNMX.FTZ R4, R24, R11, !PT ;  /* 0x0000000b18047209 */ /* 0x000fe40007810000 */
[----:B------:R-:W-:Y:S02]  /*ca40*/  FSEL R20, R20, -INF , !P4 ;  /* 0xff80000014147808 */ /* 0x000fe40006000000 */
[----:B------:R-:W-:Y:S02]  /*ca50*/  FMNMX.FTZ R11, R25, R4, !PT ;  /* 0x00000004190b7209 */ /* 0x000fe40007810000 */
[----:B------:R-:W-:Y:S02]  /*ca60*/  ISETP.GT.AND P4, PT, R81, 0x18, P2 ;  /* 0x000000185100780c */ /* 0x000fe40001784270 */
[----:B------:R-:W-:Y:S02]  /*ca70*/  FMNMX.FTZ R4, R28, R11, !PT ;  /* 0x0000000b1c047209 */ /* 0x000fe40007810000 */
[----:B------:R-:W-:-:S02]  /*ca80*/  ISETP.LT.OR P3, PT, R74, 0x2, P3 ;  /* 0x000000024a00780c */ /* 0x000fc40001f61670 */
[----:B------:R-:W-:Y:S02]  /*ca90*/  FMNMX.FTZ R11, R29, R4, !PT ;  /* 0x000000041d0b7209 */ /* 0x000fe40007810000 */
[----:B------:R-:W-:Y:S02]  /*caa0*/  ISETP.LT.OR P4, PT, R74, 0x19, P4 ;  /* 0x000000194a00780c */ /* 0x000fe40002781670 */
[----:B------:R-:W-:Y:S02]  /*cab0*/  FMNMX.FTZ R4, R34, R11, !PT ;  /* 0x0000000b22047209 */ /* 0x000fe40007810000 */
[----:B------:R-:W-:Y:S02]  /*cac0*/  FSEL R9, R9, -INF , !P3 ;  /* 0xff80000009097808 */ /* 0x000fe40005800000 */
        /* <DEDUP_REMOVED lines=42> */
[C---:B------:R-:W-:Y:S01]  /*cd70*/  ISETP.LT.OR P3, PT, R74.reuse, 0x22, P3 ;  /* 0x000000224a00780c */ /* 0x040fe20001f61670 */
[----:B------:R-:W0:Y:S01]  /*cd80*/  SHFL.BFLY PT, R11, R4, 0x2, 0x1f ;  /* 0x0c401f00040b7f89 */ /* 0x000e2200000e0000 */
[----:B------:R-:W-:-:S02]  /*cd90*/  ISETP.LT.OR P4, PT, R74, 0x39, P4 ;  /* 0x000000394a00780c */ /* 0x000fc40002781670 */
[----:B------:R-:W-:Y:S02]  /*cda0*/  FSEL R31, R31, -INF , !P3 ;  /* 0xff8000001f1f7808 */ /* 0x000fe40005800000 */
[----:B------:R-:W-:Y:S02]  /*cdb0*/  ISETP.GT.AND P3, PT, R81, 0x29, P2 ;  /* 0x000000295100780c */ /* 0x000fe40001764270 */
[----:B------:R-:W-:Y:S02]  /*cdc0*/  FSEL R41, R41, -INF , !P4 ;  /* 0xff80000029297808 */ /* 0x000fe40006000000 */
[----:B------:R-:W-:Y:S02]  /*cdd0*/  ISETP.GT.AND P4, PT, R81, 0x40, P2 ;  /* 0x000000405100780c */ /* 0x000fe40001784270 */
[C---:B------:R-:W-:Y:S02]  /*cde0*/  ISETP.LT.OR P3, PT, R74.reuse, 0x2a, P3 ;  /* 0x0000002a4a00780c */ /* 0x040fe40001f61670 */
[----:B------:R-:W-:-:S02]  /*cdf0*/  ISETP.LT.OR P4, PT, R74, 0x41, P4 ;  /* 0x000000414a00780c */ /* 0x000fc40002781670 */
[----:B------:R-:W-:Y:S02]  /*ce00*/  FSEL R36, R36, -INF , !P3 ;  /* 0xff80000024247808 */ /* 0x000fe40005800000 */
[----:B------:R-:W-:Y:S02]  /*ce10*/  ISETP.GT.AND P3, PT, R81, 0x31, P2 ;  /* 0x000000315100780c */ /* 0x000fe40001764270 */
[----:B------:R-:W-:Y:S02]  /*ce20*/  FSEL R47, R47, -INF , !P4 ;  /* 0xff8000002f2f7808 */ /* 0x000fe40006000000 */
[----:B------:R-:W-:Y:S02]  /*ce30*/  ISETP.GT.AND P4, PT, R81, 0x41, P2 ;  /* 0x000000415100780c */ /* 0x000fe40001784270 */
[----:B------:R-:W-:Y:S02]  /*ce40*/  ISETP.LT.OR P3, PT, R74, 0x32, P3 ;  /* 0x000000324a00780c */ /* 0x000fe40001f61670 */
[----:B0-----:R-:W-:-:S02]  /*ce50*/  FMNMX.FTZ R4, R4, R11, !PT ;  /* 0x0000000b04047209 */ /* 0x001fc40007810000 */
[----:B------:R-:W-:Y:S02]  /*ce60*/  ISETP.LT.OR P4, PT, R74, 0x42, P4 ;  /* 0x000000424a00780c */ /* 0x000fe40002781670 */
[----:B------:R-:W-:Y:S01]  /*ce70*/  FSEL R39, R39, -INF , !P3 ;  /* 0xff80000027277808 */ /* 0x000fe20005800000 */
[----:B------:R-:W0:Y:S01]  /*ce80*/  SHFL.BFLY PT, R11, R4, 0x1, 0x1f ;  /* 0x0c201f00040b7f89 */ /* 0x000e2200000e0000 */
[C---:B------:R-:W-:Y:S02]  /*ce90*/  ISETP.GT.AND P3, PT, R81.reuse, 0x39, P2 ;  /* 0x000000395100780c */ /* 0x040fe40001764270 */
[----:B------:R-:W-:Y:S02]  /*cea0*/  FSEL R48, R48, -INF , !P4 ;  /* 0xff80000030307808 */ /* 0x000fe40006000000 */
[----:B------:R-:W-:Y:S02]  /*ceb0*/  ISETP.GT.AND P4, PT, R81, 0x48, P2 ;  /* 0x000000485100780c */ /* 0x000fe40001784270 */
[----:B------:R-:W-:-:S02]  /*cec0*/  ISETP.LT.OR P3, PT, R74, 0x3a, P3 ;  /* 0x0000003a4a00780c */ /* 0x000fc40001f61670 */
[----:B------:R-:W-:Y:S02]  /*ced0*/  ISETP.LT.OR P4, PT, R74, 0x49, P4 ;  /* 0x000000494a00780c */ /* 0x000fe40002781670 */
[----:B------:R-:W-:Y:S02]  /*cee0*/  FSEL R43, R43, -INF , !P3 ;  /* 0xff8000002b2b7808 */ /* 0x000fe40005800000 */
[----:B------:R-:W-:Y:S02]  /*cef0*/  FSEL R49, R49, -INF , !P4 ;  /* 0xff80000031317808 */ /* 0x000fe40006000000 */
[----:B------:R-:W-:-:S04]  /*cf00*/  ISETP.GT.AND P4, PT, R81, RZ, P2 ;  /* 0x000000ff5100720c */ /* 0x000fc80001784270 */
[----:B------:R-:W-:Y:S02]  /*cf10*/  ISETP.LT.OR P4, PT, R74, 0x1, P4 ;  /* 0x000000014a00780c */ /* 0x000fe40002781670 */
[----:B0-----:R-:W-:-:S04]  /*cf20*/  FMNMX.FTZ R4, R4, R11, !PT ;  /* 0x0000000b04047209 */ /* 0x001fc80007810000 */
[C---:B------:R-:W-:Y:S01]  /*cf30*/  FSETP.NEU.FTZ.AND P3, PT, R4.reuse, -INF , PT ;  /* 0xff8000000400780b */ /* 0x040fe20003f7d000 */
[----:B------:R-:W-:-:S05]  /*cf40*/  FMUL.FTZ R11, R4, UR22 ;  /* 0x00000016040b7c20 */ /* 0x000fca0008410000 */
[----:B------:R-:W-:-:S05]  /*cf50*/  FSEL R11, R11, RZ, P3 ;  /* 0x000000ff0b0b7208 */ /* 0x000fca0001800000 */
[--C-:B------:R-:W-:Y:S01]  /*cf60*/  FFMA.FTZ R83, R8, UR22, -R11.reuse ;  /* 0x0000001608537c23 */ /* 0x100fe2000801080b */
[----:B------:R-:W-:Y:S01]  /*cf70*/  FSEL R8, R6, -INF , !P4 ;  /* 0xff80000006087808 */ /* 0x000fe20006000000 */
[--C-:B------:R-:W-:Y:S01]  /*cf80*/  FFMA.FTZ R150, R33, UR22, -R11.reuse ;  /* 0x0000001621967c23 */ /* 0x100fe2000801080b */
        /* <DEDUP_REMOVED lines=10> */
[----:B------:R-:W-:Y:S01]  /*d030*/  MUFU.EX2 R83, R83 ;  /* 0x0000005300537308 */ /* 0x000fe20000000800 */
[----:B------:R-:W-:Y:S01]  /*d040*/  FMNMX.FTZ R6, R12, R77, !PT ;  /* 0x0000004d0c067209 */ /* 0x000fe20007810000 */
[--C-:B------:R-:W-:Y:S01]  /*d050*/  FFMA.FTZ R136, R40, UR22, -R11.reuse ;  /* 0x0000001628887c23 */ /* 0x100fe2000801080b */
[----:B------:R-:W-:Y:S01]  /*d060*/  ISETP.GT.AND P4, PT, R81, 0x50, P2 ;  /* 0x000000505100780c */ /* 0x000fe20001784270 */
[--C-:B------:R-:W-:Y:S01]  /*d070*/  FFMA.FTZ R15, R15, UR22, -R11.reuse ;  /* 0x000000160f0f7c23 */ /* 0x100fe2000801080b */
[----:B------:R-:W-:Y:S01]  /*d080*/  FMNMX.FTZ R77, R13, R6, !PT ;  /* 0x000000060d4d7209 */ /* 0x000fe20007810000 */
[--C-:B------:R-:W-:Y:S01]  /*d090*/  FFMA.FTZ R25, R25, UR22, -R11.reuse ;  /* 0x0000001619197c23 */ /* 0x100fe2000801080b */
[----:B------:R-:W-:Y:S01]  /*d0a0*/  ISETP.LT.OR P4, PT, R74, 0x51, P4 ;  /* 0x000000514a00780c */ /* 0x000fe20002781670 */
[----:B------:R-:W-:Y:S01]  /*d0b0*/  MUFU.EX2 R148, R148 ;  /* 0x0000009400947308 */ /* 0x000fe20000000800 */
[----:B------:R-:W-:Y:S01]  /*d0c0*/  FMNMX.FTZ R6, R20, R77, !PT ;  /* 0x0000004d14067209 */ /* 0x000fe20007810000 */
[--C-:B------:R-:W-:Y:S01]  /*d0d0*/  FFMA.FTZ R29, R29, UR22, -R11.reuse ;  /* 0x000000161d1d7c23 */ /* 0x100fe2000801080b */
[----:B------:R-:W-:Y:S01]  /*d0e0*/  FSEL R53, R53, -INF , !P4 ;  /* 0xff80000035357808 */ /* 0x000fe20006000000 */
[--C-:B------:R-:W-:Y:S01]  /*d0f0*/  FFMA.FTZ R142, R34, UR22, -R11.reuse ;  /* 0x00000016228e7c23 */ /* 0x100fe2000801080b */
[----:B------:R-:W-:Y:S01]  /*d100*/  FMNMX.FTZ R77, R21, R6, !PT ;  /* 0x00000006154d7209 */ /* 0x000fe20007810000 */
[--C-:B------:R-:W-:Y:S01]  /*d110*/  FFMA.FTZ R37, R37, UR22, -R11.reuse ;  /* 0x0000001625257c23 */ /* 0x100fe2000801080b */
[----:B------:R-:W-:Y:S01]  /*d120*/  ISETP.GT.AND P4, PT, R81, 0x51, P2 ;  /* 0x000000515100780c */ /* 0x000fe20001784270 */
        /* <DEDUP_REMOVED lines=33> */
[----:B------:R-:W-:Y:S01]  /*d340*/  ISETP.GT.AND P4, PT, R81, 0x60, P2 ;  /* 0x000000605100780c */ /* 0x000fe20001784270 */
[--C-:B------:R-:W-:Y:S01]  /*d350*/  FFMA.FTZ R69, R69, UR22, -R11.reuse ;  /* 0x0000001645457c23 */ /* 0x100fe2000801080b */
[----:B------:R-:W-:Y:S01]  /*d360*/  FMNMX.FTZ R6, R41, R6, !PT ;  /* 0x0000000629067209 */ /* 0x000fe20007810000 */
[--C-:B------:R-:W-:Y:S01]  /*d370*/  FFMA.FTZ R120, R75, UR22, -R11.reuse ;  /* 0x000000164b787c23 */ /* 0x100fe2000801080b */
[----:B------:R-:W-:Y:S01]  /*d380*/  ISETP.LT.OR P4, PT, R74, 0x61, P4 ;  /* 0x000000614a00780c */ /* 0x000fe20002781670 */
[--C-:B------:R-:W-:Y:S01]  /*d390*/  FFMA.FTZ R75, R80, UR22, -R11.reuse ;  /* 0x00000016504b7c23 */ /* 0x100fe2000801080b */
[----:B------:R-:W-:Y:S01]  /*d3a0*/  FMNMX.FTZ R6, R43, R6, !PT ;  /* 0x000000062b067209 */ /* 0x000fe20007810000 */
[----:B------:R-:W-:Y:S01]  /*d3b0*/  MUFU.EX2 R25, R25 ;  /* 0x0000001900197308 */ /* 0x000fe20000000800 */
[----:B------:R-:W-:Y:S01]  /*d3c0*/  FSEL R62, R62, -INF , !P4 ;  /* 0xff8000003e3e7808 */ /* 0x000fe20006000000 */
[----:B------:R-:W-:Y:S01]  /*d3d0*/  FFMA.FTZ R122, R78, UR22, -R11 ;  /* 0x000000164e7a7c23 */ /* 0x000fe2000801080b */
[----:B------:R-:W-:-:S02]  /*d3e0*/  ISETP.GT.AND P4, PT, R81, 0x61, P2 ;  /* 0x000000615100780c */ /* 0x000fc40001784270 */
[----:B------:R-:W-:Y:S02]  /*d3f0*/  FMNMX.FTZ R61, R47, R6, !PT ;  /* 0x000000062f3d7209 */ /* 0x000fe40007810000 */
[----:B------:R-:W-:Y:S01]  /*d400*/  ISETP.LT.OR P4, PT, R74, 0x62, P4 ;  /* 0x000000624a00780c */ /* 0x000fe20002781670 */
[----:B------:R-:W-:Y:S01]  /*d410*/  MUFU.EX2 R140, R140 ;  /* 0x0000008c008c7308 */ /* 0x000fe20000000800 */
[----:B------:R-:W-:Y:S02]  /*d420*/  FMNMX.FTZ R6, R48, R61, !PT ;  /* 0x0000003d30067209 */ /* 0x000fe40007810000 */
[----:B------:R-:W-:Y:S02]  /*d430*/  FSEL R14, R63, -INF , !P4 ;  /* 0xff8000003f0e7808 */ /* 0x000fe40006000000 */
[----:B------:R-:W-:Y:S02]  /*d440*/  ISETP.GT.AND P4, PT, R81, 0x68, P2 ;  /* 0x000000685100780c */ /* 0x000fe40001784270 */
[----:B------:R-:W-:Y:S01]  /*d450*/  FMNMX.FTZ R6, R49, R6, !PT ;  /* 0x0000000631067209 */ /* 0x000fe20007810000 */
[----:B------:R-:W-:Y:S01]  /*d460*/  MUFU.EX2 R29, R29 ;  /* 0x0000001d001d7308 */ /* 0x000fe20000000800 */
[----:B------:R-:W-:-:S02]  /*d470*/  ISETP.LT.OR P4, PT, R74, 0x69, P4 ;  /* 0x000000694a00780c */ /* 0x000fc40002781670 */
[----:B------:R-:W-:Y:S02]  /*d480*/  FMNMX.FTZ R6, R51, R6, !PT ;  /* 0x0000000633067209 */ /* 0x000fe40007810000 */
[----:B------:R-:W-:Y:S02]  /*d490*/  FSEL R65, R65, -INF , !P4 ;  /* 0xff80000041417808 */ /* 0x000fe40006000000 */
[----:B------:R-:W-:Y:S01]  /*d4a0*/  FMNMX.FTZ R6, R53, R6, !PT ;  /* 0x0000000635067209 */ /* 0x000fe20007810000 */
[----:B------:R-:W-:Y:S01]  /*d4b0*/  MUFU.EX2 R142, R142 ;  /* 0x0000008e008e7308 */ /* 0x000fe20000000800 */
[----:B------:R-:W-:Y:S02]  /*d4c0*/  ISETP.GT.AND P4, PT, R81, 0x69, P2 ;  /* 0x000000695100780c */ /* 0x000fe40001784270 */
[----:B------:R-:W-:Y:S02]  /*d4d0*/  FMNMX.FTZ R6, R55, R6, !PT ;  /* 0x0000000637067209 */ /* 0x000fe40007810000 */
[----:B------:R-:W-:-:S02]  /*d4e0*/  ISETP.LT.OR P4, PT, R74, 0x6a, P4 ;  /* 0x0000006a4a00780c */ /* 0x000fc40002781670 */
[----:B------:R-:W-:Y:S01]  /*d4f0*/  FMNMX.FTZ R63, R59, R6, !PT ;  /* 0x000000063b3f7209 */ /* 0x000fe20007810000 */
[----:B------:R-:W-:Y:S01]  /*d500*/  MUFU.EX2 R37, R37 ;  /* 0x0000002500257308 */ /* 0x000fe20000000800 */
[----:B------:R-:W-:Y:S02]  /*d510*/  FSEL R67, R67, -INF , !P4 ;  /* 0xff80000043437808 */ /* 0x000fe40006000000 */
[----:B------:R-:W-:Y:S02]  /*d520*/  ISETP.GT.AND P4, PT, R81, 0x70, P2 ;  /* 0x000000705100780c */ /* 0x000fe40001784270 */
[----:B------:R-:W-:Y:S02]  /*d530*/  FMNMX.FTZ R63, R10, R63, !PT ;  /* 0x0000003f0a3f7209 */ /* 0x000fe40007810000 */
[----:B------:R-:W-:Y:S01]  /*d540*/  ISETP.LT.OR P4, PT, R74, 0x71, P4 ;  /* 0x000000714a00780c */ /* 0x000fe20002781670 */
[----:B------:R-:W-:Y:S01]  /*d550*/  MUFU.EX2 R136, R136 ;  /* 0x0000008800887308 */ /* 0x000fe20000000800 */
[----:B------:R-:W-:-:S02]  /*d560*/  FMNMX.FTZ R63, R62, R63, !PT ;  /* 0x0000003f3e3f7209 */ /* 0x000fc40007810000 */
[----:B------:R-:W-:Y:S02]  /*d570*/  FSEL R70, R70, -INF , !P4 ;  /* 0xff80000046467808 */ /* 0x000fe40006000000 */
[----:B------:R-:W-:Y:S02]  /*d580*/  ISETP.GT.AND P4, PT, R81, 0x71, P2 ;  /* 0x000000715100780c */ /* 0x000fe40001784270 */
[----:B------:R-:W-:Y:S01]  /*d590*/  FMNMX.FTZ R6, R14, R63, !PT ;  /* 0x0000003f0e067209 */ /* 0x000fe20007810000 */
[----:B------:R-:W-:Y:S01]  /*d5a0*/  MUFU.EX2 R61, R42 ;  /* 0x0000002a003d7308 */ /* 0x000fe20000000800 */
[----:B------:R-:W-:Y:S02]  /*d5b0*/  ISETP.LT.OR P4, PT, R74, 0x72, P4 ;  /* 0x000000724a00780c */ /* 0x000fe40002781670 */
[----:B------:R-:W-:Y:S02]  /*d5c0*/  FMNMX.FTZ R6, R65, R6, !PT ;  /* 0x0000000641067209 */ /* 0x000fe40007810000 */
[----:B------:R-:W-:-:S02]  /*d5d0*/  FSEL R24, R71, -INF , !P4 ;  /* 0xff80000047187808 */ /* 0x000fc40006000000 */
[----:B------:R-:W-:Y:S01]  /*d5e0*/  ISETP.GT.AND P4, PT, R81, 0x78, P2 ;  /* 0x000000785100780c */ /* 0x000fe20001784270 */
[----:B------:R-:W-:Y:S01]  /*d5f0*/  MUFU.EX2 R138, R138 ;  /* 0x0000008a008a7308 */ /* 0x000fe20000000800 */
[----:B------:R-:W-:Y:S02]  /*d600*/  FMNMX.FTZ R71, R67, R6, !PT ;  /* 0x0000000643477209 */ /* 0x000fe40007810000 */
[----:B------:R-:W-:Y:S02]  /*d610*/  ISETP.GT.AND P2, PT, R81, 0x79, P2 ;  /* 0x000000795100780c */ /* 0x000fe40001744270 */
[----:B------:R-:W-:Y:S02]  /*d620*/  ISETP.LT.OR P4, PT, R74, 0x79, P4 ;  /* 0x000000794a00780c */ /* 0x000fe40002781670 */
[----:B------:R-:W-:Y:S01]  /*d630*/  FMNMX.FTZ R71, R70, R71, !PT ;  /* 0x0000004746477209 */ /* 0x000fe20007810000 */
[----:B------:R-:W-:Y:S01]  /*d640*/  MUFU.EX2 R45, R45 ;  /* 0x0000002d002d7308 */ /* 0x000fe20000000800 */
[----:B------:R-:W-:-:S02]  /*d650*/  ISETP.LT.OR P2, PT, R74, 0x7a, P2 ;  /* 0x0000007a4a00780c */ /* 0x000fc40001741670 */
[----:B------:R-:W-:Y:S02]  /*d660*/  FSEL R72, R72, -INF , !P4 ;  /* 0xff80000048487808 */ /* 0x000fe40006000000 */
[----:B------:R-:W-:Y:S02]  /*d670*/  FMNMX.FTZ R77, R24, R71, !PT ;  /* 0x00000047184d7209 */ /* 0x000fe40007810000 */
[----:B------:R-:W-:Y:S01]  /*d680*/  FSEL R28, R73, -INF , !P2 ;  /* 0xff800000491c7808 */ /* 0x000fe20005000000 */
[----:B------:R-:W-:Y:S01]  /*d690*/  MUFU.EX2 R132, R132 ;  /* 0x0000008400847308 */ /* 0x000fe20000000800 */
[----:B------:R-:W-:Y:S01]  /*d6a0*/  FMNMX.FTZ R77, R72, R77, !PT ;  /* 0x0000004d484d7209 */ /* 0x000fe20007810000 */
[--C-:B------:R-:W-:Y:S01]  /*d6b0*/  FFMA.FTZ R73, R60, UR22, -R11.reuse ;  /* 0x000000163c497c23 */ /* 0x100fe2000801080b */
[----:B------:R-:W-:Y:S02]  /*d6c0*/  FSEL R32, R4, RZ, P3 ;  /* 0x000000ff04207208 */ /* 0x000fe40001800000 */
[----:B------:R-:W-:Y:S01]  /*d6d0*/  FMNMX.FTZ R6, R28, R77, !PT ;  /* 0x0000004d1c067209 */ /* 0x000fe20007810000 */
[--C-:B------:R-:W-:Y:S01]  /*d6e0*/  FFMA.FTZ R77, R66, UR22, -R11.reuse ;  /* 0x00000016424d7c23 */ /* 0x100fe2000801080b */
[----:B------:R-:W-:Y:S01]  /*d6f0*/  FFMA.FTZ R11, R79, UR22, -R11 ;  /* 0x000000164f0b7c23 */ /* 0x000fe2000801080b */
[----:B------:R-:W-:Y:S01]  /*d700*/  FADD.FTZ R32, -R32, R5 ;  /* 0x0000000520207221 */ /* 0x000fe20000010100 */
[----:B------:R-:W-:Y:S01]  /*d710*/  MUFU.EX2 R63, R50 ;  /* 0x00000032003f7308 */ /* 0x000fe20000000800 */
[----:B------:R-:W0:Y:S02]  /*d720*/  SHFL.BFLY PT, R81, R6, 0x2, 0x1f ;  /* 0x0c401f0006517f89 */ /* 0x000e2400000e0000 */
[----:B------:R-:W-:-:S05]  /*d730*/  FMUL.FTZ R5, R32, UR22 ;  /* 0x0000001620057c20 */ /* 0x000fca0008410000 */
[----:B------:R-:W-:Y:S08]  /*d740*/  MUFU.EX2 R134, R134 ;  /* 0x0000008600867308 */ /* 0x000ff00000000800 */
[----:B------:R-:W1:Y:S08]  /*d750*/  MUFU.EX2 R5, R5 ;  /* 0x0000000500057308 */ /* 0x000e700000000800 */
[----:B------:R-:W-:Y:S01]  /*d760*/  MUFU.EX2 R71, R54 ;  /* 0x0000003600477308 */ /* 0x000fe20000000800 */
[----:B0-----:R-:W-:-:S05]  /*d770*/  FMNMX.FTZ R81, R6, R81, !PT ;  /* 0x0000005106517209 */ /* 0x001fca0007810000 */
[----:B------:R-:W0:Y:S02]  /*d780*/  SHFL.BFLY PT, R6, R81, 0x1, 0x1f ;  /* 0x0c201f0051067f89 */ /* 0x000e2400000e0000 */
[----:B------:R-:W-:Y:S01]  /*d790*/  MUFU.EX2 R128, R128 ;  /* 0x0000008000807308 */ /* 0x000fe20000000800 */
[-C--:B-1----:R-:W-:Y:S01]  /*d7a0*/  FMUL.FTZ R88, R88, R5.reuse ;  /* 0x0000000558587220 */ /* 0x082fe20000410000 */
[-C--:B------:R-:W-:Y:S01]  /*d7b0*/  FMUL.FTZ R89, R89, R5.reuse ;  /* 0x0000000559597220 */ /* 0x080fe20000410000 */
[-C--:B------:R-:W-:Y:S01]  /*d7c0*/  FMUL.FTZ R92, R92, R5.reuse ;  /* 0x000000055c5c7220 */ /* 0x080fe20000410000 */
[-C--:B------:R-:W-:Y:S01]  /*d7d0*/  FMUL.FTZ R93, R93, R5.reuse ;  /* 0x000000055d5d7220 */ /* 0x080fe20000410000 */
[-C--:B------:R-:W-:Y:S01]  /*d7e0*/  FMUL.FTZ R96, R96, R5.reuse ;  /* 0x0000000560607220 */ /* 0x080fe20000410000 */
[-C--:B------:R-:W-:Y:S01]  /*d7f0*/  FMUL.FTZ R97, R97, R5.reuse ;  /* 0x0000000561617220 */ /* 0x080fe20000410000 */
[-C--:B------:R-:W-:Y:S01]  /*d800*/  FMUL.FTZ R100, R100, R5.reuse ;  /* 0x0000000564647220 */ /* 0x080fe20000410000 */
[----:B------:R-:W-:Y:S01]  /*d810*/  MUFU.EX2 R57, R57 ;  /* 0x0000003900397308 */ /* 0x000fe20000000800 */
[-C--:B------:R-:W-:Y:S01]  /*d820*/  FMUL.FTZ R101, R101, R5.reuse ;  /* 0x0000000565657220 */ /* 0x080fe20000410000 */
        /* <DEDUP_REMOVED lines=8> */
[----:B------:R-:W-:Y:S01]  /*d8b0*/  FMUL.FTZ R117, R117, R5 ;  /* 0x0000000575757220 */ /* 0x000fe20000410000 */
[----:B0-----:R-:W-:-:S05]  /*d8c0*/  FMNMX.FTZ R6, R81, R6, !PT ;  /* 0x0000000651067209 */ /* 0x001fca0007810000 */
[----:B------:R-:W-:Y:S01]  /*d8d0*/  MUFU.EX2 R73, R73 ;  /* 0x0000004900497308 */ /* 0x000fe20000000800 */
[C---:B------:R-:W-:Y:S01]  /*d8e0*/  FSETP.NEU.FTZ.AND P2, PT, R6.reuse, -INF , PT ;  /* 0xff8000000600780b */ /* 0x040fe20003f5d000 */
[----:B------:R-:W-:-:S05]  /*d8f0*/  FMUL.FTZ R40, R6, UR22 ;  /* 0x0000001606287c20 */ /* 0x000fca0008410000 */
[----:B------:R-:W-:Y:S01]  /*d900*/  FSEL R40, R40, RZ, P2 ;  /* 0x000000ff28287208 */ /* 0x000fe20001000000 */
[----:B------:R-:W-:Y:S04]  /*d910*/  MUFU.EX2 R124, R124 ;  /* 0x0000007c007c7308 */ /* 0x000fe80000000800 */
        /* <DEDUP_REMOVED lines=8> */
[----:B------:R-:W-:Y:S01]  /*d9a0*/  FFMA.FTZ R145, R20, UR22, -R40 ;  /* 0x0000001614917c23 */ /* 0x000fe20008010828 */
[----:B------:R-:W-:Y:S01]  /*d9b0*/  FADD.FTZ R36, R150, R3 ;  /* 0x0000000396247221 */ /* 0x000fe20000010000 */
[----:B------:R-:W-:Y:S01]  /*d9c0*/  MUFU.EX2 R8, R8 ;  /* 0x0000000800087308 */ /* 0x000fe20000000800 */
[----:B------:R-:W-:-:S02]  /*d9d0*/  IMAD.U32 R13, RZ, RZ, UR27 ;  /* 0x0000001bff0d7e24 */ /* 0x000fc4000f8e00ff */
[----:B------:R-:W-:Y:S01]  /*d9e0*/  FFMA.FTZ R20, R21, UR22, -R40 ;  /* 0x0000001615147c23 */ /* 0x000fe20008010828 */
[----:B------:R-:W-:Y:S01]  /*d9f0*/  FADD.FTZ R3, R33, R36 ;  /* 0x0000002421037221 */ /* 0x000fe20000010000 */
[----:B------:R-:W-:Y:S01]  /*da00*/  FSEL R36, R6, RZ, P2 ;  /* 0x000000ff06247208 */ /* 0x000fe20001000000 */
[--C-:B------:R-:W-:Y:S01]  /*da10*/  FFMA.FTZ R147, R26, UR22, -R40.reuse ;  /* 0x000000161a937c23 */ /* 0x100fe20008010828 */
[----:B------:R-:W-:Y:S01]  /*da20*/  @!P1 LEA R13, R13, UR45, 0x3 ;  /* 0x0000002d0d0d9c11 */ /* 0x000fe2000f8e18ff */
[----:B------:R-:W-:Y:S01]  /*da30*/  FADD.FTZ R38, R144, R3 ;  /* 0x0000000390267221 */ /* 0x000fe20000010000 */
[----:B------:R-:W-:Y:S01]  /*da40*/  MUFU.EX2 R149, R149 ;  /* 0x0000009500957308 */ /* 0x000fe20000000800 */
[----:B------:R-:W-:Y:S01]  /*da50*/  FADD.FTZ R3, -R36, R7 ;  /* 0x0000000724037221 */ /* 0x000fe20000010100 */
[----:B------:R-:W-:Y:S01]  /*da60*/  FFMA.FTZ R26, R27, UR22, -R40 ;  /* 0x000000161b1a7c23 */ /* 0x000fe20008010828 */
[----:B------:R-:W-:Y:S01]  /*da70*/  FADD.FTZ R7, R15, R38 ;  /* 0x000000260f077221 */ /* 0x000fe20000010000 */
[----:B------:R-:W-:-:S02]  /*da80*/  @!P1 VIADD R13, R13, 0x16860 ;  /* 0x000168600d0d9836 */ /* 0x000fc40000000000 */
[----:B------:R-:W-:Y:S01]  /*da90*/  FMUL.FTZ R3, R3, UR22 ;  /* 0x0000001603037c20 */ /* 0x000fe20008410000 */
[--C-:B------:R-:W-:Y:S01]  /*daa0*/  FFMA.FTZ R141, R30, UR22, -R40.reuse ;  /* 0x000000161e8d7c23 */ /* 0x100fe20008010828 */
[----:B------:R-:W-:Y:S01]  /*dab0*/  FADD.FTZ R38, R146, R7 ;  /* 0x0000000792267221 */ /* 0x000fe20000010000 */
[----:B------:R-:W-:Y:S01]  /*dac0*/  MUFU.EX2 R151, R151 ;  /* 0x0000009700977308 */ /* 0x000fe20000000800 */
[----:B------:R-:W-:Y:S01]  /*dad0*/  @!P1 PRMT R13, RZ, 0x654, R13 ;  /* 0x00000654ff0d9816 */ /* 0x000fe2000000000d */
[----:B------:R-:W-:Y:S01]  /*dae0*/  FFMA.FTZ R30, R31, UR22, -R40 ;  /* 0x000000161f1e7c23 */ /* 0x000fe20008010828 */
[----:B------:R-:W-:Y:S01]  /*daf0*/  FADD.FTZ R9, R25, R38 ;  /* 0x0000002619097221 */ /* 0x000fe20000010000 */
[--C-:B------:R-:W-:Y:S01]  /*db00*/  FFMA.FTZ R143, R35, UR22, -R40.reuse ;  /* 0x00000016238f7c23 */ /* 0x100fe20008010828 */
[----:B------:R0:W-:Y:S01]  /*db10*/  @!P1 SYNCS.ARRIVE.TRANS64.RED.A1T0 RZ, [R13+URZ], RZ ;  /* 0x000000ff0dff99a7 */ /* 0x0001e2000810043f */
[--C-:B------:R-:W-:Y:S01]  /*db20*/  FFMA.FTZ R34, R39, UR22, -R40.reuse ;  /* 0x0000001627227c23 */ /* 0x100fe20008010828 */
[----:B------:R-:W-:Y:S01]  /*db30*/  FADD.FTZ R38, R140, R9 ;  /* 0x000000098c267221 */ /* 0x000fe20000010000 */
[----:B------:R1:W2:Y:S01]  /*db40*/  MUFU.EX2 R7, R3 ;  /* 0x0000000300077308 */ /* 0x0002a20000000800 */
[--C-:B------:R-:W-:Y:S01]  /*db50*/  FFMA.FTZ R139, R41, UR22, -R40.reuse ;  /* 0x00000016298b7c23 */ /* 0x100fe20008010828 */
[----:B------:R-:W-:Y:S01]  /*db60*/  FFMA.FTZ R43, R43, UR22, -R40 ;  /* 0x000000162b2b7c23 */ /* 0x000fe20008010828 */
[----:B------:R-:W-:Y:S01]  /*db70*/  FADD.FTZ R9, R29, R38 ;  /* 0x000000261d097221 */ /* 0x000fe20000010000 */
[--C-:B------:R-:W-:Y:S01]  /*db80*/  FFMA.FTZ R133, R47, UR22, -R40.reuse ;  /* 0x000000162f857c23 */ /* 0x100fe20008010828 */
[--C-:B------:R-:W-:Y:S01]  /*db90*/  FFMA.FTZ R38, R48, UR22, -R40.reuse ;  /* 0x0000001630267c23 */ /* 0x100fe20008010828 */
[--C-:B------:R-:W-:Y:S01]  /*dba0*/  FFMA.FTZ R135, R49, UR22, -R40.reuse ;  /* 0x0000001631877c23 */ /* 0x100fe20008010828 */
[----:B------:R-:W-:Y:S01]  /*dbb0*/  FADD.FTZ R42, R142, R9 ;  /* 0x000000098e2a7221 */ /* 0x000fe20000010000 */
[----:B------:R-:W3:Y:S01]  /*dbc0*/  MUFU.EX2 R12, R12 ;  /* 0x0000000c000c7308 */ /* 0x000ee20000000800 */
[--C-:B------:R-:W-:Y:S01]  /*dbd0*/  FFMA.FTZ R129, R53, UR22, -R40.reuse ;  /* 0x0000001635817c23 */ /* 0x100fe20008010828 */
[----:B------:R-:W-:Y:S01]  /*dbe0*/  FFMA.FTZ R55, R55, UR22, -R40 ;  /* 0x0000001637377c23 */ /* 0x000fe20008010828 */
[----:B-1----:R-:W-:Y:S01]  /*dbf0*/  FADD.FTZ R3, R37, R42 ;  /* 0x0000002a25037221 */ /* 0x002fe20000010000 */
[--C-:B------:R-:W-:Y:S01]  /*dc00*/  FFMA.FTZ R131, R59, UR22, -R40.reuse ;  /* 0x000000163b837c23 */ /* 0x100fe20008010828 */
[--C-:B------:R-:W-:Y:S01]  /*dc10*/  FFMA.FTZ R125, R62, UR22, -R40.reuse ;  /* 0x000000163e7d7c23 */ /* 0x100fe20008010828 */
[----:B------:R-:W-:Y:S01]  /*dc20*/  FFMA.FTZ R65, R65, UR22, -R40 ;  /* 0x0000001641417c23 */ /* 0x000fe20008010828 */
[----:B------:R-:W-:Y:S01]  /*dc30*/  FADD.FTZ R44, R136, R3 ;  /* 0x00000003882c7221 */ /* 0x000fe20000010000 */
[----:B------:R-:W0:Y:S01]  /*dc40*/  MUFU.EX2 R145, R145 ;  /* 0x0000009100917308 */ /* 0x000e220000000800 */
[----:B--2---:R-:W-:Y:S01]  /*dc50*/  FFMA.FTZ R42, R7, R2, R8 ;  /* 0x00000002072a7223 */ /* 0x004fe20000010008 */
[----:B------:R-:W-:Y:S01]  /*dc60*/  FFMA.FTZ R2, R51, UR22, -R40 ;  /* 0x0000001633027c23 */ /* 0x000fe20008010828 */
[----:B------:R-:W-:Y:S01]  /*dc70*/  FADD.FTZ R9, R61, R44 ;  /* 0x0000002c3d097221 */ /* 0x000fe20000010000 */
[----:B------:R-:W-:Y:S01]  /*dc80*/  FFMA.FTZ R67, R67, UR22, -R40 ;  /* 0x0000001643437c23 */ /* 0x000fe20008010828 */
[----:B------:R-:W-:Y:S01]  /*dc90*/  FADD.FTZ R42, R149, R42 ;  /* 0x0000002a952a7221 */ /* 0x000fe20000010000 */
[----:B------:R-:W-:Y:S01]  /*dca0*/  FFMA.FTZ R70, R70, UR22, -R40 ;  /* 0x0000001646467c23 */ /* 0x000fe20008010828 */
[----:B------:R-:W-:Y:S01]  /*dcb0*/  FADD.FTZ R44, R138, R9 ;  /* 0x000000098a2c7221 */ /* 0x000fe20000010000 */
[----:B------:R-:W1:Y:S01]  /*dcc0*/  MUFU.EX2 R20, R20 ;  /* 0x0000001400147308 */ /* 0x000e620000000800 */
[----:B------:R-:W-:Y:S01]  /*dcd0*/  FADD.FTZ R3, R151, R42 ;  /* 0x0000002a97037221 */ /* 0x000fe20000010000 */
[--C-:B------:R-:W-:Y:S01]  /*dce0*/  FFMA.FTZ R9, R10, UR22, -R40.reuse ;  /* 0x000000160a097c23 */ /* 0x100fe20008010828 */
[--C-:B------:R-:W-:Y:S01]  /*dcf0*/  FFMA.FTZ R24, R24, UR22, -R40.reuse ;  /* 0x0000001618187c23 */ /* 0x100fe20008010828 */
[----:B------:R-:W-:Y:S01]  /*dd00*/  FFMA.FTZ R72, R72, UR22, -R40 ;  /* 0x0000001648487c23 */ /* 0x000fe20008010828 */
[----:B---3--:R-:W-:Y:S01]  /*dd10*/  FADD.FTZ R42, R12, R3 ;  /* 0x000000030c2a7221 */ /* 0x008fe20000010000 */
[----:B------:R-:W-:Y:S01]  /*dd20*/  FADD.FTZ R3, R45, R44 ;  /* 0x0000002c2d037221 */ /* 0x000fe20000010000 */
[----:B------:R-:W-:Y:S01]  /*dd30*/  FFMA.FTZ R28, R28, UR22, -R40 ;  /* 0x000000161c1c7c23 */ /* 0x000fe20008010828 */
[----:B------:R-:W2:Y:S01]  /*dd40*/  MUFU.EX2 R147, R147 ;  /* 0x0000009300937308 */ /* 0x000ea20000000800 */
[----:B0-----:R-:W-:Y:S01]  /*dd50*/  FADD.FTZ R13, R145, R42 ;  /* 0x0000002a910d7221 */ /* 0x001fe20000010000 */
[----:B------:R-:W-:Y:S01]  /*dd60*/  FADD.FTZ R42, R132, R3 ;  /* 0x00000003842a7221 */ /* 0x000fe20000010000 */
[----:B------:R-:W-:Y:S01]  /*dd70*/  FFMA.FTZ R3, R14, UR22, -R40 ;  /* 0x000000160e037c23 */ /* 0x000fe20008010828 */
[----:B------:R-:W-:Y:S01]  /*dd80*/  F2FP.BF16.F32.PACK_AB R144, R15, R144 ;  /* 0x000000900f90723e */ /* 0x000fe200000010ff */
[----:B------:R-:W-:Y:S01]  /*dd90*/  UMOV UR27, UR37 ;  /* 0x00000025001b7c82 */ /* 0x000fe20008000000 */
[----:B------:R-:W-:Y:S01]  /*dda0*/  FADD.FTZ R21, R63, R42 ;  /* 0x0000002a3f157221 */ /* 0x000fe20000010000 */
[----:B------:R-:W-:Y:S01]  /*ddb0*/  ISETP.GT.AND P2, PT, R0, UR43, PT ;  /* 0x0000002b00007c0c */ /* 0x000fe2000bf44270 */
[----:B------:R-:W0:Y:S01]  /*ddc0*/  MUFU.EX2 R26, R26 ;  /* 0x0000001a001a7308 */ /* 0x000e220000000800 */
[----:B-1----:R-:W-:Y:S01]  /*ddd0*/  FADD.FTZ R10, R20, R13 ;  /* 0x0000000d140a7221 */ /* 0x002fe20000010000 */
[----:B------:R-:W-:Y:S01]  /*dde0*/  FADD.FTZ R42, R134, R21 ;  /* 0x00000015862a7221 */ /* 0x000fe20000010000 */
[-C--:B------:R-:W-:Y:S01]  /*ddf0*/  FMUL.FTZ R90, R90, R7.reuse ;  /* 0x000000075a5a7220 */ /* 0x080fe20000410000 */
[-C--:B------:R-:W-:Y:S01]  /*de00*/  FMUL.FTZ R91, R91, R7.reuse ;  /* 0x000000075b5b7220 */ /* 0x080fe20000410000 */
[-C--:B------:R-:W-:Y:S01]  /*de10*/  FMUL.FTZ R94, R94, R7.reuse ;  /* 0x000000075e5e7220 */ /* 0x080fe20000410000 */
[----:B------:R-:W-:Y:S01]  /*de20*/  FADD.FTZ R21, R71, R42 ;  /* 0x0000002a47157221 */ /* 0x000fe20000010000 */
[-C--:B------:R-:W-:Y:S01]  /*de30*/  FMUL.FTZ R95, R95, R7.reuse ;  /* 0x000000075f5f7220 */ /* 0x080fe20000410000 */
[----:B------:R-:W1:Y:S01]  /*de40*/  MUFU.EX2 R141, R141 ;  /* 0x0000008d008d7308 */ /* 0x000e620000000800 */
[----:B--2---:R-:W-:Y:S01]  /*de50*/  FADD.FTZ R13, R147, R10 ;  /* 0x0000000a930d7221 */ /* 0x004fe20000010000 */
[----:B------:R-:W-:Y:S01]  /*de60*/  FADD.FTZ R42, R128, R21 ;  /* 0x00000015802a7221 */ /* 0x000fe20000010000 */
[-C--:B------:R-:W-:Y:S01]  /*de70*/  FMUL.FTZ R98, R98, R7.reuse ;  /* 0x0000000762627220 */ /* 0x080fe20000410000 */
[-C--:B------:R-:W-:Y:S01]  /*de80*/  FMUL.FTZ R99, R99, R7.reuse ;  /* 0x0000000763637220 */ /* 0x080fe20000410000 */
[-C--:B------:R-:W-:Y:S01]  /*de90*/  FMUL.FTZ R102, R102, R7.reuse ;  /* 0x0000000766667220 */ /* 0x080fe20000410000 */
[----:B------:R-:W-:Y:S01]  /*dea0*/  FADD.FTZ R21, R57, R42 ;  /* 0x0000002a39157221 */ /* 0x000fe20000010000 */
[-C--:B------:R-:W-:Y:S01]  /*deb0*/  FMUL.FTZ R103, R103, R7.reuse ;  /* 0x0000000767677220 */ /* 0x080fe20000410000 */
[----:B------:R-:W2:Y:S01]  /*dec0*/  MUFU.EX2 R30, R30 ;  /* 0x0000001e001e7308 */ /* 0x000ea20000000800 */
[----:B0-----:R-:W-:Y:S01]  /*ded0*/  FADD.FTZ R14, R26, R13 ;  /* 0x0000000d1a0e7221 */ /* 0x001fe20000010000 */
[----:B------:R-:W-:Y:S01]  /*dee0*/  FADD.FTZ R42, R130, R21 ;  /* 0x00000015822a7221 */ /* 0x000fe20000010000 */
[-C--:B------:R-:W-:Y:S01]  /*def0*/  FMUL.FTZ R106, R106, R7.reuse ;  /* 0x000000076a6a7220 */ /* 0x080fe20000410000 */
[-C--:B------:R-:W-:Y:S01]  /*df00*/  FMUL.FTZ R107, R107, R7.reuse ;  /* 0x000000076b6b7220 */ /* 0x080fe20000410000 */
[-C--:B------:R-:W-:Y:S01]  /*df10*/  FMUL.FTZ R110, R110, R7.reuse ;  /* 0x000000076e6e7220 */ /* 0x080fe20000410000 */
[----:B------:R-:W-:Y:S01]  /*df20*/  FADD.FTZ R15, R73, R42 ;  /* 0x0000002a490f7221 */ /* 0x000fe20000010000 */
[-C--:B------:R-:W-:Y:S01]  /*df30*/  FMUL.FTZ R111, R111, R7.reuse ;  /* 0x000000076f6f7220 */ /* 0x080fe20000410000 */
[----:B------:R-:W0:Y:S01]  /*df40*/  MUFU.EX2 R143, R143 ;  /* 0x0000008f008f7308 */ /* 0x000e220000000800 */
[----:B-1----:R-:W-:Y:S01]  /*df50*/  FADD.FTZ R13, R141, R14 ;  /* 0x0000000e8d0d7221 */ /* 0x002fe20000010000 */
[----:B------:R-:W-:Y:S01]  /*df60*/  FADD.FTZ R42, R124, R15 ;  /* 0x0000000f7c2a7221 */ /* 0x000fe20000010000 */
[-C--:B------:R-:W-:Y:S01]  /*df70*/  FMUL.FTZ R114, R114, R7.reuse ;  /* 0x0000000772727220 */ /* 0x080fe20000410000 */
[-C--:B------:R-:W-:Y:S01]  /*df80*/  FMUL.FTZ R115, R115, R7.reuse ;  /* 0x0000000773737220 */ /* 0x080fe20000410000 */
[-C--:B------:R-:W-:Y:S01]  /*df90*/  FMUL.FTZ R118, R118, R7.reuse ;  /* 0x0000000776767220 */ /* 0x080fe20000410000 */
[----:B------:R-:W-:Y:S01]  /*dfa0*/  FMUL.FTZ R119, R119, R7 ;  /* 0x0000000777777220 */ /* 0x000fe20000410000 */
[----:B------:R-:W-:Y:S01]  /*dfb0*/  F2FP.BF16.F32.PACK_AB R148, R83, R148 ;  /* 0x000000945394723e */ /* 0x000fe200000010ff */
[----:B------:R-:W1:Y:S01]  /*dfc0*/  MUFU.EX2 R32, R32 ;  /* 0x0000002000207308 */ /* 0x000e620000000800 */
[----:B--2---:R-:W-:Y:S01]  /*dfd0*/  FADD.FTZ R14, R30, R13 ;  /* 0x0000000d1e0e7221 */ /* 0x004fe20000010000 */
[----:B------:R-:W-:Y:S01]  /*dfe0*/  F2FP.BF16.F32.PACK_AB R150, R33, R150 ;  /* 0x000000962196723e */ /* 0x000fe200000010ff */
[----:B------:R-:W-:Y:S01]  /*dff0*/  VIADD R0, R0, 0xffffffff ;  /* 0xffffffff00007836 */ /* 0x000fe20000000000 */
[----:B------:R-:W-:Y:S01]  /*e000*/  F2FP.BF16.F32.PACK_AB R146, R25, R146 ;  /* 0x000000921992723e */ /* 0x000fe200000010ff */
[----:B------:R-:W-:Y:S01]  /*e010*/  IMAD.MOV.U32 R5, RZ, RZ, R4 ;  /* 0x000000ffff057224 */ /* 0x000fe200078e0004 */
[----:B------:R-:W-:Y:S01]  /*e020*/  F2FP.BF16.F32.PACK_AB R140, R29, R140 ;  /* 0x0000008c1d8c723e */ /* 0x000fe200000010ff */
[----:B------:R-:W-:Y:S01]  /*e030*/  IMAD.MOV.U32 R7, RZ, RZ, R6 ;  /* 0x000000ffff077224 */ /* 0x000fe200078e0006 */
        /* <DEDUP_REMOVED lines=8> */
[----:B------:R-:W-:Y:S02]  /*e0c0*/  F2FP.BF16.F32.PACK_AB R134, R71, R134 ;  /* 0x000000864786723e */ /* 0x000fe400000010ff */
[----:B------:R-:W-:-:S02]  /*e0d0*/  F2FP.BF16.F32.PACK_AB R128, R57, R128 ;  /* 0x000000803980723e */ /* 0x000fc400000010ff */
[----:B------:R-:W-:Y:S01]  /*e0e0*/  MUFU.EX2 R139, R139 ;  /* 0x0000008b008b7308 */ /* 0x000fe20000000800 */
[----:B--2---:R-:W-:Y:S01]  /*e0f0*/  FADD.FTZ R13, R137, R40 ;  /* 0x00000028890d7221 */ /* 0x004fe20000010000 */
[----:B------:R-:W-:Y:S02]  /*e100*/  F2FP.BF16.F32.PACK_AB R130, R73, R130 ;  /* 0x000000824982723e */ /* 0x000fe400000010ff */
[----:B------:R-:W-:Y:S02]  /*e110*/  F2FP.BF16.F32.PACK_AB R149, R149, R8 ;  /* 0x000000089595723e */ /* 0x000fe400000010ff */
[----:B------:R-:W-:Y:S02]  /*e120*/  F2FP.BF16.F32.PACK_AB R151, R12, R151 ;  /* 0x000000970c97723e */ /* 0x000fe400000010ff */
[----:B------:R-:W1:Y:S01]  /*e130*/  MUFU.EX2 R77, R77 ;  /* 0x0000004d004d7308 */ /* 0x000e620000000800 */
[----:B0-----:R-:W-:Y:S01]  /*e140*/  FADD.FTZ R40, R34, R13 ;  /* 0x0000000d22287221 */ /* 0x001fe20000010000 */
[----:B------:R-:W-:-:S02]  /*e150*/  F2FP.BF16.F32.PACK_AB R145, R20, R145 ;  /* 0x000000911491723e */ /* 0x000fc400000010ff */
[----:B------:R-:W-:Y:S02]  /*e160*/  F2FP.BF16.F32.PACK_AB R147, R26, R147 ;  /* 0x000000931a93723e */ /* 0x000fe400000010ff */
[----:B------:R-:W-:Y:S02]  /*e170*/  F2FP.BF16.F32.PACK_AB R141, R30, R141 ;  /* 0x0000008d1e8d723e */ /* 0x000fe400000010ff */
[----:B------:R-:W-:Y:S01]  /*e180*/  MUFU.EX2 R36, R43 ;  /* 0x0000002b00247308 */ /* 0x000fe20000000800 */
[----:B------:R-:W-:Y:S02]  /*e190*/  F2FP.BF16.F32.PACK_AB R143, R32, R143 ;  /* 0x0000008f208f723e */ /* 0x000fe400000010ff */
[----:B------:R-:W-:-:S05]  /*e1a0*/  F2FP.BF16.F32.PACK_AB R137, R34, R137 ;  /* 0x000000892289723e */ /* 0x000fca00000010ff */
[----:B------:R-:W0:Y:S01]  /*e1b0*/  MUFU.EX2 R126, R126 ;  /* 0x0000007e007e7308 */ /* 0x000e220000000800 */
[C---:B-1----:R-:W-:Y:S01]  /*e1c0*/  FADD.FTZ R13, R77.reuse, R42 ;  /* 0x0000002a4d0d7221 */ /* 0x042fe20000010000 */
[----:B------:R-:W-:-:S06]  /*e1d0*/  F2FP.BF16.F32.PACK_AB R124, R77, R124 ;  /* 0x0000007c4d7c723e */ /* 0x000fcc00000010ff */
[----:B------:R-:W-:Y:S08]  /*e1e0*/  MUFU.EX2 R133, R133 ;  /* 0x0000008500857308 */ /* 0x000ff00000000800 */
[----:B------:R-:W1:Y:S01]  /*e1f0*/  MUFU.EX2 R69, R69 ;  /* 0x0000004500457308 */ /* 0x000e620000000800 */
[----:B0-----:R-:W-:-:S07]  /*e200*/  FADD.FTZ R42, R126, R13 ;  /* 0x0000000d7e2a7221 */ /* 0x001fce0000010000 */
[----:B------:R-:W-:Y:S08]  /*e210*/  MUFU.EX2 R38, R38 ;  /* 0x0000002600267308 */ /* 0x000ff00000000800 */
[----:B------:R-:W0:Y:S01]  /*e220*/  MUFU.EX2 R120, R120 ;  /* 0x0000007800787308 */ /* 0x000e220000000800 */
[C---:B-1----:R-:W-:Y:S01]  /*e230*/  FADD.FTZ R13, R69.reuse, R42 ;  /* 0x0000002a450d7221 */ /* 0x042fe20000010000 */
[----:B------:R-:W-:-:S06]  /*e240*/  F2FP.BF16.F32.PACK_AB R126, R69, R126 ;  /* 0x0000007e457e723e */ /* 0x000fcc00000010ff */
[----:B------:R-:W-:Y:S08]  /*e250*/  MUFU.EX2 R135, R135 ;  /* 0x0000008700877308 */ /* 0x000ff00000000800 */
[----:B------:R1:W-:Y:S01]  /*e260*/  MUFU.EX2 R14, R9 ;  /* 0x00000009000e7308 */ /* 0x0003e20000000800 */
[----:B0-----:R-:W-:-:S07]  /*e270*/  FADD.FTZ R42, R120, R13 ;  /* 0x0000000d782a7221 */ /* 0x001fce0000010000 */
[----:B------:R-:W0:Y:S01]  /*e280*/  MUFU.EX2 R75, R75 ;  /* 0x0000004b004b7308 */ /* 0x000e220000000800 */
[----:B-1----:R-:W-:Y:S01]  /*e290*/  FADD.FTZ R9, R139, R40 ;  /* 0x000000288b097221 */ /* 0x002fe20000010000 */
[----:B------:R-:W-:-:S03]  /*e2a0*/  F2FP.BF16.F32.PACK_AB R139, R36, R139 ;  /* 0x0000008b248b723e */ /* 0x000fc600000010ff */
[----:B------:R-:W-:-:S03]  /*e2b0*/  FADD.FTZ R40, R36, R9 ;  /* 0x0000000924287221 */ /* 0x000fc60000010000 */
[----:B------:R-:W-:Y:S01]  /*e2c0*/  MUFU.EX2 R2, R2 ;  /* 0x0000000200027308 */ /* 0x000fe20000000800 */
[----:B------:R-:W-:Y:S01]  /*e2d0*/  FADD.FTZ R9, R133, R40 ;  /* 0x0000002885097221 */ /* 0x000fe20000010000 */
[----:B------:R-:W-:-:S03]  /*e2e0*/  F2FP.BF16.F32.PACK_AB R133, R38, R133 ;  /* 0x000000852685723e */ /* 0x000fc600000010ff */
[----:B------:R-:W-:-:S03]  /*e2f0*/  FADD.FTZ R40, R38, R9 ;  /* 0x0000000926287221 */ /* 0x000fc60000010000 */
[----:B------:R-:W1:Y:S01]  /*e300*/  MUFU.EX2 R122, R122 ;  /* 0x0000007a007a7308 */ /* 0x000e620000000800 */
[C---:B0-----:R-:W-:Y:S01]  /*e310*/  FADD.FTZ R9, R75.reuse, R42 ;  /* 0x0000002a4b097221 */ /* 0x041fe20000010000 */
[----:B------:R-:W-:-:S06]  /*e320*/  F2FP.BF16.F32.PACK_AB R120, R75, R120 ;  /* 0x000000784b78723e */ /* 0x000fcc00000010ff */
[----:B------:R-:W0:Y:S08]  /*e330*/  MUFU.EX2 R129, R129 ;  /* 0x0000008100817308 */ /* 0x000e300000000800 */
[----:B------:R-:W2:Y:S01]  /*e340*/  MUFU.EX2 R10, R55 ;  /* 0x00000037000a7308 */ /* 0x000ea20000000800 */
[----:B-1----:R-:W-:-:S07]  /*e350*/  FADD.FTZ R42, R122, R9 ;  /* 0x000000097a2a7221 */ /* 0x002fce0000010000 */
[----:B------:R-:W1:Y:S08]  /*e360*/  MUFU.EX2 R131, R131 ;  /* 0x0000008300837308 */ /* 0x000e700000000800 */
[----:B------:R3:W-:Y:S08]  /*e370*/  MUFU.EX2 R15, R3 ;  /* 0x00000003000f7308 */ /* 0x0007f00000000800 */
[----:B------:R-:W4:Y:S01]  /*e380*/  MUFU.EX2 R125, R125 ;  /* 0x0000007d007d7308 */ /* 0x000f220000000800 */
[----:B---3--:R-:W-:Y:S01]  /*e390*/  FADD.FTZ R3, R135, R40 ;  /* 0x0000002887037221 */ /* 0x008fe20000010000 */
[----:B------:R-:W-:-:S03]  /*e3a0*/  F2FP.BF16.F32.PACK_AB R135, R2, R135 ;  /* 0x000000870287723e */ /* 0x000fc600000010ff */
[----:B------:R-:W-:-:S03]  /*e3b0*/  FADD.FTZ R40, R2, R3 ;  /* 0x0000000302287221 */ /* 0x000fc60000010000 */
[----:B------:R-:W3:Y:S01]  /*e3c0*/  MUFU.EX2 R65, R65 ;  /* 0x0000004100417308 */ /* 0x000ee20000000800 */
[----:B0-----:R-:W-:Y:S01]  /*e3d0*/  FADD.FTZ R9, R129, R40 ;  /* 0x0000002881097221 */ /* 0x001fe20000010000 */
[----:B--2---:R-:W-:-:S03]  /*e3e0*/  F2FP.BF16.F32.PACK_AB R129, R10, R129 ;  /* 0x000000810a81723e */ /* 0x004fc600000010ff */
[----:B------:R-:W-:-:S03]  /*e3f0*/  FADD.FTZ R40, R10, R9 ;  /* 0x000000090a287221 */ /* 0x000fc60000010000 */
[----:B------:R-:W0:Y:S01]  /*e400*/  MUFU.EX2 R67, R67 ;  /* 0x0000004300437308 */ /* 0x000e220000000800 */
[----:B-1----:R-:W-:Y:S01]  /*e410*/  FADD.FTZ R9, R131, R40 ;  /* 0x0000002883097221 */ /* 0x002fe20000010000 */
[----:B------:R-:W-:-:S03]  /*e420*/  F2FP.BF16.F32.PACK_AB R131, R14, R131 ;  /* 0x000000830e83723e */ /* 0x000fc600000010ff */
[----:B------:R-:W-:-:S03]  /*e430*/  FADD.FTZ R40, R14, R9 ;  /* 0x000000090e287221 */ /* 0x000fc60000010000 */
[----:B------:R-:W1:Y:S01]  /*e440*/  MUFU.EX2 R121, R70 ;  /* 0x0000004600797308 */ /* 0x000e620000000800 */
[----:B----4-:R-:W-:Y:S01]  /*e450*/  FADD.FTZ R40, R125, R40 ;  /* 0x000000287d287221 */ /* 0x010fe20000010000 */
[----:B------:R-:W-:-:S03]  /*e460*/  F2FP.BF16.F32.PACK_AB R125, R15, R125 ;  /* 0x0000007d0f7d723e */ /* 0x000fc600000010ff */
[----:B------:R-:W-:-:S03]  /*e470*/  FADD.FTZ R40, R15, R40 ;  /* 0x000000280f287221 */ /* 0x000fc60000010000 */
[----:B------:R-:W2:Y:S01]  /*e480*/  MUFU.EX2 R24, R24 ;  /* 0x0000001800187308 */ /* 0x000ea20000000800 */
[----:B---3--:R-:W-:Y:S01]  /*e490*/  FADD.FTZ R40, R65, R40 ;  /* 0x0000002841287221 */ /* 0x008fe20000010000 */
[----:B0-----:R-:W-:-:S03]  /*e4a0*/  F2FP.BF16.F32.PACK_AB R127, R67, R65 ;  /* 0x00000041437f723e */ /* 0x001fc600000010ff */
[----:B------:R-:W-:-:S03]  /*e4b0*/  FADD.FTZ R40, R67, R40 ;  /* 0x0000002843287221 */ /* 0x000fc60000010000 */
        /* <DEDUP_REMOVED lines=12> */
.L_x_839:
[----:B------:R-:W-:Y:S06]  /*e580*/  BAR.ARV 0x8, 0x200 ;  /* 0x0208000000007b1d */ /* 0x000fec0000002000 */
[----:B------:R-:W-:Y:S05]  /*e590*/  @!P0 BRA `(.L_x_857) ;  /* 0x0000000000048947 */ /* 0x000fea0003800000 */
[----:B------:R-:W-:Y:S01]  /*e5a0*/  BPT.TRAP 0x1 ;  /* 0x000000040000795c */ /* 0x000fe20000300000 */
.L_x_857:
[----:B------:R-:W-:Y:S01]  /*e5b0*/  ULEA UR5, UR37, UR45, 0x3 ;  /* 0x0000002d25057291 */ /* 0x000fe2000f8e183f */
[----:B------:R-:W-:-:S05]  /*e5c0*/  IMAD.U32 R0, RZ, RZ, UR36 ;  /* 0x00000024ff007e24 */ /* 0x000fca000f8e00ff */
[----:B------:R-:W-:-:S04]  /*e5d0*/  SHF.L.U32 R0, R0, 0x1f, RZ ;  /* 0x0000001f00007819 */ /* 0x000fc800000006ff */
[----:B------:R0:W1:Y:S01]  /*e5e0*/  SYNCS.PHASECHK.TRANS64.TRYWAIT P2, [UR5+0x16850], R0 ;  /* 0x01685000ff0075a7 */ /* 0x0000620008040145 */
[----:B------:R-:W-:Y:S05]  /*e5f0*/  @!P0 BRA `(.L_x_858) ;  /* 0x0000000000048947 */ /* 0x000fea0003800000 */
[----:B------:R-:W-:Y:S01]  /*e600*/  BPT.TRAP 0x1 ;  /* 0x000000040000795c */ /* 0x000fe20000300000 */
.L_x_858:
[----:B-1----:R-:W-:Y:S05]  /*e610*/  @P2 BRA `(.L_x_859) ;  /* 0x0000000000082947 */ /* 0x002fea0003800000 */
[----:B------:R-:W1:Y:S02]  /*e620*/  SYNCS.PHASECHK.TRANS64.TRYWAIT P0, [UR5+0x16850], R0 ;  /* 0x01685000ff0075a7 */ /* 0x000e640008000145 */
[----:B-1----:R-:W-:Y:S05]  /*e630*/  @!P0 BRA `(.L_x_860) ;  /* 0x0000005c00d88947 */ /* 0x002fea0003800000 */
.L_x_859:
[----:B------:R-:W-:Y:S01]  /*e640*/  UIADD3 UR45, UR45, 0x400, URZ ;  /* 0x000004002d2d7890 */ /* 0x000fe2000fffe03f */
[----:B------:R-:W-:Y:S01]  /*e650*/  WARPGROUP.ARRIVE ;  /* 0x00000000000079c5 */ /* 0x000fe20000000000 */
[----:B------:R-:W-:Y:S01]  /*e660*/  UMOV UR7, 0x40000040 ;  /* 0x4000004000077882 */ /* 0x000fe20000000000 */
[----:B01----:R-:W0:Y:S01]  /*e670*/  SHFL.BFLY PT, R0, R3, 0x2, 0x1f ;  /* 0x0c401f0003007f89 */ /* 0x003e2200000e0000 */
[----:B------:R-:W-:Y:S01]  /*e680*/  USHF.R.U32.HI UR45, URZ, 0x4, UR45 ;  /* 0x000000043f2d7899 */ /* 0x000fe2000801162d */
[----:B------:R-:W-:Y:S01]  /*e690*/  CS2R R26, SRZ ;  /* 0x00000000001a7805 */ /* 0x000fe2000001ff00 */
[----:B------:R-:W-:Y:S01]  /*e6a0*/  IMAD.U32 R10, RZ, RZ, UR22 ;  /* 0x00000016ff0a7e24 */ /* 0x000fe2000f8e00ff */
[----:B------:R-:W1:Y:S01]  /*e6b0*/  SHFL.BFLY PT, R5, R2, 0x2, 0x1f ;  /* 0x0c401f0002057f89 */ /* 0x000e6200000e0000 */
[----:B------:R-:W-:Y:S01]  /*e6c0*/  ULOP3.LUT UR4, UR45, 0x3fff, URZ, 0xc0, !UPT ;  /* 0x00003fff2d047892 */ /* 0x000fe2000f8ec03f */
[----:B------:R-:W-:Y:S01]  /*e6d0*/  IMAD.MOV.U32 R30, RZ, RZ, -0x800000 ;  /* 0xff800000ff1e7424 */ /* 0x000fe200078e00ff */
[----:B------:R-:W-:-:S02]  /*e6e0*/  UIADD3 UR46, UR46, 0x1, URZ ;  /* 0x000000012e2e7890 */ /* 0x000fc4000fffe03f */
[----:B------:R-:W-:Y:S02]  /*e6f0*/  ULEA UR4, UR37, UR4, 0xa ;  /* 0x0000000425047291 */ /* 0x000fe4000f8e503f */
[----:B------:R-:W-:-:S04]  /*e700*/  UIADD3 UR37, UR37, 0x1, URZ ;  /* 0x0000000125257890 */ /* 0x000fc8000fffe03f */
[----:B------:R-:W-:Y:S01]  /*e710*/  UISETP.NE.AND UP0, UPT, UR37, 0x2, UPT ;  /* 0x000000022500788c */ /* 0x000fe2000bf05270 */
[----:B------:R-:W-:Y:S02]  /*e720*/  UMOV UR6, UR4 ;  /* 0x0000000400067c82 */ /* 0x000fe40008000000 */
[----:B------:R-:W-:Y:S01]  /*e730*/  HGMMA.64x64x16.F32.BF16 R88, R148, gdesc[UR4].tnspB, R88, gsb0 ;  /* 0x40e0000494587df0 */ /* 0x000fe20008001858 */
[----:B------:R-:W-:Y:S01]  /*e740*/  UIADD3 UR6, UR4, 0x80, URZ ;  /* 0x0000008004067890 */ /* 0x000fe2000fffe03f */
[----:B------:R-:W-:Y:S01]  /*e750*/  UMOV UR7, 0x40000040 ;  /* 0x4000004000077882 */ /* 0x000fe20000000000 */
[----:B------:R-:W-:Y:S01]  /*e760*/  USEL UR37, UR37, URZ, UP0 ;  /* 0x0000003f25257287 */ /* 0x000fe20008000000 */
[----:B0-----:R-:W-:Y:S01]  /*e770*/  FADD.FTZ R0, R0, R3 ;  /* 0x0000000300007221 */ /* 0x001fe20000010000 */
[----:B------:R-:W-:Y:S02]  /*e780*/  IMAD.U32 R3, RZ, RZ, UR22 ;  /* 0x00000016ff037e24 */ /* 0x000fe4000f8e00ff */
[----:B-1----:R-:W-:-:S02]  /*e790*/  FADD.FTZ R7, R5, R2 ;  /* 0x0000000205077221 */ /* 0x002fc40000010000 */
[----:B------:R-:W0:Y:S04]  /*e7a0*/  SHFL.BFLY PT, R5, R0, 0x1, 0x1f ;  /* 0x0c201f0000057f89 */ /* 0x000e2800000e0000 */
[----:B------:R-:W1:Y:S01]  /*e7b0*/  SHFL.BFLY PT, R8, R7, 0x1, 0x1f ;  /* 0x0c201f0007087f89 */ /* 0x000e6200000e0000 */
[----:B0-----:R-:W-:Y:S01]  /*e7c0*/  FADD.FTZ R9, R0, R5 ;  /* 0x0000000500097221 */ /* 0x001fe20000010000 */
[----:B------:R-:W-:Y:S02]  /*e7d0*/  IMAD.MOV.U32 R0, RZ, RZ, -0x800000 ;  /* 0xff800000ff007424 */ /* 0x000fe400078e00ff */
[----:B-1----:R-:W-:Y:S02]  /*e7e0*/  FADD.FTZ R8, R7, R8 ;  /* 0x0000000807087221 */ /* 0x002fe40000010000 */
[----:B------:R-:W-:Y:S01]  /*e7f0*/  FSETP.NE.FTZ.AND P0, PT, R9, RZ, PT ;  /* 0x000000ff0900720b */ /* 0x000fe20003f15000 */
[----:B------:R-:W-:-:S02]  /*e800*/  IMAD.U32 R7, RZ, RZ, UR5 ;  /* 0x00000005ff077e24 */ /* 0x000fc4000f8e00ff */
[----:B------:R-:W-:Y:S02]  /*e810*/  FSETP.NE.FTZ.AND P2, PT, R8, RZ, PT ;  /* 0x000000ff0800720b */ /* 0x000fe40003f55000 */
[----:B------:R-:W-:-:S05]  /*e820*/  @!P1 VIADD R7, R7, 0x16860 ;  /* 0x0001686007079836 */ /* 0x000fca0000000000 */
[----:B------:R-:W-:-:S03]  /*e830*/  @!P1 PRMT R7, RZ, 0x654, R7 ;  /* 0x00000654ff079816 */ /* 0x000fc60000000007 */
[----:B------:R-:W0:Y:S01]  /*e840*/  @P0 MUFU.LG2 R2, R9 ;  /* 0x0000000900020308 */ /* 0x000e220000000c00 */
[----:B------:R-:W-:Y:S02]  /*e850*/  @P0 FMUL.FTZ R3, R3, 0.69314718246459960938 ;  /* 0x3f31721803030820 */ /* 0x000fe40000410000 */
[----:B------:R-:W-:-:S05]  /*e860*/  @P2 FMUL.FTZ R10, R10, 0.69314718246459960938 ;  /* 0x3f3172180a0a2820 */ /* 0x000fca0000410000 */
[----:B------:R-:W1:Y:S08]  /*e870*/  @P2 MUFU.LG2 R5, R8 ;  /* 0x0000000800052308 */ /* 0x000e700000000c00 */
[----:B------:R-:W2:Y:S01]  /*e880*/  @P0 MUFU.RCP R26, R9 ;  /* 0x00000009001a0308 */ /* 0x000ea20000001000 */
[----:B0-----:R-:W-:-:S04]  /*e890*/  @P0 FMUL.FTZ R2, R2, 0.69314718246459960938 ;  /* 0x3f31721802020820 */ /* 0x001fc80000410000 */
[----:B------:R-:W-:Y:S01]  /*e8a0*/  @P0 FFMA.FTZ R30, R3, R4, R2 ;  /* 0x00000004031e0223 */ /* 0x000fe20000010002 */
[----:B------:R-:W-:Y:S02]  /*e8b0*/  PLOP3.LUT P0, PT, PT, PT, PT, 0x8, 0x0 ;  /* 0x000000000000781c */ /* 0x000fe40003f0e170 */
[----:B------:R-:W0:Y:S01]  /*e8c0*/  @P2 MUFU.RCP R27, R8 ;  /* 0x00000008001b2308 */ /* 0x000e220000001000 */
[----:B------:R-:W-:Y:S02]  /*e8d0*/  WARPGROUP.DEPBAR.LE gsb0, 0x0 ;  /* 0x00008000000079c5 */ /* 0x000fe40000010000 */
[----:B------:R-:W-:Y:S01]  /*e8e0*/  WARPGROUP.ARRIVE ;  /* 0x00000000000079c5 */ /* 0x000fe20000000000 */
[----:B-1----:R-:W-:-:S04]  /*e8f0*/  @P2 FMUL.FTZ R5, R5, 0.69314718246459960938 ;  /* 0x3f31721805052820 */ /* 0x002fc80000410000 */
[----:B------:R-:W-:Y:S01]  /*e900*/  @P2 FFMA.FTZ R0, R10, R6, R5 ;  /* 0x000000060a002223 */ /* 0x000fe20000010005 */
[----:B------:R-:W-:Y:S01]  /*e910*/  HGMMA.64x64x16.F32.BF16 R88, R144, gdesc[UR4].tnspB, R88, gsb0 ;  /* 0x40e0000490587df0 */ /* 0x000fe20008001858 */
[----:B------:R-:W-:Y:S01]  /*e920*/  UIADD3 UR6, UR4, 0x100, URZ ;  /* 0x0000010004067890 */ /* 0x000fe2000fffe03f */
[----:B------:R-:W-:Y:S01]  /*e930*/  UMOV UR7, 0x40000040 ;  /* 0x4000004000077882 */ /* 0x000fe20000000000 */
[----:B------:R-:W-:Y:S02]  /*e940*/  WARPGROUP.DEPBAR.LE gsb0, 0x0 ;  /* 0x00008000000079c5 */ /* 0x000fe40000010000 */
[----:B------:R-:W-:-:S06]  /*e950*/  WARPGROUP.ARRIVE ;  /* 0x00000000000079c5 */ /* 0x000fcc0000000000 */
        /* <DEDUP_REMOVED lines=18> */
[----:B------:R-:W-:Y:S01]  /*ea80*/  UIADD3 UR4, UR4, 0x380, URZ ;  /* 0x0000038004047890 */ /* 0x000fe2000fffe03f */
[----:B------:R-:W-:Y:S02]  /*ea90*/  WARPGROUP.DEPBAR.LE gsb0, 0x0 ;  /* 0x00008000000079c5 */ /* 0x000fe40000010000 */
[----:B------:R-:W-:-:S06]  /*eaa0*/  WARPGROUP.ARRIVE ;  /* 0x00000000000079c5 */ /* 0x000fcc0000000000 */
[----:B------:R-:W-:Y:S01]  /*eab0*/  HGMMA.64x64x16.F32.BF16 R88, R124, gdesc[UR4].tnspB, R88, gsb0 ;  /* 0x40e000047c587df0 */ /* 0x000fe20008001858 */
[----:B------:R-:W-:Y:S01]  /*eac0*/  UMOV UR6, UR4 ;  /* 0x0000000400067c82 */ /* 0x000fe20008000000 */
[----:B------:R-:W-:Y:S01]  /*ead0*/  UMOV UR7, 0x40000040 ;  /* 0x4000004000077882 */ /* 0x000fe20000000000 */
[----:B------:R-:W-:-:S04]  /*eae0*/  USEL UR4, URZ, 0x1, UP0 ;  /* 0x000000013f047887 */ /* 0x000fc80008000000 */
[----:B------:R-:W-:Y:S01]  /*eaf0*/  ULOP3.LUT UR36, UR36, UR4, URZ, 0x3c, !UPT ;  /* 0x0000000424247292 */ /* 0x000fe2000f8e3c3f */
[----:B------:R-:W-:Y:S02]  /*eb00*/  WARPGROUP.DEPBAR.LE gsb0, 0x0 ;  /* 0x00008000000079c5 */ /* 0x000fe40000010000 */
[----:B------:R-:W-:-:S06]  /*eb10*/  WARPGROUP.ARRIVE ;  /* 0x00000000000079c5 */ /* 0x000fcc0000000000 */
[----:B------:R-:W-:Y:S03]  /*eb20*/  HGMMA.64x64x16.F32.BF16 R88, R120, gdesc[UR4].tnspB, R88, gsb0 ;  /* 0x40e0000478587df0 */ /* 0x000fe60008001858 */
[----:B------:R-:W-:Y:S02]  /*eb30*/  WARPGROUP.DEPBAR.LE gsb0, 0x0 ;  /* 0x00008000000079c5 */ /* 0x000fe40000010000 */
[----:B------:R1:W-:Y:S01]  /*eb40*/  @!P1 SYNCS.ARRIVE.TRANS64.RED.A1T0 RZ, [R7+URZ], RZ ;  /* 0x000000ff07ff99a7 */ /* 0x0003e2000810043f */
[-C--:B--2---:R-:W-:Y:S01]  /*eb50*/  FMUL.FTZ R34, R88, R26.reuse ;  /* 0x0000001a58227220 */ /* 0x084fe20000410000 */
        /* <DEDUP_REMOVED lines=30> */
[----:B-1----:R-:W-:-:S07]  /*ed40*/  FMUL.FTZ R27, R119, R27 ;  /* 0x0000001b771b7220 */ /* 0x002fce0000410000 */
.L_x_790:
[----:B------:R-:W0:Y:S01]  /*ed50*/  S2R R2, SR_CgaCtaId ;  /* 0x0000000000027919 */ /* 0x000e220000008800 */
[----:B------:R-:W-:Y:S01]  /*ed60*/  MOV R31, 0x400 ;  /* 0x00000400001f7802 */ /* 0x000fe20000000f00 */
[----:B------:R-:W-:Y:S01]  /*ed70*/  BSSY B0, `(.L_x_861) ;  /* 0x0000144000007945 */ /* 0x000fe20003800000 */
[----:B------:R-:W-:Y:S02]  /*ed80*/  BAR.SYNC.DEFER_BLOCKING 0x5, 0x200 ;  /* 0x0148000000007b1d */ /* 0x000fe40000010000 */
[----:B0-----:R-:W-:-:S05]  /*ed90*/  LEA R31, R2, R31, 0x18 ;  /* 0x0000001f021f7211 */ /* 0x001fca00078ec0ff */
[----:B------:R-:W0:Y:S02]  /*eda0*/  LDS R2, [R31+0x168d0] ;  /* 0x0168d0001f027984 */ /* 0x000e240000000800 */
[----:B0-----:R-:W-:Y:S01]  /*edb0*/  R2UR UR4, R2 ;  /* 0x00000000020472ca */ /* 0x001fe200000e0000 */
[----:B------:R-:W-:Y:S06]  /*edc0*/  BAR.ARV 0x4, 0x200 ;  /* 0x0108000000007b1d */ /* 0x000fec0000002000 */
[----:B------:R-:W-:Y:S08]  /*edd0*/  @P0 BRA `(.L_x_862) ;  /* 0x0000000c00180947 */ /* 0x000ff00003800000 */
[----:B------:R-:W0:Y:S01]  /*ede0*/  S2R R4, SR_SWINHI ;  /* 0x0000000000047919 */ /* 0x000e220000002f00 */
[----:B------:R-:W1:Y:S01]  /*edf0*/  LDC R32, c[0x0][0xbe8] ;  /* 0x0002fa00ff207b82 */ /* 0x000e620000000800 */
[----:B------:R-:W-:Y:S01]  /*ee00*/  IMAD R5, R152, 0x40, R19 ;  /* 0x0000004098057824 */ /* 0x000fe200078e0213 */
[----:B------:R-:W-:Y:S01]  /*ee10*/  USHF.R.S32.HI UR12, URZ, 0x1f, UR42 ;  /* 0x0000001f3f0c7899 */ /* 0x000fe2000801142a */
[----:B------:R-:W-:Y:S01]  /*ee20*/  VIADD R45, R17, UR39 ;  /* 0x00000027112d7c36 */ /* 0x000fe20008000000 */
[----:B------:R-:W-:Y:S01]  /*ee30*/  ULDC.64 UR8, c[0x0][0xb90] ;  /* 0x0002e40000087ab9 */ /* 0x000fe20000000a00 */
[----:B------:R-:W-:Y:S01]  /*ee40*/  USHF.R.S32.HI UR13, URZ, 0x1f, UR40 ;  /* 0x0000001f3f0d7899 */ /* 0x000fe20008011428 */
[----:B------:R-:W-:Y:S01]  /*ee50*/  F2FP.BF16.F32.PACK_AB R12, R12, R41 ;  /* 0x000000290c0c723e */ /* 0x000fe200000010ff */
[----:B------:R-:W-:Y:S01]  /*ee60*/  UIMAD UR5, UR12, UR8, URZ ;  /* 0x000000080c0572a4 */ /* 0x000fe2000f8e023f */
[----:B------:R-:W-:Y:S01]  /*ee70*/  F2FP.BF16.F32.PACK_AB R13, R13, R106 ;  /* 0x0000006a0d0d723e */ /* 0x000fe200000010ff */
[----:B------:R-:W-:Y:S01]  /*ee80*/  UIMAD.WIDE.U32 UR6, UR42, UR8, URZ ;  /* 0x000000082a0672a5 */ /* 0x000fe2000f8e003f */
[----:B------:R-:W-:Y:S01]  /*ee90*/  F2FP.BF16.F32.PACK_AB R14, R14, R35 ;  /* 0x000000230e0e723e */ /* 0x000fe200000010ff */
[----:B------:R-:W-:Y:S01]  /*eea0*/  UIMAD UR5, UR42, UR9, UR5 ;  /* 0x000000092a0572a4 */ /* 0x000fe2000f8e0205 */
[----:B------:R-:W-:Y:S01]  /*eeb0*/  F2FP.BF16.F32.PACK_AB R15, R15, R110 ;  /* 0x0000006e0f0f723e */ /* 0x000fe200000010ff */
[----:B------:R-:W-:Y:S01]  /*eec0*/  ULDC.64 UR10, c[0x0][0xb98] ;  /* 0x0002e600000a7ab9 */ /* 0x000fe20000000a00 */
[----:B------:R-:W-:Y:S01]  /*eed0*/  F2FP.BF16.F32.PACK_AB R24, R24, R29 ;  /* 0x0000001d1818723e */ /* 0x000fe200000010ff */
[----:B------:R-:W-:Y:S01]  /*eee0*/  UIMAD UR8, UR13, UR10, URZ ;  /* 0x0000000a0d0872a4 */ /* 0x000fe2000f8e023f */
[----:B------:R-:W-:Y:S01]  /*eef0*/  F2FP.BF16.F32.PACK_AB R25, R25, R114 ;  /* 0x000000721919723e */ /* 0x000fe200000010ff */
[----:B------:R-:W-:Y:S01]  /*ef00*/  UIADD3 UR7, UR7, UR5, URZ ;  /* 0x0000000507077290 */ /* 0x000fe2000fffe03f */
[----:B------:R-:W-:Y:S01]  /*ef10*/  F2FP.BF16.F32.PACK_AB R26, R26, R21 ;  /* 0x000000151a1a723e */ /* 0x000fe200000010ff */
[----:B------:R-:W-:Y:S01]  /*ef20*/  UIMAD UR8, UR40, UR11, UR8 ;  /* 0x0000000b280872a4 */ /* 0x000fe2000f8e0208 */
[----:B------:R-:W-:Y:S01]  /*ef30*/  F2FP.BF16.F32.PACK_AB R27, R27, R118 ;  /* 0x000000761b1b723e */ /* 0x000fe200000010ff */
[----:B------:R-:W-:Y:S01]  /*ef40*/  UIMAD.WIDE.U32 UR6, UR40, UR10, UR6 ;  /* 0x0000000a280672a5 */ /* 0x000fe2000f8e0006 */
[----:B------:R-:W-:Y:S01]  /*ef50*/  ULDC UR5, c[0x0][0xa88] ;  /* 0x0002a20000057ab9 */ /* 0x000fe20000000800 */
[----:B------:R-:W-:Y:S01]  /*ef60*/  BAR.SYNC.DEFER_BLOCKING 0x1, 0x180 ;  /* 0x0046000000007b1d */ /* 0x000fe20000010000 */
[----:B-1----:R-:W-:-:S05]  /*ef70*/  ISETP.NE.AND P1, PT, R32, 0x1, PT ;  /* 0x000000012000780c */ /* 0x002fca0003f25270 */
[----:B------:R-:W-:Y:S01]  /*ef80*/  ULDC.64 UR10, c[0x0][0xaf0] ;  /* 0x0002bc00000a7ab9 */ /* 0x000fe20000000a00 */
[----:B------:R-:W-:Y:S02]  /*ef90*/  MOV R2, R31 ;  /* 0x0000001f00027202 */ /* 0x000fe40000000f00 */
[----:B0-----:R-:W-:-:S03]  /*efa0*/  MOV R3, R4 ;  /* 0x0000000400037202 */ /* 0x001fc60000000f00 */
[--C-:B------:R-:W-:Y:S02]  /*efb0*/  IMAD.WIDE R10, R156, 0x2, R2.reuse ;  /* 0x000000029c0a7825 */ /* 0x100fe400078e0202 */
[----:B------:R-:W0:Y:S02]  /*efc0*/  @P1 LDC R20, c[0x0][0xbec] ;  /* 0x0002fb00ff141b82 */ /* 0x000e240000000800 */
[----:B------:R-:W-:Y:S01]  /*efd0*/  IMAD.WIDE R2, R5, 0x2, R2 ;  /* 0x0000000205027825 */ /* 0x000fe200078e0202 */
[C---:B------:R-:W-:Y:S02]  /*efe0*/  LOP3.LUT R4, R10.reuse, 0x380, RZ, 0xc0, !PT ;  /* 0x000003800a047812 */ /* 0x040fe400078ec0ff */
[----:B------:R-:W-:Y:S02]  /*eff0*/  IADD3 R39, P0, R10, 0x60, RZ ;  /* 0x000000600a277810 */ /* 0x000fe40007f1e0ff */
[----:B------:R-:W-:Y:S01]  /*f000*/  SHF.R.U64 R5, R4, 0x3, RZ ;  /* 0x0000000304057819 */ /* 0x000fe200000012ff */
[----:B------:R-:W1:Y:S01]  /*f010*/  @P1 LDC R43, c[0x0][0xbf0] ;  /* 0x0002fc00ff2b1b82 */ /* 0x000e620000000800 */
[----:B------:R-:W-:Y:S01]  /*f020*/  LOP3.LUT R4, R39, 0x380, RZ, 0xc0, !PT ;  /* 0x0000038027047812 */ /* 0x000fe200078ec0ff */
[----:B------:R-:W-:Y:S01]  /*f030*/  IMAD.X R9, RZ, RZ, R11, P0 ;  /* 0x000000ffff097224 */ /* 0x000fe200000e060b */
[----:B------:R-:W-:-:S02]  /*f040*/  IADD3 R37, P2, R10, 0x40, RZ ;  /* 0x000000400a257810 */ /* 0x000fc40007f5e0ff */
[----:B------:R-:W-:Y:S02]  /*f050*/  SHF.R.U64 R4, R4, 0x3, RZ ;  /* 0x0000000304047819 */ /* 0x000fe400000012ff */
[----:B------:R-:W-:Y:S01]  /*f060*/  IADD3 R33, P3, R10, 0x20, RZ ;  /* 0x000000200a217810 */ /* 0x000fe20007f7e0ff */
[--C-:B------:R-:W-:Y:S01]  /*f070*/  IMAD.X R7, RZ, RZ, R11.reuse, P2 ;  /* 0x000000ffff077224 */ /* 0x100fe200010e060b */
[----:B------:R-:W-:Y:S02]  /*f080*/  LOP3.LUT R6, R37, 0x380, RZ, 0xc0, !PT ;  /* 0x0000038025067812 */ /* 0x000fe400078ec0ff */
[----:B------:R-:W-:Y:S02]  /*f090*/  LOP3.LUT R8, R4, R39, RZ, 0x3c, !PT ;  /* 0x0000002704087212 */ /* 0x000fe400078e3cff */
[----:B------:R-:W-:Y:S01]  /*f0a0*/  LOP3.LUT R10, R5, R10, RZ, 0x3c, !PT ;  /* 0x0000000a050a7212 */ /* 0x000fe200078e3cff */
[----:B------:R-:W-:Y:S01]  /*f0b0*/  IMAD.X R5, RZ, RZ, R11, P3 ;  /* 0x000000ffff057224 */ /* 0x000fe200018e060b */
[----:B------:R-:W-:Y:S01]  /*f0c0*/  LOP3.LUT R4, R33, 0x380, RZ, 0xc0, !PT ;  /* 0x0000038021047812 */ /* 0x000fe200078ec0ff */
[----:B0-----:R-:W-:Y:S01]  /*f0d0*/  @P1 IMAD.HI.U32 R20, R45, R20, RZ ;  /* 0x000000142d141227 */ /* 0x001fe200078e00ff */
[----:B------:R-:W-:-:S02]  /*f0e0*/  SHF.R.U64 R6, R6, 0x3, RZ ;  /* 0x0000000306067819 */ /* 0x000fc400000012ff */
[----:B------:R-:W-:Y:S02]  /*f0f0*/  IADD3 R39, P3, R2, 0x1800, RZ ;  /* 0x0000180002277810 */ /* 0x000fe40007f7e0ff */
[----:B------:R-:W-:Y:S02]  /*f100*/  SHF.R.U64 R4, R4, 0x3, RZ ;  /* 0x0000000304047819 */ /* 0x000fe400000012ff */
[----:B------:R-:W-:Y:S01]  /*f110*/  LOP3.LUT R6, R6, R37, RZ, 0x3c, !PT ;  /* 0x0000002506067212 */ /* 0x000fe200078e3cff */
[----:B------:R-:W-:Y:S01]  /*f120*/  IMAD.X R29, RZ, RZ, R3, P3 ;  /* 0x000000ffff1d7224 */ /* 0x000fe200018e0603 */
[----:B------:R-:W-:Y:S02]  /*f130*/  LOP3.LUT R28, R39, 0x380, RZ, 0xc0, !PT ;  /* 0x00000380271c7812 */ /* 0x000fe400078ec0ff */
[----:B------:R-:W-:Y:S02]  /*f140*/  IADD3 R37, P2, R2, 0x3000, RZ ;  /* 0x0000300002257810 */ /* 0x000fe40007f5e0ff */
[----:B------:R-:W-:Y:S01]  /*f150*/  LOP3.LUT R4, R4, R33, RZ, 0x3c, !PT ;  /* 0x0000002104047212 */ /* 0x000fe200078e3cff */
[----:B------:R-:W-:Y:S01]  /*f160*/  IMAD.MOV.U32 R33, RZ, RZ, R45 ;  /* 0x000000ffff217224 */ /* 0x000fe200078e002d */
[----:B------:R-:W-:Y:S01]  /*f170*/  SHF.R.U64 R28, R28, 0x3, RZ ;  /* 0x000000031c1c7819 */ /* 0x000fe200000012ff */
[----:B------:R-:W-:Y:S01]  /*f180*/  IMAD.X R21, RZ, RZ, R3, P2 ;  /* 0x000000ffff157224 */ /* 0x000fe200010e0603 */
[----:B------:R-:W-:-:S02]  /*f190*/  LOP3.LUT R36, R37, 0x380, RZ, 0xc0, !PT ;  /* 0x0000038025247812 */ /* 0x000fc400078ec0ff */
[----:B-1----:R-:W-:Y:S02]  /*f1a0*/  @P1 SHF.R.U32.HI R33, RZ, R43, R20 ;  /* 0x0000002bff211219 */ /* 0x002fe40000011614 */
[----:B------:R-:W-:Y:S02]  /*f1b0*/  LOP3.LUT R28, R28, R39, RZ, 0x3c, !PT ;  /* 0x000000271c1c7212 */ /* 0x000fe400078e3cff */
[----:B------:R-:W-:Y:S01]  /*f1c0*/  SHF.R.U64 R20, R36, 0x3, RZ ;  /* 0x0000000324147819 */ /* 0x000fe200000012ff */
[----:B------:R-:W-:Y:S01]  /*f1d0*/  IMAD.MOV R39, RZ, RZ, -R33 ;  /* 0x000000ffff277224 */ /* 0x000fe200078e0a21 */
[----:B------:R-:W-:Y:S01]  /*f1e0*/  MOV R44, R10 ;  /* 0x0000000a002c7202 */ /* 0x000fe20000000f00 */
[----:B------:R-:W-:Y:S01]  /*f1f0*/  IMAD.U32 R36, RZ, RZ, UR8 ;  /* 0x00000008ff247e24 */ /* 0x000fe2000f8e00ff */
[----:B------:R-:W-:Y:S01]  /*f200*/  LOP3.LUT R20, R20, R37, RZ, 0x3c, !PT ;  /* 0x0000002514147212 */ /* 0x000fe200078e3cff */
[----:B------:R-:W-:Y:S01]  /*f210*/  IMAD R37, R32, R39, R45 ;  /* 0x0000002720257224 */ /* 0x000fe200078e022d */
[----:B------:R-:W-:Y:S01]  /*f220*/  SHF.R.S32.HI R11, RZ, 0x1f, R33 ;  /* 0x0000001fff0b7819 */ /* 0x000fe20000011421 */
[----:B------:R-:W-:Y:S01]  /*f230*/  ULDC.64 UR8, c[0x0][0xae8] ;  /* 0x0002ba0000087ab9 */ /* 0x000fe20000000a00 */
[----:B------:R-:W-:-:S02]  /*f240*/  IADD3 R10, P0, R33, UR6, RZ ;  /* 0x00000006210a7c10 */ /* 0x000fc4000ff1e0ff */
[----:B------:R-:W-:Y:S02]  /*f250*/  SHF.R.S32.HI R33, RZ, 0x1f, R37 ;  /* 0x0000001fff217819 */ /* 0x000fe40000011425 */
[----:B------:R-:W-:Y:S01]  /*f260*/  IADD3.X R11, R11, UR7, R36, P0, !PT ;  /* 0x000000070b0b7c10 */ /* 0x000fe200087fe424 */
[----:B------:R-:W-:Y:S01]  /*f270*/  ULDC.64 UR6, c[0x0][0xb88] ;  /* 0x0002e20000067ab9 */ /* 0x000fe20000000a00 */
[----:B------:R-:W-:Y:S01]  /*f280*/  MOV R40, R8 ;  /* 0x0000000800287202 */ /* 0x000fe20000000f00 */
[----:B------:R-:W-:Y:S01]  /*f290*/  IMAD R8, R33, UR6, RZ ;  /* 0x0000000621087c24 */ /* 0x000fe2000f8e02ff */
[----:B------:R-:W-:Y:S01]  /*f2a0*/  MOV R42, R6 ;  /* 0x00000006002a7202 */ /* 0x000fe20000000f00 */
[----:B------:R-:W-:Y:S01]  /*f2b0*/  IMAD.WIDE.U32 R6, R37, UR6, R10 ;  /* 0x0000000625067c25 */ /* 0x000fe2000f8e000a */
[----:B------:R-:W-:Y:S02]  /*f2c0*/  LOP3.LUT P0, RZ, R153, 0x3, RZ, 0xc0, !PT ;  /* 0x0000000399ff7812 */ /* 0x000fe4000780c0ff */
[----:B------:R-:W-:Y:S01]  /*f2d0*/  MOV R43, R4 ;  /* 0x00000004002b7202 */ /* 0x000fe20000000f00 */
[----:B------:R-:W-:Y:S01]  /*f2e0*/  IMAD R37, R37, UR7, R8 ;  /* 0x0000000725257c24 */ /* 0x000fe2000f8e0208 */
[----:B------:R-:W-:Y:S01]  /*f2f0*/  ULDC.64 UR6, c[0x0][0xb50] ;  /* 0x0002d40000067ab9 */ /* 0x000fe20000000a00 */
[----:B------:R-:W-:Y:S01]  /*f300*/  VIADD R10, R155, UR39 ;  /* 0x000000279b0a7c36 */ /* 0x000fe20008000000 */
[----:B------:R-:W-:Y:S01]  /*f310*/  LEA R45, P5, R6, UR6, 0x2 ;  /* 0x00000006062d7c11 */ /* 0x000fe2000f8a10ff */
[----:B------:R-:W-:Y:S01]  /*f320*/  IMAD R33, R32, UR5, RZ ;  /* 0x0000000520217c24 */ /* 0x000fe2000f8e02ff */
[----:B------:R-:W-:Y:S01]  /*f330*/  F2FP.BF16.F32.PACK_AB R4, R89, R34 ;  /* 0x000000225904723e */ /* 0x000fe200000010ff */
[----:B------:R-:W-:Y:S01]  /*f340*/  IMAD.IADD R7, R7, 0x1, R37 ;  /* 0x0000000107077824 */ /* 0x000fe200078e0225 */
[----:B------:R-:W-:Y:S01]  /*f350*/  F2FP.BF16.F32.PACK_AB R5, R91, R90 ;  /* 0x0000005a5b05723e */ /* 0x000fe200000010ff */
[C---:B------:R-:W-:Y:S01]  /*f360*/  VIADD R8, R10.reuse, 0x8 ;  /* 0x000000080a087836 */ /* 0x040fe20000000000 */
[----:B------:R-:W-:Y:S01]  /*f370*/  ISETP.GE.OR P4, PT, R10, R33, P0 ;  /* 0x000000210a00720c */ /* 0x000fe20000786670 */
[----:B------:R-:W-:Y:S01]  /*f380*/  SHFL.IDX PT, R36, R45, RZ, 0x1c1f ;  /* 0x001c1fff2d247589 */ /* 0x000fe200000e0000 */
[----:B------:R-:W-:-:S02]  /*f390*/  LEA.HI.X R46, R6, UR7, R7, 0x2, P5 ;  /* 0x00000007062e7c11 */ /* 0x000fc4000a8f1407 */
[----:B------:R-:W-:Y:S01]  /*f3a0*/  ISETP.GE.OR P0, PT, R8, R33, P0 ;  /* 0x000000210800720c */ /* 0x000fe20000706670 */
[----:B------:R-:W-:Y:S01]  /*f3b0*/  SHFL.IDX PT, R38, R45, 0x1, 0x1c1f ;  /* 0x003c1f002d267f89 */ /* 0x000fe200000e0000 */
[----:B------:R-:W-:Y:S02]  /*f3c0*/  F2FP.BF16.F32.PACK_AB R6, R93, R92 ;  /* 0x0000005c5d06723e */ /* 0x000fe400000010ff */
[----:B------:R-:W-:Y:S01]  /*f3d0*/  F2FP.BF16.F32.PACK_AB R7, R95, R94 ;  /* 0x0000005e5f07723e */ /* 0x000fe200000010ff */
[----:B------:R-:W0:Y:S01]  /*f3e0*/  SHFL.IDX PT, R37, R46, RZ, 0x1c1f ;  /* 0x001c1fff2e257589 */ /* 0x000e2200000e0000 */
[----:B------:R-:W-:Y:S02]  /*f3f0*/  F2FP.BF16.F32.PACK_AB R8, R97, R96 ;  /* 0x000000606108723e */ /* 0x000fe400000010ff */
[----:B------:R-:W-:Y:S01]  /*f400*/  F2FP.BF16.F32.PACK_AB R9, R99, R98 ;  /* 0x000000626309723e */ /* 0x000fe200000010ff */
[----:B------:R-:W-:Y:S01]  /*f410*/  STSM.16.M88.4 [R44], R4 ;  /* 0x000000042c007844 */ /* 0x000fe20000000200 */
[----:B------:R-:W-:-:S02]  /*f420*/  F2FP.BF16.F32.PACK_AB R10, R101, R100 ;  /* 0x00000064650a723e */ /* 0x000fc400000010ff */
[----:B------:R-:W-:Y:S01]  /*f430*/  F2FP.BF16.F32.PACK_AB R11, R103, R102 ;  /* 0x00000066670b723e */ /* 0x000fe200000010ff */
[----:B------:R-:W1:Y:S01]  /*f440*/  SHFL.IDX PT, R39, R46, 0x1, 0x1c1f ;  /* 0x003c1f002e277f89 */ /* 0x000e6200000e0000 */
[----:B------:R-:W-:-:S03]  /*f450*/  LOP3.LUT R35, R2, 0x380, RZ, 0xc0, !PT ;  /* 0x0000038002237812 */ /* 0x000fc600078ec0ff */
[----:B------:R2:W-:Y:S01]  /*f460*/  STSM.16.M88.4 [R43], R8 ;  /* 0x000000082b007844 */ /* 0x0005e20000000200 */
[----:B------:R-:W-:-:S03]  /*f470*/  SHF.R.U64 R35, R35, 0x3, RZ ;  /* 0x0000000323237819 */ /* 0x000fc600000012ff */
[----:B------:R-:W-:Y:S01]  /*f480*/  STSM.16.M88.4 [R42], R12 ;  /* 0x0000000c2a007844 */ /* 0x000fe20000000200 */
[----:B------:R-:W-:Y:S01]  /*f490*/  LOP3.LUT R34, R35, R2, RZ, 0x3c, !PT ;  /* 0x0000000223227212 */ /* 0x000fe200078e3cff */
[----:B------:R-:W-:Y:S02]  /*f4a0*/  IMAD.MOV.U32 R35, RZ, RZ, R3 ;  /* 0x000000ffff237224 */ /* 0x000fe400078e0003 */
[----:B------:R-:W-:Y:S01]  /*f4b0*/  STSM.16.M88.4 [R40], R24 ;  /* 0x0000001828007844 */ /* 0x000fe20000000200 */
[----:B------:R-:W-:Y:S06]  /*f4c0*/  BAR.SYNC.DEFER_BLOCKING 0x1, 0x180 ;  /* 0x0046000000007b1d */ /* 0x000fec0000010000 */
[----:B0-----:R0:W-:Y:S04]  /*f4d0*/  @!P4 ST.E desc[UR48][R36.64], R30 ;  /* 0x0000001e2400c985 */ /* 0x0011e8000c101930 */
[----:B-1----:R1:W-:Y:S04]  /*f4e0*/  @!P0 ST.E desc[UR48][R38.64], R0 ;  /* 0x0000000026008985 */ /* 0x0023e8000c101930 */
[----:B------:R-:W3:Y:S04]  /*f4f0*/  LD.E.128 R4, desc[UR48][R34.64] ;  /* 0x0000003022047980 */ /* 0x000ee8000c101d00 */
[----:B--2---:R-:W2:Y:S01]  /*f500*/  LD.E.128 R8, desc[UR48][R28.64] ;  /* 0x000000301c087980 */ /* 0x004ea2000c101d00 */
[----:B0-----:R-:W0:Y:S03]  /*f510*/  @P1 LDC R37, c[0x0][0xbf0] ;  /* 0x0002fc00ff251b82 */ /* 0x001e260000000800 */
[----:B------:R4:W2:Y:S01]  /*f520*/  LD.E.128 R12, desc[UR48][R20.64] ;  /* 0x00000030140c7980 */ /* 0x0008a2000c101d00 */
[----:B------:R-:W-:Y:S01]  /*f530*/  IADD3 R27, P0, R2, 0x4800, RZ ;  /* 0x00004800021b7810 */ /* 0x000fe20007f1e0ff */
[----:B-1----:R-:W-:Y:S01]  /*f540*/  IMAD R0, R18, 0x30, R152 ;  /* 0x0000003012007824 */ /* 0x002fe200078e0298 */
[----:B------:R-:W-:-:S02]  /*f550*/  UIMAD UR5, UR12, UR8, URZ ;  /* 0x000000080c0572a4 */ /* 0x000fc4000f8e023f */
[----:B------:R-:W-:Y:S01]  /*f560*/  UIMAD.WIDE.U32 UR6, UR42, UR8, URZ ;  /* 0x000000082a0672a5 */ /* 0x000fe2000f8e003f */
[----:B------:R-:W-:Y:S01]  /*f570*/  IMAD.X R25, RZ, RZ, R3, P0 ;  /* 0x000000ffff197224 */ /* 0x000fe200000e0603 */
[----:B------:R-:W-:Y:S01]  /*f580*/  LOP3.LUT R2, R27, 0x380, RZ, 0xc0, !PT ;  /* 0x000003801b027812 */ /* 0x000fe200078ec0ff */
[----:B------:R-:W1:Y:S01]  /*f590*/  @P1 LDC R3, c[0x0][0xbec] ;  /* 0x0002fb00ff031b82 */ /* 0x000e620000000800 */
[----:B----4-:R-:W-:Y:S01]  /*f5a0*/  VIADD R20, R0, UR39 ;  /* 0x0000002700147c36 */ /* 0x010fe20008000000 */
[----:B------:R-:W-:Y:S01]  /*f5b0*/  UIMAD UR5, UR42, UR9, UR5 ;  /* 0x000000092a0572a4 */ /* 0x000fe2000f8e0205 */
[----:B------:R-:W-:Y:S01]  /*f5c0*/  SHF.R.U64 R2, R2, 0x3, RZ ;  /* 0x0000000302027819 */ /* 0x000fe200000012ff */
[----:B------:R-:W-:Y:S02]  /*f5d0*/  UIMAD UR8, UR13, UR10, URZ ;  /* 0x0000000a0d0872a4 */ /* 0x000fe4000f8e023f */
[----:B------:R-:W-:Y:S01]  /*f5e0*/  UIADD3 UR7, UR7, UR5, URZ ;  /* 0x0000000507077290 */ /* 0x000fe2000fffe03f */
[----:B------:R-:W-:Y:S01]  /*f5f0*/  IMAD.MOV.U32 R21, RZ, RZ, R20 ;  /* 0x000000ffff157224 */ /* 0x000fe200078e0014 */
[----:B------:R-:W-:Y:S01]  /*f600*/  UIMAD UR5, UR40, UR11, UR8 ;  /* 0x0000000b280572a4 */ /* 0x000fe2000f8e0208 */
[----:B------:R-:W-:Y:S01]  /*f610*/  LOP3.LUT R24, R2, R27, RZ, 0x3c, !PT ;  /* 0x0000001b02187212 */ /* 0x000fe200078e3cff */
[----:B------:R-:W-:-:S03]  /*f620*/  UIMAD.WIDE.U32 UR40, UR40, UR10, UR6 ;  /* 0x0000000a282872a5 */ /* 0x000fc6000f8e0006 */
[----:B------:R-:W-:Y:S01]  /*f630*/  ULDC.64 UR6, c[0x0][0xae0] ;  /* 0x0002b80000067ab9 */ /* 0x000fe20000000a00 */
[----:B-1----:R-:W-:Y:S01]  /*f640*/  @P1 IMAD.HI.U32 R0, R20, R3, RZ ;  /* 0x0000000314001227 */ /* 0x002fe200078e00ff */
[----:B------:R-:W5:Y:S01]  /*f650*/  LD.E.128 R24, desc[UR48][R24.64] ;  /* 0x0000003018187980 */ /* 0x000f62000c101d00 */
[----:B------:R-:W-:Y:S02]  /*f660*/  UIADD3 UR5, UR41, UR5, URZ ;  /* 0x0000000529057290 */ /* 0x000fe4000fffe03f */
[----:B------:R-:W-:Y:S01]  /*f670*/  IMAD.U32 R3, RZ, RZ, UR41 ;  /* 0x00000029ff037e24 */ /* 0x000fe2000f8e00ff */
[----:B0-----:R-:W-:Y:S01]  /*f680*/  @P1 SHF.R.U32.HI R21, RZ, R37, R0 ;  /* 0x00000025ff151219 */ /* 0x001fe20000011600 */
[----:B------:R-:W-:Y:S01]  /*f690*/  IMAD.U32 R2, RZ, RZ, UR40 ;  /* 0x00000028ff027e24 */ /* 0x000fe2000f8e00ff */
[----:B------:R-:W-:Y:S01]  /*f6a0*/  @!PT LDS RZ, [RZ] ;  /* 0x00000000fffff984 */ /* 0x000fe20000000800 */
[----:B------:R-:W-:Y:S01]  /*f6b0*/  @!PT LDS RZ, [RZ] ;  /* 0x00000000fffff984 */ /* 0x000fe20000000800 */
[----:B------:R-:W-:Y:S01]  /*f6c0*/  @!PT LDS RZ, [RZ] ;  /* 0x00000000fffff984 */ /* 0x000fe20000000800 */
[----:B------:R-:W-:Y:S01]  /*f6d0*/  @!PT LDS RZ, [RZ] ;  /* 0x00000000fffff984 */ /* 0x000fe20000000800 */
[----:B------:R0:W-:Y:S06]  /*f6e0*/  MEMBAR.ALL.CTA ;  /* 0x0000000000007992 */ /* 0x0001ec0000008000 */
[----:B0-----:R-:W0:Y:S01]  /*f6f0*/  FENCE.VIEW.ASYNC.S ;  /* 0x00000000000073c6 */ /* 0x001e220000000000 */
[----:B------:R-:W-:Y:S01]  /*f700*/  IMAD.U32 R3, RZ, RZ, UR5 ;  /* 0x00000005ff037e24 */ /* 0x000fe2000f8e00ff */
[--C-:B------:R-:W-:Y:S01]  /*f710*/  SHF.R.S32.HI R0, RZ, 0x1f, R21.reuse ;  /* 0x0000001fff007819 */ /* 0x100fe20000011415 */
[----:B------:R-:W-:Y:S01]  /*f720*/  IMAD.MOV R29, RZ, RZ, -R21 ;  /* 0x000000ffff1d7224 */ /* 0x000fe200078e0a15 */
[----:B------:R-:W-:Y:S01]  /*f730*/  ULDC UR5, c[0x0][0xac8] ;  /* 0x0002b20000057ab9 */ /* 0x000fe20000000800 */
[----:B------:R-:W-:-:S04]  /*f740*/  IMAD.WIDE.U32 R2, R21, UR6, R2 ;  /* 0x0000000615027c25 */ /* 0x000fc8000f8e0002 */
[----:B------:R-:W-:Y:S02]  /*f750*/  IMAD R0, R0, UR6, RZ ;  /* 0x0000000600007c24 */ /* 0x000fe4000f8e02ff */
[----:B------:R-:W-:Y:S02]  /*f760*/  IMAD R29, R32, R29, R20 ;  /* 0x0000001d201d7224 */ /* 0x000fe400078e0214 */
[----:B------:R-:W-:Y:S01]  /*f770*/  IMAD R35, R21, UR7, R0 ;  /* 0x0000000715237c24 */ /* 0x000fe2000f8e0200 */
[----:B------:R-:W-:Y:S01]  /*f780*/  ULDC.64 UR6, c[0x0][0xad8] ;  /* 0x0002b60000067ab9 */ /* 0x000fe20000000a00 */
[----:B------:R-:W-:Y:S01]  /*f790*/  VIADD R36, R152, UR39 ;  /* 0x0000002798247c36 */ /* 0x000fe20008000000 */
[----:B------:R-:W-:Y:S01]  /*f7a0*/  SHF.R.S32.HI R0, RZ, 0x1f, R29 ;  /* 0x0000001fff007819 */ /* 0x000fe2000001141d */
[----:B------:R-:W-:Y:S02]  /*f7b0*/  IMAD.IADD R3, R3, 0x1, R35 ;  /* 0x0000000103037824 */ /* 0x000fe400078e0223 */
[----:B------:R-:W-:-:S02]  /*f7c0*/  VIADD R31, R31, 0x16820 ;  /* 0x000168201f1f7836 */ /* 0x000fc40000000000 */
[----:B------:R-:W-:Y:S02]  /*f7d0*/  IMAD R0, R0, UR6, RZ ;  /* 0x0000000600007c24 */ /* 0x000fe4000f8e02ff */
[----:B------:R-:W-:Y:S01]  /*f7e0*/  IMAD.WIDE.U32 R2, R29, UR6, R2 ;  /* 0x000000061d027c25 */ /* 0x000fe2000f8e0002 */
[----:B------:R-:W-:-:S03]  /*f7f0*/  PRMT R31, RZ, 0x654, R31 ;  /* 0x00000654ff1f7816 */ /* 0x000fc6000000001f */
[----:B------:R-:W-:Y:S01]  /*f800*/  IMAD R21, R29, UR7, R0 ;  /* 0x000000071d157c24 */ /* 0x000fe2000f8e0200 */
[----:B------:R-:W-:Y:S01]  /*f810*/  ULDC.64 UR6, c[0x0][0xa80] ;  /* 0x0002a00000067ab9 */ /* 0x000fe20000000a00 */
[----:B------:R-:W-:Y:S01]  /*f820*/  VIADD R0, R36, 0x30 ;  /* 0x0000003024007836 */ /* 0x000fe20000000000 */
[C---:B------:R-:W-:Y:S01]  /*f830*/  LEA R30, P0, R2.reuse, UR6, 0x1 ;  /* 0x00000006021e7c11 */ /* 0x040fe2000f8008ff */
[----:B------:R-:W-:Y:S01]  /*f840*/  IMAD.IADD R3, R3, 0x1, R21 ;  /* 0x0000000103037824 */ /* 0x000fe200078e0215 */
[----:B0-----:R0:W-:Y:S03]  /*f850*/  SYNCS.ARRIVE.TRANS64.RED.A1T0 RZ, [R31+URZ], RZ ;  /* 0x000000ff1fff79a7 */ /* 0x0011e6000810043f */
[----:B------:R-:W1:Y:S01]  /*f860*/  SHFL.IDX PT, R20, R30, RZ, 0x181f ;  /* 0x00181fff1e147589 */ /* 0x000e6200000e0000 */
[----:B------:R-:W-:Y:S01]  /*f870*/  LEA.HI.X R32, R2, UR7, R3, 0x1, P0 ;  /* 0x0000000702207c11 */ /* 0x000fe200080f0c03 */
[C---:B------:R-:W-:Y:S01]  /*f880*/  VIADD R2, R36.reuse, 0x60 ;  /* 0x0000006024027836 */ /* 0x040fe20000000000 */
[C---:B------:R-:W-:Y:S01]  /*f890*/  ISETP.GE.AND P0, PT, R19.reuse, UR5, PT ;  /* 0x0000000513007c0c */ /* 0x040fe2000bf06270 */
[----:B------:R-:W4:Y:S03]  /*f8a0*/  SHFL.IDX PT, R28, R30, 0x1, 0x181f ;  /* 0x00381f001e1c7f89 */ /* 0x000f2600000e0000 */
[-C--:B------:R-:W-:Y:S01]  /*f8b0*/  ISETP.GE.OR P1, PT, R36, R33.reuse, P0 ;  /* 0x000000212400720c */ /* 0x080fe20000726670 */
[----:B------:R-:W0:Y:S01]  /*f8c0*/  SHFL.IDX PT, R42, R30, 0x2, 0x181f ;  /* 0x00581f001e2a7f89 */ /* 0x000e2200000e0000 */
[-C--:B------:R-:W-:Y:S01]  /*f8d0*/  ISETP.GE.OR P2, PT, R0, R33.reuse, P0 ;  /* 0x000000210000720c */ /* 0x080fe20000746670 */
[----:B------:R-:W-:Y:S01]  /*f8e0*/  VIADD R0, R36, 0x90 ;  /* 0x0000009024007836 */ /* 0x000fe20000000000 */
[-C--:B------:R-:W-:Y:S01]  /*f8f0*/  ISETP.GE.OR P3, PT, R2, R33.reuse, P0 ;  /* 0x000000210200720c */ /* 0x080fe20000766670 */
[----:B------:R-:W0:Y:S03]  /*f900*/  SHFL.IDX PT, R34, R32, RZ, 0x181f ;  /* 0x00181fff20227589 */ /* 0x000e2600000e0000 */
[----:B------:R-:W-:Y:S01]  /*f910*/  ISETP.GE.OR P0, PT, R0, R33, P0 ;  /* 0x000000210000720c */ /* 0x000fe20000706670 */
[----:B------:R-:W0:Y:S04]  /*f920*/  SHFL.IDX PT, R38, R32, 0x1, 0x181f ;  /* 0x00381f0020267f89 */ /* 0x000e2800000e0000 */
[----:B------:R-:W0:Y:S01]  /*f930*/  SHFL.IDX PT, R40, R32, 0x2, 0x181f ;  /* 0x00581f0020287f89 */ /* 0x000e2200000e0000 */
[----:B-1----:R-:W-:-:S03]  /*f940*/  @!P1 LEA R2, P4, R19, R20, 0x1 ;  /* 0x0000001413029211 */ /* 0x002fc600078808ff */
[----:B------:R-:W1:Y:S01]  /*f950*/  SHFL.IDX PT, R30, R30, 0x3, 0x181f ;  /* 0x00781f001e1e7f89 */ /* 0x000e6200000e0000 */
[----:B----4-:R-:W-:-:S03]  /*f960*/  @!P2 LEA R20, P5, R19, R28, 0x1 ;  /* 0x0000001c1314a211 */ /* 0x010fc600078a08ff */
[----:B------:R-:W4:Y:S01]  /*f970*/  SHFL.IDX PT, R32, R32, 0x3, 0x181f ;  /* 0x00781f0020207f89 */ /* 0x000f2200000e0000 */
[C---:B0-----:R-:W-:Y:S02]  /*f980*/  @!P3 LEA R28, P6, R19.reuse, R42, 0x1 ;  /* 0x0000002a131cb211 */ /* 0x041fe400078c08ff */
[C-C-:B------:R-:W-:Y:S02]  /*f990*/  @!P1 LEA.HI.X R3, R19.reuse, R34, R157.reuse, 0x1, P4 ;  /* 0x0000002213039211 */ /* 0x140fe400020f0c9d */
[C-C-:B------:R-:W-:Y:S02]  /*f9a0*/  @!P2 LEA.HI.X R21, R19.reuse, R38, R157.reuse, 0x1, P5 ;  /* 0x000000261315a211 */ /* 0x140fe400028f0c9d */
[----:B------:R-:W-:Y:S01]  /*f9b0*/  @!P3 LEA.HI.X R29, R19, R40, R157, 0x1, P6 ;  /* 0x00000028131db211 */ /* 0x000fe200030f0c9d */
[----:B---3--:R0:W-:Y:S04]  /*f9c0*/  @!P1 ST.E.128 desc[UR48][R2.64], R4 ;  /* 0x0000000402009985 */ /* 0x0081e8000c101d30 */
[----:B--2---:R0:W-:Y:S04]  /*f9d0*/  @!P2 ST.E.128 desc[UR48][R20.64], R8 ;  /* 0x000000081400a985 */ /* 0x0041e8000c101d30 */
[----:B------:R0:W-:Y:S01]  /*f9e0*/  @!P3 ST.E.128 desc[UR48][R28.64], R12 ;  /* 0x0000000c1c00b985 */ /* 0x0001e2000c101d30 */
[----:B-1--4-:R-:W-:Y:S05]  /*f9f0*/  @P0 BRA `(.L_x_863) ;  /* 0x0000000400ec0947 */ /* 0x012fea0003800000 */
[----:B0-----:R-:W-:-:S04]  /*fa00*/  LEA R2, P0, R19, R30, 0x1 ;  /* 0x0000001e13027211 */ /* 0x001fc800078008ff */
[----:B------:R-:W-:-:S05]  /*fa10*/  LEA.HI.X R3, R19, R32, R157, 0x1, P0 ;  /* 0x0000002013037211 */ /* 0x000fca00000f0c9d */
[----:B-----5:R2:W-:Y:S01]  /*fa20*/  ST.E.128 desc[UR48][R2.64], R24 ;  /* 0x0000001802007985 */ /* 0x0205e2000c101d30 */
[----:B------:R-:W-:Y:S05]  /*fa30*/  BRA `(.L_x_863) ;  /* 0x0000000400dc7947 */ /* 0x000fea0003800000 */
.L_x_862:
[----:B------:R-:W0:Y:S01]  /*fa40*/  LDC R10, c[0x0][0xbe8] ;  /* 0x0002fa00ff0a7b82 */ /* 0x000e220000000800 */
[----:B------:R-:W1:Y:S01]  /*fa50*/  S2R R0, SR_TID.X ;  /* 0x0000000000007919 */ /* 0x000e620000002100 */
[----:B------:R-:W-:Y:S01]  /*fa60*/  USHF.R.S32.HI UR8, URZ, 0x1f, UR42 ;  /* 0x0000001f3f087899 */ /* 0x000fe2000801142a */
[----:B------:R-:W-:Y:S01]  /*fa70*/  BSSY B1, `(.L_x_864) ;  /* 0x0000031000017945 */ /* 0x000fe20003800000 */
[----:B------:R-:W-:Y:S01]  /*fa80*/  USHF.R.S32.HI UR9, URZ, 0x1f, UR40 ;  /* 0x0000001f3f097899 */ /* 0x000fe20008011428 */
[----:B------:R-:W-:Y:S01]  /*fa90*/  IMAD R6, R18, 0x30, R152 ;  /* 0x0000003012067824 */ /* 0x000fe200078e0298 */
[----:B0-----:R-:W-:Y:S01]  /*faa0*/  ISETP.NE.AND P1, PT, R10, 0x1, PT ;  /* 0x000000010a00780c */ /* 0x001fe20003f25270 */
[----:B-1----:R-:W-:-:S12]  /*fab0*/  VIADD R0, R0, 0xffffff80 ;  /* 0xffffff8000007836 */ /* 0x002fd80000000000 */
[----:B------:R-:W0:Y:S01]  /*fac0*/  @P1 LDC R9, c[0x0][0xbec] ;  /* 0x0002fb00ff091b82 */ /* 0x000e220000000800 */
[----:B------:R-:W-:-:S07]  /*fad0*/  ISETP.GE.AND P0, PT, R0, 0xc0, PT ;  /* 0x000000c00000780c */ /* 0x000fce0003f06270 */
[----:B------:R-:W1:Y:S06]  /*fae0*/  @P1 LDC R11, c[0x0][0xbf0] ;  /* 0x0002fc00ff0b1b82 */ /* 0x000e6c0000000800 */
[----:B------:R-:W-:Y:S05]  /*faf0*/  @P0 BRA `(.L_x_865) ;  /* 0x0000000000a00947 */ /* 0x000fea0003800000 */
[----:B------:R-:W2:Y:S01]  /*fb00*/  S2R R0, SR_TID.X ;  /* 0x0000000000007919 */ /* 0x000ea20000002100 */
[----:B------:R-:W3:Y:S01]  /*fb10*/  LDC R3, c[0x0][0xbe8] ;  /* 0x0002fa00ff037b82 */ /* 0x000ee20000000800 */
[----:B------:R-:W-:Y:S01]  /*fb20*/  IMAD.U32 R4, RZ, RZ, UR39 ;  /* 0x00000027ff047e24 */ /* 0x000fe2000f8e00ff */
[----:B------:R-:W-:Y:S02]  /*fb30*/  ULDC UR5, c[0x0][0xa88] ;  /* 0x0002a20000057ab9 */ /* 0x000fe40000000800 */
[----:B---3--:R-:W-:Y:S02]  /*fb40*/  IMAD R5, R3, UR5, RZ ;  /* 0x0000000503057c24 */ /* 0x008fe4000f8e02ff */
[----:B--2---:R-:W-:-:S04]  /*fb50*/  IADD3 R4, R4, -0x80, R0 ;  /* 0xffffff8004047810 */ /* 0x004fc80007ffe000 */
[----:B------:R-:W-:-:S13]  /*fb60*/  ISETP.GE.AND P0, PT, R4, R5, PT ;  /* 0x000000050400720c */ /* 0x000fda0003f06270 */
[----:B------:R-:W-:Y:S05]  /*fb70*/  @P0 BRA `(.L_x_865) ;  /* 0x0000000000800947 */ /* 0x000fea0003800000 */
[----:B------:R-:W-:Y:S01]  /*fb80*/  ISETP.NE.AND P0, PT, R3, 0x1, PT ;  /* 0x000000010300780c */ /* 0x000fe20003f05270 */
[----:B------:R-:W-:Y:S01]  /*fb90*/  ULDC.64 UR10, c[0x0][0xb90] ;  /* 0x0002e400000a7ab9 */ /* 0x000fe20000000a00 */
[----:B------:R-:W-:Y:S01]  /*fba0*/  IMAD.MOV.U32 R2, RZ, RZ, R4 ;  /* 0x000000ffff027224 */ /* 0x000fe200078e0004 */
[----:B------:R-:W-:Y:S02]  /*fbb0*/  UIMAD UR5, UR8, UR10, URZ ;  /* 0x0000000a080572a4 */ /* 0x000fe4000f8e023f */
[----:B------:R-:W-:Y:S02]  /*fbc0*/  UIMAD.WIDE.U32 UR6, UR42, UR10, URZ ;  /* 0x0000000a2a0672a5 */ /* 0x000fe4000f8e003f */
[----:B------:R-:W-:-:S03]  /*fbd0*/  UIMAD UR5, UR42, UR11, UR5 ;  /* 0x0000000b2a0572a4 */ /* 0x000fc6000f8e0205 */
[----:B------:R-:W-:Y:S01]  /*fbe0*/  ULDC.64 UR10, c[0x0][0xb98] ;  /* 0x0002e600000a7ab9 */ /* 0x000fe20000000a00 */
[----:B------:R-:W-:Y:S02]  /*fbf0*/  UIADD3 UR7, UR7, UR5, URZ ;  /* 0x0000000507077290 */ /* 0x000fe4000fffe03f */
[----:B------:R-:W2:Y:S01]  /*fc00*/  @P0 LDC R5, c[0x0][0xbec] ;  /* 0x0002fb00ff050b82 */ /* 0x000ea20000000800 */
[----:B------:R-:W-:Y:S02]  /*fc10*/  UIMAD UR5, UR9, UR10, URZ ;  /* 0x0000000a090572a4 */ /* 0x000fe4000f8e023f */
[----:B------:R-:W-:Y:S02]  /*fc20*/  UIMAD.WIDE.U32 UR6, UR40, UR10, UR6 ;  /* 0x0000000a280672a5 */ /* 0x000fe4000f8e0006 */
[----:B------:R-:W-:-:S03]  /*fc30*/  UIMAD UR5, UR40, UR11, UR5 ;  /* 0x0000000b280572a4 */ /* 0x000fc6000f8e0205 */
[----:B------:R-:W3:Y:S01]  /*fc40*/  @P0 LDC R7, c[0x0][0xbf0] ;  /* 0x0002fc00ff070b82 */ /* 0x000ee20000000800 */
[----:B------:R-:W-:Y:S01]  /*fc50*/  ULDC.64 UR10, c[0x0][0xb88] ;  /* 0x0002e200000a7ab9 */ /* 0x000fe20000000a00 */
[----:B--2---:R-:W-:-:S05]  /*fc60*/  @P0 IMAD.HI.U32 R0, R4, R5, RZ ;  /* 0x0000000504000227 */ /* 0x004fca00078e00ff */
[----:B---3--:R-:W-:-:S05]  /*fc70*/  @P0 SHF.R.U32.HI R2, RZ, R7, R0 ;  /* 0x00000007ff020219 */ /* 0x008fca0000011600 */
[----:B------:R-:W-:-:S04]  /*fc80*/  IMAD.MOV R5, RZ, RZ, -R2 ;  /* 0x000000ffff057224 */ /* 0x000fc800078e0a02 */
[----:B------:R-:W-:Y:S01]  /*fc90*/  IMAD R5, R3, R5, R4 ;  /* 0x0000000503057224 */ /* 0x000fe200078e0204 */
[----:B------:R-:W-:Y:S01]  /*fca0*/  SHF.R.S32.HI R3, RZ, 0x1f, R2 ;  /* 0x0000001fff037819 */ /* 0x000fe20000011402 */
[----:B------:R-:W-:Y:S01]  /*fcb0*/  IMAD.U32 R4, RZ, RZ, UR5 ;  /* 0x00000005ff047e24 */ /* 0x000fe2000f8e00ff */
        /* <DEDUP_REMOVED lines=12> */
.L_x_865:
[----:B------:R-:W-:Y:S05]  /*fd80*/  BSYNC B1 ;  /* 0x0000000000017941 */ /* 0x000fea0003800000 */
.L_x_864:
[----:B------:R-:W-:Y:S01]  /*fd90*/  ULDC.64 UR10, c[0x0][0xae8] ;  /* 0x0002ba00000a7ab9 */ /* 0x000fe20000000a00 */
[----:B------:R-:W-:Y:S01]  /*fda0*/  VIADD R6, R6, UR39 ;  /* 0x0000002706067c36 */ /* 0x000fe20008000000 */
[----:B------:R-:W-:Y:S02]  /*fdb0*/  UIMAD UR5, UR8, UR10, URZ ;  /* 0x0000000a080572a4 */ /* 0x000fe4000f8e023f */
[----:B------:R-:W-:Y:S01]  /*fdc0*/  UIMAD.WIDE.U32 UR6, UR42, UR10, URZ ;  /* 0x0000000a2a0672a5 */ /* 0x000fe2000f8e003f */
[----:B0-----:R-:W-:Y:S01]  /*fdd0*/  @P1 IMAD.HI.U32 R0, R6, R9, RZ ;  /* 0x0000000906001227 */ /* 0x001fe200078e00ff */
[----:B------:R-:W-:-:S03]  /*fde0*/  UIMAD UR5, UR42, UR11, UR5 ;  /* 0x0000000b2a0572a4 */ /* 0x000fc6000f8e0205 */
[----:B------:R-:W-:Y:S01]  /*fdf0*/  ULDC.64 UR10, c[0x0][0xaf0] ;  /* 0x0002bc00000a7ab9 */ /* 0x000fe20000000a00 */
[----:B------:R-:W-:Y:S01]  /*fe00*/  UIADD3 UR7, UR7, UR5, URZ ;  /* 0x0000000507077290 */ /* 0x000fe2000fffe03f */
[----:B--2---:R-:W-:Y:S01]  /*fe10*/  IMAD.MOV.U32 R5, RZ, RZ, R6 ;  /* 0x000000ffff057224 */ /* 0x004fe200078e0006 */
[----:B------:R-:W-:Y:S01]  /*fe20*/  UIMAD UR5, UR9, UR10, URZ ;  /* 0x0000000a090572a4 */ /* 0x000fe2000f8e023f */
[----:B-1----:R-:W-:-:S03]  /*fe30*/  @P1 SHF.R.U32.HI R5, RZ, R11, R0 ;  /* 0x0000000bff051219 */ /* 0x002fc60000011600 */
[----:B------:R-:W-:Y:S01]  /*fe40*/  UIMAD UR5, UR40, UR11, UR5 ;  /* 0x0000000b280572a4 */ /* 0x000fe2000f8e0205 */
[--C-:B------:R-:W-:Y:S01]  /*fe50*/  SHF.R.S32.HI R0, RZ, 0x1f, R5.reuse ;  /* 0x0000001fff007819 */ /* 0x100fe20000011405 */
[----:B------:R-:W-:Y:S01]  /*fe60*/  UIMAD.WIDE.U32 UR40, UR40, UR10, UR6 ;  /* 0x0000000a282872a5 */ /* 0x000fe2000f8e0006 */
[----:B------:R-:W-:Y:S02]  /*fe70*/  IMAD.MOV R7, RZ, RZ, -R5 ;  /* 0x000000ffff077224 */ /* 0x000fe400078e0a05 */
[----:B------:R-:W-:Y:S01]  /*fe80*/  ULDC.64 UR6, c[0x0][0xae0] ;  /* 0x0002b80000067ab9 */ /* 0x000fe20000000a00 */
[----:B------:R-:W-:Y:S01]  /*fe90*/  UIADD3 UR5, UR41, UR5, URZ ;  /* 0x0000000529057290 */ /* 0x000fe2000fffe03f */
[----:B------:R-:W-:Y:S02]  /*fea0*/  IMAD R7, R10, R7, R6 ;  /* 0x000000070a077224 */ /* 0x000fe400078e0206 */
[----:B------:R-:W-:Y:S02]  /*feb0*/  IMAD R0, R0, UR6, RZ ;  /* 0x0000000600007c24 */ /* 0x000fe4000f8e02ff */
[----:B------:R-:W-:-:S02]  /*fec0*/  IMAD.U32 R3, RZ, RZ, UR41 ;  /* 0x00000029ff037e24 */ /* 0x000fc4000f8e00ff */
[----:B------:R-:W-:Y:S02]  /*fed0*/  IMAD.U32 R2, RZ, RZ, UR40 ;  /* 0x00000028ff027e24 */ /* 0x000fe4000f8e00ff */
[----:B------:R-:W-:Y:S01]  /*fee0*/  IMAD.U32 R3, RZ, RZ, UR5 ;  /* 0x00000005ff037e24 */ /* 0x000fe2000f8e00ff */
[----:B------:R-:W-:Y:S01]  /*fef0*/  ULDC UR5, c[0x0][0xac8] ;  /* 0x0002b20000057ab9 */ /* 0x000fe20000000800 */
[C---:B------:R-:W-:Y:S01]  /*ff00*/  IMAD R9, R5.reuse, UR7, R0 ;  /* 0x0000000705097c24 */ /* 0x040fe2000f8e0200 */
[----:B------:R-:W-:Y:S01]  /*ff10*/  SHF.R.S32.HI R0, RZ, 0x1f, R7 ;  /* 0x0000001fff007819 */ /* 0x000fe20000011407 */
[----:B------:R-:W-:Y:S01]  /*ff20*/  IMAD.WIDE.U32 R2, R5, UR6, R2 ;  /* 0x0000000605027c25 */ /* 0x000fe2000f8e0002 */
[----:B------:R-:W-:-:S03]  /*ff30*/  ULDC.64 UR6, c[0x0][0xad8] ;  /* 0x0002b60000067ab9 */ /* 0x000fc60000000a00 */
[----:B------:R-:W-:Y:S02]  /*ff40*/  IMAD R0, R0, UR6, RZ ;  /* 0x0000000600007c24 */ /* 0x000fe4000f8e02ff */
[----:B------:R-:W-:Y:S02]  /*ff50*/  IMAD.IADD R3, R3, 0x1, R9 ;  /* 0x0000000103037824 */ /* 0x000fe400078e0209 */
[C---:B------:R-:W-:Y:S02]  /*ff60*/  IMAD R5, R7.reuse, UR7, R0 ;  /* 0x0000000707057c24 */ /* 0x040fe4000f8e0200 */
[----:B------:R-:W-:Y:S01]  /*ff70*/  IMAD.WIDE.U32 R2, R7, UR6, R2 ;  /* 0x0000000607027c25 */ /* 0x000fe2000f8e0002 */
[----:B------:R-:W-:-:S03]  /*ff80*/  ULDC.64 UR6, c[0x0][0xa80] ;  /* 0x0002a00000067ab9 */ /* 0x000fc60000000a00 */
[----:B------:R-:W-:Y:S01]  /*ff90*/  IMAD.IADD R5, R3, 0x1, R5 ;  /* 0x0000000103057824 */ /* 0x000fe200078e0205 */
[----:B------:R-:W-:Y:S01]  /*ffa0*/  LEA R9, P0, R2, UR6, 0x1 ;  /* 0x0000000602097c11 */ /* 0x000fe2000f8008ff */
[----:B------:R-:W-:Y:S01]  /*ffb0*/  ULDC UR6, c[0x0][0xa88] ;  /* 0x0002a20000067ab9 */ /* 0x000fe20000000800 */
[----:B------:R-:W-:Y:S02]  /*ffc0*/  VIADD R7, R152, UR39 ;  /* 0x0000002798077c36 */ /* 0x000fe40008000000 */
[----:B------:R-:W-:Y:S01]  /*ffd0*/  LEA.HI.X R11, R2, UR7, R5, 0x1, P0 ;  /* 0x00000007020b7c11 */ /* 0x000fe200080f0c05 */
[----:B------:R-:W0:Y:S01]  /*ffe0*/  SHFL.IDX PT, R4, R9, 0x1, 0x181f ;  /* 0x00381f0009047f89 */ /* 0x000e2200000e0000 */
[----:B------:R-:W-:Y:S01]  /*fff0*/  IMAD R20, R10, UR6, RZ ;  /* 0x000000060a147c24 */ /* 0x000fe2000f8e02ff */
[----:B------:R-:W-:Y:S01]  /*10000*/  ISETP.GE.AND P0, PT, R19, UR5, PT ;  /* 0x0000000513007c0c */ /* 0x000fe2000bf06270 */
[C---:B------:R-:W-:Y:S01]  /*10010*/  VIADD R3, R7.reuse, 0x30 ;  /* 0x0000003007037836 */ /* 0x040fe20000000000 */
[----:B------:R-:W1:Y:S01]  /*10020*/  SHFL.IDX PT, R2, R9, RZ, 0x181f ;  /* 0x00181fff09027589 */ /* 0x000e6200000e0000 */
        /* <DEDUP_REMOVED lines=8> */
[----:B------:R-:W4:Y:S04]  /*100b0*/  SHFL.IDX PT, R8, R9, 0x3, 0x181f ;  /* 0x00781f0009087f89 */ /* 0x000f2800000e0000 */
[----:B------:R-:W5:Y:S04]  /*100c0*/  SHFL.IDX PT, R10, R11, 0x1, 0x181f ;  /* 0x00381f000b0a7f89 */ /* 0x000f6800000e0000 */
[----:B------:R-:W5:Y:S01]  /*100d0*/  SHFL.IDX PT, R12, R11, 0x2, 0x181f ;  /* 0x00581f000b0c7f89 */ /* 0x000f6200000e0000 */
[----:B0-----:R-:W-:-:S03]  /*100e0*/  @!P2 LEA R4, P5, R19, R4, 0x1 ;  /* 0x000000041304a211 */ /* 0x001fc600078a08ff */
[----:B------:R-:W0:Y:S01]  /*100f0*/  SHFL.IDX PT, R14, R11, 0x3, 0x181f ;  /* 0x00781f000b0e7f89 */ /* 0x000e2200000e0000 */
[C---:B-1----:R-:W-:Y:S02]  /*10100*/  @!P3 LEA R2, P6, R19.reuse, R2, 0x1 ;  /* 0x000000021302b211 */ /* 0x042fe400078c08ff */
[C---:B--2---:R-:W-:Y:S02]  /*10110*/  @!P1 LEA R6, P4, R19.reuse, R6, 0x1 ;  /* 0x0000000613069211 */ /* 0x044fe400078808ff */
[C---:B---3--:R-:W-:Y:S02]  /*10120*/  @!P3 LEA.HI.X R3, R19.reuse, R0, R157, 0x1, P6 ;  /* 0x000000001303b211 */ /* 0x048fe400030f0c9d */
[----:B----4-:R-:W-:-:S03]  /*10130*/  @!P0 LEA R8, P6, R19, R8, 0x1 ;  /* 0x0000000813088211 */ /* 0x010fc600078c08ff */
[----:B------:R1:W-:Y:S01]  /*10140*/  @!P3 ST.E.128 desc[UR48][R2.64], RZ ;  /* 0x000000ff0200b985 */ /* 0x0003e2000c101d30 */
[C-C-:B-----5:R-:W-:Y:S02]  /*10150*/  @!P2 LEA.HI.X R5, R19.reuse, R10, R157.reuse, 0x1, P5 ;  /* 0x0000000a1305a211 */ /* 0x160fe400028f0c9d */
[----:B------:R-:W-:-:S03]  /*10160*/  @!P1 LEA.HI.X R7, R19, R12, R157, 0x1, P4 ;  /* 0x0000000c13079211 */ /* 0x000fc600020f0c9d */
[----:B------:R1:W-:Y:S01]  /*10170*/  @!P2 ST.E.128 desc[UR48][R4.64], RZ ;  /* 0x000000ff0400a985 */ /* 0x0003e2000c101d30 */
[----:B0-----:R-:W-:-:S03]  /*10180*/  @!P0 LEA.HI.X R9, R19, R14, R157, 0x1, P6 ;  /* 0x0000000e13098211 */ /* 0x001fc600030f0c9d */
[----:B------:R1:W-:Y:S04]  /*10190*/  @!P1 ST.E.128 desc[UR48][R6.64], RZ ;  /* 0x000000ff06009985 */ /* 0x0003e8000c101d30 */
[----:B------:R1:W-:Y:S02]  /*101a0*/  @!P0 ST.E.128 desc[UR48][R8.64], RZ ;  /* 0x000000ff08008985 */ /* 0x0003e4000c101d30 */
.L_x_863:
[----:B------:R-:W-:Y:S05]  /*101b0*/  BSYNC B0 ;  /* 0x0000000000007941 */ /* 0x000fea0003800000 */
.L_x_861:
[----:B------:R-:W-:Y:S02]  /*101c0*/  ULDC UR5, c[0x0][0xc38] ;  /* 0x00030e0000057ab9 */ /* 0x000fe40000000800 */
[----:B------:R-:W-:-:S06]  /*101d0*/  UISETP.GE.AND UP0, UPT, UR4, UR5, UPT ;  /* 0x000000050400728c */ /* 0x000fcc000bf06270 */
[----:B------:R-:W-:-:S13]  /*101e0*/  PLOP3.LUT P0, PT, PT, PT, UP0, 0x80, 0x0 ;  /* 0x000000000000781c */ /* 0x000fda0003f0f008 */
[----:B------:R-:W-:Y:S05]  /*101f0*/  @!P0 BRA `(.L_x_866) ;  /* 0xffffff0800dc8947 */ /* 0x000fea000383ffff */
[----:B------:R-:W-:Y:S05]  /*10200*/  EXIT ;  /* 0x000000000000794d */ /* 0x000fea0003800000 */
.L_x_780:
[----:B------:R-:W-:-:S08]  /*10210*/  NOP ;  /* 0x0000000000007918 */ /* 0x000fd00000000000 */
[----:B------:R-:W0:-:S00]  /*10220*/  USETMAXREG.DEALLOC.CTAPOOL 0x20 ;  /* 0x00000020000079c8 */ /* 0x000e0000080e0500 */
[----:B0-----:R-:W-:-:S06]  /*10230*/  LOP3.LUT R0, R0, 0x3, RZ, 0xc0, !PT ;  /* 0x0000000300007812 */ /* 0x001fcc00078ec0ff */
[----:B------:R-:W0:Y:S01]  /*10240*/  S2UR UR6, SR_CTAID.X ;  /* 0x00000000000679c3 */ /* 0x000e220000002500 */
[----:B------:R-:W-:Y:S01]  /*10250*/  LOP3.LUT R22, R22, 0xfffffffb, RZ, 0xc0, !PT ;  /* 0xfffffffb16167812 */ /* 0x000fe200078ec0ff */
[----:B------:R-:W-:Y:S01]  /*10260*/  IMAD.MOV.U32 R16, RZ, RZ, RZ ;  /* 0x000000ffff107224 */ /* 0x000fe200078e00ff */
[----:B------:R1:W2:Y:S01]  /*10270*/  SHFL.IDX PT, R2, R0, RZ, 0x1f ;  /* 0x00001fff00027589 */ /* 0x0002a200000e0000 */
[----:B------:R-:W-:Y:S02]  /*10280*/  IMAD.MOV.U32 R24, RZ, RZ, 0x1 ;  /* 0x00000001ff187424 */ /* 0x000fe400078e00ff */
[----:B------:R-:W-:Y:S02]  /*10290*/  IMAD.MOV.U32 R29, RZ, RZ, RZ ;  /* 0x000000ffff1d7224 */ /* 0x000fe400078e00ff */
[----:B-1----:R-:W0:Y:S01]  /*102a0*/  LDC R0, c[0x0][0xc38] ;  /* 0x00030e00ff007b82 */ /* 0x002e220000000800 */
[----:B--2---:R-:W-:-:S13]  /*102b0*/  ISETP.NE.AND P0, PT, R2, RZ, PT ;  /* 0x000000ff0200720c */ /* 0x004fda0003f05270 */
[----:B------:R-:W-:Y:S01]  /*102c0*/  @P0 LOP3.LUT R22, R22, 0x4, RZ, 0xfc, !PT ;  /* 0x0000000416160812 */ /* 0x000fe200078efcff */
[----:B------:R-:W-:Y:S06]  /*102d0*/  @P0 BAR.ARV 0x4, 0x200 ;  /* 0x0108000000000b1d */ /* 0x000fec0000002000 */
[----:B0-----:R-:W-:-:S13]  /*102e0*/  ISETP.LE.AND P0, PT, R0, UR6, PT ;  /* 0x0000000600007c0c */ /* 0x001fda000bf03270 */
[----:B------:R-:W-:Y:S05]  /*102f0*/  @P0 BRA `(.L_x_867) ;  /* 0x0000003c00080947 */ /* 0x000fea0003800000 */
[----:B------:R-:W0:Y:S01]  /*10300*/  S2R R6, SR_TID.X ;  /* 0x0000000000067919 */ /* 0x000e220000002100 */
[----:B------:R-:W1:Y:S01]  /*10310*/  S2UR UR5, SR_CgaCtaId ;  /* 0x00000000000579c3 */ /* 0x000e620000008800 */
[----:B------:R-:W-:Y:S01]  /*10320*/  UMOV UR4, 0x400 ;  /* 0x0000040000047882 */ /* 0x000fe20000000000 */
[----:B------:R-:W-:Y:S01]  /*10330*/  IMAD.U32 R27, RZ, RZ, UR6 ;  /* 0x00000006ff1b7e24 */ /* 0x000fe2000f8e00ff */
[----:B------:R-:W-:Y:S01]  /*10340*/  ULDC UR42, c[0x0][0xc] ;  /* 0x00000300002a7ab9 */ /* 0x000fe20000000800 */
[----:B------:R-:W-:Y:S01]  /*10350*/  IMAD.MOV.U32 R24, RZ, RZ, 0x1 ;  /* 0x00000001ff187424 */ /* 0x000fe200078e00ff */
[----:B------:R-:W-:Y:S01]  /*10360*/  ULDC.64 UR46, c[0x0][0x198] ;  /* 0x00006600002e7ab9 */ /* 0x000fe20000000a00 */
[----:B------:R-:W-:Y:S02]  /*10370*/  IMAD.MOV.U32 R29, RZ, RZ, RZ ;  /* 0x000000ffff1d7224 */ /* 0x000fe400078e00ff */
[----:B------:R-:W-:Y:S01]  /*10380*/  IMAD.MOV.U32 R16, RZ, RZ, RZ ;  /* 0x000000ffff107224 */ /* 0x000fe200078e00ff */
[----:B-1----:R-:W-:-:S06]  /*10390*/  ULEA UR4, UR5, UR4, 0x18 ;  /* 0x0000000405047291 */ /* 0x002fcc000f8ec03f */
[----:B------:R-:W-:Y:S01]  /*103a0*/  IMAD.U32 R17, RZ, RZ, UR4 ;  /* 0x00000004ff117e24 */ /* 0x000fe2000f8e00ff */
[C---:B0-----:R-:W-:Y:S01]  /*103b0*/  LOP3.LUT R5, R6.reuse, 0x7f, RZ, 0xc0, !PT ;  /* 0x0000007f06057812 */ /* 0x041fe200078ec0ff */
[C---:B------:R-:W-:Y:S01]  /*103c0*/  IMAD.SHL.U32 R0, R6.reuse, 0x8, RZ ;  /* 0x0000000806007824 */ /* 0x040fe200078e00ff */
[C---:B------:R-:W-:Y:S01]  /*103d0*/  LOP3.LUT R28, R6.reuse, 0x1f, RZ, 0xc0, !PT ;  /* 0x0000001f061c7812 */ /* 0x040fe200078ec0ff */
[----:B------:R-:W-:Y:S02]  /*103e0*/  IMAD.SHL.U32 R4, R6, 0x10, RZ ;  /* 0x0000001006047824 */ /* 0x000fe400078e00ff */
[----:B------:R-:W-:Y:S01]  /*103f0*/  IMAD.SHL.U32 R3, R5, 0x8, RZ ;  /* 0x0000000805037824 */ /* 0x000fe200078e00ff */
[----:B------:R-:W-:-:S04]  /*10400*/  LOP3.LUT R2, R0, 0x1f8, RZ, 0xc0, !PT ;  /* 0x000001f800027812 */ /* 0x000fc800078ec0ff */
[----:B------:R-:W-:-:S04]  /*10410*/  LOP3.LUT R2, R2, 0x38, R6, 0x78, !PT ;  /* 0x0000003802027812 */ /* 0x000fc800078e7806 */
[----:B------:R-:W-:Y:S02]  /*10420*/  LOP3.LUT R2, R2, 0x200, R3, 0xf8, !PT ;  /* 0x0000020002027812 */ /* 0x000fe400078ef803 */
[----:B------:R-:W-:-:S03]  /*10430*/  SHF.R.U32.HI R3, RZ, 0x3, R5 ;  /* 0x00000003ff037819 */ /* 0x000fc60000011605 */
[----:B------:R-:W-:Y:S01]  /*10440*/  IMAD R26, R2, 0x2, R17 ;  /* 0x00000002021a7824 */ /* 0x000fe200078e0211 */
[----:B------:R-:W-:-:S07]  /*10450*/  LOP3.LUT R0, R3, 0x70, R4, 0xf8, !PT ;  /* 0x0000007003007812 */ /* 0x000fce00078ef804 */
.L_x_951:
[----:B------:R-:W-:Y:S01]  /*10460*/  ULDC UR8, c[0x0][0xc60] ;  /* 0x0003180000087ab9 */ /* 0x000fe20000000800 */
[C---:B------:R-:W-:Y:S01]  /*10470*/  R2UR UR7, R27.reuse ;  /* 0x000000001b0772ca */ /* 0x040fe200000e0000 */
[----:B------:R-:W-:Y:S01]  /*10480*/  UISETP.NE.AND UP0, UPT, UR8, 0x1, UPT ;  /* 0x000000010800788c */ /* 0x000fe2000bf05270 */
[----:B------:R-:W-:-:S10]  /*10490*/  R2UR UR6, R27 ;  /* 0x000000001b0672ca */ /* 0x000fd400000e0000 */
        /* <DEDUP_REMOVED lines=9> */
[----:B0-----:R-:W-:Y:S05]  /*10530*/  @!P0 BRA `(.L_x_868) ;  /* 0x0000000000208947 */ /* 0x001fea0003800000 */
        /* <DEDUP_REMOVED lines=8> */
.L_x_868:
[----:B------:R-:W-:Y:S01]  /*105c0*/  ULDC UR9, c[0x0][0xc54] ;  /* 0x0003150000097ab9 */ /* 0x000fe20000000800 */
[----:B------:R-:W-:Y:S01]  /*105d0*/  UMOV UR6, UR8 ;  /* 0x0000000800067c82 */ /* 0x000fe20008000000 */
[----:B------:R-:W-:-:S11]  /*105e0*/  UISETP.NE.AND UP0, UPT, UR9, 0x1, UPT ;  /* 0x000000010900788c */ /* 0x000fd6000bf05270 */
[----:B------:R-:W-:Y:S02]  /*105f0*/  @UP0 ULDC.64 UR10, c[0x0][0xc58] ;  /* 0x00031600000a0ab9 */ /* 0x000fe40000000a00 */
[----:B------:R-:W-:-:S04]  /*10600*/  UIMAD.WIDE.U32 UR4, UR8, UR10, URZ ;  /* 0x0000000a080472a5 */ /* 0x000fc8000f8e003f */
[----:B------:R-:W-:-:S04]  /*10610*/  @UP0 USHF.R.U32.HI UR6, URZ, UR11, UR5 ;  /* 0x0000000b3f060299 */ /* 0x000fc80008011605 */
[----:B------:R-:W-:-:S12]  /*10620*/  UIMAD UR4, UR6, UR9, URZ ;  /* 0x00000009060472a4 */ /* 0x000fd8000f8e023f */
.L_x_869:
[----:B------:R-:W-:Y:S02]  /*10630*/  ULOP3.LUT UR5, URZ, UR6, URZ, 0x33, !UPT ;  /* 0x000000063f057292 */ /* 0x000fe4000f8e333f */
[----:B------:R-:W-:Y:S01]  /*10640*/  UIADD3 UR4, UR8, -UR4, URZ ;  /* 0x8000000408047290 */ /* 0x000fe2000fffe03f */
[----:B------:R-:W-:Y:S01]  /*10650*/  ULDC UR15, c[0x0][0xc48] ;  /* 0x00031200000f7ab9 */ /* 0x000fe20000000800 */
[----:B------:R-:W-:Y:S01]  /*10660*/  ULDC UR9, c[0x0][0x448] ;  /* 0x0001120000097ab9 */ /* 0x000fe20000000800 */
[----:B------:R-:W-:Y:S01]  /*10670*/  ULDC UR41, c[0x0][0xc3c] ;  /* 0x00030f0000297ab9 */ /* 0x000fe20000000800 */
[----:B------:R-:W-:Y:S02]  /*10680*/  UISETP.NE.AND UP2, UPT, UR15, 0x1, UPT ;  /* 0x000000010f00788c */ /* 0x000fe4000bf45270 */
[----:B------:R-:W-:Y:S02]  /*10690*/  UISETP.NE.AND UP1, UPT, UR9, 0x1, UPT ;  /* 0x000000010900788c */ /* 0x000fe4000bf25270 */
[----:B------:R-:W-:Y:S01]  /*106a0*/  UIADD3 UR41, UR5, UR41, URZ ;  /* 0x0000002905297290 */ /* 0x000fe2000fffe03f */
[----:B------:R-:W-:Y:S01]  /*106b0*/  ULDC UR14, c[0x0][0xc54] ;  /* 0x00031500000e7ab9 */ /* 0x000fe20000000800 */
[----:B------:R-:W-:Y:S01]  /*106c0*/  ULDC.64 UR10, c[0x0][0x418] ;  /* 0x00010600000a7ab9 */ /* 0x000fe20000000a00 */
[----:B------:R-:W-:-:S02]  /*106d0*/  UIMAD UR14, UR7, UR14, UR4 ;  /* 0x0000000e070e72a4 */ /* 0x000fc4000f8e0204 */
[----:B------:R-:W-:Y:S01]  /*106e0*/  UISETP.NE.U32.AND UP0, UPT, UR10, URZ, UPT ;  /* 0x0000003f0a00728c */ /* 0x000fe2000bf05070 */
[----:B------:R-:W-:Y:S01]  /*106f0*/  ULDC.64 UR4, c[0x0][0x9e0] ;  /* 0x0002780000047ab9 */ /* 0x000fe20000000a00 */
[----:B------:R-:W-:Y:S02]  /*10700*/  UIMAD UR41, UR41, 0xc0, URZ ;  /* 0x000000c0292978a4 */ /* 0x000fe4000f8e023f */
[----:B------:R-:W-:Y:S02]  /*10710*/  UISETP.GE.AND UP3, UPT, UR5, 0x1, UPT ;  /* 0x000000010500788c */ /* 0x000fe4000bf66270 */
[----:B------:R-:W-:Y:S02]  /*10720*/  UISETP.NE.AND.EX UP0, UPT, UR11, URZ, UPT, UP0 ;  /* 0x0000003f0b00728c */ /* 0x000fe4000bf05300 */
[----:B------:R-:W-:Y:S01]  /*10730*/  UIADD3 UR9, UR41, 0xbf, URZ ;  /* 0x000000bf29097890 */ /* 0x000fe2000fffe03f */
[----:B------:R-:W-:Y:S01]  /*10740*/  ULDC UR8, c[0x0][0x424] ;  /* 0x0001090000087ab9 */ /* 0x000fe20000000800 */
[----:B------:R-:W-:Y:S01]  /*10750*/  ULDC UR6, c[0x0][0x288] ;  /* 0x0000a20000067ab9 */ /* 0x000fe20000000800 */
[----:B------:R-:W-:Y:S01]  /*10760*/  @UP2 ULDC UR10, c[0x0][0xc4c] ;  /* 0x00031300000a2ab9 */ /* 0x000fe20000000800 */
[----:B------:R-:W-:Y:S01]  /*10770*/  @UP1 ULDC UR12, c[0x0][0x44c] ;  /* 0x00011300000c1ab9 */ /* 0x000fe20000000800 */
[----:B------:R-:W-:Y:S01]  /*10780*/  UIADD3 UR16, -UR6, 0x1, URZ ;  /* 0x0000000106107890 */ /* 0x000fe2000fffe13f */
[----:B------:R-:W-:Y:S01]  /*10790*/  PLOP3.LUT P1, PT, PT, PT, UP3, 0x80, 0x0 ;  /* 0x000000000000781c */ /* 0x000fe20003f2f038 */
[----:B------:R-:W-:-:S02]  /*107a0*/  UIMAD.WIDE.U32 UR10, UR14, UR10, URZ ;  /* 0x0000000a0e0a72a5 */ /* 0x000fc4000f8e003f */
[----:B------:R-:W-:Y:S02]  /*107b0*/  USEL UR8, UR8, 0x1, UP0 ;  /* 0x0000000108087887 */ /* 0x000fe40008000000 */
[----:B------:R-:W-:Y:S01]  /*107c0*/  UIMAD.WIDE.U32 UR12, UR9, UR12, URZ ;  /* 0x0000000c090c72a5 */ /* 0x000fe2000f8e003f */
[----:B------:R-:W-:Y:S01]  /*107d0*/  ULDC UR7, c[0x0][0x2f0] ;  /* 0x0000bc0000077ab9 */ /* 0x000fe20000000800 */
[----:B------:R-:W-:Y:S01]  /*107e0*/  @UP2 ULDC UR17, c[0x0][0xc50] ;  /* 0x0003140000112ab9 */ /* 0x000fe20000000800 */
[----:B------:R-:W-:Y:S01]  /*107f0*/  @UP1 ULDC UR18, c[0x0][0x450] ;  /* 0x0001140000121ab9 */ /* 0x000fe20000000800 */
[----:B------:R-:W-:Y:S01]  /*10800*/  UMOV UR43, UR14 ;  /* 0x0000000e002b7c82 */ /* 0x000fe20008000000 */
[----:B------:R-:W-:Y:S02]  /*10810*/  UIMAD UR16, UR8, UR7, UR16 ;  /* 0x00000007081072a4 */ /* 0x000fe4000f8e0210 */
[----:B------:R-:W-:Y:S02]  /*10820*/  @UP2 USHF.R.U32.HI UR43, URZ, UR17, UR11 ;  /* 0x000000113f2b2299 */ /* 0x000fe4000801160b */
[----:B------:R-:W-:-:S02]  /*10830*/  @UP1 USHF.R.U32.HI UR9, URZ, UR18, UR13 ;  /* 0x000000123f091299 */ /* 0x000fc4000801160d */
[----:B------:R-:W-:Y:S02]  /*10840*/  UIADD3 UR36, -UR43, URZ, URZ ;  /* 0x0000003f2b247290 */ /* 0x000fe4000fffe13f */
[----:B------:R-:W-:Y:S02]  /*10850*/  UIADD3 UR10, UR16, UR9, URZ ;  /* 0x00000009100a7290 */ /* 0x000fe4000fffe03f */
[----:B------:R-:W-:Y:S02]  /*10860*/  UIMAD UR36, UR15, UR36, UR14 ;  /* 0x000000240f2472a4 */ /* 0x000fe4000f8e020e */
[----:B------:R-:W-:Y:S01]  /*10870*/  UIADD3 UR4, UR10, UR4, URZ ;  /* 0x000000040a047290 */ /* 0x000fe2000fffe03f */
[----:B------:R-:W-:Y:S11]  /*10880*/  @!P1 BRA `(.L_x_870) ;  /* 0x0000000000449947 */ /* 0x000ff60003800000 */
        /* <DEDUP_REMOVED lines=10> */
.L_x_871:
[----:B------:R-:W-:-:S11]  /*10930*/  UISETP.NE.AND UP0, UPT, UR5, 0x1, UPT ;  /* 0x000000010500788c */ /* 0x000fd6000bf05270 */
[----:B------:R-:W-:Y:S02]  /*10940*/  @UP0 ULDC.64 UR12, c[0x0][0x9e8] ;  /* 0x00027a00000c0ab9 */ /* 0x000fe40000000a00 */
[----:B------:R-:W-:-:S04]  /*10950*/  UIMAD.WIDE.U32 UR10, UR9, UR12, URZ ;  /* 0x0000000c090a72a5 */ /* 0x000fc8000f8e003f */
[----:B------:R-:W-:-:S12]  /*10960*/  @UP0 USHF.R.U32.HI UR9, URZ, UR13, UR11 ;  /* 0x0000000d3f090299 */ /* 0x000fd8000801160b */
.L_x_872:
[----:B------:R-:W-:-:S04]  /*10970*/  UIMAD UR9, UR9, UR5, UR5 ;  /* 0x00000005090972a4 */ /* 0x000fc8000f8e0205 */
[----:B------:R-:W-:-:S04]  /*10980*/  UISETP.LT.AND UP0, UPT, UR4, UR9, UPT ;  /* 0x000000090400728c */ /* 0x000fc8000bf01270 */
[----:B------:R-:W-:-:S12]  /*10990*/  USEL UR4, UR4, UR9, UP0 ;  /* 0x0000000904047287 */ /* 0x000fd80008000000 */
.L_x_870:
[----:B------:R-:W-:Y:S02]  /*109a0*/  UIMAD UR13, UR8, UR7, 0x7f ;  /* 0x0000007f080d74a4 */ /* 0x000fe4000f8e0207 */
[----:B------:R-:W-:Y:S02]  /*109b0*/  UIADD3 UR4, UR4, 0x7f, URZ ;  /* 0x0000007f04047890 */ /* 0x000fe4000fffe03f */
[----:B------:R-:W-:Y:S02]  /*109c0*/  USHF.R.S32.HI UR14, URZ, 0x1f, UR13 ;  /* 0x0000001f3f0e7899 */ /* 0x000fe4000801140d */
[----:B------:R-:W-:Y:S01]  /*109d0*/  USHF.R.S32.HI UR9, URZ, 0x1f, UR4 ;  /* 0x0000001f3f097899 */ /* 0x000fe20008011404 */
[----:B------:R-:W-:Y:S01]  /*109e0*/  @UP1 ULDC UR10, c[0x0][0x44c] ;  /* 0x00011300000a1ab9 */ /* 0x000fe20000000800 */
[----:B------:R-:W-:Y:S02]  /*109f0*/  ULEA.HI UR14, UR14, UR13, URZ, 0x7 ;  /* 0x0000000d0e0e7291 */ /* 0x000fe4000f8f383f */
[----:B------:R-:W-:-:S02]  /*10a00*/  UIMAD.WIDE.U32 UR10, UR41, UR10, URZ ;  /* 0x0000000a290a72a5 */ /* 0x000fc4000f8e003f */
[----:B------:R-:W-:Y:S01]  /*10a10*/  ULEA.HI UR9, UR9, UR4, URZ, 0x7 ;  /* 0x0000000409097291 */ /* 0x000fe2000f8f383f */
[----:B------:R-:W-:Y:S01]  /*10a20*/  @UP1 ULDC UR15, c[0x0][0x450] ;  /* 0x00011400000f1ab9 */ /* 0x000fe20000000800 */
[----:B------:R-:W-:Y:S01]  /*10a30*/  UMOV UR12, UR41 ;  /* 0x00000029000c7c82 */ /* 0x000fe20008000000 */
[----:B------:R-:W-:Y:S02]  /*10a40*/  UIMAD UR4, UR8, UR7, -UR6 ;  /* 0x00000007080472a4 */ /* 0x000fe4000f8e0a06 */
[----:B------:R-:W-:Y:S02]  /*10a50*/  USHF.R.S32.HI UR14, URZ, 0x7, UR14 ;  /* 0x000000073f0e7899 */ /* 0x000fe4000801140e */
[----:B------:R-:W-:Y:S02]  /*10a60*/  USHF.R.S32.HI UR9, URZ, 0x7, UR9 ;  /* 0x000000073f097899 */ /* 0x000fe40008011409 */
[----:B------:R-:W-:Y:S02]  /*10a70*/  @UP1 USHF.R.U32.HI UR12, URZ, UR15, UR11 ;  /* 0x0000000f3f0c1299 */ /* 0x000fe4000801160b */
[----:B------:R-:W-:-:S02]  /*10a80*/  UISETP.LT.AND UP0, UPT, UR14, UR9, UPT ;  /* 0x000000090e00728c */ /* 0x000fc4000bf01270 */
[----:B------:R-:W-:Y:S01]  /*10a90*/  UIADD3 UR4, UR4, UR12, URZ ;  /* 0x0000000c04047290 */ /* 0x000fe2000fffe03f */
[----:B------:R-:W-:Y:S01]  /*10aa0*/  ULDC UR8, c[0x0][0x9dc] ;  /* 0x0002770000087ab9 */ /* 0x000fe20000000800 */
[----:B------:R-:W-:Y:S02]  /*10ab0*/  USEL UR40, UR14, UR9, UP0 ;  /* 0x000000090e287287 */ /* 0x000fe40008000000 */
        /* <DEDUP_REMOVED lines=12> */
.L_x_874:
[----:B------:R-:W-:-:S11]  /*10b80*/  UISETP.NE.AND UP0, UPT, UR5, 0x1, UPT ;  /* 0x000000010500788c */ /* 0x000fd6000bf05270 */
[----:B------:R-:W-:Y:S02]  /*10b90*/  @UP0 ULDC.64 UR10, c[0x0][0x9e8] ;  /* 0x00027a00000a0ab9 */ /* 0x000fe40000000a00 */
[----:B------:R-:W-:-:S04]  /*10ba0*/  UIMAD.WIDE.U32 UR6, UR4, UR10, URZ ;  /* 0x0000000a040672a5 */ /* 0x000fc8000f8e003f */
[----:B------:R-:W-:-:S12]  /*10bb0*/  @UP0 USHF.R.U32.HI UR4, URZ, UR11, UR7 ;  /* 0x0000000b3f040299 */ /* 0x000fd80008011607 */
.L_x_875:
[----:B------:R-:W-:-:S04]  /*10bc0*/  UIMAD UR4, UR4, UR5, URZ ;  /* 0x00000005040472a4 */ /* 0x000fc8000f8e023f */
[----:B------:R-:W-:-:S04]  /*10bd0*/  UISETP.LT.AND UP0, UPT, UR8, UR4, UPT ;  /* 0x000000040800728c */ /* 0x000fc8000bf01270 */
[----:B------:R-:W-:-:S12]  /*10be0*/  USEL UR8, UR8, UR4, !UP0 ;  /* 0x0000000408087287 */ /* 0x000fd8000c000000 */
.L_x_873:
[----:B------:R-:W-:Y:S01]  /*10bf0*/  USHF.R.S32.HI UR4, URZ, 0x1f, UR8 ;  /* 0x0000001f3f047899 */ /* 0x000fe20008011408 */
[----:B------:R-:W-:Y:S03]  /*10c00*/  BSSY B7, `(.L_x_876) ;  /* 0x0000318000077945 */ /* 0x000fe60003800000 */
[----:B------:R-:W-:-:S04]  /*10c10*/  ULEA.HI UR4, UR4, UR8, URZ, 0x7 ;  /* 0x0000000804047291 */ /* 0x000fc8000f8f383f */
[----:B------:R-:W-:-:S04]  /*10c20*/  USHF.R.S32.HI UR4, URZ, 0x7, UR4 ;  /* 0x000000073f047899 */ /* 0x000fc80008011404 */
[----:B------:R-:W-:-:S04]  /*10c30*/  UISETP.LT.AND UP0, UPT, URZ, UR4, UPT ;  /* 0x000000043f00728c */ /* 0x000fc8000bf01270 */
[----:B------:R-:W-:-:S04]  /*10c40*/  USEL UR39, URZ, UR4, !UP0 ;  /* 0x000000043f277287 */ /* 0x000fc8000c000000 */
[----:B------:R-:W-:-:S06]  /*10c50*/  UISETP.GT.AND UP0, UPT, UR40, UR39, UPT ;  /* 0x000000272800728c */ /* 0x000fcc000bf04270 */
[----:B------:R-:W-:-:S13]  /*10c60*/  PLOP3.LUT P0, PT, PT, PT, UP0, 0x80, 0x0 ;  /* 0x000000000000781c */ /* 0x000fda0003f0f008 */
[----:B------:R-:W-:Y:S05]  /*10c70*/  @P0 BRA `(.L_x_877) ;  /* 0x0000000000440947 */ /* 0x000fea0003800000 */
[----:B------:R-:W0:Y:S02]  /*10c80*/  S2R R0, SR_TID.X ;  /* 0x0000000000007919 */ /* 0x000e240000002100 */
[----:B0-----:R-:W-:-:S04]  /*10c90*/  LOP3.LUT R0, R0, 0x7f, RZ, 0xc0, !PT ;  /* 0x0000007f00007812 */ /* 0x001fc800078ec0ff */
[----:B------:R-:W-:-:S13]  /*10ca0*/  ISETP.NE.AND P1, PT, R0, RZ, PT ;  /* 0x000000ff0000720c */ /* 0x000fda0003f25270 */
[----:B------:R-:W-:Y:S05]  /*10cb0*/  @P1 BRA `(.L_x_878) ;  /* 0x0000003000301947 */ /* 0x000fea0003800000 */
[----:B------:R-:W0:Y:S01]  /*10cc0*/  S2R R7, SR_LANEID ;  /* 0x0000000000077919 */ /* 0x000e220000000000 */
[----:B------:R-:W-:Y:S01]  /*10cd0*/  VOTEU.ANY UR4, UPT, PT ;  /* 0x0000000000047886 */ /* 0x000fe200038e0100 */
[----:B------:R-:W1:Y:S01]  /*10ce0*/  LDC.64 R2, c[0x0][0xc80] ;  /* 0x00032000ff027b82 */ /* 0x000e620000000a00 */
[----:B------:R-:W0:Y:S08]  /*10cf0*/  FLO.U32 R0, UR4 ;  /* 0x0000000400007d00 */ /* 0x000e3000080e0000 */
[----:B------:R-:W1:Y:S01]  /*10d00*/  POPC R5, UR4 ;  /* 0x0000000400057d09 */ /* 0x000e620008000000 */
[----:B0-----:R-:W-:-:S13]  /*10d10*/  ISETP.EQ.U32.AND P0, PT, R0, R7, PT ;  /* 0x000000070000720c */ /* 0x001fda0003f02070 */
[----:B-1----:R-:W2:Y:S01]  /*10d20*/  @P0 ATOMG.E.ADD.STRONG.GPU PT, R3, desc[UR48][R2.64], R5 ;  /* 0x00000005020309a8 */ /* 0x002ea200081ee1f0 */
[----:B------:R-:W0:Y:S02]  /*10d30*/  S2R R4, SR_LTMASK ;  /* 0x0000000000047919 */ /* 0x000e240000003900 */
[----:B0-----:R-:W-:-:S04]  /*10d40*/  LOP3.LUT R4, R4, UR4, RZ, 0xc0, !PT ;  /* 0x0000000404047c12 */ /* 0x001fc8000f8ec0ff */
[----:B------:R-:W0:Y:S01]  /*10d50*/  POPC R27, R4 ;  /* 0x00000004001b7309 */ /* 0x000e220000000000 */
[----:B--2---:R-:W0:Y:S02]  /*10d60*/  SHFL.IDX PT, R0, R3, R0, 0x1f ;  /* 0x00001f0003007589 */ /* 0x004e2400000e0000 */
[----:B0-----:R-:W-:Y:S01]  /*10d70*/  IADD3 R27, R0, UR42, R27 ;  /* 0x0000002a001b7c10 */ /* 0x001fe2000fffe01b */
[----:B------:R-:W-:Y:S06]  /*10d80*/  BRA `(.L_x_878) ;  /* 0x0000002c00fc7947 */ /* 0x000fec0003800000 */
.L_x_877:
[----:B------:R-:W-:Y:S01]  /*10d90*/  VIADD R0, R17, 0xe400 ;  /* 0x0000e40011007836 */ /* 0x000fe20000000000 */
[----:B------:R-:W-:Y:S04]  /*10da0*/  BSSY B6, `(.L_x_879) ;  /* 0x0000013000067945 */ /* 0x000fe80003800000 */
[----:B------:R-:W-:-:S13]  /*10db0*/  LOP3.LUT P0, RZ, R0, 0x3ff, RZ, 0xc0, !PT ;  /* 0x000003ff00ff7812 */ /* 0x000fda000780c0ff */
[----:B------:R-:W-:Y:S05]  /*10dc0*/  @!P0 BRA `(.L_x_880) ;  /* 0x0000000000408947 */ /* 0x000fea0003800000 */
[----:B------:R-:W-:Y:S01]  /*10dd0*/  MOV R2, 0x0 ;  /* 0x0000000000027802 */ /* 0x000fe20000000f00 */
[----:B------:R-:W-:Y:S01]  /*10de0*/  ULDC.64 UR4, c[0x4][0xa8] ;  /* 0x01002a0000047ab9 */ /* 0x000fe20000000a00 */
[----:B------:R-:W-:Y:S01]  /*10df0*/  ULDC.64 UR6, c[0x4][0xb0] ;  /* 0x01002c0000067ab9 */ /* 0x000fe20000000a00 */
[----:B------:R-:W-:Y:S02]  /*10e00*/  IMAD.U32 R4, RZ, RZ, UR4 ;  /* 0x00000004ff047e24 */ /* 0x000fe4000f8e00ff */
[----:B------:R-:W-:Y:S01]  /*10e10*/  IMAD.U32 R5, RZ, RZ, UR5 ;  /* 0x00000005ff057e24 */ /* 0x000fe2000f8e00ff */
[----:B------:R-:W0:Y:S01]  /*10e20*/  LDC.64 R2, c[0x4][R2] ;  /* 0x0100000002027b82 */ /* 0x000e220000000a00 */
[----:B------:R-:W-:Y:S01]  /*10e30*/  ULDC.64 UR4, c[0x4][0x8] ;  /* 0x0100020000047ab9 */ /* 0x000fe20000000a00 */
[----:B------:R-:W-:Y:S02]  /*10e40*/  IMAD.U32 R6, RZ, RZ, UR6 ;  /* 0x00000006ff067e24 */ /* 0x000fe4000f8e00ff */
[----:B------:R-:W-:-:S02]  /*10e50*/  IMAD.U32 R7, RZ, RZ, UR7 ;  /* 0x00000007ff077e24 */ /* 0x000fc4000f8e00ff */
[----:B------:R-:W-:Y:S02]  /*10e60*/  IMAD.U32 R10, RZ, RZ, UR4 ;  /* 0x00000004ff0a7e24 */ /* 0x000fe4000f8e00ff */
[----:B------:R-:W-:Y:S02]  /*10e70*/  IMAD.U32 R11, RZ, RZ, UR5 ;  /* 0x00000005ff0b7e24 */ /* 0x000fe4000f8e00ff */
[----:B------:R-:W-:Y:S02]  /*10e80*/  IMAD.MOV.U32 R8, RZ, RZ, 0x70 ;  /* 0x00000070ff087424 */ /* 0x000fe400078e00ff */
[----:B------:R-:W-:Y:S02]  /*10e90*/  IMAD.MOV.U32 R12, RZ, RZ, 0x1 ;  /* 0x00000001ff0c7424 */ /* 0x000fe400078e00ff */
[----:B------:R-:W-:-:S07]  /*10ea0*/  IMAD.MOV.U32 R13, RZ, RZ, RZ ;  /* 0x000000ffff0d7224 */ /* 0x000fce00078e00ff */
[----:B------:R-:W-:-:S07]  /*10eb0*/  LEPC R20, `(.L_x_880) ;  /* 0x000000001014794e */ /* 0x000fce0000000000 */
[----:B0-----:R-:W-:Y:S05]  /*10ec0*/  CALL.ABS.NOINC R2 ;  /* 0x0000000002007343 */ /* 0x001fea0003c00000 */
.L_x_880:
[----:B------:R-:W-:Y:S05]  /*10ed0*/  BSYNC B6 ;  /* 0x0000000000067941 */ /* 0x000fea0003800000 */
.L_x_879:
        /* <DEDUP_REMOVED lines=8> */
[----:B------:R0:W1:Y:S01]  /*10f60*/  LDC.64 R2, c[0x4][R18] ;  /* 0x0100000012027b82 */ /* 0x0000620000000a00 */
[----:B------:R-:W-:Y:S02]  /*10f70*/  IMAD.U32 R4, RZ, RZ, UR6 ;  /* 0x00000006ff047e24 */ /* 0x000fe4000f8e00ff */
[----:B------:R-:W-:Y:S02]  /*10f80*/  IMAD.U32 R5, RZ, RZ, UR7 ;  /* 0x00000007ff057e24 */ /* 0x000fe4000f8e00ff */
[----:B------:R-:W-:Y:S02]  /*10f90*/  IMAD.U32 R6, RZ, RZ, UR8 ;  /* 0x00000008ff067e24 */ /* 0x000fe4000f8e00ff */
[----:B------:R-:W-:-:S02]  /*10fa0*/  IMAD.U32 R7, RZ, RZ, UR9 ;  /* 0x00000009ff077e24 */ /* 0x000fc4000f8e00ff */
[----:B------:R-:W-:Y:S02]  /*10fb0*/  IMAD.U32 R10, RZ, RZ, UR4 ;  /* 0x00000004ff0a7e24 */ /* 0x000fe4000f8e00ff */
[----:B------:R-:W-:Y:S02]  /*10fc0*/  IMAD.U32 R11, RZ, RZ, UR5 ;  /* 0x00000005ff0b7e24 */ /* 0x000fe4000f8e00ff */
[----:B------:R-:W-:Y:S02]  /*10fd0*/  IMAD.MOV.U32 R8, RZ, RZ, 0x70 ;  /* 0x00000070ff087424 */ /* 0x000fe400078e00ff */
[----:B------:R-:W-:Y:S02]  /*10fe0*/  IMAD.MOV.U32 R12, RZ, RZ, 0x1 ;  /* 0x00000001ff0c7424 */ /* 0x000fe400078e00ff */
[----:B0-----:R-:W-:-:S07]  /*10ff0*/  IMAD.MOV.U32 R13, RZ, RZ, RZ ;  /* 0x000000ffff0d7224 */ /* 0x001fce00078e00ff */
[----:B------:R-:W-:-:S07]  /*11000*/  LEPC R20, `(.L_x_883) ;  /* 0x000000001014794e */ /* 0x000fce0000000000 */
[----:B-1----:R-:W-:Y:S05]  /*11010*/  CALL.ABS.NOINC R2 ;  /* 0x0000000002007343 */ /* 0x002fea0003c00000 */
.L_x_883:
[----:B------:R0:W1:Y:S01]  /*11020*/  LDC.64 R2, c[0x4][R18] ;  /* 0x0100000012027b82 */ /* 0x0000620000000a00 */
[----:B------:R-:W-:Y:S01]  /*11030*/  ULDC.64 UR4, c[0x4][0xa8] ;  /* 0x01002a0000047ab9 */ /* 0x000fe20000000a00 */
[----:B------:R-:W-:Y:S01]  /*11040*/  ULDC.64 UR6, c[0x4][0xb0] ;  /* 0x01002c0000067ab9 */ /* 0x000fe20000000a00 */
[----:B------:R-:W-:Y:S02]  /*11050*/  IMAD.U32 R4, RZ, RZ, UR4 ;  /* 0x00000004ff047e24 */ /* 0x000fe4000f8e00ff */
        /* <DEDUP_REMOVED lines=11> */
.L_x_882:
[----:B------:R-:W-:Y:S05]  /*11110*/  BSYNC B6 ;  /* 0x0000000000067941 */ /* 0x000fea0003800000 */
.L_x_881:
[----:B------:R-:W-:Y:S01]  /*11120*/  ULDC.64 UR4, c[0x0][0x9f8] ;  /* 0x00027e0000047ab9 */ /* 0x000fe20000000a00 */
[----:B------:R-:W-:Y:S01]  /*11130*/  IMAD.U32 R23, RZ, RZ, UR43 ;  /* 0x0000002bff177e24 */ /* 0x000fe2000f8e00ff */
[----:B------:R-:W-:-:S04]  /*11140*/  UISETP.NE.U32.AND UP0, UPT, UR4, URZ, UPT ;  /* 0x0000003f0400728c */ /* 0x000fc8000bf05070 */
[----:B------:R-:W-:-:S06]  /*11150*/  UISETP.NE.AND.EX UP0, UPT, UR5, URZ, UPT, UP0 ;  /* 0x0000003f0500728c */ /* 0x000fcc000bf05300 */
[----:B------:R-:W-:-:S05]  /*11160*/  PLOP3.LUT P0, PT, PT, PT, UP0, 0x80, 0x0 ;  /* 0x000000000000781c */ /* 0x000fca0003f0f008 */
[----:B------:R-:W-:Y:S02]  /*11170*/  @UP0 ULDC.64 UR4, c[0x0][0x9f8] ;  /* 0x00027e0000040ab9 */ /* 0x000fe40000000a00 */
[----:B------:R-:W-:-:S06]  /*11180*/  @UP0 UIMAD.WIDE UR4, UR43, 0x4, UR4 ;  /* 0x000000042b0408a5 */ /* 0x000fcc000f8e0204 */
[----:B------:R-:W-:Y:S02]  /*11190*/  IMAD.U32 R2, RZ, RZ, UR4 ;  /* 0x00000004ff027e24 */ /* 0x000fe4000f8e00ff */
[----:B------:R-:W-:-:S05]  /*111a0*/  IMAD.U32 R3, RZ, RZ, UR5 ;  /* 0x00000005ff037e24 */ /* 0x000fca000f8e00ff */
[----:B------:R0:W2:Y:S01]  /*111b0*/  @P0 LDG.E R23, desc[UR48][R2.64] ;  /* 0x0000003002170981 */ /* 0x0000a2000c1e1900 */
[----:B------:R-:W-:Y:S01]  /*111c0*/  UMOV UR4, 0xffffffff ;  /* 0xffffffff00047882 */ /* 0x000fe20000000000 */
[----:B------:R-:W-:Y:S01]  /*111d0*/  IMAD.U32 R19, RZ, RZ, UR40 ;  /* 0x00000028ff137e24 */ /* 0x000fe2000f8e00ff */
[----:B------:R-:W-:Y:S01]  /*111e0*/  LOP3.LUT R22, R22, 0xfffffffe, RZ, 0xc0, !PT ;  /* 0xfffffffe16167812 */ /* 0x000fe200078ec0ff */
[----:B------:R-:W1:Y:S02]  /*111f0*/  S2R R18, SR_TID.X ;  /* 0x0000000000127919 */ /* 0x000e640000002100 */
[----:B------:R-:W-:Y:S01]  /*11200*/  VIADD R19, R19, 0xffffffff ;  /* 0xffffffff13137836 */ /* 0x000fe20000000000 */
[----:B0-----:R-:W0:Y:S02]  /*11210*/  LDC.64 R2, c[0x0][0x418] ;  /* 0x00010600ff027b82 */ /* 0x001e240000000a00 */
[----:B0-----:R-:W-:Y:S02]  /*11220*/  ISETP.NE.U32.AND P0, PT, R2, RZ, PT ;  /* 0x000000ff0200720c */ /* 0x001fe40003f05070 */
[----:B-1----:R-:W-:-:S02]  /*11230*/  SHF.R.U32.HI R20, RZ, 0x5, R18 ;  /* 0x00000005ff147819 */ /* 0x002fc40000011612 */
[----:B------:R-:W-:Y:S02]  /*11240*/  ISETP.NE.AND.EX P1, PT, R3, RZ, PT, P0 ;  /* 0x000000ff0300720c */ /* 0x000fe40003f25300 */
[----:B------:R-:W-:-:S11]  /*11250*/  LOP3.LUT R20, R20, 0x3, RZ, 0xc0, !PT ;  /* 0x0000000314147812 */ /* 0x000fd600078ec0ff */
[----:B------:R-:W-:Y:S02]  /*11260*/  @P1 LOP3.LUT R22, R22, 0x1, RZ, 0xfc, !PT ;  /* 0x0000000116161812 */ /* 0x000fe400078efcff */
[----:B--2---:R-:W-:Y:S02]  /*11270*/  SHF.R.S32.HI R25, RZ, 0x1f, R23 ;  /* 0x0000001fff197819 */ /* 0x004fe40000011417 */
[----:B------:R-:W-:Y:S01]  /*11280*/  SEL R18, R23, RZ, !P1 ;  /* 0x000000ff17127207 */ /* 0x000fe20004800000 */
[----:B------:R-:W-:Y:S06]  /*11290*/  BRA.DIV UR4, `(.L_x_884) ;  /* 0x0000003204d87947 */ /* 0x000fec000b800000 */
[----:B------:R0:W1:Y:S02]  /*112a0*/  SHFL.IDX PT, R14, R20, RZ, 0x1f ;  /* 0x00001fff140e7589 */ /* 0x00006400000e0000 */
.L_x_966:
[----:B-1----:R-:W-:Y:S02]  /*112b0*/  ISETP.NE.AND P0, PT, R14, RZ, PT ;  /* 0x000000ff0e00720c */ /* 0x002fe40003f05270 */
[----:B------:R-:W-:Y:S02]  /*112c0*/  PLOP3.LUT P2, PT, PT, PT, PT, 0x8, 0x0 ;  /* 0x000000000000781c */ /* 0x000fe40003f4e170 */
[----:B------:R-:W-:-:S11]  /*112d0*/  LOP3.LUT R22, R22, 0xfffffffd, RZ, 0xc0, !PT ;  /* 0xfffffffd16167812 */ /* 0x000fd600078ec0ff */
[----:B------:R-:W-:Y:S01]  /*112e0*/  @P2 LOP3.LUT R22, R22, 0x2, RZ, 0xfc, !PT ;  /* 0x0000000216162812 */ /* 0x000fe200078efcff */
[----:B------:R-:W-:Y:S06]  /*112f0*/  @P0 BRA `(.L_x_885) ;  /* 0x0000000000dc0947 */ /* 0x000fec0003800000 */
[----:B------:R-:W-:-:S03]  /*11300*/  UMOV UR4, 0xffffffff ;  /* 0xffffffff00047882 */ /* 0x000fc60000000000 */
[----:B------:R-:W-:Y:S05]  /*11310*/  BRA.DIV UR4, `(.L_x_886) ;  /* 0x0000003204d87947 */ /* 0x000fea000b800000 */
[----:B------:R-:W-:-:S13]  /*11320*/  ELECT P6, URZ, PT ;  /* 0x00000000003f782f */ /* 0x000fda00038c0000 */
.L_x_969:
[----:B------:R-:W-:Y:S05]  /*11330*/  @!P6 BRA `(.L_x_885) ;  /* 0x0000000000cce947 */ /* 0x000fea0003800000 */
[----:B------:R-:W-:Y:S01]  /*11340*/  IMAD.MOV.U32 R18, RZ, RZ, R23 ;  /* 0x000000ffff127224 */ /* 0x000fe200078e0017 */
[----:B------:R-:W-:Y:S06]  /*11350*/  @!P1 BRA `(.L_x_887) ;  /* 0x0000000000489947 */ /* 0x000fec0003800000 */
[----:B------:R-:W1:Y:S01]  /*11360*/  LDC R0, c[0x0][0x43c] ;  /* 0x00010f00ff007b82 */ /* 0x000e620000000800 */
[----:B------:R-:W-:Y:S01]  /*11370*/  IMAD.MOV.U32 R7, RZ, RZ, R19 ;  /* 0x000000ffff077224 */ /* 0x000fe200078e0013 */
[----:B------:R-:W-:Y:S02]  /*11380*/  ULDC.64 UR4, c[0x0][0x428] ;  /* 0x00010a0000047ab9 */ /* 0x000fe40000000a00 */
[----:B------:R-:W-:-:S04]  /*11390*/  IMAD R6, R25, UR4, RZ ;  /* 0x0000000419067c24 */ /* 0x000fc8000f8e02ff */
[----:B------:R-:W-:Y:S01]  /*113a0*/  IMAD R9, R23, UR5, R6 ;  /* 0x0000000517097c24 */ /* 0x000fe2000f8e0206 */
[----:B-1----:R-:W-:-:S13]  /*113b0*/  ISETP.NE.AND P0, PT, R0, 0x1, PT ;  /* 0x000000010000780c */ /* 0x002fda0003f05270 */
[----:B------:R-:W1:Y:S02]  /*113c0*/  @P0 LDC.64 R4, c[0x0][0x440] ;  /* 0x00011000ff040b82 */ /* 0x000e640000000a00 */
[----:B-1----:R-:W-:-:S05]  /*113d0*/  @P0 IMAD.HI.U32 R4, R19, R4, RZ ;  /* 0x0000000413040227 */ /* 0x002fca00078e00ff */
        /* <DEDUP_REMOVED lines=10> */
.L_x_887:
[----:B------:R-:W2:Y:S01]  /*11480*/  S2R R0, SR_TID.X ;  /* 0x0000000000007919 */ /* 0x000ea20000002100 */
[----:B-1----:R-:W-:Y:S01]  /*11490*/  IMAD R3, R16, 0x8, R17 ;  /* 0x0000000810037824 */ /* 0x002fe200078e0211 */
[----:B--2---:R-:W-:Y:S02]  /*114a0*/  LOP3.LUT R2, R0, 0x7f, RZ, 0xc0, !PT ;  /* 0x0000007f00027812 */ /* 0x004fe400078ec0ff */
[----:B------:R-:W-:Y:S02]  /*114b0*/  SHF.L.U32 R0, R24, 0x1f, RZ ;  /* 0x0000001f18007819 */ /* 0x000fe400000006ff */
[----:B------:R-:W-:Y:S02]  /*114c0*/  ISETP.NE.AND P1, PT, R2, RZ, PT ;  /* 0x000000ff0200720c */ /* 0x000fe40003f25270 */
[----:B------:R-:W1:Y:S02]  /*114d0*/  SYNCS.PHASECHK.TRANS64.TRYWAIT P0, [R3+URZ+0x16840], R0 ;  /* 0x01684000030075a7 */ /* 0x000e64000800017f */
[----:B-1----:R-:W-:Y:S09]  /*114e0*/  @!P0 BRA `(.L_x_888) ;  /* 0x0000003000848947 */ /* 0x002ff20003800000 */
.L_x_970:
[----:B------:R-:W-:Y:S05]  /*114f0*/  @P1 BRA `(.L_x_889) ;  /* 0x0000000000141947 */ /* 0x000fea0003800000 */
[----:B------:R-:W-:Y:S01]  /*11500*/  ISETP.NE.AND P0, PT, R28, RZ, PT ;  /* 0x000000ff1c00720c */ /* 0x000fe20003f05270 */
[----:B-1----:R-:W-:-:S04]  /*11510*/  IMAD.MOV.U32 R0, RZ, RZ, 0x4000 ;  /* 0x00004000ff007424 */ /* 0x002fc800078e00ff */
[----:B------:R2:W-:Y:S08]  /*11520*/  SYNCS.ARRIVE.TRANS64 RZ, [R3+URZ+0x16830], R0 ;  /* 0x0168300003ff79a7 */ /* 0x0005f0000800003f */
[----:B------:R-:W-:Y:S05]  /*11530*/  @!P0 BRA `(.L_x_889) ;  /* 0x0000000000048947 */ /* 0x000fea0003800000 */
[----:B------:R-:W-:Y:S01]  /*11540*/  BPT.TRAP 0x1 ;  /* 0x000000040000795c */ /* 0x000fe20000300000 */
.L_x_889:
[----:B-12---:R-:W-:Y:S01]  /*11550*/  IMAD R0, R16, 0x4000, R17 ;  /* 0x0000400010007824 */ /* 0x006fe200078e0211 */
[----:B------:R-:W-:Y:S01]  /*11560*/  R2UR UR33, R3 ;  /* 0x00000000032172ca */ /* 0x000fe200000e0000 */
[----:B------:R-:W-:Y:S01]  /*11570*/  UIADD3 UR4, UP0, UR46, 0x370, URZ ;  /* 0x000003702e047890 */ /* 0x000fe2000ff1e03f */
[----:B------:R-:W-:Y:S01]  /*11580*/  R2UR UR35, R19 ;  /* 0x00000000132372ca */ /* 0x000fe200000e0000 */
[----:B------:R-:W-:Y:S01]  /*11590*/  UMOV UR6, 0x0 ;  /* 0x0000000000067882 */ /* 0x000fe20000000000 */
[----:B------:R-:W-:Y:S01]  /*115a0*/  R2UR UR32, R0 ;  /* 0x00000000002072ca */ /* 0x000fe200000e0000 */
[----:B------:R-:W-:Y:S01]  /*115b0*/  UIADD3.X UR5, URZ, UR47, URZ, UP0, !UPT ;  /* 0x0000002f3f057290 */ /* 0x000fe200087fe43f */
[----:B-----5:R-:W-:Y:S01]  /*115c0*/  R2UR UR37, R18 ;  /* 0x00000000122572ca */ /* 0x020fe200000e0000 */
[----:B------:R-:W-:Y:S01]  /*115d0*/  UMOV UR7, 0x14f00000 ;  /* 0x14f0000000077882 */ /* 0x000fe20000000000 */
[----:B------:R-:W-:Y:S01]  /*115e0*/  UMOV UR34, URZ ;  /* 0x0000003f00227c82 */ /* 0x000fe20008000000 */
[----:B------:R-:W-:-:S02]  /*115f0*/  PLOP3.LUT P0, PT, PT, PT, PT, 0x80, 0x0 ;  /* 0x000000000000781c */ /* 0x000fc40003f0f070 */
[----:B------:R-:W-:Y:S02]  /*11600*/  LOP3.LUT R22, R22, 0xfffffffd, RZ, 0xc0, !PT ;  /* 0xfffffffd16167812 */ /* 0x000fe400078ec0ff */
[----:B------:R-:W-:Y:S02]  /*11610*/  UIADD3 UR33, UR33, 0x16830, URZ ;  /* 0x0001683021217890 */ /* 0x000fe4000fffe03f */
[----:B------:R-:W-:Y:S02]  /*11620*/  USHF.L.U32 UR35, UR35, 0x7, URZ ;  /* 0x0000000723237899 */ /* 0x000fe4000800063f */
[----:B------:R-:W-:-:S05]  /*11630*/  UIADD3 UR32, UR32, 0xe400, URZ ;  /* 0x0000e40020207890 */ /* 0x000fca000fffe03f */
[----:B------:R-:W-:-:S04]  /*11640*/  @P0 LOP3.LUT R22, R22, 0x2, RZ, 0xfc, !PT ;  /* 0x0000000216160812 */ /* 0x000fc800078efcff */
[----:B------:R1:W-:Y:S02]  /*11650*/  UTMALDG.4D [UR32], [UR4], desc[UR6] ;  /* 0x00000620040075b4 */ /* 0x0003e40008019000 */
[----:B-1----:R-:W-:Y:S01]  /*11660*/  NOP ;  /* 0x0000000000007918 */ /* 0x002fe20000000000 */
.L_x_885:
[----:B------:R-:W-:Y:S05]  /*11670*/  WARPSYNC.ALL ;  /* 0x0000000000007948 */ /* 0x000fea0003800000 */
[----:B------:R-:W-:Y:S01]  /*11680*/  VIADD R0, R17, 0x8400 ;  /* 0x0000840011007836 */ /* 0x000fe20000000000 */
[----:B------:R-:W-:Y:S01]  /*11690*/  USHF.R.S32.HI UR4, URZ, 0x1f, UR36 ;  /* 0x0000001f3f047899 */ /* 0x000fe20008011424 */
[----:B------:R-:W-:Y:S01]  /*116a0*/  BAR.SYNC.DEFER_BLOCKING 0x8, 0x200 ;  /* 0x0208000000007b1d */ /* 0x000fe20000010000 */
[----:B------:R-:W-:Y:S02]  /*116b0*/  USHF.R.S32.HI UR37, URZ, 0x1f, UR43 ;  /* 0x0000001f3f257899 */ /* 0x000fe4000801142b */
[----:B------:R-:W-:-:S03]  /*116c0*/  LOP3.LUT P0, RZ, R0, 0x3ff, RZ, 0xc0, !PT ;  /* 0x000003ff00ff7812 */ /* 0x000fc6000780c0ff */
[----:B------:R-:W-:Y:S01]  /*116d0*/  ULDC.64 UR6, c[0x0][0x2d8] ;  /* 0x0000b60000067ab9 */ /* 0x000fe20000000a00 */
[----:B------:R-:W-:Y:S01]  /*116e0*/  BSSY B6, `(.L_x_890) ;  /* 0x0000016000067945 */ /* 0x000fe20003800000 */
[----:B------:R-:W-:Y:S02]  /*116f0*/  UIMAD UR4, UR4, UR6, URZ ;  /* 0x00000006040472a4 */ /* 0x000fe4000f8e023f */
[----:B------:R-:W-:Y:S02]  /*11700*/  UIMAD.WIDE.U32 UR50, UR36, UR6, URZ ;  /* 0x00000006243272a5 */ /* 0x000fe4000f8e003f */
[----:B------:R-:W-:-:S04]  /*11710*/  UIMAD UR4, UR36, UR7, UR4 ;  /* 0x00000007240472a4 */ /* 0x000fc8000f8e0204 */
[----:B------:R-:W-:Y:S01]  /*11720*/  UIADD3 UR45, UR51, UR4, URZ ;  /* 0x00000004332d7290 */ /* 0x000fe2000fffe03f */
[----:B------:R-:W-:Y:S11]  /*11730*/  @!P0 BRA `(.L_x_891) ;  /* 0x0000000000408947 */ /* 0x000ff60003800000 */
[----:B------:R-:W-:Y:S01]  /*11740*/  MOV R2, 0x0 ;  /* 0x0000000000027802 */ /* 0x000fe20000000f00 */
[----:B------:R-:W-:Y:S01]  /*11750*/  ULDC.64 UR6, c[0x4][0xa8] ;  /* 0x01002a0000067ab9 */ /* 0x000fe20000000a00 */
[----:B------:R-:W-:Y:S01]  /*11760*/  ULDC.64 UR8, c[0x4][0xb0] ;  /* 0x01002c0000087ab9 */ /* 0x000fe20000000a00 */
[----:B------:R-:W-:Y:S01]  /*11770*/  ULDC.64 UR4, c[0x4][0x20] ;  /* 0x0100080000047ab9 */ /* 0x000fe20000000a00 */
[----:B------:R-:W-:Y:S02]  /*11780*/  IMAD.U32 R4, RZ, RZ, UR6 ;  /* 0x00000006ff047e24 */ /* 0x000fe4000f8e00ff */
[----:B------:R-:W1:Y:S01]  /*11790*/  LDC.64 R2, c[0x4][R2] ;  /* 0x0100000002027b82 */ /* 0x000e620000000a00 */
[----:B------:R-:W-:Y:S02]  /*117a0*/  IMAD.U32 R5, RZ, RZ, UR7 ;  /* 0x00000007ff057e24 */ /* 0x000fe4000f8e00ff */
[----:B------:R-:W-:Y:S02]  /*117b0*/  IMAD.U32 R6, RZ, RZ, UR8 ;  /* 0x00000008ff067e24 */ /* 0x000fe4000f8e00ff */
[----:B------:R-:W-:-:S02]  /*117c0*/  IMAD.U32 R7, RZ, RZ, UR9 ;  /* 0x00000009ff077e24 */ /* 0x000fc4000f8e00ff */
[----:B------:R-:W-:Y:S02]  /*117d0*/  IMAD.U32 R10, RZ, RZ, UR4 ;  /* 0x00000004ff0a7e24 */ /* 0x000fe4000f8e00ff */
[----:B------:R-:W-:Y:S02]  /*117e0*/  IMAD.U32 R11, RZ, RZ, UR5 ;  /* 0x00000005ff0b7e24 */ /* 0x000fe4000f8e00ff */
[----:B------:R-:W-:Y:S02]  /*117f0*/  IMAD.MOV.U32 R8, RZ, RZ, 0x70 ;  /* 0x00000070ff087424 */ /* 0x000fe400078e00ff */
[----:B------:R-:W-:Y:S02]  /*11800*/  IMAD.MOV.U32 R12, RZ, RZ, 0x1 ;  /* 0x00000001ff0c7424 */ /* 0x000fe400078e00ff */
[----:B------:R-:W-:-:S07]  /*11810*/  IMAD.MOV.U32 R13, RZ, RZ, RZ ;  /* 0x000000ffff0d7224 */ /* 0x000fce00078e00ff */
[----:B0-----:R-:W-:-:S07]  /*11820*/  LEPC R20, `(.L_x_891) ;  /* 0x000000001014794e */ /* 0x001fce0000000000 */
[----:B-1----:R-:W-:Y:S05]  /*11830*/  CALL.ABS.NOINC R2 ;  /* 0x0000000002007343 */ /* 0x002fea0003c00000 */
.L_x_891:
[----:B------:R-:W-:Y:S05]  /*11840*/  BSYNC B6 ;  /* 0x0000000000067941 */ /* 0x000fea0003800000 */
.L_x_890:
[----:B------:R-:W1:Y:S01]  /*11850*/  LDC R7, c[0x0][0x448] ;  /* 0x00011200ff077b82 */ /* 0x000e620000000800 */
[----:B0-----:R-:W0:Y:S01]  /*11860*/  S2R R20, SR_TID.X ;  /* 0x0000000000147919 */ /* 0x001e220000002100 */
[----:B------:R-:W-:Y:S01]  /*11870*/  ULDC.64 UR8, c[0x0][0x2e0] ;  /* 0x0000b80000087ab9 */ /* 0x000fe20000000a00 */
[----:B------:R-:W-:Y:S01]  /*11880*/  UMOV UR44, UR50 ;  /* 0x00000032002c7c82 */ /* 0x000fe20008000000 */
[----:B------:R-:W-:Y:S02]  /*11890*/  UIMAD UR6, UR37, UR8, URZ ;  /* 0x00000008250672a4 */ /* 0x000fe4000f8e023f */
[----:B------:R-:W-:Y:S02]  /*118a0*/  UIMAD.WIDE.U32 UR4, UR43, UR8, UR44 ;  /* 0x000000082b0472a5 */ /* 0x000fe4000f8e002c */
[----:B------:R-:W-:-:S03]  /*118b0*/  UIMAD UR6, UR43, UR9, UR6 ;  /* 0x000000092b0672a4 */ /* 0x000fc6000f8e0206 */
[----:B------:R-:W-:Y:S01]  /*118c0*/  ULDC.64 UR8, c[0x0][0x280] ;  /* 0x0000a00000087ab9 */ /* 0x000fe20000000a00 */
[----:B------:R-:W-:Y:S01]  /*118d0*/  UIADD3 UR6, UR5, UR6, URZ ;  /* 0x0000000605067290 */ /* 0x000fe2000fffe03f */
[----:B------:R-:W-:-:S04]  /*118e0*/  IMAD.U32 R4, RZ, RZ, UR4 ;  /* 0x00000004ff047e24 */ /* 0x000fc8000f8e00ff */
[----:B------:R-:W-:Y:S01]  /*118f0*/  IMAD.MOV.U32 R2, RZ, RZ, R4 ;  /* 0x000000ffff027224 */ /* 0x000fe200078e0004 */
[----:B-1----:R-:W-:Y:S02]  /*11900*/  ISETP.NE.AND P1, PT, R7, 0x1, PT ;  /* 0x000000010700780c */ /* 0x002fe40003f25270 */
[C---:B0-----:R-:W-:Y:S01]  /*11910*/  LOP3.LUT R21, R20.reuse, 0x7f, RZ, 0xc0, !PT ;  /* 0x0000007f14157812 */ /* 0x041fe200078ec0ff */
[----:B------:R-:W-:-:S10]  /*11920*/  IMAD.SHL.U32 R20, R20, 0x10, RZ ;  /* 0x0000001014147824 */ /* 0x000fd400078e00ff */
[----:B------:R-:W0:Y:S01]  /*11930*/  @P1 LDC R3, c[0x0][0x44c] ;  /* 0x00011300ff031b82 */ /* 0x000e220000000800 */
[----:B------:R-:W-:-:S04]  /*11940*/  SHF.R.U32.HI R21, RZ, 0x3, R21 ;  /* 0x00000003ff157819 */ /* 0x000fc80000011615 */
[----:B------:R-:W-:-:S03]  /*11950*/  LOP3.LUT R20, R21, 0x70, R20, 0xf8, !PT ;  /* 0x0000007015147812 */ /* 0x000fc600078ef814 */
[----:B------:R-:W1:Y:S02]  /*11960*/  @P1 LDC R5, c[0x0][0x450] ;  /* 0x00011400ff051b82 */ /* 0x000e640000000800 */
[----:B------:R-:W-:Y:S02]  /*11970*/  VIADD R6, R20, UR41 ;  /* 0x0000002914067c36 */ /* 0x000fe40008000000 */
[----:B------:R-:W2:Y:S02]  /*11980*/  S2R R20, SR_TID.X ;  /* 0x0000000000147919 */ /* 0x000ea40000002100 */
[----:B------:R-:W-:Y:S02]  /*11990*/  IMAD.MOV.U32 R11, RZ, RZ, R6 ;  /* 0x000000ffff0b7224 */ /* 0x000fe400078e0006 */
[----:B------:R-:W3:Y:S01]  /*119a0*/  @P1 LDC R8, c[0x0][0x450] ;  /* 0x00011400ff081b82 */ /* 0x000ee20000000800 */
[C---:B------:R-:W-:Y:S02]  /*119b0*/  VIADD R10, R6.reuse, 0x80 ;  /* 0x00000080060a7836 */ /* 0x040fe40000000000 */
[----:B0-----:R-:W-:-:S04]  /*119c0*/  @P1 IMAD.HI.U32 R0, R6, R3, RZ ;  /* 0x0000000306001227 */ /* 0x001fc800078e00ff */
[----:B------:R-:W-:Y:S01]  /*119d0*/  IMAD.U32 R3, RZ, RZ, UR6 ;  /* 0x00000006ff037e24 */ /* 0x000fe2000f8e00ff */
[----:B------:R-:W-:Y:S01]  /*119e0*/  ULDC.64 UR6, c[0x0][0x2c8] ;  /* 0x0000b20000067ab9 */ /* 0x000fe20000000a00 */
[----:B-1----:R-:W-:Y:S01]  /*119f0*/  @P1 SHF.R.U32.HI R11, RZ, R5, R0 ;  /* 0x00000005ff0b1219 */ /* 0x002fe20000011600 */
[----:B------:R-:W-:Y:S01]  /*11a00*/  IMAD.U32 R5, RZ, RZ, UR5 ;  /* 0x00000005ff057e24 */ /* 0x000fe2000f8e00ff */
[----:B------:R-:W-:Y:S02]  /*11a10*/  ULDC.64 UR4, c[0x0][0x2d0] ;  /* 0x0000b40000047ab9 */ /* 0x000fe40000000a00 */
[--C-:B------:R-:W-:Y:S01]  /*11a20*/  SHF.R.S32.HI R0, RZ, 0x1f, R11.reuse ;  /* 0x0000001fff007819 */ /* 0x100fe2000001140b */
[----:B------:R-:W-:Y:S02]  /*11a30*/  IMAD.MOV R9, RZ, RZ, -R11 ;  /* 0x000000ffff097224 */ /* 0x000fe400078e0a0b */
[----:B------:R-:W-:-:S04]  /*11a40*/  IMAD.WIDE.U32 R4, R11, UR4, R2 ;  /* 0x000000040b047c25 */ /* 0x000fc8000f8e0002 */
[----:B------:R-:W-:Y:S02]  /*11a50*/  IMAD R0, R0, UR4, RZ ;  /* 0x0000000400007c24 */ /* 0x000fe4000f8e02ff */
[----:B------:R-:W-:Y:S02]  /*11a60*/  IMAD R9, R7, R9, R6 ;  /* 0x0000000907097224 */ /* 0x000fe400078e0206 */
[----:B------:R-:W-:Y:S02]  /*11a70*/  IMAD R13, R11, UR5, R0 ;  /* 0x000000050b0d7c24 */ /* 0x000fe4000f8e0200 */
[----:B--2---:R-:W-:Y:S01]  /*11a80*/  IMAD.SHL.U32 R21, R20, 0x8, RZ ;  /* 0x0000000814157824 */ /* 0x004fe200078e00ff */
[----:B------:R-:W-:Y:S01]  /*11a90*/  SHF.R.S32.HI R0, RZ, 0x1f, R9 ;  /* 0x0000001fff007819 */ /* 0x000fe20000011409 */
[----:B------:R-:W-:-:S03]  /*11aa0*/  IMAD.IADD R5, R5, 0x1, R13 ;  /* 0x0000000105057824 */ /* 0x000fc600078e020d */
[----:B------:R-:W-:Y:S01]  /*11ab0*/  LOP3.LUT R21, R21, 0x38, RZ, 0xc0, !PT ;  /* 0x0000003815157812 */ /* 0x000fe200078ec0ff */
[----:B------:R-:W-:Y:S02]  /*11ac0*/  IMAD R0, R0, UR6, RZ ;  /* 0x0000000600007c24 */ /* 0x000fe4000f8e02ff */
[----:B------:R-:W-:-:S04]  /*11ad0*/  IMAD.WIDE.U32 R4, R9, UR6, R4 ;  /* 0x0000000609047c25 */ /* 0x000fc8000f8e0004 */
[----:B------:R-:W-:Y:S01]  /*11ae0*/  IMAD R11, R9, UR7, R0 ;  /* 0x00000007090b7c24 */ /* 0x000fe2000f8e0200 */
[----:B------:R-:W-:Y:S01]  /*11af0*/  LEA R0, P0, R4, UR8, 0x1 ;  /* 0x0000000804007c11 */ /* 0x000fe2000f8008ff */
[----:B------:R-:W0:Y:S02]  /*11b00*/  @P1 LDC R9, c[0x0][0x44c] ;  /* 0x00011300ff091b82 */ /* 0x000e240000000800 */
[----:B------:R-:W-:Y:S02]  /*11b10*/  IMAD.IADD R5, R5, 0x1, R11 ;  /* 0x0000000105057824 */ /* 0x000fe400078e020b */
[----:B------:R-:W-:-:S03]  /*11b20*/  IMAD.MOV.U32 R11, RZ, RZ, R10 ;  /* 0x000000ffff0b7224 */ /* 0x000fc600078e000a */
[----:B------:R-:W-:Y:S01]  /*11b30*/  LEA.HI.X R5, R4, UR9, R5, 0x1, P0 ;  /* 0x0000000904057c11 */ /* 0x000fe200080f0c05 */
[----:B0-----:R-:W-:-:S05]  /*11b40*/  @P1 IMAD.HI.U32 R9, R10, R9, RZ ;  /* 0x000000090a091227 */ /* 0x001fca00078e00ff */
[----:B---3--:R-:W-:-:S04]  /*11b50*/  @P1 SHF.R.U32.HI R11, RZ, R8, R9 ;  /* 0x00000008ff0b1219 */ /* 0x008fc80000011609 */
[--C-:B------:R-:W-:Y:S01]  /*11b60*/  SHF.R.S32.HI R4, RZ, 0x1f, R11.reuse ;  /* 0x0000001fff047819 */ /* 0x100fe2000001140b */
[----:B------:R-:W-:Y:S02]  /*11b70*/  IMAD.MOV R6, RZ, RZ, -R11 ;  /* 0x000000ffff067224 */ /* 0x000fe400078e0a0b */
[----:B------:R-:W-:-:S04]  /*11b80*/  IMAD.WIDE.U32 R2, R11, UR4, R2 ;  /* 0x000000040b027c25 */ /* 0x000fc8000f8e0002 */
[----:B------:R-:W-:Y:S02]  /*11b90*/  IMAD R9, R7, R6, R10 ;  /* 0x0000000607097224 */ /* 0x000fe400078e020a */
[----:B------:R-:W-:Y:S01]  /*11ba0*/  IMAD R4, R4, UR4, RZ ;  /* 0x0000000404047c24 */ /* 0x000fe2000f8e02ff */
[----:B------:R-:W-:-:S03]  /*11bb0*/  ULDC UR4, c[0x0][0x2b8] ;  /* 0x0000ae0000047ab9 */ /* 0x000fc60000000800 */
[----:B------:R-:W-:Y:S01]  /*11bc0*/  IMAD R11, R11, UR5, R4 ;  /* 0x000000050b0b7c24 */ /* 0x000fe2000f8e0204 */
[----:B------:R-:W-:-:S03]  /*11bd0*/  SHF.R.S32.HI R4, RZ, 0x1f, R9 ;  /* 0x0000001fff047819 */ /* 0x000fc60000011409 */
[----:B------:R-:W-:Y:S02]  /*11be0*/  IMAD.IADD R3, R3, 0x1, R11 ;  /* 0x0000000103037824 */ /* 0x000fe400078e020b */
[----:B------:R-:W-:Y:S02]  /*11bf0*/  IMAD R4, R4, UR6, RZ ;  /* 0x0000000604047c24 */ /* 0x000fe4000f8e02ff */
[----:B------:R-:W-:-:S04]  /*11c00*/  IMAD.WIDE.U32 R2, R9, UR6, R2 ;  /* 0x0000000609027c25 */ /* 0x000fc8000f8e0002 */
[----:B------:R-:W-:Y:S01]  /*11c10*/  IMAD R11, R9, UR7, R4 ;  /* 0x00000007090b7c24 */ /* 0x000fe2000f8e0204 */
[----:B------:R-:W-:-:S03]  /*11c20*/  LEA R4, P0, R2, UR8, 0x1 ;  /* 0x0000000802047c11 */ /* 0x000fc6000f8008ff */
[----:B------:R-:W-:-:S05]  /*11c30*/  IMAD.IADD R3, R3, 0x1, R11 ;  /* 0x0000000103037824 */ /* 0x000fca00078e020b */
[----:B------:R-:W-:Y:S02]  /*11c40*/  LEA.HI.X R8, R2, UR9, R3, 0x1, P0 ;  /* 0x0000000902087c11 */ /* 0x000fe400080f0c03 */
[----:B------:R-:W-:Y:S01]  /*11c50*/  ISETP.GE.AND P0, PT, R21, UR4, PT ;  /* 0x0000000415007c0c */ /* 0x000fe2000bf06270 */
[----:B------:R-:W-:-:S03]  /*11c60*/  UMOV UR4, 0xffffffff ;  /* 0xffffffff00047882 */ /* 0x000fc60000000000 */
[----:B------:R-:W-:Y:S09]  /*11c70*/  BRA.DIV UR4, `(.L_x_892) ;  /* 0x0000002a04b47947 */ /* 0x000ff2000b800000 */
[----:B------:R-:W0:Y:S01]  /*11c80*/  S2R R2, SR_TID.X ;  /* 0x0000000000027919 */ /* 0x000e220000002100 */
[----:B------:R-:W-:Y:S02]  /*11c90*/  ULDC UR4, c[0x0][0x288] ;  /* 0x0000a20000047ab9 */ /* 0x000fe40000000800 */
[----:B------:R-:W-:Y:S01]  /*11ca0*/  IMAD R7, R7, UR4, RZ ;  /* 0x0000000407077c24 */ /* 0x000fe2000f8e02ff */
[----:B------:R-:W1:Y:S04]  /*11cb0*/  SHFL.IDX PT, R14, R0, RZ, 0x181f ;  /* 0x00181fff000e7589 */ /* 0x000e6800000e0000 */
[----:B------:R-:W-:Y:S04]  /*11cc0*/  SHFL.IDX PT, R9, R5, 0x2, 0x181f ;  /* 0x00581f0005097f89 */ /* 0x000fe800000e0000 */
[----:B------:R-:W-:Y:S01]  /*11cd0*/  SHFL.IDX PT, R20, R0, 0x7, 0x181f ;  /* 0x00f81f0000147f89 */ /* 0x000fe200000e0000 */
[----:B0-----:R-:W-:-:S04]  /*11ce0*/  LOP3.LUT R2, R2, 0x7f, RZ, 0xc0, !PT ;  /* 0x0000007f02027812 */ /* 0x001fc800078ec0ff */
[----:B------:R-:W-:Y:S02]  /*11cf0*/  SHF.R.U32.HI R3, RZ, 0x3, R2 ;  /* 0x00000003ff037819 */ /* 0x000fe40000011602 */
[----:B------:R-:W0:Y:S03]  /*11d00*/  SHFL.IDX PT, R2, R5, RZ, 0x181f ;  /* 0x00181fff05027589 */ /* 0x000e2600000e0000 */
[----:B------:R-:W-:-:S04]  /*11d10*/  VIADD R6, R3, UR41 ;  /* 0x0000002903067c36 */ /* 0x000fc80008000000 */
[C---:B------:R-:W-:Y:S01]  /*11d20*/  VIADD R10, R6.reuse, 0x10 ;  /* 0x00000010060a7836 */ /* 0x040fe20000000000 */
[C---:B------:R-:W-:Y:S01]  /*11d30*/  ISETP.GE.AND P1, PT, R6.reuse, R7, PT ;  /* 0x000000070600720c */ /* 0x040fe20003f26270 */
[----:B------:R-:W-:-:S03]  /*11d40*/  VIADD R12, R6, 0x20 ;  /* 0x00000020060c7836 */ /* 0x000fc60000000000 */
[----:B------:R-:W-:Y:S02]  /*11d50*/  ISETP.GE.AND P3, PT, R10, R7, PT ;  /* 0x000000070a00720c */ /* 0x000fe40003f66270 */
[----:B------:R-:W2:Y:S07]  /*11d60*/  SHFL.IDX PT, R10, R0, 0x1, 0x181f ;  /* 0x00381f00000a7f89 */ /* 0x000eae00000e0000 */
[----:B-1----:R-:W-:-:S05]  /*11d70*/  @!P1 LEA R14, P2, R21, R14, 0x1 ;  /* 0x0000000e150e9211 */ /* 0x002fca00078408ff */
[----:B0-----:R-:W-:Y:S02]  /*11d80*/  @!P1 IMAD.X R3, RZ, RZ, R2, P2 ;  /* 0x000000ffff039224 */ /* 0x001fe400010e0602 */
[----:B------:R-:W-:Y:S02]  /*11d90*/  @!P1 IMAD.MOV.U32 R2, RZ, RZ, R14 ;  /* 0x000000ffff029224 */ /* 0x000fe400078e000e */
[----:B------:R-:W-:Y:S04]  /*11da0*/  SHFL.IDX PT, R14, R0, 0x2, 0x181f ;  /* 0x00581f00000e7f89 */ /* 0x000fe800000e0000 */
[----:B------:R0:W-:Y:S01]  /*11db0*/  @!P1 LDGSTS.E.BYPASS.LTC128B.128 [R26+0x8400], desc[UR48][R2.64], !P0 ;  /* 0x08400000021a9fae */ /* 0x0001e2000c101d70 */
[----:B------:R-:W-:Y:S01]  /*11dc0*/  ISETP.GE.AND P1, PT, R12, R7, PT ;  /* 0x000000070c00720c */ /* 0x000fe20003f26270 */
[----:B------:R-:W-:Y:S01]  /*11dd0*/  VIADD R12, R6, 0x40 ;  /* 0x00000040060c7836 */ /* 0x000fe20000000000 */
[----:B--2---:R-:W-:Y:S01]  /*11de0*/  @!P3 LEA R10, P2, R21, R10, 0x1 ;  /* 0x0000000a150ab211 */ /* 0x004fe200078408ff */
[----:B0-----:R-:W0:Y:S04]  /*11df0*/  SHFL.IDX PT, R2, R5, 0x1, 0x181f ;  /* 0x00381f0005027f89 */ /* 0x001e2800000e0000 */
[----:B0-----:R-:W-:-:S02]  /*11e00*/  @!P3 IMAD.X R3, RZ, RZ, R2, P2 ;  /* 0x000000ffff03b224 */ /* 0x001fc400010e0602 */
[----:B------:R-:W-:Y:S02]  /*11e10*/  @!P3 IMAD.MOV.U32 R2, RZ, RZ, R10 ;  /* 0x000000ffff02b224 */ /* 0x000fe400078e000a */
[----:B------:R-:W-:-:S03]  /*11e20*/  VIADD R10, R6, 0x30 ;  /* 0x00000030060a7836 */ /* 0x000fc60000000000 */
[----:B------:R0:W-:Y:S02]  /*11e30*/  @!P3 LDGSTS.E.BYPASS.LTC128B.128 [R26+0x8c00], desc[UR48][R2.64], !P0 ;  /* 0x08c00000021abfae */ /* 0x0001e4000c101d70 */
[----:B------:R-:W-:Y:S02]  /*11e40*/  ISETP.GE.AND P3, PT, R10, R7, PT ;  /* 0x000000070a00720c */ /* 0x000fe40003f66270 */
[----:B------:R-:W1:Y:S01]  /*11e50*/  SHFL.IDX PT, R10, R0, 0x3, 0x181f ;  /* 0x00781f00000a7f89 */ /* 0x000e6200000e0000 */
[----:B0-----:R-:W-:-:S03]  /*11e60*/  @!P1 LEA R2, P2, R21, R14, 0x1 ;  /* 0x0000000e15029211 */ /* 0x001fc600078408ff */
[----:B------:R-:W-:Y:S02]  /*11e70*/  SHFL.IDX PT, R14, R0, 0x4, 0x181f ;  /* 0x00981f00000e7f89 */ /* 0x000fe400000e0000 */
[----:B------:R-:W-:Y:S02]  /*11e80*/  @!P1 IMAD.X R3, RZ, RZ, R9, P2 ;  /* 0x000000ffff039224 */ /* 0x000fe400010e0609 */
[----:B------:R-:W-:Y:S04]  /*11e90*/  SHFL.IDX PT, R9, R5, 0x4, 0x181f ;  /* 0x00981f0005097f89 */ /* 0x000fe800000e0000 */
[----:B------:R0:W-:Y:S01]  /*11ea0*/  @!P1 LDGSTS.E.BYPASS.LTC128B.128 [R26+0x9400], desc[UR48][R2.64], !P0 ;  /* 0x09400000021a9fae */ /* 0x0001e2000c101d70 */
[----:B------:R-:W-:Y:S01]  /*11eb0*/  ISETP.GE.AND P1, PT, R12, R7, PT ;  /* 0x000000070c00720c */ /* 0x000fe20003f26270 */
[----:B------:R-:W-:Y:S01]  /*11ec0*/  VIADD R12, R6, 0x60 ;  /* 0x00000060060c7836 */ /* 0x000fe20000000000 */
[----:B-1----:R-:W-:Y:S01]  /*11ed0*/  @!P3 LEA R10, P2, R21, R10, 0x1 ;  /* 0x0000000a150ab211 */ /* 0x002fe200078408ff */
        /* <DEDUP_REMOVED lines=8> */
[----:B------:R0:W-:Y:S02]  /*11f60*/  SHFL.IDX PT, R14, R0, 0x6, 0x181f ;  /* 0x00d81f00000e7f89 */ /* 0x0001e400000e0000 */
[----:B------:R-:W-:Y:S02]  /*11f70*/  @!P1 IMAD.X R3, RZ, RZ, R9, P2 ;  /* 0x000000ffff039224 */ /* 0x000fe400010e0609 */
[----:B------:R-:W-:Y:S01]  /*11f80*/  SHFL.IDX PT, R9, R5, 0x6, 0x181f ;  /* 0x00d81f0005097f89 */ /* 0x000fe200000e0000 */
[----:B0-----:R-:W-:-:S03]  /*11f90*/  VIADD R0, R6, 0x90 ;  /* 0x0000009006007836 */ /* 0x001fc60000000000 */
[----:B------:R0:W-:Y:S01]  /*11fa0*/  @!P1 LDGSTS.E.BYPASS.LTC128B.128 [R26+0xa400], desc[UR48][R2.64], !P0 ;  /* 0x0a400000021a9fae */ /* 0x0001e2000c101d70 */
[----:B------:R-:W-:Y:S01]  /*11fb0*/  ISETP.GE.AND P1, PT, R12, R7, PT ;  /* 0x000000070c00720c */ /* 0x000fe20003f26270 */
[----:B------:R-:W-:Y:S01]  /*11fc0*/  VIADD R12, R6, 0x70 ;  /* 0x00000070060c7836 */ /* 0x000fe20000000000 */
[----:B-1----:R-:W-:Y:S01]  /*11fd0*/  @!P3 LEA R10, P2, R21, R10, 0x1 ;  /* 0x0000000a150ab211 */ /* 0x002fe200078408ff */
[----:B0-----:R-:W0:Y:S04]  /*11fe0*/  SHFL.IDX PT, R2, R5, 0x5, 0x181f ;  /* 0x00b81f0005027f89 */ /* 0x001e2800000e0000 */
[----:B0-----:R-:W-:Y:S02]  /*11ff0*/  @!P3 IMAD.X R3, RZ, RZ, R2, P2 ;  /* 0x000000ffff03b224 */ /* 0x001fe400010e0602 */
[----:B------:R-:W-:-:S02]  /*12000*/  @!P3 IMAD.MOV.U32 R2, RZ, RZ, R10 ;  /* 0x000000ffff02b224 */ /* 0x000fc400078e000a */
[----:B------:R-:W0:Y:S04]  /*12010*/  SHFL.IDX PT, R10, R5, 0x7, 0x181f ;  /* 0x00f81f00050a7f89 */ /* 0x000e2800000e0000 */
[----:B------:R1:W-:Y:S01]  /*12020*/  @!P3 LDGSTS.E.BYPASS.LTC128B.128 [R26+0xac00], desc[UR48][R2.64], !P0 ;  /* 0x0ac00000021abfae */ /* 0x0003e2000c101d70 */
[----:B------:R-:W-:Y:S01]  /*12030*/  ISETP.GE.AND P3, PT, R12, R7, PT ;  /* 0x000000070c00720c */ /* 0x000fe20003f66270 */
[----:B------:R-:W-:Y:S02]  /*12040*/  VIADD R12, R6, 0x80 ;  /* 0x00000080060c7836 */ /* 0x000fe40000000000 */
[----:B------:R-:W-:Y:S01]  /*12050*/  SHFL.IDX PT, R5, R8, 0x1, 0x181f ;  /* 0x00381f0008057f89 */ /* 0x000fe200000e0000 */
[----:B-1----:R-:W-:-:S03]  /*12060*/  @!P1 LEA R2, P2, R21, R14, 0x1 ;  /* 0x0000000e15029211 */ /* 0x002fc600078408ff */
[----:B------:R-:W1:Y:S02]  /*12070*/  SHFL.IDX PT, R14, R4, RZ, 0x181f ;  /* 0x00181fff040e7589 */ /* 0x000e6400000e0000 */
[----:B------:R-:W-:Y:S02]  /*12080*/  @!P1 IMAD.X R3, RZ, RZ, R9, P2 ;  /* 0x000000ffff039224 */ /* 0x000fe400010e0609 */
[----:B------:R-:W2:Y:S04]  /*12090*/  SHFL.IDX PT, R9, R8, RZ, 0x181f ;  /* 0x00181fff08097589 */ /* 0x000ea800000e0000 */
[----:B------:R3:W-:Y:S01]  /*120a0*/  @!P1 LDGSTS.E.BYPASS.LTC128B.128 [R26+0xb400], desc[UR48][R2.64], !P0 ;  /* 0x0b400000021a9fae */ /* 0x0007e2000c101d70 */
[----:B------:R-:W-:Y:S02]  /*120b0*/  ISETP.GE.AND P1, PT, R12, R7, PT ;  /* 0x000000070c00720c */ /* 0x000fe40003f26270 */
[----:B---3--:R-:W-:-:S05]  /*120c0*/  @!P3 LEA R2, P2, R21, R20, 0x1 ;  /* 0x000000141502b211 */ /* 0x008fca00078408ff */
[----:B0-----:R-:W-:Y:S02]  /*120d0*/  @!P3 IMAD.X R3, RZ, RZ, R10, P2 ;  /* 0x000000ffff03b224 */ /* 0x001fe400010e060a */
[----:B------:R-:W-:-:S03]  /*120e0*/  VIADD R10, R6, 0xa0 ;  /* 0x000000a0060a7836 */ /* 0x000fc60000000000 */
[----:B------:R1:W-:Y:S01]  /*120f0*/  @!P3 LDGSTS.E.BYPASS.LTC128B.128 [R26+0xbc00], desc[UR48][R2.64], !P0 ;  /* 0x0bc00000021abfae */ /* 0x0003e2000c101d70 */
[----:B------:R-:W-:-:S03]  /*12100*/  ISETP.GE.AND P3, PT, R0, R7, PT ;  /* 0x000000070000720c */ /* 0x000fc60003f66270 */
[----:B------:R-:W-:Y:S04]  /*12110*/  SHFL.IDX PT, R0, R8, 0x2, 0x181f ;  /* 0x00581f0008007f89 */ /* 0x000fe800000e0000 */
[----:B------:R-:W-:Y:S01]  /*12120*/  SHFL.IDX PT, R8, R8, 0x3, 0x181f ;  /* 0x00781f0008087f89 */ /* 0x000fe200000e0000 */
[----:B-1----:R-:W-:-:S03]  /*12130*/  @!P1 LEA R2, P2, R21, R14, 0x1 ;  /* 0x0000000e15029211 */ /* 0x002fc600078408ff */
[----:B------:R-:W-:Y:S02]  /*12140*/  SHFL.IDX PT, R14, R4, 0x2, 0x181f ;  /* 0x00581f00040e7f89 */ /* 0x000fe400000e0000 */
[----:B--2---:R-:W-:Y:S02]  /*12150*/  @!P1 IMAD.X R3, RZ, RZ, R9, P2 ;  /* 0x000000ffff039224 */ /* 0x004fe400010e0609 */
[----:B------:R-:W0:Y:S04]  /*12160*/  SHFL.IDX PT, R9, R4, 0x1, 0x181f ;  /* 0x00381f0004097f89 */ /* 0x000e2800000e0000 */
[----:B------:R0:W-:Y:S01]  /*12170*/  @!P1 LDGSTS.E.BYPASS.LTC128B.128 [R26+0xc400], desc[UR48][R2.64], !P0 ;  /* 0x0c400000021a9fae */ /* 0x0001e2000c101d70 */
[----:B------:R-:W-:Y:S02]  /*12180*/  ISETP.GE.AND P1, PT, R10, R7, PT ;  /* 0x000000070a00720c */ /* 0x000fe40003f26270 */
[----:B0-----:R-:W-:-:S05]  /*12190*/  @!P3 LEA R2, P2, R21, R9, 0x1 ;  /* 0x000000091502b211 */ /* 0x001fca00078408ff */
[----:B------:R-:W-:-:S05]  /*121a0*/  @!P3 IMAD.X R3, RZ, RZ, R5, P2 ;  /* 0x000000ffff03b224 */ /* 0x000fca00010e0605 */
[----:B------:R0:W-:Y:S02]  /*121b0*/  @!P3 LDGSTS.E.BYPASS.LTC128B.128 [R26+0xcc00], desc[UR48][R2.64], !P0 ;  /* 0x0cc00000021abfae */ /* 0x0001e4000c101d70 */
[----:B0-----:R-:W-:Y:S02]  /*121c0*/  @!P1 LEA R2, P2, R21, R14, 0x1 ;  /* 0x0000000e15029211 */ /* 0x001fe400078408ff */
[----:B------:R0:W1:Y:S03]  /*121d0*/  SHFL.IDX PT, R14, R4, 0x3, 0x181f ;  /* 0x00781f00040e7f89 */ /* 0x00006600000e0000 */
[----:B------:R-:W-:-:S05]  /*121e0*/  @!P1 IMAD.X R3, RZ, RZ, R0, P2 ;  /* 0x000000ffff039224 */ /* 0x000fca00010e0600 */
[----:B------:R0:W-:Y:S03]  /*121f0*/  @!P1 LDGSTS.E.BYPASS.LTC128B.128 [R26+0xd400], desc[UR48][R2.64], !P0 ;  /* 0x0d400000021a9fae */ /* 0x0001e6000c101d70 */
.L_x_995:
[----:B------:R-:W-:Y:S02]  /*12200*/  VIADD R6, R6, 0xb0 ;  /* 0x000000b006067836 */ /* 0x000fe40000000000 */
[----:B------:R-:W-:-:S03]  /*12210*/  VIADD R0, R17, 0x16800 ;  /* 0x0001680011007836 */ /* 0x000fc60000000000 */
[----:B------:R-:W-:-:S13]  /*12220*/  ISETP.GE.AND P1, PT, R6, R7, PT ;  /* 0x000000070600720c */ /* 0x000fda0003f26270 */
[----:B01----:R-:W-:-:S05]  /*12230*/  @!P1 LEA R2, P2, R21, R14, 0x1 ;  /* 0x0000000e15029211 */ /* 0x003fca00078408ff */
[----:B------:R-:W-:-:S05]  /*12240*/  @!P1 IMAD.X R3, RZ, RZ, R8, P2 ;  /* 0x000000ffff039224 */ /* 0x000fca00010e0608 */
[----:B------:R-:W-:Y:S01]  /*12250*/  @!PT LDS RZ, [RZ] ;  /* 0x00000000fffff984 */ /* 0x000fe20000000800 */
[----:B------:R-:W-:Y:S01]  /*12260*/  @!PT LDS RZ, [RZ] ;  /* 0x00000000fffff984 */ /* 0x000fe20000000800 */
[----:B------:R-:W-:Y:S01]  /*12270*/  @!PT LDS RZ, [RZ] ;  /* 0x00000000fffff984 */ /* 0x000fe20000000800 */
[----:B------:R0:W-:Y:S01]  /*12280*/  @!P1 LDGSTS.E.BYPASS.LTC128B.128 [R26+0xdc00], desc[UR48][R2.64], !P0 ;  /* 0x0dc00000021a9fae */ /* 0x0001e2000c101d70 */
[----:B------:R-:W-:Y:S01]  /*12290*/  PLOP3.LUT P0, PT, PT, PT, PT, 0x80, 0x0 ;  /* 0x000000000000781c */ /* 0x000fe20003f0f070 */
[----:B------:R-:W-:-:S12]  /*122a0*/  NOP ;  /* 0x0000000000007918 */ /* 0x000fd80000000000 */
.L_x_893:
[----:B------:R-:W-:Y:S02]  /*122b0*/  PLOP3.LUT P1, PT, P1, P0, PT, 0xa2, 0x0 ;  /* 0x000000000000781c */ /* 0x000fe40000f21472 */
[----:B------:R-:W-:-:S08]  /*122c0*/  @P0 R2UR P1, UR4, R17 ;  /* 0x00000000110402ca */ /* 0x000fd00000020000 */
[----:B------:R-:W-:-:S05]  /*122d0*/  @P0 PLOP3.LUT P0, PT, P1, PT, PT, 0x80, 0x0 ;  /* 0x000000000000081c */ /* 0x000fca0000f0f070 */
[----:B------:R-:W-:Y:S01]  /*122e0*/  @!P1 SYNCS.ARRIVE.TRANS64.RED.A0T1 RZ, [UR4+0x16800], RZ ;  /* 0x016800ffffff99a7 */ /* 0x000fe20008200404 */
[----:B------:R-:W-:Y:S07]  /*122f0*/  @!P1 ARRIVES.LDGSTSBAR.64.TRANSCNT [UR4+0x16800] ;  /* 0x01680000ff0099b0 */ /* 0x000fee0008000a84 */
[----:B------:R-:W-:Y:S05]  /*12300*/  @P0 BRA.U.ANY `(.L_x_893) ;  /* 0xfffffffd00e80947 */ /* 0x000fea000393ffff */
[----:B------:R-:W-:-:S05]  /*12310*/  VIADD R29, R29, 0x1 ;  /* 0x000000011d1d7836 */ /* 0x000fca0000000000 */
[----:B0-----:R-:W-:-:S04]  /*12320*/  LEA.HI R2, R29, R29, RZ, 0x1 ;  /* 0x0000001d1d027211 */ /* 0x001fc800078f08ff */
[----:B------:R-:W-:-:S05]  /*12330*/  LOP3.LUT R2, R2, 0xfffffffe, RZ, 0xc0, !PT ;  /* 0xfffffffe02027812 */ /* 0x000fca00078ec0ff */
[----:B------:R-:W-:-:S05]  /*12340*/  IMAD.IADD R2, R29, 0x1, -R2 ;  /* 0x000000011d027824 */ /* 0x000fca00078e0a02 */
[----:B------:R-:W-:Y:S01]  /*12350*/  SHF.L.U32 R2, R2, 0x1f, RZ ;  /* 0x0000001f02027819 */ /* 0x000fe200000006ff */
[----:B------:R-:W-:Y:S01]  /*12360*/  NOP ;  /* 0x0000000000007918 */ /* 0x000fe20000000000 */
[----:B------:R0:W-:Y:S01]  /*12370*/  SYNCS.ARRIVE.TRANS64.A1T0 RZ, [R17+URZ+0x16800], RZ ;  /* 0x016800ff11ff79a7 */ /* 0x0001e2000810003f */
[----:B------:R-:W-:Y:S01]  /*12380*/  BSSY B0, `(.L_x_894) ;  /* 0x0000003000007945 */ /* 0x000fe20003800000 */
[----:B------:R-:W1:Y:S03]  /*12390*/  SYNCS.PHASECHK.TRANS64.TRYWAIT P0, [R17+URZ+0x16820], R2 ;  /* 0x01682002110075a7 */ /* 0x000e66000800017f */
[----:B01----:R-:W-:Y:S05]  /*123a0*/  @!P0 BRA `(.L_x_895) ;  /* 0x0000003000688947 */ /* 0x003fea0003800000 */
.L_x_996:
[----:B------:R-:W-:Y:S05]  /*123b0*/  BSYNC B0 ;  /* 0x0000000000007941 */ /* 0x000fea0003800000 */
.L_x_894:
[----:B------:R-:W-:-:S04]  /*123c0*/  UIADD3 UR4, UR40, -0x2, URZ ;  /* 0xfffffffe28047890 */ /* 0x000fc8000fffe03f */
[----:B------:R-:W-:-:S06]  /*123d0*/  UISETP.GE.AND UP0, UPT, UR4, UR39, UPT ;  /* 0x000000270400728c */ /* 0x000fcc000bf06270 */
[----:B------:R-:W-:-:S13]  /*123e0*/  PLOP3.LUT P0, PT, PT, PT, UP0, 0x80, 0x0 ;  /* 0x000000000000781c */ /* 0x000fda0003f0f008 */
[----:B------:R-:W-:Y:S05]  /*123f0*/  @!P0 BRA `(.L_x_896) ;  /* 0x0000001400688947 */ /* 0x000fea0003800000 */
[----:B0-----:R-:W-:Y:S01]  /*12400*/  IMAD R2, RZ, RZ, -UR40 ;  /* 0x80000028ff027e24 */ /* 0x001fe2000f8e02ff */
[----:B------:R-:W-:Y:S01]  /*12410*/  LOP3.LUT R7, RZ, UR39, RZ, 0x33, !PT ;  /* 0x00000027ff077c12 */ /* 0x000fe2000f8e33ff */
[----:B------:R-:W-:-:S03]  /*12420*/  IMAD.U32 R6, RZ, RZ, UR4 ;  /* 0x00000004ff067e24 */ /* 0x000fc6000f8e00ff */
[----:B------:R-:W-:-:S05]  /*12430*/  VIADDMNMX R7, R2, 0x1, R7, !PT ;  /* 0x0000000102077846 */ /* 0x000fca0007800107 */
[----:B------:R-:W-:-:S05]  /*12440*/  VIADD R2, R7, UR40 ;  /* 0x0000002807027c36 */ /* 0x000fca0008000000 */
[----:B------:R-:W-:-:S04]  /*12450*/  LOP3.LUT R2, R2, 0x1, RZ, 0xc0, !PT ;  /* 0x0000000102027812 */ /* 0x000fc800078ec0ff */
[----:B------:R-:W-:-:S13]  /*12460*/  ISETP.NE.U32.AND P0, PT, R2, 0x1, PT ;  /* 0x000000010200780c */ /* 0x000fda0003f05070 */
[----:B------:R-:W-:Y:S05]  /*12470*/  @P0 BRA `(.L_x_897) ;  /* 0x0000000400c00947 */ /* 0x000fea0003800000 */
[----:B------:R-:W-:Y:S01]  /*12480*/  LOP3.LUT P1, RZ, R22, 0x2, RZ, 0xc0, !PT ;  /* 0x0000000216ff7812 */ /* 0x000fe2000782c0ff */
[----:B------:R-:W-:Y:S01]  /*12490*/  VIADD R8, R16, 0x1 ;  /* 0x0000000110087836 */ /* 0x000fe20000000000 */
[----:B------:R-:W-:Y:S04]  /*124a0*/  BSSY B0, `(.L_x_898) ;  /* 0x0000069000007945 */ /* 0x000fe80003800000 */
[----:B------:R-:W-:-:S04]  /*124b0*/  ISETP.NE.AND P0, PT, R8, 0x2, PT ;  /* 0x000000020800780c */ /* 0x000fc80003f05270 */
[----:B------:R-:W-:Y:S02]  /*124c0*/  SEL R9, RZ, 0x1, P0 ;  /* 0x00000001ff097807 */ /* 0x000fe40000000000 */
[----:B------:R-:W-:Y:S02]  /*124d0*/  SEL R8, R8, RZ, P0 ;  /* 0x000000ff08087207 */ /* 0x000fe40000000000 */
[----:B------:R-:W-:Y:S01]  /*124e0*/  LOP3.LUT R9, R24, R9, RZ, 0x3c, !PT ;  /* 0x0000000918097212 */ /* 0x000fe200078e3cff */
[----:B------:R-:W-:Y:S06]  /*124f0*/  @!P1 BRA `(.L_x_899) ;  /* 0x00000004008c9947 */ /* 0x000fec0003800000 */
[----:B------:R-:W-:Y:S01]  /*12500*/  LOP3.LUT P1, RZ, R22, 0x1, RZ, 0xc0, !PT ;  /* 0x0000000116ff7812 */ /* 0x000fe2000782c0ff */
[----:B------:R-:W-:-:S12]  /*12510*/  IMAD.MOV.U32 R4, RZ, RZ, R18 ;  /* 0x000000ffff047224 */ /* 0x000fd800078e0012 */
[----:B------:R-:W-:Y:S05]  /*12520*/  @!P1 BRA `(.L_x_900) ;  /* 0x0000000000489947 */ /* 0x000fea0003800000 */
[----:B------:R-:W0:Y:S01]  /*12530*/  LDC R5, c[0x0][0x43c] ;  /* 0x00010f00ff057b82 */ /* 0x000e220000000800 */
[----:B------:R-:W-:Y:S02]  /*12540*/  ULDC.64 UR4, c[0x0][0x428] ;  /* 0x00010a0000047ab9 */ /* 0x000fe40000000a00 */
[----:B------:R-:W-:-:S04]  /*12550*/  IMAD R10, R25, UR4, RZ ;  /* 0x00000004190a7c24 */ /* 0x000fc8000f8e02ff */
[----:B------:R-:W-:Y:S01]  /*12560*/  IMAD R11, R23, UR5, R10 ;  /* 0x00000005170b7c24 */ /* 0x000fe2000f8e020a */
[----:B0-----:R-:W-:-:S13]  /*12570*/  ISETP.NE.AND P0, PT, R5, 0x1, PT ;  /* 0x000000010500780c */ /* 0x001fda0003f05270 */
[----:B------:R-:W0:Y:S02]  /*12580*/  @P0 LDC.64 R2, c[0x0][0x440] ;  /* 0x00011000ff020b82 */ /* 0x000e240000000a00 */
[----:B0-----:R-:W-:-:S04]  /*12590*/  @P0 IMAD.HI.U32 R4, R6, R2, RZ ;  /* 0x0000000206040227 */ /* 0x001fc800078e00ff */
[----:B------:R-:W-:Y:S01]  /*125a0*/  IMAD.MOV.U32 R2, RZ, RZ, R6 ;  /* 0x000000ffff027224 */ /* 0x000fe200078e0006 */
[----:B------:R-:W-:-:S05]  /*125b0*/  @P0 SHF.R.U32.HI R2, RZ, R3, R4 ;  /* 0x00000003ff020219 */ /* 0x000fca0000011604 */
[----:B------:R-:W-:-:S04]  /*125c0*/  IMAD.MOV R3, RZ, RZ, -R2 ;  /* 0x000000ffff037224 */ /* 0x000fc800078e0a02 */
[----:B------:R-:W-:Y:S01]  /*125d0*/  IMAD R6, R5, R3, R6 ;  /* 0x0000000305067224 */ /* 0x000fe200078e0206 */
[--C-:B------:R-:W-:Y:S01]  /*125e0*/  SHF.R.S32.HI R3, RZ, 0x1f, R2.reuse ;  /* 0x0000001fff037819 */ /* 0x100fe20000011402 */
[----:B------:R-:W0:Y:S02]  /*125f0*/  LDC.64 R4, c[0x0][0x418] ;  /* 0x00010600ff047b82 */ /* 0x000e240000000a00 */
[----:B------:R-:W-:-:S04]  /*12600*/  IMAD.WIDE.U32 R2, R23, UR4, R2 ;  /* 0x0000000417027c25 */ /* 0x000fc8000f8e0002 */
[----:B------:R-:W-:Y:S01]  /*12610*/  IMAD.IADD R11, R11, 0x1, R3 ;  /* 0x000000010b0b7824 */ /* 0x000fe200078e0203 */
[----:B0-----:R-:W-:-:S04]  /*12620*/  LEA R4, P0, R2, R4, 0x2 ;  /* 0x0000000402047211 */ /* 0x001fc800078010ff */
[----:B------:R-:W-:-:S05]  /*12630*/  LEA.HI.X R5, R2, R5, R11, 0x2, P0 ;  /* 0x0000000502057211 */ /* 0x000fca00000f140b */
[----:B------:R0:W5:Y:S04]  /*12640*/  LDG.E R4, desc[UR48][R4.64] ;  /* 0x0000003004047981 */ /* 0x000168000c1e1900 */
.L_x_900:
[----:B------:R-:W0:Y:S01]  /*12650*/  S2R R2, SR_TID.X ;  /* 0x0000000000027919 */ /* 0x000e220000002100 */
[----:B------:R-:W-:Y:S01]  /*12660*/  IMAD R3, R8, 0x8, R17 ;  /* 0x0000000808037824 */ /* 0x000fe200078e0211 */
[----:B------:R-:W-:Y:S01]  /*12670*/  BSSY B1, `(.L_x_901) ;  /* 0x0000006000017945 */ /* 0x000fe20003800000 */
[----:B0-----:R-:W-:Y:S02]  /*12680*/  LOP3.LUT R5, R2, 0x7f, RZ, 0xc0, !PT ;  /* 0x0000007f02057812 */ /* 0x001fe400078ec0ff */
[----:B------:R-:W-:Y:S02]  /*12690*/  SHF.L.U32 R2, R9, 0x1f, RZ ;  /* 0x0000001f09027819 */ /* 0x000fe400000006ff */
[----:B------:R-:W-:Y:S02]  /*126a0*/  ISETP.NE.AND P1, PT, R5, RZ, PT ;  /* 0x000000ff0500720c */ /* 0x000fe40003f25270 */
[----:B------:R-:W0:Y:S02]  /*126b0*/  SYNCS.PHASECHK.TRANS64.TRYWAIT P0, [R3+URZ+0x16840], R2 ;  /* 0x01684002030075a7 */ /* 0x000e24000800017f */
[----:B0-----:R-:W-:Y:S09]  /*126c0*/  @!P0 BRA `(.L_x_902) ;  /* 0x0000002c00b48947 */ /* 0x001ff20003800000 */
.L_x_997:
[----:B------:R-:W-:Y:S05]  /*126d0*/  BSYNC B1 ;  /* 0x0000000000017941 */ /* 0x000fea0003800000 */
.L_x_901:
[----:B------:R-:W-:Y:S04]  /*126e0*/  BSSY B1, `(.L_x_903) ;  /* 0x0000007000017945 */ /* 0x000fe80003800000 */
[----:B------:R-:W-:Y:S05]  /*126f0*/  @P1 BRA `(.L_x_904) ;  /* 0x0000000000141947 */ /* 0x000fea0003800000 */
[----:B------:R-:W-:Y:S01]  /*12700*/  ISETP.NE.AND P0, PT, R28, RZ, PT ;  /* 0x000000ff1c00720c */ /* 0x000fe20003f05270 */
[----:B0-----:R-:W-:-:S04]  /*12710*/  IMAD.MOV.U32 R2, RZ, RZ, 0x4000 ;  /* 0x00004000ff027424 */ /* 0x001fc800078e00ff */
[----:B------:R1:W-:Y:S08]  /*12720*/  SYNCS.ARRIVE.TRANS64 RZ, [R3+URZ+0x16830], R2 ;  /* 0x0168300203ff79a7 */ /* 0x0003f0000800003f */
[----:B------:R-:W-:Y:S05]  /*12730*/  @!P0 BRA `(.L_x_904) ;  /* 0x0000000000048947 */ /* 0x000fea0003800000 */
[----:B------:R-:W-:Y:S01]  /*12740*/  BPT.TRAP 0x1 ;  /* 0x000000040000795c */ /* 0x000fe20000300000 */
.L_x_904:
[----:B------:R-:W-:Y:S05]  /*12750*/  BSYNC B1 ;  /* 0x0000000000017941 */ /* 0x000fea0003800000 */
.L_x_903:
[----:B------:R-:W-:Y:S01]  /*12760*/  IMAD.MOV.U32 R10, RZ, RZ, RZ ;  /* 0x000000ffff0a7224 */ /* 0x000fe200078e00ff */
[----:B------:R-:W-:Y:S01]  /*12770*/  UIADD3 UR4, UP0, UR46, 0x370, URZ ;  /* 0x000003702e047890 */ /* 0x000fe2000ff1e03f */
[----:B01----:R-:W-:Y:S01]  /*12780*/  IMAD R2, R8, 0x4000, R17 ;  /* 0x0000400008027824 */ /* 0x003fe200078e0211 */
[----:B------:R-:W-:Y:S01]  /*12790*/  PLOP3.LUT P0, PT, PT, PT, PT, 0x80, 0x0 ;  /* 0x000000000000781c */ /* 0x000fe20003f0f070 */
[----:B------:R-:W-:Y:S01]  /*127a0*/  VIADD R3, R3, 0x16830 ;  /* 0x0001683003037836 */ /* 0x000fe20000000000 */
[----:B------:R-:W-:Y:S01]  /*127b0*/  R2UR UR10, R10 ;  /* 0x000000000a0a72ca */ /* 0x000fe200000e0000 */
[----:B------:R-:W-:Y:S01]  /*127c0*/  VIADD R2, R2, 0xe400 ;  /* 0x0000e40002027836 */ /* 0x000fe20000000000 */
[----:B------:R-:W-:Y:S01]  /*127d0*/  UIADD3.X UR5, URZ, UR47, URZ, UP0, !UPT ;  /* 0x0000002f3f057290 */ /* 0x000fe200087fe43f */
[----:B------:R-:W-:Y:S01]  /*127e0*/  IMAD.SHL.U32 R5, R6, 0x80, RZ ;  /* 0x0000008006057824 */ /* 0x000fe200078e00ff */
[----:B------:R-:W-:Y:S01]  /*127f0*/  UMOV UR6, 0x0 ;  /* 0x0000000000067882 */ /* 0x000fe20000000000 */
[----:B------:R-:W-:-:S10]  /*12800*/  UMOV UR7, 0x14f00000 ;  /* 0x14f0000000077882 */ /* 0x000fd40000000000 */
.L_x_905:
[----:B------:R-:W-:-:S13]  /*12810*/  @P0 ELECT P2, URZ, PT ;  /* 0x00000000003f082f */ /* 0x000fda0003840000 */
[----:B-----5:R-:W-:Y:S01]  /*12820*/  @P2 R2UR UR13, R4 ;  /* 0x00000000040d22ca */ /* 0x020fe200000e0000 */
[----:B------:R-:W-:Y:S01]  /*12830*/  UMOV UR12, UR36 ;  /* 0x00000024000c7c82 */ /* 0x000fe20008000000 */
[----:B------:R-:W-:Y:S02]  /*12840*/  @P2 R2UR UR11, R5 ;  /* 0x00000000050b22ca */ /* 0x000fe400000e0000 */
[----:B------:R-:W-:Y:S02]  /*12850*/  @P2 R2UR UR9, R3 ;  /* 0x00000000030922ca */ /* 0x000fe400000e0000 */
[----:B------:R-:W-:Y:S02]  /*12860*/  @P2 R2UR UR8, R2 ;  /* 0x00000000020822ca */ /* 0x000fe400000e0000 */
[----:B------:R-:W-:Y:S02]  /*12870*/  @P2 PLOP3.LUT P0, PT, P2, PT, PT, 0x8, 0x0 ;  /* 0x000000000000281c */ /* 0x000fe4000170e170 */
        /* <DEDUP_REMOVED lines=8> */
.L_x_998:
[----:B------:R-:W-:Y:S05]  /*12900*/  BSYNC B1 ;  /* 0x0000000000017941 */ /* 0x000fea0003800000 */
.L_x_906:
[----:B------:R-:W-:Y:S01]  /*12910*/  BSSY B1, `(.L_x_908) ;  /* 0x000000a000017945 */ /* 0x000fe20003800000 */
[----:B0-----:R-:W-:Y:S02]  /*12920*/  IMAD.MOV.U32 R2, RZ, RZ, 0x0 ;  /* 0x00000000ff027424 */ /* 0x001fe400078e00ff */
[----:B------:R-:W-:Y:S01]  /*12930*/  IMAD.MOV.U32 R3, RZ, RZ, 0x14f00000 ;  /* 0x14f00000ff037424 */ /* 0x000fe200078e00ff */
[----:B------:R-:W-:Y:S06]  /*12940*/  @P1 BRA `(.L_x_909) ;  /* 0x0000000000181947 */ /* 0x000fec0003800000 */
[----:B------:R-:W-:Y:S01]  /*12950*/  ISETP.NE.AND P0, PT, R28, RZ, PT ;  /* 0x000000ff1c00720c */ /* 0x000fe20003f05270 */
[----:B------:R-:W-:Y:S02]  /*12960*/  IMAD R5, R16, 0x8, R17 ;  /* 0x0000000810057824 */ /* 0x000fe400078e0211 */
[----:B------:R-:W-:-:S04]  /*12970*/  IMAD.MOV.U32 R12, RZ, RZ, 0x4000 ;  /* 0x00004000ff0c7424 */ /* 0x000fc800078e00ff */
[----:B------:R0:W-:Y:S06]  /*12980*/  SYNCS.ARRIVE.TRANS64 RZ, [R5+URZ+0x16850], R12 ;  /* 0x0168500c05ff79a7 */ /* 0x0001ec000800003f */
[----:B------:R-:W-:Y:S05]  /*12990*/  @!P0 BRA `(.L_x_909) ;  /* 0x0000000000048947 */ /* 0x000fea0003800000 */
[----:B------:R-:W-:Y:S01]  /*129a0*/  BPT.TRAP 0x1 ;  /* 0x000000040000795c */ /* 0x000fe20000300000 */
.L_x_909:
[----:B------:R-:W-:Y:S05]  /*129b0*/  BSYNC B1 ;  /* 0x0000000000017941 */ /* 0x000fea0003800000 */
.L_x_908:
[----:B------:R-:W-:Y:S01]  /*129c0*/  R2UR UR10, R10 ;  /* 0x000000000a0a72ca */ /* 0x000fe200000e0000 */
[----:B------:R-:W-:Y:S01]  /*129d0*/  UIADD3 UR4, UP0, UR46, 0x470, URZ ;  /* 0x000004702e047890 */ /* 0x000fe2000ff1e03f */
[----:B------:R-:W-:Y:S01]  /*129e0*/  R2UR UR6, R2 ;  /* 0x00000000020672ca */ /* 0x000fe200000e0000 */
[C-C-:B------:R-:W-:Y:S01]  /*129f0*/  IMAD R2, R16.reuse, 0x8, R17.reuse ;  /* 0x0000000810027824 */ /* 0x140fe200078e0211 */
[----:B------:R-:W-:Y:S01]  /*12a00*/  R2UR UR7, R3 ;  /* 0x00000000030772ca */ /* 0x000fe200000e0000 */
[----:B------:R-:W-:Y:S01]  /*12a10*/  IMAD R3, R16, 0x4000, R17 ;  /* 0x0000400010037824 */ /* 0x000fe200078e0211 */
[----:B------:R-:W-:Y:S01]  /*12a20*/  PLOP3.LUT P0, PT, PT, PT, PT, 0x80, 0x0 ;  /* 0x000000000000781c */ /* 0x000fe20003f0f070 */
[----:B0-----:R-:W-:Y:S01]  /*12a30*/  IMAD.SHL.U32 R5, R19, 0x80, RZ ;  /* 0x0000008013057824 */ /* 0x001fe200078e00ff */
[----:B------:R-:W-:Y:S01]  /*12a40*/  UIADD3.X UR5, URZ, UR47, URZ, UP0, !UPT ;  /* 0x0000002f3f057290 */ /* 0x000fe200087fe43f */
[----:B------:R-:W-:Y:S02]  /*12a50*/  VIADD R3, R3, 0x400 ;  /* 0x0000040003037836 */ /* 0x000fe40000000000 */
[----:B------:R-:W-:-:S09]  /*12a60*/  VIADD R2, R2, 0x16850 ;  /* 0x0001685002027836 */ /* 0x000fd20000000000 */
.L_x_910:
[----:B------:R-:W-:-:S13]  /*12a70*/  @P0 ELECT P1, URZ, PT ;  /* 0x00000000003f082f */ /* 0x000fda0003820000 */
[----:B------:R-:W-:Y:S01]  /*12a80*/  @P1 R2UR UR13, R18 ;  /* 0x00000000120d12ca */ /* 0x000fe200000e0000 */
        /* <DEDUP_REMOVED lines=8> */
[----:B------:R-:W-:Y:S02]  /*12b10*/  IMAD.MOV.U32 R18, RZ, RZ, R4 ;  /* 0x000000ffff127224 */ /* 0x000fe400078e0004 */
[----:B------:R-:W-:-:S07]  /*12b20*/  IMAD.MOV.U32 R19, RZ, RZ, R6 ;  /* 0x000000ffff137224 */ /* 0x000fce00078e0006 */
.L_x_899:
[----:B------:R-:W-:Y:S05]  /*12b30*/  BSYNC B0 ;  /* 0x0000000000007941 */ /* 0x000fea0003800000 */
.L_x_898:
[----:B------:R-:W-:Y:S01]  /*12b40*/  UIADD3 UR4, UR40, -0x3, URZ ;  /* 0xfffffffd28047890 */ /* 0x000fe2000fffe03f */
[----:B------:R-:W-:Y:S02]  /*12b50*/  IMAD.MOV.U32 R16, RZ, RZ, R8 ;  /* 0x000000ffff107224 */ /* 0x000fe400078e0008 */
[----:B------:R-:W-:-:S03]  /*12b60*/  IMAD.MOV.U32 R24, RZ, RZ, R9 ;  /* 0x000000ffff187224 */ /* 0x000fc600078e0009 */
[----:B------:R-:W-:-:S07]  /*12b70*/  IMAD.U32 R6, RZ, RZ, UR4 ;  /* 0x00000004ff067e24 */ /* 0x000fce000f8e00ff */
.L_x_897:
[----:B------:R-:W-:Y:S01]  /*12b80*/  ULOP3.LUT UR4, URZ, UR40, URZ, 0x33, !UPT ;  /* 0x000000283f047292 */ /* 0x000fe2000f8e333f */
[----:B------:R-:W-:Y:S01]  /*12b90*/  VIADD R7, R7, 0xfffffffe ;  /* 0xfffffffe07077836 */ /* 0x000fe20000000000 */
[----:B------:R-:W-:Y:S04]  /*12ba0*/  BSSY B0, `(.L_x_896) ;  /* 0x00000df000007945 */ /* 0x000fe80003800000 */
[----:B------:R-:W-:-:S13]  /*12bb0*/  ISETP.NE.AND P0, PT, R7, UR4, PT ;  /* 0x0000000407007c0c */ /* 0x000fda000bf05270 */
[----:B------:R-:W-:Y:S05]  /*12bc0*/  @!P0 BRA `(.L_x_911) ;  /* 0x0000000c00708947 */ /* 0x000fea0003800000 */
[----:B------:R-:W-:-:S07]  /*12bd0*/  IMAD.MOV.U32 R4, RZ, RZ, R18 ;  /* 0x000000ffff047224 */ /* 0x000fce00078e0012 */
.L_x_938:
[----:B------:R-:W-:Y:S01]  /*12be0*/  LOP3.LUT P1, RZ, R22, 0x2, RZ, 0xc0, !PT ;  /* 0x0000000216ff7812 */ /* 0x000fe2000782c0ff */
[----:B------:R-:W-:Y:S01]  /*12bf0*/  VIADD R7, R16, 0x1 ;  /* 0x0000000110077836 */ /* 0x000fe20000000000 */
[----:B------:R-:W-:Y:S05]  /*12c00*/  YIELD ;  /* 0x0000000000007946 */ /* 0x000fea0003800000 */
[----:B------:R-:W-:Y:S01]  /*12c10*/  ISETP.NE.AND P0, PT, R7, 0x2, PT ;  /* 0x000000020700780c */ /* 0x000fe20003f05270 */
[----:B------:R-:W-:Y:S03]  /*12c20*/  BSSY B1, `(.L_x_912) ;  /* 0x0000067000017945 */ /* 0x000fe60003800000 */
[----:B------:R-:W-:-:S02]  /*12c30*/  SEL R3, RZ, 0x1, P0 ;  /* 0x00000001ff037807 */ /* 0x000fc40000000000 */
[----:B------:R-:W-:Y:S02]  /*12c40*/  SEL R7, R7, RZ, P0 ;  /* 0x000000ff07077207 */ /* 0x000fe40000000000 */
[----:B------:R-:W-:Y:S01]  /*12c50*/  LOP3.LUT R8, R24, R3, RZ, 0x3c, !PT ;  /* 0x0000000318087212 */ /* 0x000fe200078e3cff */
[----:B------:R-:W-:Y:S06]  /*12c60*/  @!P1 BRA `(.L_x_913) ;  /* 0x0000000400889947 */ /* 0x000fec0003800000 */
[----:B------:R-:W-:Y:S01]  /*12c70*/  LOP3.LUT P1, RZ, R22, 0x1, RZ, 0xc0, !PT ;  /* 0x0000000116ff7812 */ /* 0x000fe2000782c0ff */
[----:B------:R-:W-:-:S12]  /*12c80*/  IMAD.MOV.U32 R9, RZ, RZ, R6 ;  /* 0x000000ffff097224 */ /* 0x000fd800078e0006 */
[----:B------:R-:W-:Y:S05]  /*12c90*/  @!P1 BRA `(.L_x_914) ;  /* 0x00000000004c9947 */ /* 0x000fea0003800000 */
[----:B------:R-:W0:Y:S01]  /*12ca0*/  LDC R9, c[0x0][0x43c] ;  /* 0x00010f00ff097b82 */ /* 0x000e220000000800 */
[----:B------:R-:W-:Y:S01]  /*12cb0*/  IMAD.MOV.U32 R10, RZ, RZ, R6 ;  /* 0x000000ffff0a7224 */ /* 0x000fe200078e0006 */
[----:B------:R-:W-:Y:S01]  /*12cc0*/  ULDC.64 UR4, c[0x0][0x428] ;  /* 0x00010a0000047ab9 */ /* 0x000fe20000000a00 */
[----:B0-----:R-:W-:-:S13]  /*12cd0*/  ISETP.NE.AND P0, PT, R9, 0x1, PT ;  /* 0x000000010900780c */ /* 0x001fda0003f05270 */
[----:B------:R-:W0:Y:S02]  /*12ce0*/  @P0 LDC.64 R2, c[0x0][0x440] ;  /* 0x00011000ff020b82 */ /* 0x000e240000000a00 */
[----:B0-----:R-:W-:-:S05]  /*12cf0*/  @P0 IMAD.HI.U32 R2, R6, R2, RZ ;  /* 0x0000000206020227 */ /* 0x001fca00078e00ff */
[----:B------:R-:W-:Y:S01]  /*12d00*/  @P0 SHF.R.U32.HI R10, RZ, R3, R2 ;  /* 0x00000003ff0a0219 */ /* 0x000fe20000011602 */
[----:B------:R-:W-:-:S03]  /*12d10*/  IMAD R2, R25, UR4, RZ ;  /* 0x0000000419027c24 */ /* 0x000fc6000f8e02ff */
[----:B------:R-:W-:Y:S01]  /*12d20*/  SHF.R.S32.HI R3, RZ, 0x1f, R10 ;  /* 0x0000001fff037819 */ /* 0x000fe2000001140a */
[----:B------:R-:W-:Y:S02]  /*12d30*/  IMAD R5, R23, UR5, R2 ;  /* 0x0000000517057c24 */ /* 0x000fe4000f8e0202 */
[----:B------:R-:W-:-:S04]  /*12d40*/  IMAD.MOV.U32 R2, RZ, RZ, R10 ;  /* 0x000000ffff027224 */ /* 0x000fc800078e000a */
[----:B------:R-:W-:Y:S01]  /*12d50*/  IMAD.WIDE.U32 R2, R23, UR4, R2 ;  /* 0x0000000417027c25 */ /* 0x000fe2000f8e0002 */
[----:B------:R-:W-:-:S03]  /*12d60*/  ULDC.64 UR4, c[0x0][0x418] ;  /* 0x0001060000047ab9 */ /* 0x000fc60000000a00 */
[----:B------:R-:W-:Y:S01]  /*12d70*/  IMAD.IADD R3, R5, 0x1, R3 ;  /* 0x0000000105037824 */ /* 0x000fe200078e0203 */
[----:B------:R-:W-:-:S04]  /*12d80*/  LEA R4, P0, R2, UR4, 0x2 ;  /* 0x0000000402047c11 */ /* 0x000fc8000f8010ff */
[----:B------:R-:W-:-:S05]  /*12d90*/  LEA.HI.X R5, R2, UR5, R3, 0x2, P0 ;  /* 0x0000000502057c11 */ /* 0x000fca00080f1403 */
[----:B------:R0:W5:Y:S01]  /*12da0*/  LDG.E R4, desc[UR48][R4.64] ;  /* 0x0000003004047981 */ /* 0x000162000c1e1900 */
[----:B------:R-:W-:-:S04]  /*12db0*/  IMAD.MOV R2, RZ, RZ, -R10 ;  /* 0x000000ffff027224 */ /* 0x000fc800078e0a0a */
[----:B------:R-:W-:-:S07]  /*12dc0*/  IMAD R9, R9, R2, R6 ;  /* 0x0000000209097224 */ /* 0x000fce00078e0206 */
.L_x_914:
        /* <DEDUP_REMOVED lines=8> */
.L_x_999:
[----:B------:R-:W-:Y:S05]  /*12e50*/  BSYNC B2 ;  /* 0x0000000000027941 */ /* 0x000fea0003800000 */
.L_x_915:
[----:B------:R-:W-:Y:S04]  /*12e60*/  BSSY B2, `(.L_x_917) ;  /* 0x0000007000027945 */ /* 0x000fe80003800000 */
[----:B------:R-:W-:Y:S05]  /*12e70*/  @P1 BRA `(.L_x_918) ;  /* 0x0000000000141947 */ /* 0x000fea0003800000 */
[----:B------:R-:W-:Y:S01]  /*12e80*/  ISETP.NE.AND P0, PT, R28, RZ, PT ;  /* 0x000000ff1c00720c */ /* 0x000fe20003f05270 */
[----:B0-----:R-:W-:-:S04]  /*12e90*/  IMAD.MOV.U32 R2, RZ, RZ, 0x4000 ;  /* 0x00004000ff027424 */ /* 0x001fc800078e00ff */
[----:B------:R1:W-:Y:S08]  /*12ea0*/  SYNCS.ARRIVE.TRANS64 RZ, [R3+URZ+0x16830], R2 ;  /* 0x0168300203ff79a7 */ /* 0x0003f0000800003f */
[----:B------:R-:W-:Y:S05]  /*12eb0*/  @!P0 BRA `(.L_x_918) ;  /* 0x0000000000048947 */ /* 0x000fea0003800000 */
[----:B------:R-:W-:Y:S01]  /*12ec0*/  BPT.TRAP 0x1 ;  /* 0x000000040000795c */ /* 0x000fe20000300000 */
.L_x_918:
[----:B------:R-:W-:Y:S05]  /*12ed0*/  BSYNC B2 ;  /* 0x0000000000027941 */ /* 0x000fea0003800000 */
.L_x_917:
        /* <DEDUP_REMOVED lines=11> */
.L_x_919:
        /* <DEDUP_REMOVED lines=15> */
.L_x_1000:
[----:B------:R-:W-:Y:S05]  /*13080*/  BSYNC B2 ;  /* 0x0000000000027941 */ /* 0x000fea0003800000 */
.L_x_920:
[----:B------:R-:W-:Y:S01]  /*13090*/  BSSY B2, `(.L_x_922) ;  /* 0x0000009000027945 */ /* 0x000fe20003800000 */
[----:B------:R-:W-:Y:S02]  /*130a0*/  IMAD.MOV.U32 R2, RZ, RZ, 0x0 ;  /* 0x00000000ff027424 */ /* 0x000fe400078e00ff */
[----:B------:R-:W-:Y:S01]  /*130b0*/  IMAD.MOV.U32 R3, RZ, RZ, 0x14f00000 ;  /* 0x14f00000ff037424 */ /* 0x000fe200078e00ff */
[----:B------:R-:W-:Y:S06]  /*130c0*/  @P1 BRA `(.L_x_923) ;  /* 0x0000000000141947 */ /* 0x000fec0003800000 */
[----:B------:R-:W-:Y:S01]  /*130d0*/  ISETP.NE.AND P0, PT, R28, RZ, PT ;  /* 0x000000ff1c00720c */ /* 0x000fe20003f05270 */
[----:B------:R-:W-:-:S04]  /*130e0*/  IMAD.MOV.U32 R12, RZ, RZ, 0x4000 ;  /* 0x00004000ff0c7424 */ /* 0x000fc800078e00ff */
[----:B------:R1:W-:Y:S08]  /*130f0*/  SYNCS.ARRIVE.TRANS64 RZ, [R5+URZ+0x50], R12 ;  /* 0x0000500c05ff79a7 */ /* 0x0003f0000800003f */
[----:B------:R-:W-:Y:S05]  /*13100*/  @!P0 BRA `(.L_x_923) ;  /* 0x0000000000048947 */ /* 0x000fea0003800000 */
[----:B------:R-:W-:Y:S01]  /*13110*/  BPT.TRAP 0x1 ;  /* 0x000000040000795c */ /* 0x000fe20000300000 */
.L_x_923:
[----:B------:R-:W-:Y:S05]  /*13120*/  BSYNC B2 ;  /* 0x0000000000027941 */ /* 0x000fea0003800000 */
.L_x_922:
[----:B------:R-:W-:Y:S01]  /*13130*/  R2UR UR7, R3 ;  /* 0x00000000030772ca */ /* 0x000fe200000e0000 */
[----:B------:R-:W-:Y:S01]  /*13140*/  IMAD R16, R16, 0x4000, R17 ;  /* 0x0000400010107824 */ /* 0x000fe200078e0211 */
[----:B------:R-:W-:Y:S01]  /*13150*/  R2UR UR10, R10 ;  /* 0x000000000a0a72ca */ /* 0x000fe200000e0000 */
[----:B------:R-:W-:Y:S01]  /*13160*/  UIADD3 UR4, UP0, UR46, 0x470, URZ ;  /* 0x000004702e047890 */ /* 0x000fe2000ff1e03f */
[----:B------:R-:W-:Y:S01]  /*13170*/  R2UR UR6, R2 ;  /* 0x00000000020672ca */ /* 0x000fe200000e0000 */
[----:B------:R-:W-:Y:S01]  /*13180*/  IMAD.SHL.U32 R2, R19, 0x80, RZ ;  /* 0x0000008013027824 */ /* 0x000fe200078e00ff */
[----:B------:R-:W-:Y:S01]  /*13190*/  PLOP3.LUT P0, PT, PT, PT, PT, 0x80, 0x0 ;  /* 0x000000000000781c */ /* 0x000fe20003f0f070 */
[----:B01----:R-:W-:Y:S01]  /*131a0*/  VIADD R5, R5, 0x50 ;  /* 0x0000005005057836 */ /* 0x003fe20000000000 */
[----:B------:R-:W-:Y:S01]  /*131b0*/  UIADD3.X UR5, URZ, UR47, URZ, UP0, !UPT ;  /* 0x0000002f3f057290 */ /* 0x000fe200087fe43f */
[----:B------:R-:W-:-:S11]  /*131c0*/  VIADD R16, R16, 0x400 ;  /* 0x0000040010107836 */ /* 0x000fd60000000000 */
.L_x_924:
        /* <DEDUP_REMOVED lines=12> */
.L_x_913:
[----:B------:R-:W-:Y:S05]  /*13290*/  BSYNC B1 ;  /* 0x0000000000017941 */ /* 0x000fea0003800000 */
.L_x_912:
[----:B------:R-:W-:Y:S01]  /*132a0*/  LOP3.LUT P1, RZ, R22, 0x2, RZ, 0xc0, !PT ;  /* 0x0000000216ff7812 */ /* 0x000fe2000782c0ff */
[----:B------:R-:W-:Y:S01]  /*132b0*/  VIADD R16, R7, 0x1 ;  /* 0x0000000107107836 */ /* 0x000fe20000000000 */
[----:B------:R-:W-:Y:S01]  /*132c0*/  BSSY B1, `(.L_x_925) ;  /* 0x0000069000017945 */ /* 0x000fe20003800000 */
[----:B------:R-:W-:-:S03]  /*132d0*/  VIADD R9, R6, 0xffffffff ;  /* 0xffffffff06097836 */ /* 0x000fc60000000000 */
        /* <DEDUP_REMOVED lines=16> */
[----:B------:R-:W-:Y:S01]  /*133e0*/  SHF.R.S32.HI R3, RZ, 0x1f, R2 ;  /* 0x0000001fff037819 */ /* 0x000fe20000011402 */
[C---:B------:R-:W-:Y:S02]  /*133f0*/  IMAD R5, R23.reuse, UR5, R4 ;  /* 0x0000000517057c24 */ /* 0x040fe4000f8e0204 */
[--C-:B------:R-:W-:Y:S02]  /*13400*/  IMAD.MOV R4, RZ, RZ, -R2.reuse ;  /* 0x000000ffff047224 */ /* 0x100fe400078e0a02 */
[----:B------:R-:W-:Y:S01]  /*13410*/  IMAD.WIDE.U32 R2, R23, UR4, R2 ;  /* 0x0000000417027c25 */ /* 0x000fe2000f8e0002 */
[----:B------:R-:W-:-:S03]  /*13420*/  ULDC.64 UR4, c[0x0][0x418] ;  /* 0x0001060000047ab9 */ /* 0x000fc60000000a00 */
[----:B------:R-:W-:Y:S01]  /*13430*/  IMAD R10, R10, R4, R9 ;  /* 0x000000040a0a7224 */ /* 0x000fe200078e0209 */
[----:B------:R-:W-:Y:S01]  /*13440*/  LEA R4, P0, R2, UR4, 0x2 ;  /* 0x0000000402047c11 */ /* 0x000fe2000f8010ff */
[----:B------:R-:W-:-:S05]  /*13450*/  IMAD.IADD R5, R5, 0x1, R3 ;  /* 0x0000000105057824 */ /* 0x000fca00078e0203 */
[----:B------:R-:W-:-:S05]  /*13460*/  LEA.HI.X R5, R2, UR5, R5, 0x2, P0 ;  /* 0x0000000502057c11 */ /* 0x000fca00080f1405 */
[----:B------:R0:W5:Y:S02]  /*13470*/  LDG.E R4, desc[UR48][R4.64] ;  /* 0x0000003004047981 */ /* 0x000164000c1e1900 */
.L_x_927:
[----:B------:R-:W0:Y:S01]  /*13480*/  S2R R2, SR_TID.X ;  /* 0x0000000000027919 */ /* 0x000e220000002100 */
[----:B------:R-:W-:Y:S01]  /*13490*/  SHF.L.U32 R3, R24, 0x1f, RZ ;  /* 0x0000001f18037819 */ /* 0x000fe200000006ff */
[----:B------:R-:W-:Y:S01]  /*134a0*/  BSSY B2, `(.L_x_928) ;  /* 0x0000006000027945 */ /* 0x000fe20003800000 */
[----:B0-----:R-:W-:Y:S01]  /*134b0*/  LOP3.LUT R5, R2, 0x7f, RZ, 0xc0, !PT ;  /* 0x0000007f02057812 */ /* 0x001fe200078ec0ff */
[----:B------:R-:W-:-:S03]  /*134c0*/  IMAD R2, R16, 0x8, R17 ;  /* 0x0000000810027824 */ /* 0x000fc600078e0211 */
[----:B------:R-:W-:Y:S01]  /*134d0*/  ISETP.NE.AND P1, PT, R5, RZ, PT ;  /* 0x000000ff0500720c */ /* 0x000fe20003f25270 */
[----:B------:R-:W0:Y:S02]  /*134e0*/  SYNCS.PHASECHK.TRANS64.TRYWAIT P0, [R2+URZ+0x16840], R3 ;  /* 0x01684003020075a7 */ /* 0x000e24000800017f */
[----:B0-----:R-:W-:Y:S10]  /*134f0*/  @!P0 BRA `(.L_x_929) ;  /* 0x0000002000788947 */ /* 0x001ff40003800000 */
.L_x_1001:
[----:B------:R-:W-:Y:S05]  /*13500*/  BSYNC B2 ;  /* 0x0000000000027941 */ /* 0x000fea0003800000 */
.L_x_928:
[----:B------:R-:W-:Y:S04]  /*13510*/  BSSY B2, `(.L_x_930) ;  /* 0x0000007000027945 */ /* 0x000fe80003800000 */
[----:B------:R-:W-:Y:S05]  /*13520*/  @P1 BRA `(.L_x_931) ;  /* 0x0000000000141947 */ /* 0x000fea0003800000 */
[----:B------:R-:W-:Y:S01]  /*13530*/  ISETP.NE.AND P0, PT, R28, RZ, PT ;  /* 0x000000ff1c00720c */ /* 0x000fe20003f05270 */
[----:B0-----:R-:W-:-:S04]  /*13540*/  IMAD.MOV.U32 R3, RZ, RZ, 0x4000 ;  /* 0x00004000ff037424 */ /* 0x001fc800078e00ff */
[----:B------:R1:W-:Y:S08]  /*13550*/  SYNCS.ARRIVE.TRANS64 RZ, [R2+URZ+0x16830], R3 ;  /* 0x0168300302ff79a7 */ /* 0x0003f0000800003f */
[----:B------:R-:W-:Y:S05]  /*13560*/  @!P0 BRA `(.L_x_931) ;  /* 0x0000000000048947 */ /* 0x000fea0003800000 */
[----:B------:R-:W-:Y:S01]  /*13570*/  BPT.TRAP 0x1 ;  /* 0x000000040000795c */ /* 0x000fe20000300000 */
.L_x_931:
[----:B------:R-:W-:Y:S05]  /*13580*/  BSYNC B2 ;  /* 0x0000000000027941 */ /* 0x000fea0003800000 */
.L_x_930:
[----:B------:R-:W-:Y:S01]  /*13590*/  IMAD.MOV.U32 R11, RZ, RZ, RZ ;  /* 0x000000ffff0b7224 */ /* 0x000fe200078e00ff */
[----:B------:R-:W-:Y:S01]  /*135a0*/  UIADD3 UR4, UP0, UR46, 0x370, URZ ;  /* 0x000003702e047890 */ /* 0x000fe2000ff1e03f */
[C---:B01----:R-:W-:Y:S01]  /*135b0*/  IMAD R3, R16.reuse, 0x4000, R17 ;  /* 0x0000400010037824 */ /* 0x043fe200078e0211 */
[----:B------:R-:W-:Y:S01]  /*135c0*/  PLOP3.LUT P0, PT, PT, PT, PT, 0x80, 0x0 ;  /* 0x000000000000781c */ /* 0x000fe20003f0f070 */
[----:B------:R-:W-:Y:S01]  /*135d0*/  IMAD R2, R16, 0x8, R0 ;  /* 0x0000000810027824 */ /* 0x000fe200078e0200 */
[----:B------:R-:W-:Y:S01]  /*135e0*/  R2UR UR10, R11 ;  /* 0x000000000b0a72ca */ /* 0x000fe200000e0000 */
[----:B------:R-:W-:Y:S01]  /*135f0*/  VIADD R3, R3, 0xe400 ;  /* 0x0000e40003037836 */ /* 0x000fe20000000000 */
[----:B------:R-:W-:Y:S01]  /*13600*/  UIADD3.X UR5, URZ, UR47, URZ, UP0, !UPT ;  /* 0x0000002f3f057290 */ /* 0x000fe200087fe43f */
[----:B------:R-:W-:Y:S01]  /*13610*/  VIADD R2, R2, 0x30 ;  /* 0x0000003002027836 */ /* 0x000fe20000000000 */
[----:B------:R-:W-:Y:S01]  /*13620*/  UMOV UR6, 0x0 ;  /* 0x0000000000067882 */ /* 0x000fe20000000000 */
[----:B------:R-:W-:Y:S01]  /*13630*/  IMAD.SHL.U32 R5, R10, 0x80, RZ ;  /* 0x000000800a057824 */ /* 0x000fe200078e00ff */
[----:B------:R-:W-:-:S09]  /*13640*/  UMOV UR7, 0x14f00000 ;  /* 0x14f0000000077882 */ /* 0x000fd20000000000 */
.L_x_932:
        /* <DEDUP_REMOVED lines=15> */
.L_x_1002:
[----:B------:R-:W-:Y:S05]  /*13740*/  BSYNC B2 ;  /* 0x0000000000027941 */ /* 0x000fea0003800000 */
.L_x_933:
[----:B------:R-:W-:Y:S01]  /*13750*/  BSSY B2, `(.L_x_935) ;  /* 0x0000009000027945 */ /* 0x000fe20003800000 */
[----:B------:R-:W-:Y:S02]  /*13760*/  IMAD.MOV.U32 R2, RZ, RZ, 0x0 ;  /* 0x00000000ff027424 */ /* 0x000fe400078e00ff */
[----:B------:R-:W-:Y:S01]  /*13770*/  IMAD.MOV.U32 R3, RZ, RZ, 0x14f00000 ;  /* 0x14f00000ff037424 */ /* 0x000fe200078e00ff */
[----:B------:R-:W-:Y:S06]  /*13780*/  @P1 BRA `(.L_x_936) ;  /* 0x0000000000141947 */ /* 0x000fec0003800000 */
[----:B------:R-:W-:Y:S01]  /*13790*/  ISETP.NE.AND P0, PT, R28, RZ, PT ;  /* 0x000000ff1c00720c */ /* 0x000fe20003f05270 */
[----:B0-----:R-:W-:-:S04]  /*137a0*/  IMAD.MOV.U32 R8, RZ, RZ, 0x4000 ;  /* 0x00004000ff087424 */ /* 0x001fc800078e00ff */
[----:B------:R1:W-:Y:S08]  /*137b0*/  SYNCS.ARRIVE.TRANS64 RZ, [R5+URZ+0x50], R8 ;  /* 0x0000500805ff79a7 */ /* 0x0003f0000800003f */
[----:B------:R-:W-:Y:S05]  /*137c0*/  @!P0 BRA `(.L_x_936) ;  /* 0x0000000000048947 */ /* 0x000fea0003800000 */
[----:B------:R-:W-:Y:S01]  /*137d0*/  BPT.TRAP 0x1 ;  /* 0x000000040000795c */ /* 0x000fe20000300000 */
.L_x_936:
[----:B------:R-:W-:Y:S05]  /*137e0*/  BSYNC B2 ;  /* 0x0000000000027941 */ /* 0x000fea0003800000 */
.L_x_935:
[----:B------:R-:W-:Y:S01]  /*137f0*/  R2UR UR10, R11 ;  /* 0x000000000b0a72ca */ /* 0x000fe200000e0000 */
[----:B------:R-:W-:Y:S01]  /*13800*/  UIADD3 UR4, UP0, UR46, 0x470, URZ ;  /* 0x000004702e047890 */ /* 0x000fe2000ff1e03f */
[----:B------:R-:W-:Y:S01]  /*13810*/  R2UR UR6, R2 ;  /* 0x00000000020672ca */ /* 0x000fe200000e0000 */
[----:B------:R-:W-:Y:S01]  /*13820*/  IMAD R2, R7, 0x4000, R17 ;  /* 0x0000400007027824 */ /* 0x000fe200078e0211 */
[----:B------:R-:W-:Y:S01]  /*13830*/  R2UR UR7, R3 ;  /* 0x00000000030772ca */ /* 0x000fe200000e0000 */
[----:B------:R-:W-:Y:S01]  /*13840*/  IMAD.SHL.U32 R3, R19, 0x80, RZ ;  /* 0x0000008013037824 */ /* 0x000fe200078e00ff */
[----:B------:R-:W-:Y:S01]  /*13850*/  PLOP3.LUT P0, PT, PT, PT, PT, 0x80, 0x0 ;  /* 0x000000000000781c */ /* 0x000fe20003f0f070 */
[----:B01----:R-:W-:Y:S01]  /*13860*/  VIADD R5, R5, 0x50 ;  /* 0x0000005005057836 */ /* 0x003fe20000000000 */
[----:B------:R-:W-:Y:S01]  /*13870*/  UIADD3.X UR5, URZ, UR47, URZ, UP0, !UPT ;  /* 0x0000002f3f057290 */ /* 0x000fe200087fe43f */
[----:B------:R-:W-:-:S11]  /*13880*/  VIADD R2, R2, 0x400 ;  /* 0x0000040002027836 */ /* 0x000fd60000000000 */
.L_x_937:
        /* <DEDUP_REMOVED lines=12> */
.L_x_926:
[----:B------:R-:W-:Y:S05]  /*13950*/  BSYNC B1 ;  /* 0x0000000000017941 */ /* 0x000fea0003800000 */
.L_x_925:
[----:B------:R-:W-:Y:S01]  /*13960*/  ISETP.GT.AND P0, PT, R9, UR39, PT ;  /* 0x0000002709007c0c */ /* 0x000fe2000bf04270 */
[----:B------:R-:W-:-:S12]  /*13970*/  VIADD R6, R6, 0xfffffffe ;  /* 0xfffffffe06067836 */ /* 0x000fd80000000000 */
[----:B------:R-:W-:Y:S05]  /*13980*/  @P0 BRA `(.L_x_938) ;  /* 0xfffffff000940947 */ /* 0x000fea000383ffff */
.L_x_911:
[----:B------:R-:W-:Y:S05]  /*13990*/  BSYNC B0 ;  /* 0x0000000000007941 */ /* 0x000fea0003800000 */
.L_x_896:
        /* <DEDUP_REMOVED lines=17> */
.L_x_940:
[----:B------:R-:W-:Y:S05]  /*13ab0*/  BSYNC B0 ;  /* 0x0000000000007941 */ /* 0x000fea0003800000 */
.L_x_939:
[----:B------:R-:W-:Y:S01]  /*13ac0*/  LOP3.LUT P0, RZ, R22, 0x2, RZ, 0xc0, !PT ;  /* 0x0000000216ff7812 */ /* 0x000fe2000780c0ff */
[----:B------:R-:W-:-:S12]  /*13ad0*/  BSSY B0, `(.L_x_941) ;  /* 0x0000025000007945 */ /* 0x000fd80003800000 */
[----:B------:R-:W-:Y:S05]  /*13ae0*/  @!P0 BRA `(.L_x_942) ;  /* 0x00000000008c8947 */ /* 0x000fea0003800000 */
[----:B------:R-:W-:Y:S01]  /*13af0*/  IMAD R3, R16, 0x8, R17 ;  /* 0x0000000810037824 */ /* 0x000fe200078e0211 */
[----:B------:R-:W-:Y:S01]  /*13b00*/  SHF.L.U32 R0, R24, 0x1f, RZ ;  /* 0x0000001f18007819 */ /* 0x000fe200000006ff */
[----:B------:R-:W-:Y:S01]  /*13b10*/  BSSY B1, `(.L_x_943) ;  /* 0x0000004000017945 */ /* 0x000fe20003800000 */
[----:B------:R-:W-:Y:S02]  /*13b20*/  ISETP.NE.AND P2, PT, R6, RZ, PT ;  /* 0x000000ff0600720c */ /* 0x000fe40003f45270 */
[----:B------:R-:W1:Y:S02]  /*13b30*/  SYNCS.PHASECHK.TRANS64.TRYWAIT P0, [R3+URZ+0x16860], R0 ;  /* 0x01686000030075a7 */ /* 0x000e64000800017f */
[----:B-1----:R-:W-:Y:S09]  /*13b40*/  @!P0 BRA `(.L_x_944) ;  /* 0x0000001c000c8947 */ /* 0x002ff20003800000 */
.L_x_1003:
[----:B------:R-:W-:Y:S05]  /*13b50*/  BSYNC B1 ;  /* 0x0000000000017941 */ /* 0x000fea0003800000 */
.L_x_943:
[----:B------:R-:W-:Y:S04]  /*13b60*/  BSSY B1, `(.L_x_945) ;  /* 0x0000007000017945 */ /* 0x000fe80003800000 */
[----:B------:R-:W-:Y:S05]  /*13b70*/  @P2 BRA `(.L_x_946) ;  /* 0x0000000000142947 */ /* 0x000fea0003800000 */
[----:B------:R-:W-:Y:S01]  /*13b80*/  ISETP.NE.AND P0, PT, R28, RZ, PT ;  /* 0x000000ff1c00720c */ /* 0x000fe20003f05270 */
[----:B-1----:R-:W-:-:S04]  /*13b90*/  IMAD.MOV.U32 R0, RZ, RZ, 0x4000 ;  /* 0x00004000ff007424 */ /* 0x002fc800078e00ff */
[----:B------:R2:W-:Y:S08]  /*13ba0*/  SYNCS.ARRIVE.TRANS64 RZ, [R3+URZ+0x16850], R0 ;  /* 0x0168500003ff79a7 */ /* 0x0005f0000800003f */
[----:B------:R-:W-:Y:S05]  /*13bb0*/  @!P0 BRA `(.L_x_946) ;  /* 0x0000000000048947 */ /* 0x000fea0003800000 */
[----:B------:R-:W-:Y:S01]  /*13bc0*/  BPT.TRAP 0x1 ;  /* 0x000000040000795c */ /* 0x000fe20000300000 */
.L_x_946:
[----:B------:R-:W-:Y:S05]  /*13bd0*/  BSYNC B1 ;  /* 0x0000000000017941 */ /* 0x000fea0003800000 */
.L_x_945:
[----:B-12---:R-:W-:Y:S01]  /*13be0*/  IMAD R0, R16, 0x4000, R17 ;  /* 0x0000400010007824 */ /* 0x006fe200078e0211 */
[----:B------:R-:W-:Y:S01]  /*13bf0*/  UIADD3 UR4, UP0, UR46, 0x470, URZ ;  /* 0x000004702e047890 */ /* 0x000fe2000ff1e03f */
[----:B------:R-:W-:Y:S01]  /*13c00*/  PLOP3.LUT P0, PT, PT, PT, PT, 0x80, 0x0 ;  /* 0x000000000000781c */ /* 0x000fe20003f0f070 */
[----:B------:R-:W-:Y:S01]  /*13c10*/  IMAD.SHL.U32 R19, R19, 0x80, RZ ;  /* 0x0000008013137824 */ /* 0x000fe200078e00ff */
[----:B------:R-:W-:Y:S01]  /*13c20*/  UMOV UR6, 0x0 ;  /* 0x0000000000067882 */ /* 0x000fe20000000000 */
[----:B0-----:R-:W-:Y:S01]  /*13c30*/  VIADD R2, R3, 0x16850 ;  /* 0x0001685003027836 */ /* 0x001fe20000000000 */
[----:B------:R-:W-:Y:S01]  /*13c40*/  UIADD3.X UR5, URZ, UR47, URZ, UP0, !UPT ;  /* 0x0000002f3f057290 */ /* 0x000fe200087fe43f */
[----:B------:R-:W-:Y:S01]  /*13c50*/  VIADD R0, R0, 0x400 ;  /* 0x0000040000007836 */ /* 0x000fe20000000000 */
[----:B------:R-:W-:Y:S01]  /*13c60*/  UMOV UR7, 0x14f00000 ;  /* 0x14f0000000077882 */ /* 0x000fe20000000000 */
[----:B------:R-:W-:-:S09]  /*13c70*/  UMOV UR10, URZ ;  /* 0x0000003f000a7c82 */ /* 0x000fd20008000000 */
.L_x_947:
        /* <DEDUP_REMOVED lines=9> */
[----:B-1----:R-:W-:Y:S05]  /*13d10*/  @P0 BRA.U.ANY `(.L_x_947) ;  /* 0xfffffffd00d80947 */ /* 0x002fea000393ffff */
.L_x_942:
[----:B------:R-:W-:Y:S05]  /*13d20*/  BSYNC B0 ;  /* 0x0000000000007941 */ /* 0x000fea0003800000 */
.L_x_941:
[----:B------:R-:W-:-:S05]  /*13d30*/  VIADD R16, R16, 0x1 ;  /* 0x0000000110107836 */ /* 0x000fca0000000000 */
[----:B------:R-:W-:-:S04]  /*13d40*/  ISETP.NE.AND P0, PT, R16, 0x2, PT ;  /* 0x000000021000780c */ /* 0x000fc80003f05270 */
[----:B------:R-:W-:Y:S02]  /*13d50*/  SEL R3, RZ, 0x1, P0 ;  /* 0x00000001ff037807 */ /* 0x000fe40000000000 */
[----:B------:R-:W-:Y:S02]  /*13d60*/  SEL R16, R16, RZ, P0 ;  /* 0x000000ff10107207 */ /* 0x000fe40000000000 */
[----:B------:R-:W-:-:S07]  /*13d70*/  LOP3.LUT R24, R24, R3, RZ, 0x3c, !PT ;  /* 0x0000000318187212 */ /* 0x000fce00078e3cff */
.L_x_878:
[----:B------:R-:W-:Y:S05]  /*13d80*/  BSYNC B7 ;  /* 0x0000000000077941 */ /* 0x000fea0003800000 */
.L_x_876:
[----:B------:R-:W-:-:S13]  /*13d90*/  LOP3.LUT P0, RZ, R22, 0x4, RZ, 0xc0, !PT ;  /* 0x0000000416ff7812 */ /* 0x000fda000780c0ff */
[----:B------:R-:W-:Y:S05]  /*13da0*/  @!P0 BRA `(.L_x_948) ;  /* 0x0000000000248947 */ /* 0x000fea0003800000 */
[----:B------:R-:W-:Y:S05]  /*13db0*/  WARPSYNC.ALL ;  /* 0x0000000000007948 */ /* 0x000fea0003800000 */
[----:B------:R-:W1:Y:S08]  /*13dc0*/  S2UR UR5, SR_CgaCtaId ;  /* 0x00000000000579c3 */ /* 0x000e700000008800 */
[----:B------:R-:W-:Y:S06]  /*13dd0*/  BAR.SYNC.DEFER_BLOCKING 0x5, 0x200 ;  /* 0x0148000000007b1d */ /* 0x000fec0000010000 */
[----:B------:R-:W-:-:S02]  /*13de0*/  UMOV UR4, 0x400 ;  /* 0x0000040000047882 */ /* 0x000fc40000000000 */
[----:B-1----:R-:W-:-:S06]  /*13df0*/  ULEA UR4, UR5, UR4, 0x18 ;  /* 0x0000000405047291 */ /* 0x002fcc000f8ec03f */
[----:B0-----:R-:W-:-:S05]  /*13e00*/  IMAD.U32 R17, RZ, RZ, UR4 ;  /* 0x00000004ff117e24 */ /* 0x001fca000f8e00ff */
[----:B------:R0:W1:Y:S01]  /*13e10*/  LDS R27, [R17+0x168d0] ;  /* 0x0168d000111b7984 */ /* 0x0000620000000800 */
[----:B------:R-:W-:Y:S06]  /*13e20*/  BAR.ARV 0x4, 0x200 ;  /* 0x0108000000007b1d */ /* 0x000fec0000002000 */
[----:B------:R-:W-:Y:S05]  /*13e30*/  BRA `(.L_x_949) ;  /* 0x00000000002c7947 */ /* 0x000fea0003800000 */
.L_x_948:
[----:B------:R-:W-:-:S03]  /*13e40*/  UMOV UR4, 0xffffffff ;  /* 0xffffffff00047882 */ /* 0x000fc60000000000 */
[----:B------:R-:W-:Y:S05]  /*13e50*/  BRA.DIV UR4, `(.L_x_950) ;  /* 0x0000001a045c7947 */ /* 0x000fea000b800000 */
[----:B------:R1:W2:Y:S02]  /*13e60*/  SHFL.IDX PT, R14, R27, RZ, 0x1f ;  /* 0x00001fff1b0e7589 */ /* 0x0002a400000e0000 */
.L_x_1006:
[----:B------:R-:W0:Y:S01]  /*13e70*/  @!P1 S2R R3, SR_CgaCtaId ;  /* 0x0000000000039919 */ /* 0x000e220000008800 */
[----:B------:R-:W-:Y:S05]  /*13e80*/  WARPSYNC.ALL ;  /* 0x0000000000007948 */ /* 0x000fea0003800000 */
[----:B------:R-:W-:Y:S01]  /*13e90*/  BAR.SYNC.DEFER_BLOCKING 0x4, 0x200 ;  /* 0x0108000000007b1d */ /* 0x000fe20000010000 */
[----:B------:R-:W-:-:S04]  /*13ea0*/  @!P1 MOV R0, 0x400 ;  /* 0x0000040000009802 */ /* 0x000fc80000000f00 */
[----:B0-----:R-:W-:-:S05]  /*13eb0*/  @!P1 LEA R17, R3, R0, 0x18 ;  /* 0x0000000003119211 */ /* 0x001fca00078ec0ff */
[----:B------:R1:W-:Y:S02]  /*13ec0*/  @!P1 STS [R17+0x168d0], R27 ;  /* 0x0168d01b11009388 */ /* 0x0003e40000000800 */
[----:B-12---:R-:W-:Y:S01]  /*13ed0*/  IMAD.MOV.U32 R27, RZ, RZ, R14 ;  /* 0x000000ffff1b7224 */ /* 0x006fe200078e000e */
[----:B------:R-:W-:Y:S06]  /*13ee0*/  BAR.ARV 0x5, 0x200 ;  /* 0x0148000000007b1d */ /* 0x000fec0000002000 */
.L_x_949:
[----:B------:R-:W-:Y:S02]  /*13ef0*/  ULDC UR4, c[0x0][0xc38] ;  /* 0x00030e0000047ab9 */ /* 0x000fe40000000800 */
[----:B-1----:R-:W-:-:S13]  /*13f00*/  ISETP.GE.AND P0, PT, R27, UR4, PT ;  /* 0x000000041b007c0c */ /* 0x002fda000bf06270 */
[----:B------:R-:W-:Y:S05]  /*13f10*/  @!P0 BRA `(.L_x_951) ;  /* 0xffffffc400508947 */ /* 0x000fea000383ffff */
.L_x_867:
[----:B------:R-:W1:Y:S01]  /*13f20*/  S2R R3, SR_CgaCtaId ;  /* 0x0000000000037919 */ /* 0x000e620000008800 */
[----:B------:R-:W-:Y:S01]  /*13f30*/  VIADD R29, R29, 0x1 ;  /* 0x000000011d1d7836 */ /* 0x000fe20000000000 */
[----:B------:R-:W-:Y:S01]  /*13f40*/  MOV R2, 0x400 ;  /* 0x0000040000027802 */ /* 0x000fe20000000f00 */
[----:B------:R-:W-:Y:S03]  /*13f50*/  BSSY B0, `(.L_x_952) ;  /* 0x0000008000007945 */ /* 0x000fe60003800000 */
[----:B------:R-:W-:-:S04]  /*13f60*/  LEA.HI R0, R29, R29, RZ, 0x1 ;  /* 0x0000001d1d007211 */ /* 0x000fc800078f08ff */
[----:B------:R-:W-:-:S05]  /*13f70*/  LOP3.LUT R0, R0, 0xfffffffe, RZ, 0xc0, !PT ;  /* 0xfffffffe00007812 */ /* 0x000fca00078ec0ff */
[----:B------:R-:W-:-:S05]  /*13f80*/  IMAD.IADD R0, R29, 0x1, -R0 ;  /* 0x000000011d007824 */ /* 0x000fca00078e0a00 */
[----:B------:R-:W-:Y:S02]  /*13f90*/  SHF.L.U32 R0, R0, 0x1f, RZ ;  /* 0x0000001f00007819 */ /* 0x000fe400000006ff */
[----:B-1----:R-:W-:-:S04]  /*13fa0*/  LEA R9, R3, R2, 0x18 ;  /* 0x0000000203097211 */ /* 0x002fc800078ec0ff */
[----:B------:R-:W1:Y:S02]  /*13fb0*/  SYNCS.PHASECHK.TRANS64.TRYWAIT P0, [R9+URZ+0x16820], R0 ;  /* 0x01682000090075a7 */ /* 0x000e64000800017f */
[----:B-1----:R-:W-:Y:S05]  /*13fc0*/  @!P0 BRA `(.L_x_953) ;  /* 0x0000001800288947 */ /* 0x002fea0003800000 */
.L_x_1007:
[----:B------:R-:W-:Y:S05]  /*13fd0*/  BSYNC B0 ;  /* 0x0000000000007941 */ /* 0x000fea0003800000 */
.L_x_952:
[----:B------:R-:W-:-:S03]  /*13fe0*/  UMOV UR4, 0xffffffff ;  /* 0xffffffff00047882 */ /* 0x000fc60000000000 */
[----:B------:R-:W-:Y:S05]  /*13ff0*/  BRA.DIV UR4, `(.L_x_954) ;  /* 0x0000001a04307947 */ /* 0x000fea000b800000 */
[----:B-1----:R-:W1:Y:S02]  /*14000*/  S2R R0, SR_TID.X ;  /* 0x0000000000007919 */ /* 0x002e640000002100 */
[----:B-1----:R-:W-:-:S04]  /*14010*/  SHF.R.U32.HI R0, RZ, 0x5, R0 ;  /* 0x00000005ff007819 */ /* 0x002fc80000011600 */
[----:B------:R-:W-:-:S05]  /*14020*/  LOP3.LUT R0, R0, 0x3, RZ, 0xc0, !PT ;  /* 0x0000000300007812 */ /* 0x000fca00078ec0ff */
[----:B------:R1:W2:Y:S02]  /*14030*/  SHFL.IDX PT, R14, R0, RZ, 0x1f ;  /* 0x00001fff000e7589 */ /* 0x0002a400000e0000 */
.L_x_1010:
[----:B--2---:R-:W-:Y:S01]  /*14040*/  ISETP.NE.AND P0, PT, R14, RZ, PT ;  /* 0x000000ff0e00720c */ /* 0x004fe20003f05270 */
[----:B------:R-:W-:-:S12]  /*14050*/  BSSY B0, `(.L_x_955) ;  /* 0x0000024000007945 */ /* 0x000fd80003800000 */
[----:B------:R-:W-:Y:S05]  /*14060*/  @P0 BRA `(.L_x_956) ;  /* 0x0000000000880947 */ /* 0x000fea0003800000 */
[----:B------:R-:W-:-:S03]  /*14070*/  UMOV UR4, 0xffffffff ;  /* 0xffffffff00047882 */ /* 0x000fc60000000000 */
[----:B------:R-:W-:Y:S05]  /*14080*/  BRA.DIV UR4, `(.L_x_957) ;  /* 0x0000001a04407947 */ /* 0x000fea000b800000 */
[----:B------:R-:W-:-:S13]  /*14090*/  ELECT P6, URZ, PT ;  /* 0x00000000003f782f */ /* 0x000fda00038c0000 */
.L_x_1013:
[----:B------:R-:W-:Y:S05]  /*140a0*/  @!P6 BRA `(.L_x_956) ;  /* 0x000000000078e947 */ /* 0x000fea0003800000 */
[----:B------:R-:W-:-:S06]  /*140b0*/  ULOP3.LUT UR4, UR38, 0x2, URZ, 0xfc, !UPT ;  /* 0x0000000226047892 */ /* 0x000fcc000f8efc3f */
[----:B-1----:R-:W-:-:S05]  /*140c0*/  IMAD.U32 R0, RZ, RZ, UR4 ;  /* 0x00000004ff007e24 */ /* 0x002fca000f8e00ff */
[----:B------:R-:W-:-:S13]  /*140d0*/  ISETP.NE.AND P2, PT, R0, 0x3, PT ;  /* 0x000000030000780c */ /* 0x000fda0003f45270 */
[----:B------:R-:W-:Y:S05]  /*140e0*/  @!P2 BRA `(.L_x_958) ;  /* 0x000000000004a947 */ /* 0x000fea0003800000 */
[----:B------:R-:W-:Y:S01]  /*140f0*/  BPT.TRAP 0x1 ;  /* 0x000000040000795c */ /* 0x000fe20000300000 */
.L_x_958:
[----:B------:R-:W-:Y:S01]  /*14100*/  VIADD R3, R9, 0x16840 ;  /* 0x0001684009037836 */ /* 0x000fe20000000000 */
[----:B------:R-:W-:Y:S01]  /*14110*/  SHF.L.U32 R2, R24, 0x1f, RZ ;  /* 0x0000001f18027819 */ /* 0x000fe200000006ff */
[C---:B------:R-:W-:Y:S02]  /*14120*/  VIADD R0, R16.reuse, 0x1 ;  /* 0x0000000110007836 */ /* 0x040fe40000000000 */
[----:B------:R-:W-:-:S03]  /*14130*/  IMAD R7, R16, 0x8, R3 ;  /* 0x0000000810077824 */ /* 0x000fc600078e0203 */
[C---:B------:R-:W-:Y:S01]  /*14140*/  ISETP.NE.AND P1, PT, R0.reuse, 0x2, PT ;  /* 0x000000020000780c */ /* 0x040fe20003f25270 */
[----:B------:R-:W1:Y:S03]  /*14150*/  SYNCS.PHASECHK.TRANS64.TRYWAIT P0, [R7+URZ], R2 ;  /* 0x00000002070075a7 */ /* 0x000e66000800017f */
[----:B------:R-:W-:Y:S02]  /*14160*/  SEL R5, RZ, 0x1, P1 ;  /* 0x00000001ff057807 */ /* 0x000fe40000800000 */
[----:B------:R-:W-:Y:S02]  /*14170*/  SEL R4, R0, RZ, P1 ;  /* 0x000000ff00047207 */ /* 0x000fe40000800000 */
[----:B------:R-:W-:-:S03]  /*14180*/  LOP3.LUT R0, R24, R5, RZ, 0x3c, !PT ;  /* 0x0000000518007212 */ /* 0x000fc600078e3cff */
[----:B------:R-:W-:Y:S01]  /*14190*/  IMAD R3, R4, 0x8, R3 ;  /* 0x0000000804037824 */ /* 0x000fe200078e0203 */
[----:B------:R-:W-:Y:S01]  /*141a0*/  SHF.L.U32 R0, R0, 0x1f, RZ ;  /* 0x0000001f00007819 */ /* 0x000fe200000006ff */
[----:B-1----:R-:W-:Y:S06]  /*141b0*/  @!P0 BRA `(.L_x_959) ;  /* 0x0000001800148947 */ /* 0x002fec0003800000 */
.L_x_1014:
[----:B------:R-:W2:Y:S02]  /*141c0*/  SYNCS.PHASECHK.TRANS64.TRYWAIT P0, [R3+URZ], R0 ;  /* 0x00000000030075a7 */ /* 0x000ea4000800017f */
[----:B--2---:R-:W-:Y:S05]  /*141d0*/  @!P0 BRA `(.L_x_960) ;  /* 0x0000001800208947 */ /* 0x004fea0003800000 */
.L_x_1015:
[----:B------:R-:W-:Y:S05]  /*141e0*/  @!P2 BRA `(.L_x_961) ;  /* 0x000000000004a947 */ /* 0x000fea0003800000 */
[----:B------:R-:W-:Y:S01]  /*141f0*/  BPT.TRAP 0x1 ;  /* 0x000000040000795c */ /* 0x000fe20000300000 */
.L_x_961:
[----:B--2---:R-:W-:-:S04]  /*14200*/  VIADD R3, R9, 0x16860 ;  /* 0x0001686009037836 */ /* 0x004fc80000000000 */
[----:B------:R-:W-:-:S04]  /*14210*/  IMAD R5, R16, 0x8, R3 ;  /* 0x0000000810057824 */ /* 0x000fc800078e0203 */
[----:B------:R-:W2:Y:S02]  /*14220*/  SYNCS.PHASECHK.TRANS64.TRYWAIT P0, [R5+URZ], R2 ;  /* 0x00000002050075a7 */ /* 0x000ea4000800017f */
[----:B--2---:R-:W-:Y:S05]  /*14230*/  @!P0 BRA `(.L_x_962) ;  /* 0x00000018001c8947 */ /* 0x004fea0003800000 */
.L_x_1016:
[----:B------:R-:W-:-:S07]  /*14240*/  IMAD R3, R4, 0x8, R3 ;  /* 0x0000000804037824 */ /* 0x000fce00078e0203 */
.L_x_963:
[----:B---3--:R3:W4:Y:S02]  /*14250*/  SYNCS.PHASECHK.TRANS64.TRYWAIT P0, [R3+URZ], R0 ;  /* 0x00000000030075a7 */ /* 0x008724000800017f */
[----:B----4-:R-:W-:Y:S05]  /*14260*/  @!P0 NANOSLEEP.SYNCS 0x989680 ;  /* 0x009896800000895d */ /* 0x010fea0003900000 */
[----:B------:R-:W4:Y:S02]  /*14270*/  @!P0 SYNCS.PHASECHK.TRANS64 P0, [R3+URZ], R0 ;  /* 0x00000000030085a7 */ /* 0x000f24000800007f */
[----:B----4-:R-:W-:Y:S05]  /*14280*/  @!P0 BRA `(.L_x_963) ;  /* 0xfffffffc00f08947 */ /* 0x010fea000383ffff */
.L_x_956:
[----:B------:R-:W-:Y:S05]  /*14290*/  BSYNC B0 ;  /* 0x0000000000007941 */ /* 0x000fea0003800000 */
.L_x_955:
[----:B------:R-:W-:Y:S05]  /*142a0*/  EXIT ;  /* 0x000000000000794d */ /* 0x000fea0003800000 */
.L_x_792:
[----:B0-----:R-:W-:-:S04]  /*142b0*/  IMAD.U32 R3, RZ, RZ, UR45 ;  /* 0x0000002dff037e24 */ /* 0x001fc8000f8e00ff */
[----:B------:R0:W1:Y:S03]  /*142c0*/  SYNCS.PHASECHK.TRANS64.TRYWAIT P1, [R3+URZ+0x16800], R0 ;  /* 0x01680000030075a7 */ /* 0x000066000802017f */
[----:B-1----:R-:W-:Y:S05]  /*142d0*/  @!P1 NANOSLEEP.SYNCS 0x989680 ;  /* 0x009896800000995d */ /* 0x002fea0003900000 */
[----:B------:R-:W1:Y:S02]  /*142e0*/  @!P1 SYNCS.PHASECHK.TRANS64 P1, [R3+URZ+0x16800], R0 ;  /* 0x01680000030095a7 */ /* 0x000e64000802007f */
[----:B-1----:R-:W-:Y:S05]  /*142f0*/  @!P1 BRA `(.L_x_792) ;  /* 0xfffffffc00ec9947 */ /* 0x002fea000383ffff */
[----:B------:R-:W-:Y:S05]  /*14300*/  BRA `(.L_x_964) ;  /* 0xfffffed4008c7947 */ /* 0x000fea000383ffff */
.L_x_796:
[----:B-1----:R1:W2:Y:S02]  /*14310*/  SYNCS.PHASECHK.TRANS64.TRYWAIT P2, [R15+URZ+0x16830], R0 ;  /* 0x016830000f0075a7 */ /* 0x0022a4000804017f */
[----:B--2---:R-:W-:Y:S05]  /*14320*/  @!P2 NANOSLEEP.SYNCS 0x989680 ;  /* 0x009896800000a95d */ /* 0x004fea0003900000 */
[----:B------:R-:W2:Y:S02]  /*14330*/  @!P2 SYNCS.PHASECHK.TRANS64 P2, [R15+URZ+0x16830], R0 ;  /* 0x016830000f00a5a7 */ /* 0x000ea4000804007f */
[----:B--2---:R-:W-:Y:S05]  /*14340*/  @!P2 BRA `(.L_x_796) ;  /* 0xfffffffc00f0a947 */ /* 0x004fea000383ffff */
[----:B------:R-:W-:Y:S05]  /*14350*/  BRA `(.L_x_795) ;  /* 0xfffffed400b07947 */ /* 0x000fea000383ffff */
.L_x_812:
[----:B-1----:R-:W-:-:S04]  /*14360*/  IMAD.U32 R8, RZ, RZ, UR6 ;  /* 0x00000006ff087e24 */ /* 0x002fc8000f8e00ff */
[----:B------:R1:W2:Y:S03]  /*14370*/  SYNCS.PHASECHK.TRANS64.TRYWAIT P2, [R8+URZ+0x16830], R5 ;  /* 0x01683005080075a7 */ /* 0x0002a6000804017f */
[----:B--2---:R-:W-:Y:S05]  /*14380*/  @!P2 NANOSLEEP.SYNCS 0x989680 ;  /* 0x009896800000a95d */ /* 0x004fea0003900000 */
[----:B------:R-:W2:Y:S02]  /*14390*/  @!P2 SYNCS.PHASECHK.TRANS64 P2, [R8+URZ+0x16830], R5 ;  /* 0x016830050800a5a7 */ /* 0x000ea4000804007f */
[----:B--2---:R-:W-:Y:S05]  /*143a0*/  @!P2 BRA `(.L_x_812) ;  /* 0xfffffffc00eca947 */ /* 0x004fea000383ffff */
[----:B------:R-:W-:Y:S05]  /*143b0*/  BRA `(.L_x_809) ;  /* 0xffffff1000207947 */ /* 0x000fea000383ffff */
.L_x_816:
[----:B-1----:R-:W-:-:S04]  /*143c0*/  IMAD.U32 R8, RZ, RZ, UR6 ;  /* 0x00000006ff087e24 */ /* 0x002fc8000f8e00ff */
[----:B------:R1:W2:Y:S03]  /*143d0*/  SYNCS.PHASECHK.TRANS64.TRYWAIT P2, [R8+URZ+0x16850], R5 ;  /* 0x01685005080075a7 */ /* 0x0002a6000804017f */
[----:B--2---:R-:W-:Y:S05]  /*143e0*/  @!P2 NANOSLEEP.SYNCS 0x989680 ;  /* 0x009896800000a95d */ /* 0x004fea0003900000 */
[----:B------:R-:W2:Y:S02]  /*143f0*/  @!P2 SYNCS.PHASECHK.TRANS64 P2, [R8+URZ+0x16850], R5 ;  /* 0x016850050800a5a7 */ /* 0x000ea4000804007f */
[----:B--2---:R-:W-:Y:S05]  /*14400*/  @!P2 BRA `(.L_x_816) ;  /* 0xfffffffc00eca947 */ /* 0x004fea000383ffff */
[----:B------:R-:W-:Y:S05]  /*14410*/  BRA `(.L_x_813) ;  /* 0xffffff1000907947 */ /* 0x000fea000383ffff */
.L_x_833:
[----:B-1----:R-:W-:-:S04]  /*14420*/  IMAD.U32 R11, RZ, RZ, UR6 ;  /* 0x00000006ff0b7e24 */ /* 0x002fc8000f8e00ff */
[----:B------:R1:W2:Y:S03]  /*14430*/  SYNCS.PHASECHK.TRANS64.TRYWAIT P3, [R11+URZ+0x16830], R4 ;  /* 0x016830040b0075a7 */ /* 0x0002a6000806017f */
[----:B--2---:R-:W-:Y:S05]  /*14440*/  @!P3 NANOSLEEP.SYNCS 0x989680 ;  /* 0x009896800000b95d */ /* 0x004fea0003900000 */
[----:B------:R-:W2:Y:S02]  /*14450*/  @!P3 SYNCS.PHASECHK.TRANS64 P3, [R11+URZ+0x16830], R4 ;  /* 0x016830040b00b5a7 */ /* 0x000ea4000806007f */
[----:B--2---:R-:W-:Y:S05]  /*14460*/  @!P3 BRA `(.L_x_833) ;  /* 0xfffffffc00ecb947 */ /* 0x004fea000383ffff */
[----:B------:R-:W-:Y:S05]  /*14470*/  BRA `(.L_x_830) ;  /* 0xffffff4800047947 */ /* 0x000fea000383ffff */
.L_x_837:
[----:B-1----:R-:W-:-:S04]  /*14480*/  IMAD.U32 R11, RZ, RZ, UR6 ;  /* 0x00000006ff0b7e24 */ /* 0x002fc8000f8e00ff */
[----:B------:R1:W2:Y:S03]  /*14490*/  SYNCS.PHASECHK.TRANS64.TRYWAIT P2, [R11+URZ+0x16850], R4 ;  /* 0x016850040b0075a7 */ /* 0x0002a6000804017f */
[----:B--2---:R-:W-:Y:S05]  /*144a0*/  @!P2 NANOSLEEP.SYNCS 0x989680 ;  /* 0x009896800000a95d */ /* 0x004fea0003900000 */
[----:B------:R-:W2:Y:S02]  /*144b0*/  @!P2 SYNCS.PHASECHK.TRANS64 P2, [R11+URZ+0x16850], R4 ;  /* 0x016850040b00a5a7 */ /* 0x000ea4000804007f */
[----:B--2---:R-:W-:Y:S05]  /*144c0*/  @!P2 BRA `(.L_x_837) ;  /* 0xfffffffc00eca947 */ /* 0x004fea000383ffff */
[----:B------:R-:W-:Y:S05]  /*144d0*/  BRA `(.L_x_834) ;  /* 0xffffff4800747947 */ /* 0x000fea000383ffff */
.L_x_843:
[----:B-1----:R-:W-:-:S04]  /*144e0*/  IMAD.U32 R9, RZ, RZ, UR6 ;  /* 0x00000006ff097e24 */ /* 0x002fc8000f8e00ff */
[----:B------:R1:W2:Y:S03]  /*144f0*/  SYNCS.PHASECHK.TRANS64.TRYWAIT P3, [R9+URZ+0x16830], R4 ;  /* 0x01683004090075a7 */ /* 0x0002a6000806017f */
[----:B--2---:R-:W-:Y:S05]  /*14500*/  @!P3 NANOSLEEP.SYNCS 0x989680 ;  /* 0x009896800000b95d */ /* 0x004fea0003900000 */
[----:B------:R-:W2:Y:S02]  /*14510*/  @!P3 SYNCS.PHASECHK.TRANS64 P3, [R9+URZ+0x16830], R4 ;  /* 0x016830040900b5a7 */ /* 0x000ea4000806007f */
[----:B--2---:R-:W-:Y:S05]  /*14520*/  @!P3 BRA `(.L_x_843) ;  /* 0xfffffffc00ecb947 */ /* 0x004fea000383ffff */
[----:B------:R-:W-:Y:S05]  /*14530*/  BRA `(.L_x_840) ;  /* 0xffffff6c00187947 */ /* 0x000fea000383ffff */
.L_x_847:
[----:B-1----:R-:W-:-:S04]  /*14540*/  IMAD.U32 R9, RZ, RZ, UR6 ;  /* 0x00000006ff097e24 */ /* 0x002fc8000f8e00ff */
[----:B------:R1:W2:Y:S03]  /*14550*/  SYNCS.PHASECHK.TRANS64.TRYWAIT P2, [R9+URZ+0x16850], R4 ;  /* 0x01685004090075a7 */ /* 0x0002a6000804017f */
[----:B--2---:R-:W-:Y:S05]  /*14560*/  @!P2 NANOSLEEP.SYNCS 0x989680 ;  /* 0x009896800000a95d */ /* 0x004fea0003900000 */
[----:B------:R-:W2:Y:S02]  /*14570*/  @!P2 SYNCS.PHASECHK.TRANS64 P2, [R9+URZ+0x16850], R4 ;  /* 0x016850040900a5a7 */ /* 0x000ea4000804007f */
[----:B--2---:R-:W-:Y:S05]  /*14580*/  @!P2 BRA `(.L_x_847) ;  /* 0xfffffffc00eca947 */ /* 0x004fea000383ffff */
[----:B------:R-:W-:Y:S05]  /*14590*/  BRA `(.L_x_844) ;  /* 0xffffff6c00887947 */ /* 0x000fea000383ffff */
.L_x_860:
[----:B-1----:R-:W-:-:S04]  /*145a0*/  IMAD.U32 R5, RZ, RZ, UR5 ;  /* 0x00000005ff057e24 */ /* 0x002fc8000f8e00ff */
[----:B------:R1:W2:Y:S03]  /*145b0*/  SYNCS.PHASECHK.TRANS64.TRYWAIT P0, [R5+URZ+0x16850], R0 ;  /* 0x01685000050075a7 */ /* 0x0002a6000800017f */
[----:B--2---:R-:W-:Y:S05]  /*145c0*/  @!P0 NANOSLEEP.SYNCS 0x989680 ;  /* 0x009896800000895d */ /* 0x004fea0003900000 */
[----:B------:R-:W2:Y:S02]  /*145d0*/  @!P0 SYNCS.PHASECHK.TRANS64 P0, [R5+URZ+0x16850], R0 ;  /* 0x01685000050085a7 */ /* 0x000ea4000800007f */
[----:B--2---:R-:W-:Y:S05]  /*145e0*/  @!P0 BRA `(.L_x_860) ;  /* 0xfffffffc00ec8947 */ /* 0x004fea000383ffff */
[----:B------:R-:W-:Y:S05]  /*145f0*/  BRA `(.L_x_859) ;  /* 0xffffffa000107947 */ /* 0x000fea000383ffff */
.L_x_884:
[----:B------:R-:W-:Y:S02]  /*14600*/  IMAD.MOV.U32 R13, RZ, RZ, R20 ;  /* 0x000000ffff0d7224 */ /* 0x000fe400078e0014 */
[----:B------:R-:W-:Y:S02]  /*14610*/  IMAD.MOV.U32 R12, RZ, RZ, RZ ;  /* 0x000000ffff0c7224 */ /* 0x000fe400078e00ff */
[----:B------:R-:W-:Y:S02]  /*14620*/  IMAD.MOV.U32 R11, RZ, RZ, 0x1f ;  /* 0x0000001fff0b7424 */ /* 0x000fe400078e00ff */
[----:B------:R-:W-:-:S07]  /*14630*/  IMAD.MOV.U32 R15, RZ, RZ, -0x1 ;  /* 0xffffffffff0f7424 */ /* 0x000fce00078e00ff */
[----:B------:R-:W-:Y:S05]  /*14640*/  WARPSYNC.COLLECTIVE R15, `(.L_x_965) ;  /* 0x000000000f087348 */ /* 0x000fea0003c00000 */
[----:B------:R0:W1:Y:S02]  /*14650*/  SHFL.IDX P6, R14, R13, R12, R11 ;  /* 0x0000000c0d0e7389 */ /* 0x00006400000c000b */
[----:B01----:R-:W-:Y:S01]  /*14660*/  ENDCOLLECTIVE ;  /* 0x000000000000791b */ /* 0x003fe20003800000 */
.L_x_965:
[----:B------:R-:W-:Y:S05]  /*14670*/  BRA `(.L_x_966) ;  /* 0xffffffcc000c7947 */ /* 0x000fea000383ffff */
.L_x_886:
[----:B------:R-:W-:Y:S01]  /*14680*/  BSSY B0, `(.L_x_967) ;  /* 0x0000006000007945 */ /* 0x000fe20003800000 */
[----:B------:R-:W-:-:S07]  /*14690*/  IMAD.MOV.U32 R15, RZ, RZ, -0x1 ;  /* 0xffffffffff0f7424 */ /* 0x000fce00078e00ff */
[----:B0-----:R-:W-:Y:S05]  /*146a0*/  WARPSYNC.COLLECTIVE R15, `(.L_x_968) ;  /* 0x000000000f0c7348 */ /* 0x001fea0003c00000 */
[----:B------:R-:W-:Y:S02]  /*146b0*/  ELECT P6, UR62, PT ;  /* 0x00000000003e782f */ /* 0x000fe400038c0000 */
[----:B------:R-:W-:Y:S01]  /*146c0*/  MOV R14, UR62 ;  /* 0x0000003e000e7c02 */ /* 0x000fe20008000f00 */
[----:B0-----:R-:W-:Y:S10]  /*146d0*/  ENDCOLLECTIVE ;  /* 0x000000000000791b */ /* 0x001ff40003800000 */
.L_x_968:
[----:B------:R-:W-:Y:S05]  /*146e0*/  BSYNC B0 ;  /* 0x0000000000007941 */ /* 0x000fea0003800000 */
.L_x_967:
[----:B------:R-:W-:Y:S05]  /*146f0*/  BRA `(.L_x_969) ;  /* 0xffffffcc000c7947 */ /* 0x000fea000383ffff */
.L_x_888:
[----:B-1----:R1:W2:Y:S02]  /*14700*/  SYNCS.PHASECHK.TRANS64.TRYWAIT P0, [R3+URZ+0x16840], R0 ;  /* 0x01684000030075a7 */ /* 0x0022a4000800017f */
[----:B--2---:R-:W-:Y:S05]  /*14710*/  @!P0 NANOSLEEP.SYNCS 0x989680 ;  /* 0x009896800000895d */ /* 0x004fea0003900000 */
[----:B------:R-:W2:Y:S02]  /*14720*/  @!P0 SYNCS.PHASECHK.TRANS64 P0, [R3+URZ+0x16840], R0 ;  /* 0x01684000030085a7 */ /* 0x000ea4000800007f */
[----:B--2---:R-:W-:Y:S05]  /*14730*/  @!P0 BRA `(.L_x_888) ;  /* 0xfffffffc00f08947 */ /* 0x004fea000383ffff */
[----:B------:R-:W-:Y:S05]  /*14740*/  BRA `(.L_x_970) ;  /* 0xffffffcc00687947 */ /* 0x000fea000383ffff */
.L_x_892:
[----:B------:R-:W-:Y:S01]  /*14750*/  IMAD.MOV.U32 R13, RZ, RZ, R5 ;  /* 0x000000ffff0d7224 */ /* 0x000fe200078e0005 */
[----:B------:R-:W-:Y:S01]  /*14760*/  LOP3.LUT R20, R20, 0x7f, RZ, 0xc0, !PT ;  /* 0x0000007f14147812 */ /* 0x000fe200078ec0ff */
[----:B------:R-:W-:Y:S02]  /*14770*/  IMAD.MOV.U32 R12, RZ, RZ, RZ ;  /* 0x000000ffff0c7224 */ /* 0x000fe400078e00ff */
[----:B------:R-:W-:Y:S01]  /*14780*/  IMAD.MOV.U32 R11, RZ, RZ, 0x181f ;  /* 0x0000181fff0b7424 */ /* 0x000fe200078e00ff */
[----:B------:R-:W-:Y:S01]  /*14790*/  SHF.R.U32.HI R20, RZ, 0x3, R20 ;  /* 0x00000003ff147819 */ /* 0x000fe20000011614 */
[----:B------:R-:W-:-:S04]  /*147a0*/  IMAD.MOV.U32 R15, RZ, RZ, -0x1 ;  /* 0xffffffffff0f7424 */ /* 0x000fc800078e00ff */
[----:B------:R-:W-:-:S07]  /*147b0*/  VIADD R6, R20, UR41 ;  /* 0x0000002914067c36 */ /* 0x000fce0008000000 */
[----:B------:R-:W-:Y:S05]  /*147c0*/  WARPSYNC.COLLECTIVE R15, `(.L_x_971) ;  /* 0x000000000f087348 */ /* 0x000fea0003c00000 */
[----:B------:R0:W1:Y:S02]  /*147d0*/  SHFL.IDX P6, R14, R13, R12, R11 ;  /* 0x0000000c0d0e7389 */ /* 0x00006400000c000b */
[----:B01----:R-:W-:Y:S01]  /*147e0*/  ENDCOLLECTIVE ;  /* 0x000000000000791b */ /* 0x003fe20003800000 */
.L_x_971:
[----:B------:R-:W-:Y:S02]  /*147f0*/  VIADD R10, R6, 0x10 ;  /* 0x00000010060a7836 */ /* 0x000fe40000000000 */
[----:B------:R-:W-:Y:S02]  /*14800*/  IMAD.MOV.U32 R13, RZ, RZ, R0 ;  /* 0x000000ffff0d7224 */ /* 0x000fe400078e0000 */
[----:B------:R-:W-:-:S07]  /*14810*/  IMAD.MOV.U32 R2, RZ, RZ, R14 ;  /* 0x000000ffff027224 */ /* 0x000fce00078e000e */
[----:B------:R-:W-:Y:S05]  /*14820*/  WARPSYNC.COLLECTIVE R15, `(.L_x_972) ;  /* 0x000000000f087348 */ /* 0x000fea0003c00000 */
[----:B------:R0:W1:Y:S02]  /*14830*/  SHFL.IDX P6, R14, R13, R12, R11 ;  /* 0x0000000c0d0e7389 */ /* 0x00006400000c000b */
[----:B01----:R-:W-:Y:S01]  /*14840*/  ENDCOLLECTIVE ;  /* 0x000000000000791b */ /* 0x003fe20003800000 */
.L_x_972:
[----:B------:R-:W-:Y:S02]  /*14850*/  ULDC UR4, c[0x0][0x288] ;  /* 0x0000a20000047ab9 */ /* 0x000fe40000000800 */
[----:B------:R-:W-:-:S05]  /*14860*/  IMAD R7, R7, UR4, RZ ;  /* 0x0000000407077c24 */ /* 0x000fca000f8e02ff */
[----:B------:R-:W-:Y:S01]  /*14870*/  ISETP.GE.AND P1, PT, R6, R7, PT ;  /* 0x000000070600720c */ /* 0x000fe20003f26270 */
[----:B------:R-:W-:Y:S02]  /*14880*/  IMAD.MOV.U32 R13, RZ, RZ, R5 ;  /* 0x000000ffff0d7224 */ /* 0x000fe400078e0005 */
[----:B------:R-:W-:-:S10]  /*14890*/  IMAD.MOV.U32 R12, RZ, RZ, 0x1 ;  /* 0x00000001ff0c7424 */ /* 0x000fd400078e00ff */
[----:B------:R-:W-:-:S05]  /*148a0*/  @!P1 LEA R14, P2, R21, R14, 0x1 ;  /* 0x0000000e150e9211 */ /* 0x000fca00078408ff */
[----:B------:R-:W-:Y:S02]  /*148b0*/  @!P1 IMAD.X R3, RZ, RZ, R2, P2 ;  /* 0x000000ffff039224 */ /* 0x000fe400010e0602 */
[----:B------:R-:W-:-:S07]  /*148c0*/  @!P1 IMAD.MOV.U32 R2, RZ, RZ, R14 ;  /* 0x000000ffff029224 */ /* 0x000fce00078e000e */
[----:B------:R-:W-:Y:S05]  /*148d0*/  WARPSYNC.COLLECTIVE R15, `(.L_x_973) ;  /* 0x000000000f087348 */ /* 0x000fea0003c00000 */
[----:B------:R0:W1:Y:S02]  /*148e0*/  SHFL.IDX P6, R14, R13, R12, R11 ;  /* 0x0000000c0d0e7389 */ /* 0x00006400000c000b */
[----:B01----:R-:W-:Y:S01]  /*148f0*/  ENDCOLLECTIVE ;  /* 0x000000000000791b */ /* 0x003fe20003800000 */
.L_x_973:
        /* <DEDUP_REMOVED lines=10> */
.L_x_974:
[----:B------:R-:W-:Y:S02]  /*149a0*/  IMAD.MOV.U32 R13, RZ, RZ, R5 ;  /* 0x000000ffff0d7224 */ /* 0x000fe400078e0005 */
[----:B------:R-:W-:Y:S02]  /*149b0*/  IMAD.MOV.U32 R12, RZ, RZ, 0x2 ;  /* 0x00000002ff0c7424 */ /* 0x000fe400078e00ff */
[----:B------:R-:W-:-:S07]  /*149c0*/  IMAD.MOV.U32 R10, RZ, RZ, R14 ;  /* 0x000000ffff0a7224 */ /* 0x000fce00078e000e */
[----:B------:R-:W-:Y:S05]  /*149d0*/  WARPSYNC.COLLECTIVE R15, `(.L_x_975) ;  /* 0x000000000f087348 */ /* 0x000fea0003c00000 */
[----:B------:R0:W1:Y:S02]  /*149e0*/  SHFL.IDX P6, R14, R13, R12, R11 ;  /* 0x0000000c0d0e7389 */ /* 0x00006400000c000b */
[----:B01----:R-:W-:Y:S01]  /*149f0*/  ENDCOLLECTIVE ;  /* 0x000000000000791b */ /* 0x003fe20003800000 */
.L_x_975:
[----:B------:R-:W-:-:S05]  /*14a00*/  @!P1 LEA R10, P2, R21, R10, 0x1 ;  /* 0x0000000a150a9211 */ /* 0x000fca00078408ff */
[----:B------:R-:W-:Y:S02]  /*14a10*/  @!P1 IMAD.X R3, RZ, RZ, R2, P2 ;  /* 0x000000ffff039224 */ /* 0x000fe400010e0602 */
        /* <DEDUP_REMOVED lines=8> */
[----:B------:R-:W-:-:S02]  /*14aa0*/  VIADD R10, R6, 0x30 ;  /* 0x00000030060a7836 */ /* 0x000fc40000000000 */
[----:B------:R-:W-:-:S10]  /*14ab0*/  IMAD.MOV.U32 R9, RZ, RZ, R14 ;  /* 0x000000ffff097224 */ /* 0x000fd400078e000e */
[----:B0-----:R-:W-:Y:S05]  /*14ac0*/  WARPSYNC.COLLECTIVE R15, `(.L_x_976) ;  /* 0x000000000f087348 */ /* 0x001fea0003c00000 */
[----:B------:R1:W2:Y:S02]  /*14ad0*/  SHFL.IDX P6, R14, R13, R12, R11 ;  /* 0x0000000c0d0e7389 */ /* 0x0002a400000c000b */
[----:B012---:R-:W-:Y:S01]  /*14ae0*/  ENDCOLLECTIVE ;  /* 0x000000000000791b */ /* 0x007fe20003800000 */
.L_x_976:
[----:B------:R-:W-:Y:S02]  /*14af0*/  IMAD.MOV.U32 R13, RZ, RZ, R5 ;  /* 0x000000ffff0d7224 */ /* 0x000fe400078e0005 */
[----:B------:R-:W-:Y:S01]  /*14b00*/  IMAD.MOV.U32 R12, RZ, RZ, 0x3 ;  /* 0x00000003ff0c7424 */ /* 0x000fe200078e00ff */
[----:B------:R-:W-:-:S13]  /*14b10*/  @!P1 LEA R2, P2, R21, R14, 0x1 ;  /* 0x0000000e15029211 */ /* 0x000fda00078408ff */
[----:B------:R-:W-:Y:S05]  /*14b20*/  WARPSYNC.COLLECTIVE R15, `(.L_x_977) ;  /* 0x000000000f087348 */ /* 0x000fea0003c00000 */
[----:B------:R0:W1:Y:S02]  /*14b30*/  SHFL.IDX P6, R14, R13, R12, R11 ;  /* 0x0000000c0d0e7389 */ /* 0x00006400000c000b */
[----:B01----:R-:W-:Y:S01]  /*14b40*/  ENDCOLLECTIVE ;  /* 0x000000000000791b */ /* 0x003fe20003800000 */
.L_x_977:
[----:B------:R-:W-:-:S05]  /*14b50*/  @!P1 IMAD.X R3, RZ, RZ, R9, P2 ;  /* 0x000000ffff039224 */ /* 0x000fca00010e0609 */
        /* <DEDUP_REMOVED lines=10> */
.L_x_978:
[----:B------:R-:W-:Y:S02]  /*14c00*/  IMAD.MOV.U32 R13, RZ, RZ, R5 ;  /* 0x000000ffff0d7224 */ /* 0x000fe400078e0005 */
[----:B------:R-:W-:Y:S02]  /*14c10*/  IMAD.MOV.U32 R12, RZ, RZ, 0x4 ;  /* 0x00000004ff0c7424 */ /* 0x000fe400078e00ff */
[----:B------:R-:W-:-:S07]  /*14c20*/  IMAD.MOV.U32 R10, RZ, RZ, R14 ;  /* 0x000000ffff0a7224 */ /* 0x000fce00078e000e */
[----:B------:R-:W-:Y:S05]  /*14c30*/  WARPSYNC.COLLECTIVE R15, `(.L_x_979) ;  /* 0x000000000f087348 */ /* 0x000fea0003c00000 */
[----:B------:R0:W1:Y:S02]  /*14c40*/  SHFL.IDX P6, R14, R13, R12, R11 ;  /* 0x0000000c0d0e7389 */ /* 0x00006400000c000b */
[----:B01----:R-:W-:Y:S01]  /*14c50*/  ENDCOLLECTIVE ;  /* 0x000000000000791b */ /* 0x003fe20003800000 */
.L_x_979:
        /* <DEDUP_REMOVED lines=15> */
.L_x_980:
[----:B------:R-:W-:Y:S02]  /*14d50*/  IMAD.MOV.U32 R13, RZ, RZ, R5 ;  /* 0x000000ffff0d7224 */ /* 0x000fe400078e0005 */
[----:B------:R-:W-:Y:S01]  /*14d60*/  IMAD.MOV.U32 R12, RZ, RZ, 0x5 ;  /* 0x00000005ff0c7424 */ /* 0x000fe200078e00ff */
[----:B------:R-:W-:-:S13]  /*14d70*/  @!P1 LEA R2, P2, R21, R14, 0x1 ;  /* 0x0000000e15029211 */ /* 0x000fda00078408ff */
[----:B------:R-:W-:Y:S05]  /*14d80*/  WARPSYNC.COLLECTIVE R15, `(.L_x_981) ;  /* 0x000000000f087348 */ /* 0x000fea0003c00000 */
[----:B------:R0:W1:Y:S02]  /*14d90*/  SHFL.IDX P6, R14, R13, R12, R11 ;  /* 0x0000000c0d0e7389 */ /* 0x00006400000c000b */
[----:B01----:R-:W-:Y:S01]  /*14da0*/  ENDCOLLECTIVE ;  /* 0x000000000000791b */ /* 0x003fe20003800000 */
.L_x_981:
        /* <DEDUP_REMOVED lines=11> */
.L_x_982:
[----:B------:R-:W-:Y:S02]  /*14e60*/  IMAD.MOV.U32 R13, RZ, RZ, R5 ;  /* 0x000000ffff0d7224 */ /* 0x000fe400078e0005 */
[----:B------:R-:W-:Y:S02]  /*14e70*/  IMAD.MOV.U32 R12, RZ, RZ, 0x6 ;  /* 0x00000006ff0c7424 */ /* 0x000fe400078e00ff */
[----:B------:R-:W-:-:S07]  /*14e80*/  IMAD.MOV.U32 R10, RZ, RZ, R14 ;  /* 0x000000ffff0a7224 */ /* 0x000fce00078e000e */
[----:B------:R-:W-:Y:S05]  /*14e90*/  WARPSYNC.COLLECTIVE R15, `(.L_x_983) ;  /* 0x000000000f087348 */ /* 0x000fea0003c00000 */
[----:B------:R0:W1:Y:S02]  /*14ea0*/  SHFL.IDX P6, R14, R13, R12, R11 ;  /* 0x0000000c0d0e7389 */ /* 0x00006400000c000b */
[----:B01----:R-:W-:Y:S01]  /*14eb0*/  ENDCOLLECTIVE ;  /* 0x000000000000791b */ /* 0x003fe20003800000 */
.L_x_983:
        /* <DEDUP_REMOVED lines=14> */
.L_x_984:
[----:B------:R-:W-:Y:S02]  /*14fa0*/  IMAD.MOV.U32 R13, RZ, RZ, R5 ;  /* 0x000000ffff0d7224 */ /* 0x000fe400078e0005 */
[----:B------:R-:W-:Y:S01]  /*14fb0*/  IMAD.MOV.U32 R12, RZ, RZ, 0x7 ;  /* 0x00000007ff0c7424 */ /* 0x000fe200078e00ff */
[----:B------:R-:W-:-:S13]  /*14fc0*/  @!P1 LEA R2, P2, R21, R14, 0x1 ;  /* 0x0000000e15029211 */ /* 0x000fda00078408ff */
[----:B------:R-:W-:Y:S05]  /*14fd0*/  WARPSYNC.COLLECTIVE R15, `(.L_x_985) ;  /* 0x000000000f087348 */ /* 0x000fea0003c00000 */
[----:B------:R0:W1:Y:S02]  /*14fe0*/  SHFL.IDX P6, R14, R13, R12, R11 ;  /* 0x0000000c0d0e7389 */ /* 0x00006400000c000b */
[----:B01----:R-:W-:Y:S01]  /*14ff0*/  ENDCOLLECTIVE ;  /* 0x000000000000791b */ /* 0x003fe20003800000 */
.L_x_985:
[----:B------:R-:W-:-:S05]  /*15000*/  @!P1 IMAD.X R3, RZ, RZ, R9, P2 ;  /* 0x000000ffff039224 */ /* 0x000fca00010e0609 */
[----:B------:R-:W-:Y:S01]  /*15010*/  @!PT LDS RZ, [RZ] ;  /* 0x00000000fffff984 */ /* 0x000fe20000000800 */
[----:B------:R-:W-:Y:S01]  /*15020*/  @!PT LDS RZ, [RZ] ;  /* 0x00000000fffff984 */ /* 0x000fe20000000800 */
[----:B------:R-:W-:Y:S01]  /*15030*/  @!PT LDS RZ, [RZ] ;  /* 0x00000000fffff984 */ /* 0x000fe20000000800 */
[----:B------:R0:W-:Y:S01]  /*15040*/  @!P1 LDGSTS.E.BYPASS.LTC128B.128 [R26+0xb400], desc[UR48][R2.64], !P0 ;  /* 0x0b400000021a9fae */ /* 0x0001e2000c101d70 */
[----:B------:R-:W-:Y:S02]  /*15050*/  IMAD.MOV.U32 R13, RZ, RZ, R0 ;  /* 0x000000ffff0d7224 */ /* 0x000fe400078e0000 */
[----:B------:R-:W-:-:S05]  /*15060*/  VIADD R0, R6, 0x70 ;  /* 0x0000007006007836 */ /* 0x000fca0000000000 */
[----:B------:R-:W-:Y:S01]  /*15070*/  ISETP.GE.AND P1, PT, R0, R7, PT ;  /* 0x000000070000720c */ /* 0x000fe20003f26270 */
[----:B------:R-:W-:Y:S02]  /*15080*/  VIADD R0, R6, 0x80 ;  /* 0x0000008006007836 */ /* 0x000fe40000000000 */
[----:B------:R-:W-:-:S10]  /*15090*/  IMAD.MOV.U32 R10, RZ, RZ, R14 ;  /* 0x000000ffff0a7224 */ /* 0x000fd400078e000e */
[----:B0-----:R-:W-:Y:S05]  /*150a0*/  WARPSYNC.COLLECTIVE R15, `(.L_x_986) ;  /* 0x000000000f087348 */ /* 0x001fea0003c00000 */
[----:B------:R1:W2:Y:S02]  /*150b0*/  SHFL.IDX P6, R14, R13, R12, R11 ;  /* 0x0000000c0d0e7389 */ /* 0x0002a400000c000b */
[----:B012---:R-:W-:Y:S01]  /*150c0*/  ENDCOLLECTIVE ;  /* 0x000000000000791b */ /* 0x007fe20003800000 */
.L_x_986:
[----:B------:R-:W-:Y:S02]  /*150d0*/  IMAD.MOV.U32 R13, RZ, RZ, R8 ;  /* 0x000000ffff0d7224 */ /* 0x000fe400078e0008 */
[----:B------:R-:W-:Y:S02]  /*150e0*/  IMAD.MOV.U32 R12, RZ, RZ, RZ ;  /* 0x000000ffff0c7224 */ /* 0x000fe400078e00ff */
[----:B------:R-:W-:-:S07]  /*150f0*/  IMAD.MOV.U32 R20, RZ, RZ, R14 ;  /* 0x000000ffff147224 */ /* 0x000fce00078e000e */
[----:B------:R-:W-:Y:S05]  /*15100*/  WARPSYNC.COLLECTIVE R15, `(.L_x_987) ;  /* 0x000000000f087348 */ /* 0x000fea0003c00000 */
[----:B------:R0:W1:Y:S02]  /*15110*/  SHFL.IDX P6, R14, R13, R12, R11 ;  /* 0x0000000c0d0e7389 */ /* 0x00006400000c000b */
[----:B01----:R-:W-:Y:S01]  /*15120*/  ENDCOLLECTIVE ;  /* 0x000000000000791b */ /* 0x003fe20003800000 */
.L_x_987:
[----:B------:R-:W-:-:S05]  /*15130*/  @!P1 LEA R2, P2, R21, R20, 0x1 ;  /* 0x0000001415029211 */ /* 0x000fca00078408ff */
[----:B------:R-:W-:-:S05]  /*15140*/  @!P1 IMAD.X R3, RZ, RZ, R10, P2 ;  /* 0x000000ffff039224 */ /* 0x000fca00010e060a */
[----:B------:R-:W-:Y:S01]  /*15150*/  @!PT LDS RZ, [RZ] ;  /* 0x00000000fffff984 */ /* 0x000fe20000000800 */
[----:B------:R-:W-:Y:S01]  /*15160*/  @!PT LDS RZ, [RZ] ;  /* 0x00000000fffff984 */ /* 0x000fe20000000800 */
[----:B------:R-:W-:Y:S01]  /*15170*/  @!PT LDS RZ, [RZ] ;  /* 0x00000000fffff984 */ /* 0x000fe20000000800 */
[----:B------:R0:W-:Y:S01]  /*15180*/  @!P1 LDGSTS.E.BYPASS.LTC128B.128 [R26+0xbc00], desc[UR48][R2.64], !P0 ;  /* 0x0bc00000021a9fae */ /* 0x0001e2000c101d70 */
[----:B------:R-:W-:Y:S01]  /*15190*/  IMAD.MOV.U32 R13, RZ, RZ, R4 ;  /* 0x000000ffff0d7224 */ /* 0x000fe200078e0004 */
[----:B------:R-:W-:Y:S01]  /*151a0*/  ISETP.GE.AND P1, PT, R0, R7, PT ;  /* 0x000000070000720c */ /* 0x000fe20003f26270 */
[----:B------:R-:W-:Y:S02]  /*151b0*/  VIADD R0, R6, 0x90 ;  /* 0x0000009006007836 */ /* 0x000fe40000000000 */
[----:B------:R-:W-:-:S10]  /*151c0*/  IMAD.MOV.U32 R9, RZ, RZ, R14 ;  /* 0x000000ffff097224 */ /* 0x000fd400078e000e */
[----:B0-----:R-:W-:Y:S05]  /*151d0*/  WARPSYNC.COLLECTIVE R15, `(.L_x_988) ;  /* 0x000000000f087348 */ /* 0x001fea0003c00000 */
[----:B------:R1:W2:Y:S02]  /*151e0*/  SHFL.IDX P6, R14, R13, R12, R11 ;  /* 0x0000000c0d0e7389 */ /* 0x0002a400000c000b */
[----:B012---:R-:W-:Y:S01]  /*151f0*/  ENDCOLLECTIVE ;  /* 0x000000000000791b */ /* 0x007fe20003800000 */
.L_x_988:
[----:B------:R-:W-:Y:S02]  /*15200*/  IMAD.MOV.U32 R13, RZ, RZ, R8 ;  /* 0x000000ffff0d7224 */ /* 0x000fe400078e0008 */
[----:B------:R-:W-:Y:S01]  /*15210*/  IMAD.MOV.U32 R12, RZ, RZ, 0x1 ;  /* 0x00000001ff0c7424 */ /* 0x000fe200078e00ff */
[----:B------:R-:W-:-:S13]  /*15220*/  @!P1 LEA R2, P2, R21, R14, 0x1 ;  /* 0x0000000e15029211 */ /* 0x000fda00078408ff */
[----:B------:R-:W-:Y:S05]  /*15230*/  WARPSYNC.COLLECTIVE R15, `(.L_x_989) ;  /* 0x000000000f087348 */ /* 0x000fea0003c00000 */
[----:B------:R0:W1:Y:S02]  /*15240*/  SHFL.IDX P6, R14, R13, R12, R11 ;  /* 0x0000000c0d0e7389 */ /* 0x00006400000c000b */
[----:B01----:R-:W-:Y:S01]  /*15250*/  ENDCOLLECTIVE ;  /* 0x000000000000791b */ /* 0x003fe20003800000 */
.L_x_989:
[----:B------:R-:W-:-:S05]  /*15260*/  @!P1 IMAD.X R3, RZ, RZ, R9, P2 ;  /* 0x000000ffff039224 */ /* 0x000fca00010e0609 */
[----:B------:R-:W-:Y:S01]  /*15270*/  @!PT LDS RZ, [RZ] ;  /* 0x00000000fffff984 */ /* 0x000fe20000000800 */
[----:B------:R-:W-:Y:S01]  /*15280*/  @!PT LDS RZ, [RZ] ;  /* 0x00000000fffff984 */ /* 0x000fe20000000800 */
[----:B------:R-:W-:Y:S01]  /*15290*/  @!PT LDS RZ, [RZ] ;  /* 0x00000000fffff984 */ /* 0x000fe20000000800 */
[----:B------:R0:W-:Y:S01]  /*152a0*/  @!P1 LDGSTS.E.BYPASS.LTC128B.128 [R26+0xc400], desc[UR48][R2.64], !P0 ;  /* 0x0c400000021a9fae */ /* 0x0001e2000c101d70 */
[----:B------:R-:W-:Y:S01]  /*152b0*/  ISETP.GE.AND P1, PT, R0, R7, PT ;  /* 0x000000070000720c */ /* 0x000fe20003f26270 */
[----:B------:R-:W-:Y:S02]  /*152c0*/  IMAD.MOV.U32 R13, RZ, RZ, R4 ;  /* 0x000000ffff0d7224 */ /* 0x000fe400078e0004 */
[----:B------:R-:W-:-:S10]  /*152d0*/  IMAD.MOV.U32 R5, RZ, RZ, R14 ;  /* 0x000000ffff057224 */ /* 0x000fd400078e000e */
[----:B0-----:R-:W-:Y:S05]  /*152e0*/  WARPSYNC.COLLECTIVE R15, `(.L_x_990) ;  /* 0x000000000f087348 */ /* 0x001fea0003c00000 */
[----:B------:R1:W2:Y:S02]  /*152f0*/  SHFL.IDX P6, R14, R13, R12, R11 ;  /* 0x0000000c0d0e7389 */ /* 0x0002a400000c000b */
[----:B012---:R-:W-:Y:S01]  /*15300*/  ENDCOLLECTIVE ;  /* 0x000000000000791b */ /* 0x007fe20003800000 */
.L_x_990:
[----:B------:R-:W-:Y:S02]  /*15310*/  IMAD.MOV.U32 R13, RZ, RZ, R8 ;  /* 0x000000ffff0d7224 */ /* 0x000fe400078e0008 */
[----:B------:R-:W-:Y:S02]  /*15320*/  IMAD.MOV.U32 R12, RZ, RZ, 0x2 ;  /* 0x00000002ff0c7424 */ /* 0x000fe400078e00ff */
[----:B------:R-:W-:-:S07]  /*15330*/  IMAD.MOV.U32 R9, RZ, RZ, R14 ;  /* 0x000000ffff097224 */ /* 0x000fce00078e000e */
[----:B------:R-:W-:Y:S05]  /*15340*/  WARPSYNC.COLLECTIVE R15, `(.L_x_991) ;  /* 0x000000000f087348 */ /* 0x000fea0003c00000 */
[----:B------:R0:W1:Y:S02]  /*15350*/  SHFL.IDX P6, R14, R13, R12, R11 ;  /* 0x0000000c0d0e7389 */ /* 0x00006400000c000b */
[----:B01----:R-:W-:Y:S01]  /*15360*/  ENDCOLLECTIVE ;  /* 0x000000000000791b */ /* 0x003fe20003800000 */
.L_x_991:
[----:B------:R-:W-:-:S05]  /*15370*/  @!P1 LEA R2, P2, R21, R9, 0x1 ;  /* 0x0000000915029211 */ /* 0x000fca00078408ff */
        /* <DEDUP_REMOVED lines=10> */
.L_x_992:
[----:B------:R-:W-:-:S05]  /*15420*/  VIADD R2, R6, 0xa0 ;  /* 0x000000a006027836 */ /* 0x000fca0000000000 */
[----:B------:R-:W-:Y:S01]  /*15430*/  ISETP.GE.AND P1, PT, R2, R7, PT ;  /* 0x000000070200720c */ /* 0x000fe20003f26270 */
[----:B------:R-:W-:Y:S02]  /*15440*/  IMAD.MOV.U32 R13, RZ, RZ, R8 ;  /* 0x000000ffff0d7224 */ /* 0x000fe400078e0008 */
[----:B------:R-:W-:-:S10]  /*15450*/  IMAD.MOV.U32 R12, RZ, RZ, 0x3 ;  /* 0x00000003ff0c7424 */ /* 0x000fd400078e00ff */
[----:B------:R-:W-:-:S13]  /*15460*/  @!P1 LEA R2, P2, R21, R14, 0x1 ;  /* 0x0000000e15029211 */ /* 0x000fda00078408ff */
[----:B------:R-:W-:Y:S05]  /*15470*/  WARPSYNC.COLLECTIVE R15, `(.L_x_993) ;  /* 0x000000000f087348 */ /* 0x000fea0003c00000 */
[----:B------:R0:W1:Y:S02]  /*15480*/  SHFL.IDX P6, R14, R13, R12, R11 ;  /* 0x0000000c0d0e7389 */ /* 0x00006400000c000b */
[----:B01----:R-:W-:Y:S01]  /*15490*/  ENDCOLLECTIVE ;  /* 0x000000000000791b */ /* 0x003fe20003800000 */
.L_x_993:
        /* <DEDUP_REMOVED lines=10> */
.L_x_994:
[----:B------:R-:W-:Y:S05]  /*15540*/  BRA `(.L_x_995) ;  /* 0xffffffcc002c7947 */ /* 0x000fea000383ffff */
.L_x_895:
[----:B0-----:R0:W1:Y:S02]  /*15550*/  SYNCS.PHASECHK.TRANS64.TRYWAIT P0, [R17+URZ+0x16820], R2 ;  /* 0x01682002110075a7 */ /* 0x001064000800017f */
[----:B-1----:R-:W-:Y:S05]  /*15560*/  @!P0 NANOSLEEP.SYNCS 0x989680 ;  /* 0x009896800000895d */ /* 0x002fea0003900000 */
[----:B------:R-:W1:Y:S02]  /*15570*/  @!P0 SYNCS.PHASECHK.TRANS64 P0, [R17+URZ+0x16820], R2 ;  /* 0x01682002110085a7 */ /* 0x000e64000800007f */
[----:B-1----:R-:W-:Y:S05]  /*15580*/  @!P0 BRA `(.L_x_895) ;  /* 0xfffffffc00f08947 */ /* 0x002fea000383ffff */
[----:B------:R-:W-:Y:S05]  /*15590*/  BRA `(.L_x_996) ;  /* 0xffffffcc00847947 */ /* 0x000fea000383ffff */
.L_x_902:
[----:B0-----:R0:W1:Y:S02]  /*155a0*/  SYNCS.PHASECHK.TRANS64.TRYWAIT P0, [R3+URZ+0x16840], R2 ;  /* 0x01684002030075a7 */ /* 0x001064000800017f */
[----:B-1----:R-:W-:Y:S05]  /*155b0*/  @!P0 NANOSLEEP.SYNCS 0x989680 ;  /* 0x009896800000895d */ /* 0x002fea0003900000 */
[----:B------:R-:W1:Y:S02]  /*155c0*/  @!P0 SYNCS.PHASECHK.TRANS64 P0, [R3+URZ+0x16840], R2 ;  /* 0x01684002030085a7 */ /* 0x000e64000800007f */
[----:B-1----:R-:W-:Y:S05]  /*155d0*/  @!P0 BRA `(.L_x_902) ;  /* 0xfffffffc00f08947 */ /* 0x002fea000383ffff */
[----:B------:R-:W-:Y:S05]  /*155e0*/  BRA `(.L_x_997) ;  /* 0xffffffd000387947 */ /* 0x000fea000383ffff */
.L_x_907:
[----:B0-----:R0:W1:Y:S02]  /*155f0*/  SYNCS.PHASECHK.TRANS64.TRYWAIT P0, [R2+URZ+0x60], R3 ;  /* 0x00006003020075a7 */ /* 0x001064000800017f */
[----:B-1----:R-:W-:Y:S05]  /*15600*/  @!P0 NANOSLEEP.SYNCS 0x989680 ;  /* 0x009896800000895d */ /* 0x002fea0003900000 */
[----:B------:R-:W1:Y:S02]  /*15610*/  @!P0 SYNCS.PHASECHK.TRANS64 P0, [R2+URZ+0x60], R3 ;  /* 0x00006003020085a7 */ /* 0x000e64000800007f */
[----:B-1----:R-:W-:Y:S05]  /*15620*/  @!P0 BRA `(.L_x_907) ;  /* 0xfffffffc00f08947 */ /* 0x002fea000383ffff */
[----:B------:R-:W-:Y:S05]  /*15630*/  BRA `(.L_x_998) ;  /* 0xffffffd000b07947 */ /* 0x000fea000383ffff */
.L_x_916:
[----:B0-----:R0:W1:Y:S02]  /*15640*/  SYNCS.PHASECHK.TRANS64.TRYWAIT P0, [R3+URZ+0x16840], R2 ;  /* 0x01684002030075a7 */ /* 0x001064000800017f */
[----:B-1----:R-:W-:Y:S05]  /*15650*/  @!P0 NANOSLEEP.SYNCS 0x989680 ;  /* 0x009896800000895d */ /* 0x002fea0003900000 */
[----:B------:R-:W1:Y:S02]  /*15660*/  @!P0 SYNCS.PHASECHK.TRANS64 P0, [R3+URZ+0x16840], R2 ;  /* 0x01684002030085a7 */ /* 0x000e64000800007f */
[----:B-1----:R-:W-:Y:S05]  /*15670*/  @!P0 BRA `(.L_x_916) ;  /* 0xfffffffc00f08947 */ /* 0x002fea000383ffff */
[----:B------:R-:W-:Y:S05]  /*15680*/  BRA `(.L_x_999) ;  /* 0xffffffd400f07947 */ /* 0x000fea000383ffff */
.L_x_921:
[----:B0-----:R0:W1:Y:S02]  /*15690*/  SYNCS.PHASECHK.TRANS64.TRYWAIT P0, [R5+URZ+0x60], R24 ;  /* 0x00006018050075a7 */ /* 0x001064000800017f */
[----:B-1----:R-:W-:Y:S05]  /*156a0*/  @!P0 NANOSLEEP.SYNCS 0x989680 ;  /* 0x009896800000895d */ /* 0x002fea0003900000 */
[----:B------:R-:W1:Y:S02]  /*156b0*/  @!P0 SYNCS.PHASECHK.TRANS64 P0, [R5+URZ+0x60], R24 ;  /* 0x00006018050085a7 */ /* 0x000e64000800007f */
[----:B-1----:R-:W-:Y:S05]  /*156c0*/  @!P0 BRA `(.L_x_921) ;  /* 0xfffffffc00f08947 */ /* 0x002fea000383ffff */
[----:B------:R-:W-:Y:S05]  /*156d0*/  BRA `(.L_x_1000) ;  /* 0xffffffd800687947 */ /* 0x000fea000383ffff */
.L_x_929:
[----:B0-----:R0:W1:Y:S02]  /*156e0*/  SYNCS.PHASECHK.TRANS64.TRYWAIT P0, [R2+URZ+0x16840], R3 ;  /* 0x01684003020075a7 */ /* 0x001064000800017f */
[----:B-1----:R-:W-:Y:S05]  /*156f0*/  @!P0 NANOSLEEP.SYNCS 0x989680 ;  /* 0x009896800000895d */ /* 0x002fea0003900000 */
[----:B------:R-:W1:Y:S02]  /*15700*/  @!P0 SYNCS.PHASECHK.TRANS64 P0, [R2+URZ+0x16840], R3 ;  /* 0x01684003020085a7 */ /* 0x000e64000800007f */
[----:B-1----:R-:W-:Y:S05]  /*15710*/  @!P0 BRA `(.L_x_929) ;  /* 0xfffffffc00f08947 */ /* 0x002fea000383ffff */
[----:B------:R-:W-:Y:S05]  /*15720*/  BRA `(.L_x_1001) ;  /* 0xffffffdc00747947 */ /* 0x000fea000383ffff */
.L_x_934:
[----:B0-----:R0:W1:Y:S02]  /*15730*/  SYNCS.PHASECHK.TRANS64.TRYWAIT P0, [R5+URZ+0x60], R8 ;  /* 0x00006008050075a7 */ /* 0x001064000800017f */
[----:B-1----:R-:W-:Y:S05]  /*15740*/  @!P0 NANOSLEEP.SYNCS 0x989680 ;  /* 0x009896800000895d */ /* 0x002fea0003900000 */
[----:B------:R-:W1:Y:S02]  /*15750*/  @!P0 SYNCS.PHASECHK.TRANS64 P0, [R5+URZ+0x60], R8 ;  /* 0x00006008050085a7 */ /* 0x000e64000800007f */
[----:B-1----:R-:W-:Y:S05]  /*15760*/  @!P0 BRA `(.L_x_934) ;  /* 0xfffffffc00f08947 */ /* 0x002fea000383ffff */
[----:B------:R-:W-:Y:S05]  /*15770*/  BRA `(.L_x_1002) ;  /* 0xffffffdc00f07947 */ /* 0x000fea000383ffff */
.L_x_944:
[----:B-1----:R1:W2:Y:S02]  /*15780*/  SYNCS.PHASECHK.TRANS64.TRYWAIT P0, [R3+URZ+0x16860], R0 ;  /* 0x01686000030075a7 */ /* 0x0022a4000800017f */
[----:B--2---:R-:W-:Y:S05]  /*15790*/  @!P0 NANOSLEEP.SYNCS 0x989680 ;  /* 0x009896800000895d */ /* 0x004fea0003900000 */
[----:B------:R-:W2:Y:S02]  /*157a0*/  @!P0 SYNCS.PHASECHK.TRANS64 P0, [R3+URZ+0x16860], R0 ;  /* 0x01686000030085a7 */ /* 0x000ea4000800007f */
[----:B--2---:R-:W-:Y:S05]  /*157b0*/  @!P0 BRA `(.L_x_944) ;  /* 0xfffffffc00f08947 */ /* 0x004fea000383ffff */
[----:B------:R-:W-:Y:S05]  /*157c0*/  BRA `(.L_x_1003) ;  /* 0xffffffe000e07947 */ /* 0x000fea000383ffff */
.L_x_950:
[----:B------:R-:W-:Y:S01]  /*157d0*/  BSSY B0, `(.L_x_1004) ;  /* 0x0000008000007945 */ /* 0x000fe20003800000 */
[----:B------:R-:W-:Y:S02]  /*157e0*/  IMAD.MOV.U32 R13, RZ, RZ, R27 ;  /* 0x000000ffff0d7224 */ /* 0x000fe400078e001b */
[----:B------:R-:W-:Y:S02]  /*157f0*/  IMAD.MOV.U32 R12, RZ, RZ, RZ ;  /* 0x000000ffff0c7224 */ /* 0x000fe400078e00ff */
[----:B------:R-:W-:Y:S02]  /*15800*/  IMAD.MOV.U32 R11, RZ, RZ, 0x1f ;  /* 0x0000001fff0b7424 */ /* 0x000fe400078e00ff */
[----:B------:R-:W-:-:S07]  /*15810*/  IMAD.MOV.U32 R15, RZ, RZ, -0x1 ;  /* 0xffffffffff0f7424 */ /* 0x000fce00078e00ff */
[----:B0-----:R-:W-:Y:S05]  /*15820*/  WARPSYNC.COLLECTIVE R15, `(.L_x_1005) ;  /* 0x000000000f087348 */ /* 0x001fea0003c00000 */
[----:B------:R1:W2:Y:S02]  /*15830*/  SHFL.IDX P6, R14, R13, R12, R11 ;  /* 0x0000000c0d0e7389 */ /* 0x0002a400000c000b */
[----:B012---:R-:W-:Y:S01]  /*15840*/  ENDCOLLECTIVE ;  /* 0x000000000000791b */ /* 0x007fe20003800000 */
.L_x_1005:
[----:B------:R-:W-:Y:S05]  /*15850*/  BSYNC B0 ;  /* 0x0000000000007941 */ /* 0x000fea0003800000 */
.L_x_1004:
[----:B------:R-:W-:Y:S05]  /*15860*/  BRA `(.L_x_1006) ;  /* 0xffffffe400807947 */ /* 0x000fea000383ffff */
.L_x_953:
[----:B-1----:R1:W2:Y:S02]  /*15870*/  SYNCS.PHASECHK.TRANS64.TRYWAIT P0, [R9+URZ+0x16820], R0 ;  /* 0x01682000090075a7 */ /* 0x0022a4000800017f */
[----:B--2---:R-:W-:Y:S05]  /*15880*/  @!P0 NANOSLEEP.SYNCS 0x989680 ;  /* 0x009896800000895d */ /* 0x004fea0003900000 */
[----:B------:R-:W2:Y:S02]  /*15890*/  @!P0 SYNCS.PHASECHK.TRANS64 P0, [R9+URZ+0x16820], R0 ;  /* 0x01682000090085a7 */ /* 0x000ea4000800007f */
[----:B--2---:R-:W-:Y:S05]  /*158a0*/  @!P0 BRA `(.L_x_953) ;  /* 0xfffffffc00f08947 */ /* 0x004fea000383ffff */
[----:B------:R-:W-:Y:S05]  /*158b0*/  BRA `(.L_x_1007) ;  /* 0xffffffe400c47947 */ /* 0x000fea000383ffff */
.L_x_954:
        /* <DEDUP_REMOVED lines=11> */
.L_x_1009:
[----:B------:R-:W-:Y:S05]  /*15970*/  BSYNC B0 ;  /* 0x0000000000007941 */ /* 0x000fea0003800000 */
.L_x_1008:
[----:B------:R-:W-:Y:S05]  /*15980*/  BRA `(.L_x_1010) ;  /* 0xffffffe400ac7947 */ /* 0x000fea000383ffff */
.L_x_957:
[----:B------:R-:W-:Y:S01]  /*15990*/  BSSY B1, `(.L_x_1011) ;  /* 0x0000006000017945 */ /* 0x000fe20003800000 */
[----:B------:R-:W-:-:S07]  /*159a0*/  IMAD.MOV.U32 R15, RZ, RZ, -0x1 ;  /* 0xffffffffff0f7424 */ /* 0x000fce00078e00ff */
[----:B01----:R-:W-:Y:S05]  /*159b0*/  WARPSYNC.COLLECTIVE R15, `(.L_x_1012) ;  /* 0x000000000f0c7348 */ /* 0x003fea0003c00000 */
[----:B------:R-:W-:Y:S02]  /*159c0*/  ELECT P6, UR62, PT ;  /* 0x00000000003e782f */ /* 0x000fe400038c0000 */
[----:B------:R-:W-:Y:S01]  /*159d0*/  MOV R14, UR62 ;  /* 0x0000003e000e7c02 */ /* 0x000fe20008000f00 */
[----:B01----:R-:W-:Y:S10]  /*159e0*/  ENDCOLLECTIVE ;  /* 0x000000000000791b */ /* 0x003ff40003800000 */
.L_x_1012:
[----:B------:R-:W-:Y:S05]  /*159f0*/  BSYNC B1 ;  /* 0x0000000000017941 */ /* 0x000fea0003800000 */
.L_x_1011:
[----:B------:R-:W-:Y:S05]  /*15a00*/  BRA `(.L_x_1013) ;  /* 0xffffffe400a47947 */ /* 0x000fea000383ffff */
.L_x_959:
[----:B-1----:R1:W2:Y:S02]  /*15a10*/  SYNCS.PHASECHK.TRANS64.TRYWAIT P0, [R7+URZ], R2 ;  /* 0x00000002070075a7 */ /* 0x0022a4000800017f */
[----:B--2---:R-:W-:Y:S05]  /*15a20*/  @!P0 NANOSLEEP.SYNCS 0x989680 ;  /* 0x009896800000895d */ /* 0x004fea0003900000 */
[----:B------:R-:W2:Y:S02]  /*15a30*/  @!P0 SYNCS.PHASECHK.TRANS64 P0, [R7+URZ], R2 ;  /* 0x00000002070085a7 */ /* 0x000ea4000800007f */
[----:B--2---:R-:W-:Y:S05]  /*15a40*/  @!P0 BRA `(.L_x_959) ;  /* 0xfffffffc00f08947 */ /* 0x004fea000383ffff */
[----:B------:R-:W-:Y:S05]  /*15a50*/  BRA `(.L_x_1014) ;  /* 0xffffffe400d87947 */ /* 0x000fea000383ffff */
.L_x_960:
[----:B--2---:R2:W3:Y:S02]  /*15a60*/  SYNCS.PHASECHK.TRANS64.TRYWAIT P0, [R3+URZ], R0 ;  /* 0x00000000030075a7 */ /* 0x0044e4000800017f */
[----:B---3--:R-:W-:Y:S05]  /*15a70*/  @!P0 NANOSLEEP.SYNCS 0x989680 ;  /* 0x009896800000895d */ /* 0x008fea0003900000 */
[----:B------:R-:W3:Y:S02]  /*15a80*/  @!P0 SYNCS.PHASECHK.TRANS64 P0, [R3+URZ], R0 ;  /* 0x00000000030085a7 */ /* 0x000ee4000800007f */
[----:B---3--:R-:W-:Y:S05]  /*15a90*/  @!P0 BRA `(.L_x_960) ;  /* 0xfffffffc00f08947 */ /* 0x008fea000383ffff */
[----:B------:R-:W-:Y:S05]  /*15aa0*/  BRA `(.L_x_1015) ;  /* 0xffffffe400cc7947 */ /* 0x000fea000383ffff */
.L_x_962:
[----:B--2---:R2:W3:Y:S02]  /*15ab0*/  SYNCS.PHASECHK.TRANS64.TRYWAIT P0, [R5+URZ], R2 ;  /* 0x00000002050075a7 */ /* 0x0044e4000800017f */
[----:B---3--:R-:W-:Y:S05]  /*15ac0*/  @!P0 NANOSLEEP.SYNCS 0x989680 ;  /* 0x009896800000895d */ /* 0x008fea0003900000 */
[----:B------:R-:W3:Y:S02]  /*15ad0*/  @!P0 SYNCS.PHASECHK.TRANS64 P0, [R5+URZ], R2 ;  /* 0x00000002050085a7 */ /* 0x000ee4000800007f */
[----:B---3--:R-:W-:Y:S05]  /*15ae0*/  @!P0 BRA `(.L_x_962) ;  /* 0xfffffffc00f08947 */ /* 0x008fea000383ffff */
[----:B------:R-:W-:Y:S05]  /*15af0*/  BRA `(.L_x_1016) ;  /* 0xffffffe400d07947 */ /* 0x000fea000383ffff */
.L_x_1017:
        /* <DEDUP_REMOVED lines=16> */
.L_x_2643:


//--------------------- .text._ZN7cutlass13device_kernelIN5flash11enable_sm90INS1_16FlashAttnFwdSm90INS1_25CollectiveMainloopFwdSm90ILi2EN4cute5tupleIJNS5_1CILi1EEES8_S8_EEENS6_IJNS7_ILi192EEENS7_ILi128EEENS7_ILi64EEEEEELi64ENS_10bfloat16_tEfNS_4arch4Sm90ELb0ELb1ELb1ELb1ELb0ELb0ELb0ELb1ELb1ELb1ELb0ELb0EEENS1_21CollectiveEpilogueFwdINS6_IJSA_SC_SB_EEES9_SE_SG_Li384ELb1ELb1ELb0ELb0EEENS1_36VarlenDynamicPersistentTileSchedulerILi192ELi128ELi384ELi128ELb0ELb1ELb1ELb1ELb0ELb1EEEEEEEEEvNT_6ParamsE --------------------------
	.section	.text._ZN7cutlass13device_kernelIN5flash11enable_sm90INS1_16FlashAttnFwdSm90INS1_25CollectiveMainloopFwdSm90ILi2EN4cute5tupleIJNS5_1CILi1EEES8_S8_EEENS6_IJNS7_ILi192EEENS7_ILi128EEENS7_ILi64EEEEEELi64ENS_10bfloat16_tEfNS_4arch4Sm90ELb0ELb1ELb1ELb1ELb0ELb0ELb0ELb1ELb1ELb1ELb0ELb0EEENS1_21CollectiveEpilogueFwdINS6_IJSA_SC_SB_EEES9_SE_SG_Li384ELb1ELb1ELb0ELb0EEENS1_36VarlenDynamicPersistentTileSchedulerILi192ELi128ELi384ELi128ELb0ELb1ELb1ELb1ELb0ELb1EEEEEEEEEvNT_6ParamsE,"ax",@progbits
	.align	128
.text._ZN7cutlass13device_kernelIN5flash11enable_sm90INS1_16FlashAttnFwdSm90INS1_25CollectiveMainloopFwdSm90ILi2EN4cute5tupleIJNS5_1CILi1EEES8_S8_EEENS6_IJNS7_ILi192EEENS7_ILi128EEENS7_ILi64EEEEEELi64ENS_10bfloat16_tEfNS_4arch4Sm90ELb0ELb1ELb1ELb1ELb0ELb0ELb0ELb1ELb1ELb1ELb0ELb0EEENS1_21CollectiveEpilogueFwdINS6_IJSA_SC_SB_EEES9_SE_SG_Li384ELb1ELb1ELb0ELb0EEENS1_36VarlenDynamicPersistentTileSchedulerILi192ELi128ELi384ELi128ELb0ELb1ELb1ELb1ELb0ELb1EEEEEEEEEvNT_6ParamsE:
        .type           _ZN7cutlass13device_kernelIN5flash11enable_sm90INS1_16FlashAttnFwdSm90INS1_25CollectiveMainloopFwdSm90ILi2EN4cute5tupleIJNS5_1CILi1EEES8_S8_EEENS6_IJNS7_ILi192EEENS7_ILi128EEENS7_ILi64EEEEEELi64ENS_10bfloat16_tEfNS_4arch4Sm90ELb0ELb1ELb1ELb1ELb0ELb0ELb0ELb1ELb1ELb1ELb0ELb0EEENS1_21CollectiveEpilogueFwdINS6_IJSA_SC_SB_EEES9_SE_SG_Li384ELb1ELb1ELb0ELb0EEENS1_36VarlenDynamicPersistentTileSchedulerILi192ELi128ELi384ELi128ELb0ELb1ELb1ELb1ELb0ELb1EEEEEEEEEvNT_6ParamsE,@function
        .size           _ZN7cutlass13device_kernelIN5flash11enable_sm90INS1_16FlashAttnFwdSm90INS1_25CollectiveMainloopFwdSm90ILi2EN4cute5tupleIJNS5_1CILi1EEES8_S8_EEENS6_IJNS7_ILi192EEENS7_ILi128EEENS7_ILi64EEEEEELi64ENS_10bfloat16_tEfNS_4arch4Sm90ELb0ELb1ELb1ELb1ELb0ELb0ELb0ELb1ELb1ELb1ELb0ELb0EEENS1_21CollectiveEpilogueFwdINS6_IJSA_SC_SB_EEES9_SE_SG_Li384ELb1ELb1ELb0ELb0EEENS1_36VarlenDynamicPersistentTileSchedulerILi192ELi128ELi384ELi128ELb0ELb1ELb1ELb1ELb0ELb1EEEEEEEEEvNT_6ParamsE,(.L_x_2644 - _ZN7cutlass13device_kernelIN5flash11enable_sm90INS1_16FlashAttnFwdSm90INS1_25CollectiveMainloopFwdSm90ILi2EN4cute5tupleIJNS5_1CILi1EEES8_S8_EEENS6_IJNS7_ILi192EEENS7_ILi128EEENS7_ILi64EEEEEELi64ENS_10bfloat16_tEfNS_4arch4Sm90ELb0ELb1ELb1ELb1ELb0ELb0ELb0ELb1ELb1ELb1ELb0ELb0EEENS1_21CollectiveEpilogueFwdINS6_IJSA_SC_SB_EEES9_SE_SG_Li384ELb1ELb1ELb0ELb0EEENS1_36VarlenDynamicPersistentTileSchedulerILi192ELi128ELi384ELi128ELb0ELb1ELb1ELb1ELb0ELb1EEEEEEEEEvNT_6ParamsE)
        .other          _ZN7cutlass13device_kernelIN5flash11enable_sm90INS1_16FlashAttnFwdSm90INS1_25CollectiveMainloopFwdSm90ILi2EN4cute5tupleIJNS5_1CILi1EEES8_S8_EEENS6_IJNS7_ILi192EEENS7_ILi128EEENS7_ILi64EEEEEELi64ENS_10bfloat16_tEfNS_4arch4Sm90ELb0ELb1ELb1ELb1ELb0ELb0ELb0ELb1ELb1ELb1ELb0ELb0EEENS1_21CollectiveEpilogueFwdINS6_IJSA_SC_SB_EEES9_SE_SG_Li384ELb1ELb1ELb0ELb0EEENS1_36VarlenDynamicPersistentTileSchedulerILi192ELi128ELi384ELi128ELb0ELb1ELb1ELb1ELb0ELb1EEEEEEEEEvNT_6ParamsE,@"STO_CUDA_ENTRY STV_DEFAULT"
_ZN7cutlass13device_kernelIN5flash11enable_sm90INS1_16FlashAttnFwdSm90INS1_25CollectiveMainloopFwdSm90ILi2EN4cute5tupleIJNS5_1CILi1EEES8_S8_EEENS6_IJNS7_ILi192EEENS7_ILi128EEENS7_ILi64EEEEEELi64ENS_10bfloat16_tEfNS_4arch4Sm90ELb0ELb1ELb1ELb1ELb0ELb0ELb0ELb1ELb1ELb1ELb0ELb0EEENS1_21CollectiveEpilogueFwdINS6_IJSA_SC_SB_EEES9_SE_SG_Li384ELb1ELb1ELb0ELb0EEENS1_36VarlenDynamicPersistentTileSchedulerILi192ELi128ELi384ELi128ELb0ELb1ELb1ELb1ELb0ELb1EEEEEEEEEvNT_6ParamsE:
        /* <DEDUP_REMOVED lines=18> */
.L_x_1019:
[----:B------:R-:W-:Y:S05]  /*0120*/  BSYNC B0 ;  /* 0x0000000000007941 */ /* 0x000fea0003800000 */
.L_x_1018:
        /* <DEDUP_REMOVED lines=41> */
.L_x_1020:
        /* <DEDUP_REMOVED lines=22> */
.L_x_1021:
        /* <DEDUP_REMOVED lines=18> */
.L_x_1022:
        /* <DEDUP_REMOVED lines=22> */
.L_x_1023:
        /* <DEDUP_REMOVED lines=22> */
.L_x_1024:
[----:B------:R-:W-:Y:S01]  /*0900*/  PLOP3.LUT P0, PT, PT, PT, UP0, 0x80, 0x0 ;  /* 0x000000000000781c */ /* 0x000fe20003f0f008 */
[----:B------:R-:W-:Y:S01]  /*0910*/  UMOV UR36, 0x1 ;  /* 0x0000000100247882 */ /* 0x000fe20000000000 */
[----:B------:R-:W-:Y:S01]  /*0920*/  NOP ;  /* 0x0000000000007918 */ /* 0x000fe20000000000 */
[----:B------:R-:W-:Y:S01]  /*0930*/  USEL UR36, UR36, 0x2, !UP0 ;  /* 0x0000000224247887 */ /* 0x000fe2000c000000 */
[----:B------:R-:W-:Y:S01]  /*0940*/  ULDC.64 UR50, c[0x0][0x208] ;  /* 0x0000820000327ab9 */ /* 0x000fe20000000a00 */
[----:B012-4-:R-:W-:Y:S08]  /*0950*/  BAR.SYNC.DEFER_BLOCKING 0x0 ;  /* 0x0000000000007b1d */ /* 0x017ff00000010000 */
[----:B------:R-:W-:Y:S05]  /*0960*/  @!P0 BRA `(.L_x_1025) ;  /* 0x000000fc00a08947 */ /* 0x000fea0003800000 */
.L_x_1026:
        /* <DEDUP_REMOVED lines=8> */
[----:B-1----:R-:W-:Y:S01]  /*09f0*/  ULEA UR4, UR5, UR4, 0x18 ;  /* 0x0000000405047291 */ /* 0x002fe2000f8ec03f */
[----:B0-----:R-:W-:-:S04]  /*0a00*/  LOP3.LUT R0, R2, 0xffffff80, RZ, 0xc0, !PT ;  /* 0xffffff8002007812 */ /* 0x001fc800078ec0ff */
[----:B------:R-:W-:-:S13]  /*0a10*/  ISETP.NE.AND P0, PT, R0, 0x80, PT ;  /* 0x000000800000780c */ /* 0x000fda0003f05270 */
[----:B------:R-:W-:Y:S08]  /*0a20*/  @!P0 BAR.ARV 0x9, 0x100 ;  /* 0x0244000000008b1d */ /* 0x000ff00000002000 */
[----:B------:R-:W-:Y:S06]  /*0a30*/  BAR.SYNC.DEFER_BLOCKING 0x5, 0x200 ;  /* 0x0148000000007b1d */ /* 0x000fec0000010000 */
[----:B------:R-:W0:Y:S01]  /*0a40*/  LDS.128 R4, [UR4+0x168d0] ;  /* 0x0168d004ff047984 */ /* 0x000e220008000c00 */
[----:B------:R-:W-:Y:S01]  /*0a50*/  ULDC UR4, c[0x0][0xc3c] ;  /* 0x00030f0000047ab9 */ /* 0x000fe20000000800 */
        /* <DEDUP_REMOVED lines=10> */
[----:B------:R-:W-:Y:S01]  /*0b00*/  R2UR UR5, R5 ;  /* 0x00000000050572ca */ /* 0x000fe200000e0000 */
[----:B------:R-:W-:Y:S01]  /*0b10*/  UMOV UR37, URZ ;  /* 0x0000003f00257c82 */ /* 0x000fe20008000000 */
[CC--:B------:R-:W-:Y:S02]  /*0b20*/  LEA.HI R153, R0.reuse, R157.reuse, RZ, 0x7 ;  /* 0x0000009d00997211 */ /* 0x0c0fe400078f38ff */
[----:B------:R-:W-:-:S02]  /*0b30*/  LEA.HI R3, R0, R157, RZ, 0x5 ;  /* 0x0000009d00037211 */ /* 0x000fc400078f28ff */
[----:B------:R-:W-:Y:S02]  /*0b40*/  LOP3.LUT R152, R153, 0xffffff80, RZ, 0xc0, !PT ;  /* 0xffffff8099987812 */ /* 0x000fe400078ec0ff */
[CC--:B------:R-:W-:Y:S01]  /*0b50*/  LEA.HI R2, R0.reuse, R157.reuse, RZ, 0x4 ;  /* 0x0000009d00027211 */ /* 0x0c0fe200078f20ff */
[----:B------:R-:W-:Y:S01]  /*0b60*/  IMAD.SHL.U32 R3, R3, 0x20, RZ ;  /* 0x0000002003037824 */ /* 0x000fe200078e00ff */
[----:B------:R-:W-:Y:S01]  /*0b70*/  LEA.HI R10, R0, R157, RZ, 0x2 ;  /* 0x0000009d000a7211 */ /* 0x000fe200078f10ff */
[C---:B------:R-:W-:Y:S01]  /*0b80*/  IMAD.IADD R152, R157.reuse, 0x1, -R152 ;  /* 0x000000019d987824 */ /* 0x040fe200078e0a98 */
[----:B------:R-:W-:Y:S02]  /*0b90*/  LOP3.LUT R4, R2, 0x3fffff0, RZ, 0xc0, !PT ;  /* 0x03fffff002047812 */ /* 0x000fe400078ec0ff */
[----:B------:R-:W-:Y:S02]  /*0ba0*/  SHF.R.S32.HI R5, RZ, 0x4, R2 ;  /* 0x00000004ff057819 */ /* 0x000fe40000011402 */
[----:B------:R-:W-:Y:S01]  /*0bb0*/  SHF.R.S32.HI R7, RZ, 0x1f, R152 ;  /* 0x0000001fff077819 */ /* 0x000fe20000011498 */
[----:B------:R-:W-:Y:S01]  /*0bc0*/  IMAD.IADD R4, R157, 0x1, -R4 ;  /* 0x000000019d047824 */ /* 0x000fe200078e0a04 */
[----:B------:R-:W-:-:S02]  /*0bd0*/  LOP3.LUT R3, R3, 0xfffffc00, RZ, 0xc0, !PT ;  /* 0xfffffc0003037812 */ /* 0x000fc400078ec0ff */
[----:B------:R-:W-:Y:S02]  /*0be0*/  LEA.HI R6, R7, R152, RZ, 0x2 ;  /* 0x0000009807067211 */ /* 0x000fe400078f10ff */
[----:B------:R-:W-:Y:S01]  /*0bf0*/  LEA.HI R2, R2, R5, RZ, 0x1 ;  /* 0x0000000502027211 */ /* 0x000fe200078f08ff */
[----:B------:R-:W-:Y:S01]  /*0c00*/  IMAD R3, R4, 0x40, R3 ;  /* 0x0000004004037824 */ /* 0x000fe200078e0203 */
[--C-:B------:R-:W-:Y:S02]  /*0c10*/  SHF.R.S32.HI R8, RZ, 0x2, R6.reuse ;  /* 0x00000002ff087819 */ /* 0x100fe40000011406 */
[----:B------:R-:W-:Y:S02]  /*0c20*/  SHF.R.S32.HI R9, RZ, 0x1f, R6 ;  /* 0x0000001fff097819 */ /* 0x000fe40000011406 */
[----:B------:R-:W-:Y:S02]  /*0c30*/  SHF.R.S32.HI R153, RZ, 0x7, R153 ;  /* 0x00000007ff997819 */ /* 0x000fe40000011499 */
[----:B------:R-:W-:-:S02]  /*0c40*/  LOP3.LUT R10, R10, 0xfffffffc, RZ, 0xc0, !PT ;  /* 0xfffffffc0a0a7812 */ /* 0x000fc400078ec0ff */
[----:B------:R-:W-:Y:S01]  /*0c50*/  LEA.HI R9, R9, R8, RZ, 0x3 ;  /* 0x0000000809097211 */ /* 0x000fe200078f18ff */
[----:B------:R-:W-:Y:S01]  /*0c60*/  IMAD.HI R4, R153, 0x55555556, RZ ;  /* 0x5555555699047827 */ /* 0x000fe200078e02ff */
[----:B------:R-:W-:Y:S02]  /*0c70*/  LOP3.LUT R2, R2, 0x1ffffffe, RZ, 0xc0, !PT ;  /* 0x1ffffffe02027812 */ /* 0x000fe400078ec0ff */
[----:B------:R-:W-:Y:S01]  /*0c80*/  LEA.HI R0, R0, R157, RZ, 0x3 ;  /* 0x0000009d00007211 */ /* 0x000fe200078f18ff */
[----:B------:R-:W-:Y:S01]  /*0c90*/  IMAD.IADD R10, R157, 0x1, -R10 ;  /* 0x000000019d0a7824 */ /* 0x000fe200078e0a0a */
[----:B------:R-:W-:Y:S01]  /*0ca0*/  LOP3.LUT R9, R9, 0xfffffff8, RZ, 0xc0, !PT ;  /* 0xfffffff809097812 */ /* 0x000fe200078ec0ff */
[----:B------:R-:W-:Y:S01]  /*0cb0*/  IMAD.IADD R2, R5, 0x1, -R2 ;  /* 0x0000000105027824 */ /* 0x000fe200078e0a02 */
[----:B------:R-:W-:Y:S02]  /*0cc0*/  LEA.HI R7, R7, R152, RZ, 0x5 ;  /* 0x0000009807077211 */ /* 0x000fe400078f28ff */
[----:B------:R-:W-:Y:S01]  /*0cd0*/  LOP3.LUT R18, R0, 0xfffffff8, RZ, 0xc0, !PT ;  /* 0xfffffff800127812 */ /* 0x000fe200078ec0ff */
[----:B------:R-:W-:Y:S01]  /*0ce0*/  IMAD.IADD R8, R8, 0x1, -R9 ;  /* 0x0000000108087824 */ /* 0x000fe200078e0a09 */
[----:B------:R-:W-:Y:S01]  /*0cf0*/  LEA.HI R4, R4, R4, RZ, 0x1 ;  /* 0x0000000404047211 */ /* 0x000fe200078f08ff */
[----:B------:R-:W-:Y:S01]  /*0d00*/  IMAD R155, R2, 0x8, R3 ;  /* 0x00000008029b7824 */ /* 0x000fe200078e0203 */
[----:B------:R-:W-:Y:S01]  /*0d10*/  LEA.HI R5, R10, R10, RZ, 0x1 ;  /* 0x0000000a0a057211 */ /* 0x000fe200078f08ff */
[----:B------:R-:W-:Y:S01]  /*0d20*/  IMAD.IADD R18, R157, 0x1, -R18 ;  /* 0x000000019d127824 */ /* 0x000fe200078e0a12 */
[----:B------:R-:W-:Y:S01]  /*0d30*/  SHF.R.S32.HI R7, RZ, 0x5, R7 ;  /* 0x00000005ff077819 */ /* 0x000fe20000011407 */
[----:B------:R-:W-:Y:S01]  /*0d40*/  IMAD R4, R4, -0x3, R153 ;  /* 0xfffffffd04047824 */ /* 0x000fe200078e0299 */
[----:B------:R-:W-:Y:S01]  /*0d50*/  LOP3.LUT R5, R5, 0x1ffffffe, RZ, 0xc0, !PT ;  /* 0x1ffffffe05057812 */ /* 0x000fe200078ec0ff */
[----:B------:R-:W-:Y:S01]  /*0d60*/  IMAD.SHL.U32 R19, R18, 0x8, RZ ;  /* 0x0000000812137824 */ /* 0x000fe200078e00ff */
[----:B------:R-:W-:Y:S01]  /*0d70*/  LOP3.LUT R3, R6, 0x7ffffffc, RZ, 0xc0, !PT ;  /* 0x7ffffffc06037812 */ /* 0x000fe200078ec0ff */
[----:B------:R-:W-:Y:S01]  /*0d80*/  IMAD R7, R7, 0x10, R8 ;  /* 0x0000001007077824 */ /* 0x000fe200078e0208 */
[----:B------:R-:W-:Y:S01]  /*0d90*/  SHF.R.S32.HI R23, RZ, 0x3, R0 ;  /* 0x00000003ff177819 */ /* 0x000fe20000011400 */
[----:B------:R-:W-:Y:S01]  /*0da0*/  IMAD.IADD R5, R10, 0x1, -R5 ;  /* 0x000000010a057824 */ /* 0x000fe200078e0a05 */
[----:B------:R-:W-:Y:S01]  /*0db0*/  SHF.R.S32.HI R156, RZ, 0x1f, R19 ;  /* 0x0000001fff9c7819 */ /* 0x000fe20000011413 */
[----:B------:R-:W-:-:S02]  /*0dc0*/  IMAD R154, R4, 0x40, R7 ;  /* 0x00000040049a7824 */ /* 0x000fc400078e0207 */
[----:B------:R-:W-:Y:S02]  /*0dd0*/  IMAD.IADD R16, R152, 0x1, -R3 ;  /* 0x0000000198107824 */ /* 0x000fe400078e0a03 */
[----:B------:R-:W-:-:S07]  /*0de0*/  IMAD R17, R5, 0x8, R154 ;  /* 0x0000000805117824 */ /* 0x000fce00078e029a */
.L_x_1114:
[----:B------:R-:W-:Y:S01]  /*0df0*/  ULDC.64 UR8, c[0x0][0xa28] ;  /* 0x00028a0000087ab9 */ /* 0x000fe20000000a00 */
[----:B------:R-:W-:Y:S01]  /*0e00*/  ULDC UR4, c[0x0][0x424] ;  /* 0x0001090000047ab9 */ /* 0x000fe20000000800 */
[----:B------:R-:W-:-:S04]  /*0e10*/  UISETP.NE.U32.AND UP0, UPT, UR8, URZ, UPT ;  /* 0x0000003f0800728c */ /* 0x000fc8000bf05070 */
[----:B------:R-:W-:-:S03]  /*0e20*/  UISETP.NE.AND.EX UP0, UPT, UR9, URZ, UPT, UP0 ;  /* 0x0000003f0900728c */ /* 0x000fc6000bf05300 */
[----:B------:R-:W-:Y:S02]  /*0e30*/  ULDC.64 UR8, c[0x0][0xa18] ;  /* 0x0002860000087ab9 */ /* 0x000fe40000000a00 */
[----:B------:R-:W-:Y:S01]  /*0e40*/  UISETP.NE.U32.AND UP1, UPT, UR8, URZ, UPT ;  /* 0x0000003f0800728c */ /* 0x000fe2000bf25070 */
[----:B------:R-:W-:-:S03]  /*0e50*/  PLOP3.LUT P0, PT, PT, PT, UP0, 0x80, 0x0 ;  /* 0x000000000000781c */ /* 0x000fc60003f0f008 */
[----:B------:R-:W-:-:S03]  /*0e60*/  UISETP.NE.AND.EX UP1, UPT, UR9, URZ, UPT, UP1 ;  /* 0x0000003f0900728c */ /* 0x000fc6000bf25310 */
[----:B------:R-:W-:Y:S02]  /*0e70*/  @UP0 ULDC.64 UR8, c[0x0][0xa28] ;  /* 0x00028a0000080ab9 */ /* 0x000fe40000000a00 */
[----:B------:R-:W-:Y:S01]  /*0e80*/  @UP0 UIMAD.WIDE UR8, UR6, 0x4, UR8 ;  /* 0x00000004060808a5 */ /* 0x000fe2000f8e0208 */
[----:B------:R-:W-:-:S05]  /*0e90*/  PLOP3.LUT P2, PT, PT, PT, UP1, 0x80, 0x0 ;  /* 0x000000000000781c */ /* 0x000fca0003f4f018 */
[----:B------:R-:W-:Y:S01]  /*0ea0*/  @UP1 ULDC.64 UR10, c[0x0][0xa18] ;  /* 0x00028600000a1ab9 */ /* 0x000fe20000000a00 */
[----:B012---:R-:W-:Y:S02]  /*0eb0*/  IMAD.U32 R2, RZ, RZ, UR8 ;  /* 0x00000008ff027e24 */ /* 0x007fe4000f8e00ff */
[----:B------:R-:W-:Y:S01]  /*0ec0*/  IMAD.U32 R3, RZ, RZ, UR9 ;  /* 0x00000009ff037e24 */ /* 0x000fe2000f8e00ff */
[----:B------:R-:W-:-:S04]  /*0ed0*/  @UP1 UIMAD.WIDE UR8, UR6, 0x4, UR10 ;  /* 0x00000004060818a5 */ /* 0x000fc8000f8e020a */
[----:B------:R-:W2:Y:S02]  /*0ee0*/  @P0 LDG.E R2, desc[UR50][R2.64] ;  /* 0x0000003202020981 */ /* 0x000ea4000c1e1900 */
[----:B------:R-:W-:Y:S02]  /*0ef0*/  IMAD.U32 R4, RZ, RZ, UR8 ;  /* 0x00000008ff047e24 */ /* 0x000fe4000f8e00ff */
[----:B------:R-:W-:Y:S01]  /*0f00*/  IMAD.U32 R5, RZ, RZ, UR9 ;  /* 0x00000009ff057e24 */ /* 0x000fe2000f8e00ff */
[----:B------:R-:W-:-:S04]  /*0f10*/  ULDC.64 UR8, c[0x0][0x418] ;  /* 0x0001060000087ab9 */ /* 0x000fc80000000a00 */
[----:B------:R-:W3:Y:S01]  /*0f20*/  @P2 LDG.E R4, desc[UR50][R4.64] ;  /* 0x0000003204042981 */ /* 0x000ee2000c1e1900 */
[----:B------:R-:W-:Y:S01]  /*0f30*/  UISETP.NE.U32.AND UP0, UPT, UR8, URZ, UPT ;  /* 0x0000003f0800728c */ /* 0x000fe2000bf05070 */
[----:B------:R-:W-:Y:S01]  /*0f40*/  UMOV UR42, URZ ;  /* 0x0000003f002a7c82 */ /* 0x000fe20008000000 */
[----:B------:R-:W-:Y:S02]  /*0f50*/  ULDC UR38, c[0x0][0x288] ;  /* 0x0000a20000267ab9 */ /* 0x000fe40000000800 */
[----:B------:R-:W-:Y:S01]  /*0f60*/  UISETP.NE.AND.EX UP0, UPT, UR9, URZ, UPT, UP0 ;  /* 0x0000003f0900728c */ /* 0x000fe2000bf05300 */
[----:B------:R-:W-:Y:S02]  /*0f70*/  UMOV UR39, UR7 ;  /* 0x0000000700277c82 */ /* 0x000fe40008000000 */
[----:B------:R-:W-:Y:S01]  /*0f80*/  ULDC.64 UR8, c[0x0][0xa20] ;  /* 0x0002880000087ab9 */ /* 0x000fe20000000a00 */
[----:B------:R-:W-:Y:S01]  /*0f90*/  USEL UR4, UR4, 0x1, UP0 ;  /* 0x0000000104047887 */ /* 0x000fe20008000000 */
[----:B------:R-:W-:Y:S01]  /*0fa0*/  ISETP.NE.U32.AND P1, PT, RZ, UR8, PT ;  /* 0x00000008ff007c0c */ /* 0x000fe2000bf25070 */
[----:B------:R-:W-:-:S02]  /*0fb0*/  ULDC UR8, c[0x0][0x2f0] ;  /* 0x0000bc0000087ab9 */ /* 0x000fc40000000800 */
[----:B------:R-:W-:Y:S01]  /*0fc0*/  UIMAD UR4, UR4, UR8, URZ ;  /* 0x00000008040472a4 */ /* 0x000fe2000f8e023f */
[----:B------:R-:W-:Y:S02]  /*0fd0*/  ISETP.NE.AND.EX P1, PT, RZ, UR9, PT, P1 ;  /* 0x00000009ff007c0c */ /* 0x000fe4000bf25310 */
[----:B--2---:R-:W-:Y:S02]  /*0fe0*/  @P0 R2UR UR42, R2 ;  /* 0x00000000022a02ca */ /* 0x004fe400000e0000 */
[----:B---3--:R-:W-:Y:S01]  /*0ff0*/  @P2 R2UR UR38, R4 ;  /* 0x00000000042622ca */ /* 0x008fe200000e0000 */
[----:B-----5:R-:W-:-:S14]  /*1000*/  @P2 BRA `(.L_x_1027) ;  /* 0x0000000000342947 */ /* 0x020fdc0003800000 */
        /* <DEDUP_REMOVED lines=13> */
.L_x_1027:
[----:B------:R-:W-:Y:S01]  /*10e0*/  UMOV UR40, UR6 ;  /* 0x0000000600287c82 */ /* 0x000fe20008000000 */
[----:B------:R-:W-:Y:S05]  /*10f0*/  @!P1 BRA `(.L_x_1028) ;  /* 0x00000000001c9947 */ /* 0x000fea0003800000 */
[----:B------:R-:W-:Y:S02]  /*1100*/  ULDC.64 UR8, c[0x0][0xa20] ;  /* 0x0002880000087ab9 */ /* 0x000fe40000000a00 */
[----:B------:R-:W-:-:S06]  /*1110*/  UIMAD.WIDE UR6, UR6, 0x4, UR8 ;  /* 0x00000004060678a5 */ /* 0x000fcc000f8e0208 */
[----:B------:R-:W-:Y:S02]  /*1120*/  IMAD.U32 R2, RZ, RZ, UR6 ;  /* 0x00000006ff027e24 */ /* 0x000fe4000f8e00ff */
[----:B------:R-:W-:-:S05]  /*1130*/  IMAD.U32 R3, RZ, RZ, UR7 ;  /* 0x00000007ff037e24 */ /* 0x000fca000f8e00ff */
[----:B------:R-:W2:Y:S02]  /*1140*/  LDG.E R2, desc[UR50][R2.64] ;  /* 0x0000003202027981 */ /* 0x000ea4000c1e1900 */
[----:B--2---:R-:W-:Y:S01]  /*1150*/  R2UR UR4, R2 ;  /* 0x00000000020472ca */ /* 0x004fe200000e0000 */
[----:B------:R-:W-:-:S14]  /*1160*/  BRA `(.L_x_1029) ;  /* 0x0000000000347947 */ /* 0x000fdc0003800000 */
.L_x_1028:
        /* <DEDUP_REMOVED lines=13> */
.L_x_1029:
[----:B------:R-:W-:Y:S01]  /*1240*/  ULDC UR6, c[0x0][0x448] ;  /* 0x0001120000067ab9 */ /* 0x000fe20000000800 */
[----:B------:R-:W-:Y:S02]  /*1250*/  UIMAD UR41, UR5, 0xc0, URZ ;  /* 0x000000c0052978a4 */ /* 0x000fe4000f8e023f */
[----:B------:R-:W-:Y:S02]  /*1260*/  UISETP.NE.AND UP0, UPT, UR6, 0x1, UPT ;  /* 0x000000010600788c */ /* 0x000fe4000bf05270 */
[----:B------:R-:W-:Y:S02]  /*1270*/  UIADD3 UR8, UR41, 0xbf, URZ ;  /* 0x000000bf29087890 */ /* 0x000fe4000fffe03f */
[----:B------:R-:W-:-:S03]  /*1280*/  UIADD3 UR42, -UR42, UR4, URZ ;  /* 0x000000042a2a7290 */ /* 0x000fc6000fffe13f */
[----:B------:R-:W-:Y:S01]  /*1290*/  ULDC.64 UR4, c[0x0][0x9e0] ;  /* 0x0002780000047ab9 */ /* 0x000fe20000000a00 */
[----:B------:R-:W-:Y:S02]  /*12a0*/  UIADD3 UR9, UR42, 0x1, -UR38 ;  /* 0x000000012a097890 */ /* 0x000fe4000fffe826 */
[----:B------:R-:W-:Y:S01]  /*12b0*/  UISETP.GE.AND UP1, UPT, UR5, 0x1, UPT ;  /* 0x000000010500788c */ /* 0x000fe2000bf26270 */
[----:B------:R-:W-:Y:S01]  /*12c0*/  @UP0 ULDC UR6, c[0x0][0x44c] ;  /* 0x0001130000060ab9 */ /* 0x000fe20000000800 */
[----:B------:R-:W-:Y:S01]  /*12d0*/  @UP0 ULDC UR10, c[0x0][0x450] ;  /* 0x00011400000a0ab9 */ /* 0x000fe20000000800 */
[----:B------:R-:W-:-:S03]  /*12e0*/  UIMAD.WIDE.U32 UR6, UR8, UR6, URZ ;  /* 0x00000006080672a5 */ /* 0x000fc6000f8e003f */
[----:B------:R-:W-:Y:S01]  /*12f0*/  PLOP3.LUT P1, PT, PT, PT, UP1, 0x80, 0x0 ;  /* 0x000000000000781c */ /* 0x000fe20003f2f018 */
[----:B------:R-:W-:-:S04]  /*1300*/  @UP0 USHF.R.U32.HI UR8, URZ, UR10, UR7 ;  /* 0x0000000a3f080299 */ /* 0x000fc80008011607 */
[----:B------:R-:W-:-:S04]  /*1310*/  UIADD3 UR8, UR9, UR8, URZ ;  /* 0x0000000809087290 */ /* 0x000fc8000fffe03f */
[----:B------:R-:W-:-:S06]  /*1320*/  UIADD3 UR4, UR8, UR4, URZ ;  /* 0x0000000408047290 */ /* 0x000fcc000fffe03f */
[----:B------:R-:W-:Y:S01]  /*1330*/  IMAD.U32 R0, RZ, RZ, UR4 ;  /* 0x00000004ff007e24 */ /* 0x000fe2000f8e00ff */
[----:B------:R-:W-:Y:S06]  /*1340*/  @!P1 BRA `(.L_x_1030) ;  /* 0x0000000000409947 */ /* 0x000fec0003800000 */
        /* <DEDUP_REMOVED lines=10> */
.L_x_1031:
[----:B------:R-:W-:-:S11]  /*13f0*/  UISETP.NE.AND UP1, UPT, UR5, 0x1, UPT ;  /* 0x000000010500788c */ /* 0x000fd6000bf25270 */
[----:B------:R-:W-:Y:S02]  /*1400*/  @UP1 ULDC.64 UR8, c[0x0][0x9e8] ;  /* 0x00027a0000081ab9 */ /* 0x000fe40000000a00 */
[----:B------:R-:W-:-:S04]  /*1410*/  UIMAD.WIDE.U32 UR6, UR4, UR8, URZ ;  /* 0x00000008040672a5 */ /* 0x000fc8000f8e003f */
[----:B------:R-:W-:-:S12]  /*1420*/  @UP1 USHF.R.U32.HI UR4, URZ, UR9, UR7 ;  /* 0x000000093f041299 */ /* 0x000fd80008011607 */
.L_x_1032:
[----:B------:R-:W-:-:S06]  /*1430*/  UIMAD UR4, UR4, UR5, UR5 ;  /* 0x00000005040472a4 */ /* 0x000fcc000f8e0205 */
[----:B------:R-:W-:-:S07]  /*1440*/  VIMNMX R0, R0, UR4, PT ;  /* 0x0000000400007c48 */ /* 0x000fce000bfe0100 */
.L_x_1030:
[----:B------:R-:W-:Y:S01]  /*1450*/  UIADD3 UR4, UR42, 0x7f, URZ ;  /* 0x0000007f2a047890 */ /* 0x000fe2000fffe03f */
        /* <DEDUP_REMOVED lines=10> */
[----:B------:R-:W-:-:S02]  /*1500*/  UIADD3 UR49, UR42, -UR38, URZ ;  /* 0x800000262a317290 */ /* 0x000fc4000fffe03f */
        /* <DEDUP_REMOVED lines=17> */
.L_x_1034:
[----:B------:R-:W-:-:S11]  /*1620*/  UISETP.NE.AND UP0, UPT, UR5, 0x1, UPT ;  /* 0x000000010500788c */ /* 0x000fd6000bf05270 */
[----:B------:R-:W-:Y:S02]  /*1630*/  @UP0 ULDC.64 UR10, c[0x0][0x9e8] ;  /* 0x00027a00000a0ab9 */ /* 0x000fe40000000a00 */
[----:B------:R-:W-:-:S04]  /*1640*/  UIMAD.WIDE.U32 UR6, UR4, UR10, URZ ;  /* 0x0000000a040672a5 */ /* 0x000fc8000f8e003f */
[----:B------:R-:W-:-:S12]  /*1650*/  @UP0 USHF.R.U32.HI UR4, URZ, UR11, UR7 ;  /* 0x0000000b3f040299 */ /* 0x000fd80008011607 */
.L_x_1035:
[----:B------:R-:W-:-:S04]  /*1660*/  UIMAD UR4, UR4, UR5, URZ ;  /* 0x00000005040472a4 */ /* 0x000fc8000f8e023f */
[----:B------:R-:W-:-:S04]  /*1670*/  UISETP.LT.AND UP0, UPT, UR9, UR4, UPT ;  /* 0x000000040900728c */ /* 0x000fc8000bf01270 */
[----:B------:R-:W-:-:S12]  /*1680*/  USEL UR9, UR9, UR4, !UP0 ;  /* 0x0000000409097287 */ /* 0x000fd8000c000000 */
.L_x_1033:
[----:B------:R-:W-:Y:S01]  /*1690*/  USHF.R.S32.HI UR4, URZ, 0x1f, UR9 ;  /* 0x0000001f3f047899 */ /* 0x000fe20008011409 */
[----:B------:R-:W-:Y:S01]  /*16a0*/  PLOP3.LUT P0, PT, PT, PT, PT, 0x80, 0x0 ;  /* 0x000000000000781c */ /* 0x000fe20003f0f070 */
[----:B------:R-:W-:Y:S01]  /*16b0*/  IMAD.MOV.U32 R0, RZ, RZ, RZ ;  /* 0x000000ffff007224 */ /* 0x000fe200078e00ff */
[----:B------:R-:W-:Y:S01]  /*16c0*/  CS2R R118, SRZ ;  /* 0x0000000000767805 */ /* 0x000fe2000001ff00 */
[----:B------:R-:W-:Y:S01]  /*16d0*/  ULEA.HI UR4, UR4, UR9, URZ, 0x7 ;  /* 0x0000000904047291 */ /* 0x000fe2000f8f383f */
[----:B------:R-:W-:Y:S01]  /*16e0*/  IMAD.MOV.U32 R20, RZ, RZ, RZ ;  /* 0x000000ffff147224 */ /* 0x000fe200078e00ff */
[----:B------:R-:W-:Y:S02]  /*16f0*/  CS2R R116, SRZ ;  /* 0x0000000000747805 */ /* 0x000fe4000001ff00 */
[----:B------:R-:W-:Y:S01]  /*1700*/  CS2R R114, SRZ ;  /* 0x0000000000727805 */ /* 0x000fe2000001ff00 */
[----:B------:R-:W-:Y:S01]  /*1710*/  USHF.R.S32.HI UR4, URZ, 0x7, UR4 ;  /* 0x000000073f047899 */ /* 0x000fe20008011404 */
[----:B------:R-:W-:-:S02]  /*1720*/  CS2R R112, SRZ ;  /* 0x0000000000707805 */ /* 0x000fc4000001ff00 */
[----:B------:R-:W-:Y:S01]  /*1730*/  CS2R R14, SRZ ;  /* 0x00000000000e7805 */ /* 0x000fe2000001ff00 */
[----:B------:R-:W-:Y:S01]  /*1740*/  IMAD.MOV.U32 R110, RZ, RZ, RZ ;  /* 0x000000ffff6e7224 */ /* 0x000fe200078e00ff */
[----:B------:R-:W-:Y:S01]  /*1750*/  UISETP.LT.AND UP0, UPT, URZ, UR4, UPT ;  /* 0x000000043f00728c */ /* 0x000fe2000bf01270 */
[----:B------:R-:W-:Y:S02]  /*1760*/  CS2R R24, SRZ ;  /* 0x0000000000187805 */ /* 0x000fe4000001ff00 */
[----:B------:R-:W-:Y:S01]  /*1770*/  CS2R R12, SRZ ;  /* 0x00000000000c7805 */ /* 0x000fe2000001ff00 */
[----:B------:R-:W-:Y:S01]  /*1780*/  IMAD.MOV.U32 R106, RZ, RZ, RZ ;  /* 0x000000ffff6a7224 */ /* 0x000fe200078e00ff */
[----:B------:R-:W-:Y:S01]  /*1790*/  USEL UR43, URZ, UR4, !UP0 ;  /* 0x000000043f2b7287 */ /* 0x000fe2000c000000 */
[----:B------:R-:W-:Y:S01]  /*17a0*/  IMAD.MOV.U32 R27, RZ, RZ, RZ ;  /* 0x000000ffff1b7224 */ /* 0x000fe200078e00ff */
[----:B------:R-:W-:Y:S02]  /*17b0*/  CS2R R102, SRZ ;  /* 0x0000000000667805 */ /* 0x000fe4000001ff00 */
[----:B------:R-:W-:-:S02]  /*17c0*/  CS2R R100, SRZ ;  /* 0x0000000000647805 */ /* 0x000fc4000001ff00 */
[----:B------:R-:W-:Y:S02]  /*17d0*/  CS2R R98, SRZ ;  /* 0x0000000000627805 */ /* 0x000fe4000001ff00 */
[----:B------:R-:W-:Y:S02]  /*17e0*/  CS2R R96, SRZ ;  /* 0x0000000000607805 */ /* 0x000fe4000001ff00 */
[----:B------:R-:W-:Y:S02]  /*17f0*/  ISETP.GT.AND P1, PT, R88, UR43, PT ;  /* 0x0000002b58007c0c */ /* 0x000fe4000bf24270 */
[----:B------:R-:W-:Y:S02]  /*1800*/  CS2R R94, SRZ ;  /* 0x00000000005e7805 */ /* 0x000fe4000001ff00 */
[----:B------:R-:W-:Y:S02]  /*1810*/  CS2R R92, SRZ ;  /* 0x00000000005c7805 */ /* 0x000fe4000001ff00 */
[----:B------:R-:W-:Y:S01]  /*1820*/  CS2R R90, SRZ ;  /* 0x00000000005a7805 */ /* 0x000fe2000001ff00 */
[----:B------:R-:W-:-:S06]  /*1830*/  IMAD.MOV.U32 R89, RZ, RZ, RZ ;  /* 0x000000ffff597224 */ /* 0x000fcc00078e00ff */
        /* <DEDUP_REMOVED lines=32> */
.L_x_1037:
        /* <DEDUP_REMOVED lines=9> */
.L_x_1235:
[----:B------:R-:W-:Y:S05]  /*1ad0*/  @!P0 BRA `(.L_x_1039) ;  /* 0x0000000000048947 */ /* 0x000fea0003800000 */
[----:B------:R-:W-:Y:S01]  /*1ae0*/  BPT.TRAP 0x1 ;  /* 0x000000040000795c */ /* 0x000fe20000300000 */
.L_x_1039:
[----:B------:R-:W-:Y:S02]  /*1af0*/  IMAD.U32 R15, RZ, RZ, UR37 ;  /* 0x00000025ff0f7e24 */ /* 0x000fe4000f8e00ff */
[----:B0-----:R-:W-:-:S03]  /*1b00*/  IMAD.U32 R0, RZ, RZ, UR46 ;  /* 0x0000002eff007e24 */ /* 0x001fc6000f8e00ff */
[----:B------:R-:W-:Y:S02]  /*1b10*/  LEA R15, R15, UR45, 0x3 ;  /* 0x0000002d0f0f7c11 */ /* 0x000fe4000f8e18ff */
[----:B------:R-:W-:-:S04]  /*1b20*/  SHF.L.U32 R0, R0, 0x1f, RZ ;  /* 0x0000001f00007819 */ /* 0x000fc800000006ff */
[----:B------:R0:W1:Y:S01]  /*1b30*/  SYNCS.PHASECHK.TRANS64.TRYWAIT P2, [R15+URZ+0x16830], R0 ;  /* 0x016830000f0075a7 */ /* 0x000062000804017f */
[----:B------:R-:W-:Y:S05]  /*1b40*/  @!P0 BRA `(.L_x_1040) ;  /* 0x0000000000048947 */ /* 0x000fea0003800000 */
[----:B------:R-:W-:Y:S01]  /*1b50*/  BPT.TRAP 0x1 ;  /* 0x000000040000795c */ /* 0x000fe20000300000 */
.L_x_1040:
[----:B------:R-:W2:Y:S02]  /*1b60*/  S2R R2, SR_TID.X ;  /* 0x0000000000027919 */ /* 0x000ea40000002100 */
[----:B--2---:R-:W-:Y:S01]  /*1b70*/  LOP3.LUT P1, RZ, R2, 0x7f, RZ, 0xc0, !PT ;  /* 0x0000007f02ff7812 */ /* 0x004fe2000782c0ff */
[----:B-1----:R-:W-:-:S12]  /*1b80*/  @P2 BRA `(.L_x_1041) ;  /* 0x0000000000082947 */ /* 0x002fd80003800000 */
[----:B------:R-:W1:Y:S02]  /*1b90*/  SYNCS.PHASECHK.TRANS64.TRYWAIT P2, [R15+URZ+0x16830], R0 ;  /* 0x016830000f0075a7 */ /* 0x000e64000804017f */
[----:B-1----:R-:W-:Y:S05]  /*1ba0*/  @!P2 BRA `(.L_x_1042) ;  /* 0x0000014400a4a947 */ /* 0x002fea0003800000 */
.L_x_1041:
        /* <DEDUP_REMOVED lines=46> */
[----:B------:R-:W-:Y:S02]  /*1e90*/  VIADD R24, R17, UR41 ;  /* 0x0000002911187c36 */ /* 0x000fe40008000000 */
        /* <DEDUP_REMOVED lines=8> */
[----:B------:R-:W-:Y:S01]  /*1f20*/  FMUL.FTZ R28, R29, UR10 ;  /* 0x0000000a1d1c7c20 */ /* 0x000fe20008410000 */
[----:B------:R-:W-:Y:S01]  /*1f30*/  FMUL.FTZ R37, R40, UR10 ;  /* 0x0000000a28257c20 */ /* 0x000fe20008410000 */
[----:B------:R-:W-:Y:S01]  /*1f40*/  FMUL.FTZ R29, R32, UR10 ;  /* 0x0000000a201d7c20 */ /* 0x000fe20008410000 */
[----:B------:R-:W-:Y:S01]  /*1f50*/  FMUL.FTZ R40, R63, UR10 ;  /* 0x0000000a3f287c20 */ /* 0x000fe20008410000 */
[----:B------:R-:W-:Y:S01]  /*1f60*/  @UP0 ULDC UR6, c[0x0][0x450] ;  /* 0x0001140000060ab9 */ /* 0x000fe20000000800 */
[----:B------:R-:W-:Y:S01]  /*1f70*/  FMUL.FTZ R32, R55, UR10 ;  /* 0x0000000a37207c20 */ /* 0x000fe20008410000 */
[----:B------:R-:W-:Y:S02]  /*1f80*/  IMAD.MOV.U32 R63, RZ, RZ, R24 ;  /* 0x000000ffff3f7224 */ /* 0x000fe400078e0018 */
[----:B------:R-:W-:Y:S01]  /*1f90*/  FMUL.FTZ R4, R31, UR10 ;  /* 0x0000000a1f047c20 */ /* 0x000fe20008410000 */
[----:B------:R-:W-:Y:S01]  /*1fa0*/  FMUL.FTZ R55, R57, UR10 ;  /* 0x0000000a39377c20 */ /* 0x000fe20008410000 */
[----:B------:R-:W-:Y:S01]  /*1fb0*/  @P3 SHF.R.U32.HI R63, RZ, UR6, R60 ;  /* 0x00000006ff3f3c19 */ /* 0x000fe2000801163c */
[----:B------:R-:W-:Y:S01]  /*1fc0*/  FMUL.FTZ R31, R33, UR10 ;  /* 0x0000000a211f7c20 */ /* 0x000fe20008410000 */
[----:B------:R-:W-:Y:S01]  /*1fd0*/  FMUL.FTZ R57, R61, UR10 ;  /* 0x0000000a3d397c20 */ /* 0x000fe20008410000 */
[----:B------:R-:W-:Y:S01]  /*1fe0*/  FMUL.FTZ R33, R36, UR10 ;  /* 0x0000000a24217c20 */ /* 0x000fe20008410000 */
[----:B------:R-:W-:-:S02]  /*1ff0*/  IMAD.MOV.U32 R61, RZ, RZ, -0x80 ;  /* 0xffffff80ff3d7424 */ /* 0x000fc400078e00ff */
[----:B------:R-:W-:Y:S01]  /*2000*/  FMUL.FTZ R36, R59, UR10 ;  /* 0x0000000a3b247c20 */ /* 0x000fe20008410000 */
[----:B------:R-:W-:Y:S01]  /*2010*/  FMUL.FTZ R59, R72, UR10 ;  /* 0x0000000a483b7c20 */ /* 0x000fe20008410000 */
[----:B------:R-:W-:Y:S01]  /*2020*/  FMUL.FTZ R90, R68, UR10 ;  /* 0x0000000a445a7c20 */ /* 0x000fe20008410000 */
[----:B------:R-:W0:Y:S01]  /*2030*/  SHFL.IDX PT, R72, R63, RZ, 0x1c1f ;  /* 0x001c1fff3f487589 */ /* 0x000e2200000e0000 */
[----:B------:R-:W-:Y:S01]  /*2040*/  IMAD R68, R88, R61, 0x80 ;  /* 0x0000008058447424 */ /* 0x000fe200078e023d */
[----:B------:R-:W-:Y:S01]  /*2050*/  ULDC.64 UR6, c[0x0][0x9e0] ;  /* 0x0002780000067ab9 */ /* 0x000fe20000000a00 */
[----:B------:R-:W-:Y:S01]  /*2060*/  FMUL.FTZ R8, R39, UR10 ;  /* 0x0000000a27087c20 */ /* 0x000fe20008410000 */
[----:B------:R-:W-:Y:S01]  /*2070*/  FMUL.FTZ R13, R43, UR10 ;  /* 0x0000000a2b0d7c20 */ /* 0x000fe20008410000 */
[----:B------:R-:W-:Y:S01]  /*2080*/  FMUL.FTZ R20, R47, UR10 ;  /* 0x0000000a2f147c20 */ /* 0x000fe20008410000 */
        /* <DEDUP_REMOVED lines=17> */
[----:B------:R-:W-:-:S02]  /*21a0*/  VIADD R61, R68, 0x1 ;  /* 0x00000001443d7836 */ /* 0x000fc40000000000 */
        /* <DEDUP_REMOVED lines=20> */
[----:B-1----:R-:W-:Y:S01]  /*22f0*/  FMUL.FTZ R15, R87, UR10 ;  /* 0x0000000a570f7c20 */ /* 0x002fe20008410000 */
[----:B------:R-:W-:Y:S01]  /*2300*/  FMUL.FTZ R76, R76, UR10 ;  /* 0x0000000a4c4c7c20 */ /* 0x000fe20008410000 */
[----:B------:R-:W-:Y:S01]  /*2310*/  FMUL.FTZ R84, R84, UR10 ;  /* 0x0000000a54547c20 */ /* 0x000fe20008410000 */
[----:B------:R-:W-:Y:S01]  /*2320*/  IMAD R60, R16, -0x2, R61 ;  /* 0xfffffffe103c7824 */ /* 0x000fe200078e023d */
[----:B------:R-:W-:Y:S01]  /*2330*/  PLOP3.LUT P2, PT, PT, PT, UP1, 0x40, 0x0 ;  /* 0x000000000000781c */ /* 0x000fe20003f4e818 */
[----:B------:R-:W-:Y:S01]  /*2340*/  IMAD.U32 R65, RZ, RZ, UR38 ;  /* 0x00000026ff417e24 */ /* 0x000fe2000f8e00ff */
[----:B------:R-:W1:Y:S01]  /*2350*/  MUFU.TANH R2, R2 ;  /* 0x0000000200027308 */ /* 0x000e620000002400 */
[----:B------:R-:W-:Y:S01]  /*2360*/  VIADD R61, R68, UR42 ;  /* 0x0000002a443d7c36 */ /* 0x000fe20008000000 */
[----:B------:R-:W-:-:S02]  /*2370*/  LEA R67, R88, 0xffffff80, 0x7 ;  /* 0xffffff8058437811 */ /* 0x000fc400078e38ff */
[----:B------:R-:W-:Y:S01]  /*2380*/  IADD3 R60, -R65, UR42, R60 ;  /* 0x0000002a413c7c10 */ /* 0x000fe2000fffe13c */
[----:B------:R-:W-:-:S03]  /*2390*/  IMAD R69, R16, -0x2, R61 ;  /* 0xfffffffe10457824 */ /* 0x000fc600078e023d */
[----:B------:R-:W2:Y:S01]  /*23a0*/  MUFU.TANH R89, R89 ;  /* 0x0000005900597308 */ /* 0x000ea20000002400 */
[C---:B------:R-:W-:Y:S02]  /*23b0*/  VIADD R70, R60.reuse, UR6 ;  /* 0x000000063c467c36 */ /* 0x040fe40008000000 */
[----:B------:R-:W-:-:S03]  /*23c0*/  VIADD R71, R60, UR21 ;  /* 0x000000153c477c36 */ /* 0x000fc60008000000 */
[----:B0-----:R-:W-:Y:S01]  /*23d0*/  VIADDMNMX R61, R72, R70, R69, PT ;  /* 0x00000046483d7246 */ /* 0x001fe20003800145 */
[----:B------:R-:W-:Y:S01]  /*23e0*/  IMAD.IADD R64, R71, 0x1, R72 ;  /* 0x0000000147407824 */ /* 0x000fe200078e0248 */
[----:B------:R-:W0:Y:S08]  /*23f0*/  MUFU.TANH R0, R0 ;  /* 0x0000000000007308 */ /* 0x000e300000002400 */
[----:B------:R-:W3:Y:S08]  /*2400*/  MUFU.TANH R3, R3 ;  /* 0x0000000300037308 */ /* 0x000ef00000002400 */
        /* <DEDUP_REMOVED lines=48> */
[----:B------:R0:W0:Y:S08]  /*2710*/  MUFU.TANH R62, R76 ;  /* 0x0000004c003e7308 */ /* 0x0000300000002400 */
        /* <DEDUP_REMOVED lines=10> */
[----:B------:R-:W0:Y:S01]  /*27c0*/  MUFU.TANH R15, R15 ;  /* 0x0000000f000f7308 */ /* 0x000e220000002400 */
[----:B-1234-:R-:W-:Y:S05]  /*27d0*/  @P2 BRA `(.L_x_1043) ;  /* 0x00000000005c2947 */ /* 0x01efea0003800000 */
[----:B------:R-:W-:Y:S01]  /*27e0*/  IMAD.U32 R65, RZ, RZ, UR38 ;  /* 0x00000026ff417e24 */ /* 0x000fe2000f8e00ff */
[----:B------:R-:W-:Y:S04]  /*27f0*/  BSSY B0, `(.L_x_1044) ;  /* 0x0000011000007945 */ /* 0x000fe80003800000 */
[----:B------:R-:W-:-:S04]  /*2800*/  IADD3 R60, -R65, UR42, R72 ;  /* 0x0000002a413c7c10 */ /* 0x000fc8000fffe148 */
        /* <DEDUP_REMOVED lines=10> */
.L_x_1045:
[----:B------:R-:W-:-:S06]  /*28b0*/  UISETP.NE.AND UP2, UPT, UR7, 0x1, UPT ;  /* 0x000000010700788c */ /* 0x000fcc000bf45270 */
[----:B------:R-:W-:-:S05]  /*28c0*/  PLOP3.LUT P2, PT, PT, PT, UP2, 0x80, 0x0 ;  /* 0x000000000000781c */ /* 0x000fca0003f4f028 */
[----:B------:R-:W-:-:S08]  /*28d0*/  @UP2 ULDC.64 UR10, c[0x0][0x9e8] ;  /* 0x00027a00000a2ab9 */ /* 0x000fd00000000a00 */
[----:B------:R-:W-:-:S05]  /*28e0*/  @P2 IMAD.HI.U32 R65, R60, UR10, RZ ;  /* 0x0000000a3c412c27 */ /* 0x000fca000f8e00ff */
[----:B------:R-:W-:-:S07]  /*28f0*/  @P2 SHF.R.U32.HI R60, RZ, UR11, R65 ;  /* 0x0000000bff3c2c19 */ /* 0x000fce0008011641 */
.L_x_1046:
[----:B------:R-:W-:Y:S05]  /*2900*/  BSYNC B0 ;  /* 0x0000000000007941 */ /* 0x000fea0003800000 */
.L_x_1044:
[----:B------:R-:W-:-:S04]  /*2910*/  IMAD R65, R60, UR7, -R67 ;  /* 0x000000073c417c24 */ /* 0x000fc8000f8e0a43 */
[----:B------:R-:W-:-:S05]  /*2920*/  IMAD R65, R16, -0x2, R65 ;  /* 0xfffffffe10417824 */ /* 0x000fca00078e0241 */
[----:B------:R-:W-:Y:S02]  /*2930*/  VIMNMX R64, R64, R65, !PT ;  /* 0x0000004140407248 */ /* 0x000fe40007fe0100 */
[----:B------:R-:W-:-:S07]  /*2940*/  VIADDMNMX R61, R65, UR7, R61, PT ;  /* 0x00000007413d7c46 */ /* 0x000fce000b80013d */
.L_x_1043:
[----:B------:R-:W2:Y:S01]  /*2950*/  LDL.LU R65, [R1] ;  /* 0x0000000001417983 */ /* 0x000ea20000300800 */
[C---:B------:R-:W-:Y:S02]  /*2960*/  ISETP.GE.AND P4, PT, R68.reuse, 0x9, PT ;  /* 0x000000094400780c */ /* 0x040fe40003f86270 */
[C---:B------:R-:W-:Y:S02]  /*2970*/  ISETP.GE.AND P2, PT, R68.reuse, 0x2, PT ;  /* 0x000000024400780c */ /* 0x040fe40003f46270 */
[----:B------:R-:W-:Y:S02]  /*2980*/  ISETP.GE.AND P5, PT, R68, 0xa, PT ;  /* 0x0000000a4400780c */ /* 0x000fe40003fa6270 */
[----:B------:R-:W-:-:S04]  /*2990*/  ISETP.GT.AND P3, PT, R64, 0x1, !P2 ;  /* 0x000000014000780c */ /* 0x000fc80005764270 */
[----:B------:R-:W-:-:S04]  /*29a0*/  ISETP.LT.OR P3, PT, R61, 0x2, P3 ;  /* 0x000000023d00780c */ /* 0x000fc80001f61670 */
[----:B------:R-:W-:Y:S02]  /*29b0*/  FSEL R132, R89, -INF , !P3 ;  /* 0xff80000059847808 */ /* 0x000fe40005800000 */
[----:B------:R-:W-:-:S04]  /*29c0*/  ISETP.GT.AND P3, PT, R64, 0x9, !P5 ;  /* 0x000000094000780c */ /* 0x000fc80006f64270 */
[----:B------:R-:W-:-:S04]  /*29d0*/  ISETP.LT.OR P3, PT, R61, 0xa, P3 ;  /* 0x0000000a3d00780c */ /* 0x000fc80001f61670 */
[----:B0-----:R-:W-:Y:S02]  /*29e0*/  FSEL R128, R28, -INF , !P3 ;  /* 0xff8000001c807808 */ /* 0x001fe40005800000 */
[----:B--2---:R-:W-:-:S04]  /*29f0*/  LOP3.LUT R65, R65, 0xfffffffd, RZ, 0xc0, !PT ;  /* 0xfffffffd41417812 */ /* 0x004fc800078ec0ff */
[----:B------:R-:W-:Y:S02]  /*2a00*/  @P4 LOP3.LUT R65, R65, 0x2, RZ, 0xfc, !PT ;  /* 0x0000000241414812 */ /* 0x000fe400078efcff */
[----:B------:R-:W-:Y:S02]  /*2a10*/  ISETP.GT.AND P4, PT, R64, 0x8, !P4 ;  /* 0x000000084000780c */ /* 0x000fe40006784270 */
[----:B------:R-:W-:Y:S02]  /*2a20*/  LOP3.LUT R65, R65, 0xfffffffb, RZ, 0xc0, !PT ;  /* 0xfffffffb41417812 */ /* 0x000fe400078ec0ff */
[----:B------:R-:W-:Y:S02]  /*2a30*/  ISETP.LT.OR P4, PT, R61, 0x9, P4 ;  /* 0x000000093d00780c */ /* 0x000fe40002781670 */
[----:B------:R-:W-:Y:S02]  /*2a40*/  @P5 LOP3.LUT R65, R65, 0x4, RZ, 0xfc, !PT ;  /* 0x0000000441415812 */ /* 0x000fe400078efcff */
[----:B------:R-:W-:-:S02]  /*2a50*/  ISETP.GE.AND P5, PT, R68, 0x11, PT ;  /* 0x000000114400780c */ /* 0x000fc40003fa6270 */
[----:B------:R-:W-:Y:S02]  /*2a60*/  FSEL R130, R27, -INF , !P4 ;  /* 0xff8000001b827808 */ /* 0x000fe40006000000 */
[----:B------:R-:W-:Y:S02]  /*2a70*/  ISETP.GE.AND P4, PT, R68, 0x12, PT ;  /* 0x000000124400780c */ /* 0x000fe40003f86270 */
[----:B------:R-:W-:Y:S02]  /*2a80*/  LOP3.LUT R65, R65, 0xfffffff7, RZ, 0xc0, !PT ;  /* 0xfffffff741417812 */ /* 0x000fe400078ec0ff */
[----:B------:R-:W-:-:S04]  /*2a90*/  ISETP.GT.AND P3, PT, R64, 0x10, !P5 ;  /* 0x000000104000780c */ /* 0x000fc80006f64270 */
[----:B------:R-:W-:Y:S02]  /*2aa0*/  ISETP.LT.OR P3, PT, R61, 0x11, P3 ;  /* 0x000000113d00780c */ /* 0x000fe40001f61670 */
[----:B------:R-:W-:Y:S02]  /*2ab0*/  @P5 LOP3.LUT R65, R65, 0x8, RZ, 0xfc, !PT ;  /* 0x0000000841415812 */ /* 0x000fe400078efcff */
[----:B------:R-:W-:Y:S02]  /*2ac0*/  FSEL R126, R29, -INF , !P3 ;  /* 0xff8000001d7e7808 */ /* 0x000fe40005800000 */
[----:B------:R-:W-:Y:S02]  /*2ad0*/  LOP3.LUT R65, R65, 0xfdffffff, RZ, 0xc0, !PT ;  /* 0xfdffffff41417812 */ /* 0x000fe400078ec0ff */
[----:B------:R-:W-:Y:S02]  /*2ae0*/  ISETP.GT.AND P3, PT, R64, 0x11, !P4 ;  /* 0x000000114000780c */ /* 0x000fe40006764270 */
[----:B------:R-:W-:-:S02]  /*2af0*/  @P4 LOP3.LUT R65, R65, 0x2000000, RZ, 0xfc, !PT ;  /* 0x0200000041414812 */ /* 0x000fc400078efcff */
[----:B------:R-:W-:Y:S02]  /*2b00*/  ISETP.GE.AND P4, PT, R68, 0x19, PT ;  /* 0x000000194400780c */ /* 0x000fe40003f86270 */
[----:B------:R-:W-:Y:S02]  /*2b10*/  ISETP.LT.OR P3, PT, R61, 0x12, P3 ;  /* 0x000000123d00780c */ /* 0x000fe40001f61670 */
[----:B------:R-:W-:Y:S02]  /*2b20*/  LOP3.LUT R65, R65, 0xfeffffff, RZ, 0xc0, !PT ;  /* 0xfeffffff41417812 */ /* 0x000fe400078ec0ff */
        /* <DEDUP_REMOVED lines=152> */
[----:B------:R-:W-:Y:S02]  /*34b0*/  ISETP.GT.AND P6, PT, R64, 0x79, !P6 ;  /* 0x000000794000780c */ /* 0x000fe400077c4270 */
[----:B------:R-:W0:Y:S02]  /*34c0*/  SHFL.IDX PT, R64, R63, 0x1, 0x1c1f ;  /* 0x003c1f003f407f89 */ /* 0x000e2400000e0000 */
[----:B------:R-:W-:Y:S02]  /*34d0*/  ISETP.LT.OR P6, PT, R61, 0x7a, P6 ;  /* 0x0000007a3d00780c */ /* 0x000fe400037c1670 */
[----:B------:R1:W-:Y:S02]  /*34e0*/  STL [R1], R65 ;  /* 0x0000004101007387 */ /* 0x0003e40000100800 */
[----:B------:R-:W-:-:S02]  /*34f0*/  FSEL R2, R85, -INF , !P6 ;  /* 0xff80000055027808 */ /* 0x000fc40007000000 */
[----:B------:R-:W-:Y:S02]  /*3500*/  PLOP3.LUT P6, PT, PT, PT, UP1, 0x40, 0x0 ;  /* 0x000000000000781c */ /* 0x000fe40003fce818 */
[----:B0-----:R-:W-:Y:S01]  /*3510*/  VIADDMNMX R27, R64, R70, R69, PT ;  /* 0x00000046401b7246 */ /* 0x001fe20003800145 */
[----:B------:R-:W-:-:S10]  /*3520*/  IMAD.IADD R29, R71, 0x1, R64 ;  /* 0x00000001471d7824 */ /* 0x000fd400078e0240 */
[----:B-1----:R-:W-:Y:S05]  /*3530*/  @P6 BRA `(.L_x_1047) ;  /* 0x0000000000646947 */ /* 0x002fea0003800000 */
        /* <DEDUP_REMOVED lines=14> */
.L_x_1049:
[----:B------:R-:W-:-:S06]  /*3620*/  UISETP.NE.AND UP2, UPT, UR7, 0x1, UPT ;  /* 0x000000010700788c */ /* 0x000fcc000bf45270 */
[----:B------:R-:W-:-:S05]  /*3630*/  PLOP3.LUT P6, PT, PT, PT, UP2, 0x80, 0x0 ;  /* 0x000000000000781c */ /* 0x000fca0003fcf028 */
[----:B------:R-:W-:-:S08]  /*3640*/  @UP2 ULDC.64 UR10, c[0x0][0x9e8] ;  /* 0x00027a00000a2ab9 */ /* 0x000fd00000000a00 */
[----:B------:R-:W-:Y:S01]  /*3650*/  @P6 IMAD.HI.U32 R33, R31, UR10, RZ ;  /* 0x0000000a1f216c27 */ /* 0x000fe2000f8e00ff */
[----:B------:R-:W-:-:S13]  /*3660*/  PLOP3.LUT P6, PT, PT, PT, UP2, 0x80, 0x0 ;  /* 0x000000000000781c */ /* 0x000fda0003fcf028 */
[----:B------:R-:W-:-:S07]  /*3670*/  @P6 SHF.R.U32.HI R31, RZ, UR11, R33 ;  /* 0x0000000bff1f6c19 */ /* 0x000fce0008011621 */
.L_x_1050:
[----:B------:R-:W-:Y:S05]  /*3680*/  BSYNC B0 ;  /* 0x0000000000007941 */ /* 0x000fea0003800000 */
.L_x_1048:
[----:B------:R-:W-:-:S04]  /*3690*/  IMAD R31, R31, UR7, -R67 ;  /* 0x000000071f1f7c24 */ /* 0x000fc8000f8e0a43 */
[----:B------:R-:W-:-:S05]  /*36a0*/  IMAD R64, R16, -0x2, R31 ;  /* 0xfffffffe10407824 */ /* 0x000fca00078e021f */
[----:B------:R-:W-:Y:S02]  /*36b0*/  VIMNMX R29, R29, R64, !PT ;  /* 0x000000401d1d7248 */ /* 0x000fe40007fe0100 */
[----:B------:R-:W-:-:S07]  /*36c0*/  VIADDMNMX R27, R64, UR7, R27, PT ;  /* 0x00000007401b7c46 */ /* 0x000fce000b80011b */
.L_x_1047:
[----:B------:R-:W-:Y:S01]  /*36d0*/  ISETP.GT.AND P2, PT, R29, 0x1, !P2 ;  /* 0x000000011d00780c */ /* 0x000fe20005744270 */
[----:B------:R-:W-:Y:S01]  /*36e0*/  ULDC UR10, c[0x0][0x988] ;  /* 0x00026200000a7ab9 */ /* 0x000fe20000000800 */
[----:B------:R-:W-:Y:S01]  /*36f0*/  LOP3.LUT P6, RZ, R65, 0x8, RZ, 0xc0, !PT ;  /* 0x0000000841ff7812 */ /* 0x000fe200078cc0ff */
[----:B------:R-:W-:Y:S01]  /*3700*/  IMAD.U32 R43, RZ, RZ, UR10 ;  /* 0x0000000aff2b7e24 */ /* 0x000fe2000f8e00ff */
[----:B------:R-:W-:Y:S01]  /*3710*/  ISETP.LT.OR P2, PT, R27, 0x2, P2 ;  /* 0x000000021b00780c */ /* 0x000fe20001741670 */
[----:B------:R-:W-:Y:S01]  /*3720*/  @UP0 ULDC UR10, c[0x0][0x44c] ;  /* 0x00011300000a0ab9 */ /* 0x000fe20000000800 */
[----:B------:R-:W-:Y:S01]  /*3730*/  ISETP.GT.AND P3, PT, R29, 0x70, !P3 ;  /* 0x000000701d00780c */ /* 0x000fe20005f64270 */
[----:B------:R-:W-:Y:S01]  /*3740*/  UIMAD.WIDE.U32 UR10, UR41, UR10, URZ ;  /* 0x0000000a290a72a5 */ /* 0x000fe2000f8e003f */
[----:B------:R-:W-:Y:S01]  /*3750*/  FSEL R80, R3, -INF , !P2 ;  /* 0xff80000003507808 */ /* 0x000fe20005000000 */
[----:B------:R-:W-:Y:S01]  /*3760*/  @UP0 ULDC UR15, c[0x0][0x450] ;  /* 0x00011400000f0ab9 */ /* 0x000fe20000000800 */
[----:B------:R-:W-:Y:S01]  /*3770*/  LOP3.LUT P2, RZ, R65, 0x2, RZ, 0xc0, !PT ;  /* 0x0000000241ff7812 */ /* 0x000fe2000784c0ff */
[----:B------:R-:W-:Y:S01]  /*3780*/  UMOV UR14, UR41 ;  /* 0x00000029000e7c82 */ /* 0x000fe20008000000 */
[----:B------:R-:W-:Y:S01]  /*3790*/  FMNMX.FTZ R3, R134, R132, !PT ;  /* 0x0000008486037209 */ /* 0x000fe20007810000 */
[----:B------:R-:W-:Y:S01]  /*37a0*/  @UP0 USHF.R.U32.HI UR14, URZ, UR15, UR11 ;  /* 0x0000000f3f0e0299 */ /* 0x000fe2000801160b */
[----:B------:R-:W-:-:S02]  /*37b0*/  ISETP.GT.AND P2, PT, R29, 0x8, !P2 ;  /* 0x000000081d00780c */ /* 0x000fc40005744270 */
[----:B------:R-:W-:Y:S01]  /*37c0*/  FMNMX.FTZ R3, R130, R3, !PT ;  /* 0x0000000382037209 */ /* 0x000fe20007810000 */
[----:B------:R-:W-:Y:S01]  /*37d0*/  UIADD3 UR49, UR49, UR14, URZ ;  /* 0x0000000e31317290 */ /* 0x000fe2000fffe03f */
[----:B------:R-:W-:Y:S02]  /*37e0*/  ISETP.LT.OR P2, PT, R27, 0x9, P2 ;  /* 0x000000091b00780c */ /* 0x000fe40001741670 */
[----:B------:R-:W-:Y:S01]  /*37f0*/  FMNMX.FTZ R3, R128, R3, !PT ;  /* 0x0000000380037209 */ /* 0x000fe20007810000 */
[----:B------:R-:W-:Y:S01]  /*3800*/  UIADD3 UR6, UR49, UR6, URZ ;  /* 0x0000000631067290 */ /* 0x000fe2000fffe03f */
        /* <DEDUP_REMOVED lines=8> */
[----:B------:R-:W-:-:S02]  /*3890*/  ISETP.GT.AND P2, PT, R29, 0x10, !P6 ;  /* 0x000000101d00780c */ /* 0x000fc40007744270 */
[----:B------:R-:W-:Y:S02]  /*38a0*/  FMNMX.FTZ R3, R120, R3, !PT ;  /* 0x0000000378037209 */ /* 0x000fe40007810000 */
[----:B------:R-:W-:Y:S02]  /*38b0*/  ISETP.LT.OR P2, PT, R27, 0x11, P2 ;  /* 0x000000111b00780c */ /* 0x000fe40001741670 */
[----:B------:R-:W-:Y:S02]  /*38c0*/  FMNMX.FTZ R3, R116, R3, !PT ;  /* 0x0000000374037209 */ /* 0x000fe40007810000 */
[----:B------:R-:W-:Y:S02]  /*38d0*/  FSEL R64, R7, -INF , !P2 ;  /* 0xff80000007407808 */ /* 0x000fe40005000000 */
[C---:B------:R-:W-:Y:S02]  /*38e0*/  LOP3.LUT P2, RZ, R65.reuse, 0x2000000, RZ, 0xc0, !PT ;  /* 0x0200000041ff7812 */ /* 0x040fe4000784c0ff */
[----:B------:R-:W-:-:S02]  /*38f0*/  LOP3.LUT P6, RZ, R65, 0x8000, RZ, 0xc0, !PT ;  /* 0x0000800041ff7812 */ /* 0x000fc400078cc0ff */
        /* <DEDUP_REMOVED lines=54> */
[----:B------:R-:W-:Y:S01]  /*3c60*/  LOP3.LUT P2, RZ, R65, 0x20000, RZ, 0xc0, !PT ;  /* 0x0002000041ff7812 */ /* 0x000fe2000784c0ff */
[----:B------:R-:W0:Y:S01]  /*3c70*/  SHFL.BFLY PT, R4, R3, 0x2, 0x1f ;  /* 0x0c401f0003047f89 */ /* 0x000e2200000e0000 */
[C---:B------:R-:W-:Y:S02]  /*3c80*/  ISETP.GT.AND P4, PT, R29.reuse, 0x71, !P4 ;  /* 0x000000711d00780c */ /* 0x040fe40006784270 */
[----:B------:R-:W-:Y:S02]  /*3c90*/  ISETP.GT.AND P2, PT, R29, 0x31, !P2 ;  /* 0x000000311d00780c */ /* 0x000fe40005744270 */
[C---:B------:R-:W-:Y:S02]  /*3ca0*/  ISETP.LT.OR P3, PT, R27.reuse, 0x71, P3 ;  /* 0x000000711b00780c */ /* 0x040fe40001f61670 */
[----:B------:R-:W-:Y:S02]  /*3cb0*/  ISETP.LT.OR P2, PT, R27, 0x32, P2 ;  /* 0x000000321b00780c */ /* 0x000fe40001741670 */
[----:B------:R-:W-:-:S02]  /*3cc0*/  ISETP.GT.AND P5, PT, R29, 0x78, !P5 ;  /* 0x000000781d00780c */ /* 0x000fc40006fa4270 */
[----:B------:R-:W-:Y:S02]  /*3cd0*/  FSEL R26, R26, -INF , !P2 ;  /* 0xff8000001a1a7808 */ /* 0x000fe40005000000 */
[----:B------:R-:W-:Y:S02]  /*3ce0*/  LOP3.LUT P2, RZ, R65, 0x10000, RZ, 0xc0, !PT ;  /* 0x0001000041ff7812 */ /* 0x000fe4000784c0ff */
[----:B------:R-:W-:Y:S02]  /*3cf0*/  ISETP.LT.OR P4, PT, R27, 0x72, P4 ;  /* 0x000000721b00780c */ /* 0x000fe40002781670 */
[----:B------:R-:W-:Y:S02]  /*3d00*/  ISETP.GT.AND P2, PT, R29, 0x38, !P2 ;  /* 0x000000381d00780c */ /* 0x000fe40005744270 */
[----:B------:R-:W-:Y:S02]  /*3d10*/  FSEL R12, R12, -INF , !P3 ;  /* 0xff8000000c0c7808 */ /* 0x000fe40005800000 */
[----:B------:R-:W-:-:S02]  /*3d20*/  ISETP.LT.OR P2, PT, R27, 0x39, P2 ;  /* 0x000000391b00780c */ /* 0x000fc40001741670 */
[----:B------:R-:W-:Y:S02]  /*3d30*/  ISETP.LT.OR P5, PT, R27, 0x79, P5 ;  /* 0x000000791b00780c */ /* 0x000fe40002fa1670 */
[----:B------:R-:W-:Y:S02]  /*3d40*/  FSEL R30, R30, -INF , !P2 ;  /* 0xff8000001e1e7808 */ /* 0x000fe40005000000 */
[----:B------:R-:W-:Y:S02]  /*3d50*/  ISETP.GT.AND P2, PT, R29, 0x39, !P6 ;  /* 0x000000391d00780c */ /* 0x000fe40007744270 */
[----:B0-----:R-:W-:Y:S02]  /*3d60*/  FMNMX.FTZ R5, R3, R4, !PT ;  /* 0x0000000403057209 */ /* 0x001fe40007810000 */
[----:B------:R-:W-:Y:S02]  /*3d70*/  ISETP.LT.OR P2, PT, R27, 0x3a, P2 ;  /* 0x0000003a1b00780c */ /* 0x000fe40001741670 */
[----:B------:R-:W-:Y:S01]  /*3d80*/  LOP3.LUT P6, RZ, R65, 0x10, RZ, 0xc0, !PT ;  /* 0x0000001041ff7812 */ /* 0x000fe200078cc0ff */
[----:B------:R-:W0:Y:S01]  /*3d90*/  SHFL.BFLY PT, R4, R5, 0x1, 0x1f ;  /* 0x0c201f0005047f89 */ /* 0x000e2200000e0000 */
[----:B------:R-:W-:-:S02]  /*3da0*/  FSEL R32, R32, -INF , !P2 ;  /* 0xff80000020207808 */ /* 0x000fc40005000000 */
[----:B------:R-:W-:Y:S02]  /*3db0*/  LOP3.LUT P2, RZ, R65, 0x4000, RZ, 0xc0, !PT ;  /* 0x0000400041ff7812 */ /* 0x000fe4000784c0ff */
[----:B------:R-:W-:Y:S02]  /*3dc0*/  FSEL R24, R24, -INF , !P5 ;  /* 0xff80000018187808 */ /* 0x000fe40006800000 */
[----:B------:R-:W-:-:S04]  /*3dd0*/  ISETP.GT.AND P2, PT, R29, 0x40, !P2 ;  /* 0x000000401d00780c */ /* 0x000fc80005744270 */
[----:B------:R-:W-:-:S04]  /*3de0*/  ISETP.LT.OR P2, PT, R27, 0x41, P2 ;  /* 0x000000411b00780c */ /* 0x000fc80001741670 */
[----:B------:R-:W-:Y:S02]  /*3df0*/  FSEL R34, R34, -INF , !P2 ;  /* 0xff80000022227808 */ /* 0x000fe40005000000 */
[----:B------:R-:W-:-:S04]  /*3e00*/  LOP3.LUT P2, RZ, R65, 0x2000, RZ, 0xc0, !PT ;  /* 0x0000200041ff7812 */ /* 0x000fc8000784c0ff */
[----:B------:R-:W-:Y:S02]  /*3e10*/  ISETP.GT.AND P2, PT, R29, 0x41, !P2 ;  /* 0x000000411d00780c */ /* 0x000fe40005744270 */
[----:B0-----:R-:W-:Y:S02]  /*3e20*/  FMNMX.FTZ R4, R5, R4, !PT ;  /* 0x0000000405047209 */ /* 0x001fe40007810000 */
[----:B------:R-:W-:-:S03]  /*3e30*/  ISETP.LT.OR P2, PT, R27, 0x42, P2 ;  /* 0x000000421b00780c */ /* 0x000fc60001741670 */
[----:B------:R-:W-:Y:S01]  /*3e40*/  FMUL.FTZ R25, R4, R43 ;  /* 0x0000002b04197220 */ /* 0x000fe20000410000 */
        /* <DEDUP_REMOVED lines=41> */
[-CC-:B------:R-:W-:Y:S01]  /*40e0*/  FFMA.FTZ R3, R132, R43.reuse, -R25.reuse ;  /* 0x0000002b84037223 */ /* 0x180fe20000010819 */
[----:B------:R-:W-:Y:S01]  /*40f0*/  ISETP.LT.OR P2, PT, R27, 0x1, P2 ;  /* 0x000000011b00780c */ /* 0x000fe20001741670 */
[-CC-:B------:R-:W-:Y:S01]  /*4100*/  FFMA.FTZ R132, R102, R43.reuse, -R25.reuse ;  /* 0x0000002b66847223 */ /* 0x180fe20000010819 */
[----:B------:R-:W-:Y:S01]  /*4110*/  ISETP.GT.AND P6, PT, R29, 0x79, !P6 ;  /* 0x000000791d00780c */ /* 0x000fe200077c4270 */
[-CC-:B------:R-:W-:Y:S01]  /*4120*/  FFMA.FTZ R148, R134, R43.reuse, -R25.reuse ;  /* 0x0000002b86947223 */ /* 0x180fe20000010819 */
[----:B------:R-:W-:Y:S01]  /*4130*/  FSEL R0, R0, -INF , !P2 ;  /* 0xff80000000007808 */ /* 0x000fe20005000000 */
[-CC-:B------:R-:W-:Y:S01]  /*4140*/  FFMA.FTZ R150, R130, R43.reuse, -R25.reuse ;  /* 0x0000002b82967223 */ /* 0x180fe20000010819 */
[----:B------:R-:W-:Y:S01]  /*4150*/  LOP3.LUT P2, RZ, R65, 0x4000000, RZ, 0xc0, !PT ;  /* 0x0400000041ff7812 */ /* 0x000fe2000784c0ff */
[----:B------:R-:W-:Y:S01]  /*4160*/  MUFU.EX2 R3, R3 ;  /* 0x0000000300037308 */ /* 0x000fe20000000800 */
[----:B------:R-:W-:Y:S01]  /*4170*/  FMNMX.FTZ R7, R0, R80, !PT ;  /* 0x0000005000077209 */ /* 0x000fe20007810000 */
[-CC-:B------:R-:W-:Y:S01]  /*4180*/  FFMA.FTZ R5, R128, R43.reuse, -R25.reuse ;  /* 0x0000002b80057223 */ /* 0x180fe20000010819 */
[----:B------:R-:W-:Y:S01]  /*4190*/  ISETP.GT.AND P2, PT, R29, 0x69, !P2 ;  /* 0x000000691d00780c */ /* 0x000fe20005744270 */
[--C-:B------:R-:W-:Y:S01]  /*41a0*/  FFMA.FTZ R144, R126, R43, -R25.reuse ;  /* 0x0000002b7e907223 */ /* 0x100fe20000010819 */
[----:B------:R-:W-:Y:S01]  /*41b0*/  FMNMX.FTZ R7, R68, R7, !PT ;  /* 0x0000000744077209 */ /* 0x000fe20007810000 */
[--C-:B------:R-:W-:Y:S01]  /*41c0*/  FFMA.FTZ R124, R124, R43, -R25.reuse ;  /* 0x0000002b7c7c7223 */ /* 0x100fe20000010819 */
[----:B------:R-:W-:Y:S01]  /*41d0*/  ISETP.LT.OR P2, PT, R27, 0x6a, P2 ;  /* 0x0000006a1b00780c */ /* 0x000fe20001741670 */
[----:B------:R-:W0:Y:S01]  /*41e0*/  MUFU.EX2 R148, R148 ;  /* 0x0000009400947308 */ /* 0x000e220000000800 */
[----:B------:R-:W-:Y:S01]  /*41f0*/  FMNMX.FTZ R7, R78, R7, !PT ;  /* 0x000000074e077209 */ /* 0x000fe20007810000 */
[-CC-:B------:R-:W-:Y:S01]  /*4200*/  FFMA.FTZ R146, R122, R43.reuse, -R25.reuse ;  /* 0x0000002b7a927223 */ /* 0x180fe20000010819 */
[----:B------:R-:W-:Y:S01]  /*4210*/  FSEL R10, R10, -INF , !P2 ;  /* 0xff8000000a0a7808 */ /* 0x000fe20005000000 */
[--C-:B------:R-:W-:Y:S01]  /*4220*/  FFMA.FTZ R120, R120, R43, -R25.reuse ;  /* 0x0000002b78787223 */ /* 0x100fe20000010819 */
[----:B------:R-:W-:Y:S01]  /*4230*/  FMNMX.FTZ R9, R64, R7, !PT ;  /* 0x0000000740097209 */ /* 0x000fe20007810000 */
[-CC-:B------:R-:W-:Y:S01]  /*4240*/  FFMA.FTZ R140, R116, R43.reuse, -R25.reuse ;  /* 0x0000002b748c7223 */ /* 0x180fe20000010819 */
[----:B------:R-:W-:Y:S01]  /*4250*/  FSEL R102, R11, -INF , !P4 ;  /* 0xff8000000b667808 */ /* 0x000fe20006000000 */
[--C-:B------:R-:W-:Y:S01]  /*4260*/  FFMA.FTZ R11, R100, R43, -R25.reuse ;  /* 0x0000002b640b7223 */ /* 0x100fe20000010819 */
[----:B------:R-:W-:Y:S01]  /*4270*/  FMNMX.FTZ R9, R76, R9, !PT ;  /* 0x000000094c097209 */ /* 0x000fe20007810000 */
[----:B------:R-:W1:Y:S01]  /*4280*/  MUFU.EX2 R150, R150 ;  /* 0x0000009600967308 */ /* 0x000e620000000800 */
[----:B------:R-:W-:Y:S01]  /*4290*/  ISETP.LT.OR P6, PT, R27, 0x7a, P6 ;  /* 0x0000007a1b00780c */ /* 0x000fe200037c1670 */
[--C-:B------:R-:W-:Y:S01]  /*42a0*/  FFMA.FTZ R108, R108, R43, -R25.reuse ;  /* 0x0000002b6c6c7223 */ /* 0x100fe20000010819 */
[----:B------:R-:W-:Y:S01]  /*42b0*/  FMNMX.FTZ R9, R66, R9, !PT ;  /* 0x0000000942097209 */ /* 0x000fe20007810000 */
[-CC-:B------:R-:W-:Y:S01]  /*42c0*/  FFMA.FTZ R142, R114, R43.reuse, -R25.reuse ;  /* 0x0000002b728e7223 */ /* 0x180fe20000010819 */
[----:B------:R-:W-:Y:S01]  /*42d0*/  FSEL R100, R15, -INF , !P6 ;  /* 0xff8000000f647808 */ /* 0x000fe20007000000 */
[----:B------:R-:W-:Y:S01]  /*42e0*/  FFMA.FTZ R104, R104, R43, -R25 ;  /* 0x0000002b68687223 */ /* 0x000fe20000010819 */
[----:B------:R-:W-:Y:S01]  /*42f0*/  FMNMX.FTZ R9, R74, R9, !PT ;  /* 0x000000094a097209 */ /* 0x000fe20007810000 */
[----:B------:R-:W2:Y:S01]  /*4300*/  MUFU.EX2 R5, R5 ;  /* 0x0000000500057308 */ /* 0x000ea20000000800 */
[----:B0-----:R-:W-:Y:S01]  /*4310*/  FADD.FTZ R45, R148, R3 ;  /* 0x00000003942d7221 */ /* 0x001fe20000010000 */
[--C-:B------:R-:W-:Y:S01]  /*4320*/  FFMA.FTZ R136, R112, R43, -R25.reuse ;  /* 0x0000002b70887223 */ /* 0x100fe20000010819 */
[----:B------:R-:W-:Y:S01]  /*4330*/  FMNMX.FTZ R13, R14, R9, !PT ;  /* 0x000000090e0d7209 */ /* 0x000fe20007810000 */
[-CC-:B------:R-:W-:Y:S01]  /*4340*/  FFMA.FTZ R106, R106, R43.reuse, -R25.reuse ;  /* 0x0000002b6a6a7223 */ /* 0x180fe20000010819 */
[-CC-:B------:R-:W-:Y:S01]  /*4350*/  FFMA.FTZ R138, R110, R43.reuse, -R25.reuse ;  /* 0x0000002b6e8a7223 */ /* 0x180fe20000010819 */
[--C-:B------:R-:W-:Y:S01]  /*4360*/  FFMA.FTZ R118, R118, R43, -R25.reuse ;  /* 0x0000002b76767223 */ /* 0x100fe20000010819 */
[----:B------:R-:W-:Y:S01]  /*4370*/  FMNMX.FTZ R13, R72, R13, !PT ;  /* 0x0000000d480d7209 */ /* 0x000fe20007810000 */
[----:B------:R-:W0:Y:S01]  /*4380*/  MUFU.EX2 R144, R144 ;  /* 0x0000009000907308 */ /* 0x000e220000000800 */
[-CC-:B------:R-:W-:Y:S01]  /*4390*/  FFMA.FTZ R134, R92, R43.reuse, -R25.reuse ;  /* 0x0000002b5c867223 */ /* 0x180fe20000010819 */
[--C-:B------:R-:W-:Y:S01]  /*43a0*/  FFMA.FTZ R15, R82, R43, -R25.reuse ;  /* 0x0000002b520f7223 */ /* 0x100fe20000010819 */
[----:B------:R-:W-:Y:S01]  /*43b0*/  FMNMX.FTZ R13, R8, R13, !PT ;  /* 0x0000000d080d7209 */ /* 0x000fe20007810000 */
[-CC-:B------:R-:W-:Y:S01]  /*43c0*/  FFMA.FTZ R128, R86, R43.reuse, -R25.reuse ;  /* 0x0000002b56807223 */ /* 0x180fe20000010819 */
[-CC-:B------:R-:W-:Y:S01]  /*43d0*/  FFMA.FTZ R27, R98, R43.reuse, -R25.reuse ;  /* 0x0000002b621b7223 */ /* 0x180fe20000010819 */
[--C-:B------:R-:W-:Y:S01]  /*43e0*/  FFMA.FTZ R130, R90, R43, -R25.reuse ;  /* 0x0000002b5a827223 */ /* 0x100fe20000010819 */
[----:B------:R-:W-:Y:S01]  /*43f0*/  FMNMX.FTZ R13, R70, R13, !PT ;  /* 0x0000000d460d7209 */ /* 0x000fe20007810000 */
[----:B------:R3:W4:Y:S01]  /*4400*/  MUFU.EX2 R7, R124 ;  /* 0x0000007c00077308 */ /* 0x0007220000000800 */
[-CC-:B------:R-:W-:Y:S01]  /*4410*/  FFMA.FTZ R126, R62, R43.reuse, -R25.reuse ;  /* 0x0000002b3e7e7223 */ /* 0x180fe20000010819 */
[--C-:B------:R-:W-:Y:S01]  /*4420*/  FFMA.FTZ R37, R60, R43, -R25.reuse ;  /* 0x0000002b3c257223 */ /* 0x100fe20000010819 */
[----:B------:R-:W-:Y:S01]  /*4430*/  FMNMX.FTZ R21, R20, R13, !PT ;  /* 0x0000000d14157209 */ /* 0x000fe20007810000 */
[-CC-:B------:R-:W-:Y:S01]  /*4440*/  FFMA.FTZ R39, R56, R43.reuse, -R25.reuse ;  /* 0x0000002b38277223 */ /* 0x180fe20000010819 */
[----:B------:R-:W-:Y:S01]  /*4450*/  FFMA.FTZ R122, R28, R43, -R25 ;  /* 0x0000002b1c7a7223 */ /* 0x000fe20000010819 */
[----:B------:R-:W-:-:S02]  /*4460*/  F2FP.BF16.F32.PACK_AB R148, R3, R148 ;  /* 0x000000940394723e */ /* 0x000fc400000010ff */
[----:B------:R-:W-:Y:S01]  /*4470*/  FMNMX.FTZ R21, R26, R21, !PT ;  /* 0x000000151a157209 */ /* 0x000fe20007810000 */
[----:B------:R-:W5:Y:S01]  /*4480*/  MUFU.EX2 R146, R146 ;  /* 0x0000009200927308 */ /* 0x000f620000000800 */
[----:B---3--:R-:W-:Y:S02]  /*4490*/  FFMA.FTZ R124, R84, R43, -R25 ;  /* 0x0000002b547c7223 */ /* 0x008fe40000010819 */
[----:B------:R-:W-:-:S04]  /*44a0*/  FMNMX.FTZ R21, R30, R21, !PT ;  /* 0x000000151e157209 */ /* 0x000fc80007810000 */
[----:B------:R-:W-:Y:S01]  /*44b0*/  FMNMX.FTZ R21, R32, R21, !PT ;  /* 0x0000001520157209 */ /* 0x000fe20007810000 */
[----:B------:R3:W5:Y:S03]  /*44c0*/  MUFU.EX2 R9, R120 ;  /* 0x0000007800097308 */ /* 0x0007660000000800 */
[----:B------:R-:W-:-:S04]  /*44d0*/  FMNMX.FTZ R31, R34, R21, !PT ;  /* 0x00000015221f7209 */ /* 0x000fc80007810000 */
[----:B------:R-:W-:Y:S01]  /*44e0*/  FMNMX.FTZ R31, R36, R31, !PT ;  /* 0x0000001f241f7209 */ /* 0x000fe20007810000 */
[----:B------:R-:W5:Y:S01]  /*44f0*/  MUFU.EX2 R140, R140 ;  /* 0x0000008c008c7308 */ /* 0x000f620000000800 */
[----:B---3--:R-:W-:Y:S02]  /*4500*/  FFMA.FTZ R120, R58, R43, -R25 ;  /* 0x0000002b3a787223 */ /* 0x008fe40000010819 */
[----:B------:R-:W-:-:S04]  /*4510*/  FMNMX.FTZ R31, R38, R31, !PT ;  /* 0x0000001f261f7209 */ /* 0x000fc80007810000 */
[----:B------:R-:W-:Y:S01]  /*4520*/  FMNMX.FTZ R31, R40, R31, !PT ;  /* 0x0000001f281f7209 */ /* 0x000fe20007810000 */
[----:B------:R-:W3:Y:S03]  /*4530*/  MUFU.EX2 R13, R108 ;  /* 0x0000006c000d7308 */ /* 0x000ee60000000800 */
        /* <DEDUP_REMOVED lines=17> */
[--C-:B------:R-:W-:Y:S01]  /*4650*/  FFMA.FTZ R33, R96, R43, -R25.reuse ;  /* 0x0000002b60217223 */ /* 0x100fe20000010819 */
[----:B------:R-:W-:Y:S03]  /*4660*/  MUFU.EX2 R29, R118 ;  /* 0x00000076001d7308 */ /* 0x000fe60000000800 */
[----:B------:R-:W1:Y:S05]  /*4670*/  SHFL.BFLY PT, R35, R6, 0x2, 0x1f ;  /* 0x0c401f0006237f89 */ /* 0x000e6a00000e0000 */
[----:B------:R-:W-:Y:S08]  /*4680*/  MUFU.EX2 R132, R132 ;  /* 0x0000008400847308 */ /* 0x000ff00000000800 */
[----:B------:R-:W-:Y:S08]  /*4690*/  MUFU.EX2 R11, R11 ;  /* 0x0000000b000b7308 */ /* 0x000ff00000000800 */
[----:B------:R-:W-:Y:S01]  /*46a0*/  MUFU.EX2 R134, R134 ;  /* 0x0000008600867308 */ /* 0x000fe20000000800 */
[----:B-1----:R-:W-:Y:S01]  /*46b0*/  FMNMX.FTZ R41, R6, R35, !PT ;  /* 0x0000002306297209 */ /* 0x002fe20007810000 */
[-CC-:B------:R-:W-:Y:S01]  /*46c0*/  FFMA.FTZ R35, R94, R43.reuse, -R25.reuse ;  /* 0x0000002b5e237223 */ /* 0x180fe20000010819 */
[----:B------:R-:W-:-:S03]  /*46d0*/  FFMA.FTZ R25, R2, R43, -R25 ;  /* 0x0000002b02197223 */ /* 0x000fc60000010819 */
[----:B------:R-:W1:Y:S02]  /*46e0*/  SHFL.BFLY PT, R6, R41, 0x1, 0x1f ;  /* 0x0c201f0029067f89 */ /* 0x000e6400000e0000 */
[----:B------:R-:W-:Y:S08]  /*46f0*/  MUFU.EX2 R15, R15 ;  /* 0x0000000f000f7308 */ /* 0x000ff00000000800 */
[----:B------:R-:W-:Y:S08]  /*4700*/  MUFU.EX2 R128, R128 ;  /* 0x0000008000807308 */ /* 0x000ff00000000800 */
[----:B------:R-:W-:Y:S01]  /*4710*/  MUFU.EX2 R27, R27 ;  /* 0x0000001b001b7308 */ /* 0x000fe20000000800 */
[----:B-1----:R-:W-:-:S07]  /*4720*/  FMNMX.FTZ R6, R41, R6, !PT ;  /* 0x0000000629067209 */ /* 0x002fce0007810000 */
[----:B------:R-:W-:Y:S01]  /*4730*/  MUFU.EX2 R130, R130 ;  /* 0x0000008200827308 */ /* 0x000fe20000000800 */
[C---:B------:R-:W-:Y:S01]  /*4740*/  FSETP.NEU.FTZ.AND P2, PT, R6.reuse, -INF , PT ;  /* 0xff8000000600780b */ /* 0x040fe20003f5d000 */
[----:B------:R-:W-:-:S06]  /*4750*/  FMUL.FTZ R41, R6, R43 ;  /* 0x0000002b06297220 */ /* 0x000fcc0000410000 */
[----:B------:R-:W-:Y:S01]  /*4760*/  MUFU.EX2 R33, R33 ;  /* 0x0000002100217308 */ /* 0x000fe20000000800 */
[----:B------:R-:W-:Y:S02]  /*4770*/  FSEL R41, R41, RZ, P2 ;  /* 0x000000ff29297208 */ /* 0x000fe40001000000 */
[----:B------:R-:W-:-:S03]  /*4780*/  PLOP3.LUT P2, PT, PT, PT, UP1, 0x40, 0x0 ;  /* 0x000000000000781c */ /* 0x000fc60003f4e818 */
[-CC-:B------:R-:W-:Y:S01]  /*4790*/  FFMA.FTZ R137, R20, R43.reuse, -R41.reuse ;  /* 0x0000002b14897223 */ /* 0x180fe20000010829 */
[-C--:B------:R-:W-:Y:S01]  /*47a0*/  FFMA.FTZ R20, R26, R43.reuse, -R41 ;  /* 0x0000002b1a147223 */ /* 0x080fe20000010829 */
[----:B------:R-:W-:Y:S01]  /*47b0*/  FADD.FTZ R26, R150, R45 ;  /* 0x0000002d961a7221 */ /* 0x000fe20000010000 */
[-CC-:B------:R-:W-:Y:S01]  /*47c0*/  FFMA.FTZ R149, R0, R43.reuse, -R41.reuse ;  /* 0x0000002b00957223 */ /* 0x180fe20000010829 */
[-CC-:B------:R-:W-:Y:S01]  /*47d0*/  FFMA.FTZ R0, R80, R43.reuse, -R41.reuse ;  /* 0x0000002b50007223 */ /* 0x180fe20000010829 */
[-CC-:B------:R-:W-:Y:S01]  /*47e0*/  FFMA.FTZ R139, R30, R43.reuse, -R41.reuse ;  /* 0x0000002b1e8b7223 */ /* 0x180fe20000010829 */
[----:B--2---:R-:W-:Y:S01]  /*47f0*/  FADD.FTZ R45, R5, R26 ;  /* 0x0000001a052d7221 */ /* 0x004fe20000010000 */
[-CC-:B------:R-:W-:Y:S01]  /*4800*/  FFMA.FTZ R151, R68, R43.reuse, -R41.reuse ;  /* 0x0000002b44977223 */ /* 0x180fe20000010829 */
[-C--:B------:R-:W-:Y:S01]  /*4810*/  FFMA.FTZ R2, R78, R43.reuse, -R41 ;  /* 0x0000002b4e027223 */ /* 0x080fe20000010829 */
[----:B------:R-:W-:Y:S01]  /*4820*/  MUFU.EX2 R149, R149 ;  /* 0x0000009500957308 */ /* 0x000fe20000000800 */
[----:B0-----:R-:W-:Y:S01]  /*4830*/  FADD.FTZ R30, R144, R45 ;  /* 0x0000002d901e7221 */ /* 0x001fe20000010000 */
[-CC-:B------:R-:W-:Y:S01]  /*4840*/  FFMA.FTZ R145, R64, R43.reuse, -R41.reuse ;  /* 0x0000002b40917223 */ /* 0x180fe20000010829 */
[-CC-:B------:R-:W-:Y:S01]  /*4850*/  FFMA.FTZ R28, R76, R43.reuse, -R41.reuse ;  /* 0x0000002b4c1c7223 */ /* 0x180fe20000010829 */
[-CC-:B------:R-:W-:Y:S01]  /*4860*/  FFMA.FTZ R26, R32, R43.reuse, -R41.reuse ;  /* 0x0000002b201a7223 */ /* 0x180fe20000010829 */
[----:B----4-:R-:W-:Y:S01]  /*4870*/  FADD.FTZ R45, R7, R30 ;  /* 0x0000001e072d7221 */ /* 0x010fe20000010000 */
[-CC-:B------:R-:W-:Y:S01]  /*4880*/  FFMA.FTZ R147, R66, R43.reuse, -R41.reuse ;  /* 0x0000002b42937223 */ /* 0x180fe20000010829 */
[-C--:B------:R-:W-:Y:S01]  /*4890*/  FFMA.FTZ R133, R34, R43.reuse, -R41 ;  /* 0x0000002b22857223 */ /* 0x080fe20000010829 */
[----:B------:R-:W0:Y:S01]  /*48a0*/  MUFU.EX2 R0, R0 ;  /* 0x0000000000007308 */ /* 0x000e220000000800 */
[----:B-----5:R-:W-:Y:S01]  /*48b0*/  FADD.FTZ R30, R146, R45 ;  /* 0x0000002d921e7221 */ /* 0x020fe20000010000 */
[-CC-:B------:R-:W-:Y:S01]  /*48c0*/  FFMA.FTZ R56, R74, R43.reuse, -R41.reuse ;  /* 0x0000002b4a387223 */ /* 0x180fe20000010829 */
[-CC-:B------:R-:W-:Y:S01]  /*48d0*/  FFMA.FTZ R141, R14, R43.reuse, -R41.reuse ;  /* 0x0000002b0e8d7223 */ /* 0x180fe20000010829 */
[-CC-:B------:R-:W-:Y:S01]  /*48e0*/  FFMA.FTZ R14, R72, R43.reuse, -R41.reuse ;  /* 0x0000002b480e7223 */ /* 0x180fe20000010829 */
[----:B------:R-:W-:Y:S01]  /*48f0*/  FADD.FTZ R45, R9, R30 ;  /* 0x0000001e092d7221 */ /* 0x000fe20000010000 */
[-CC-:B------:R-:W-:Y:S01]  /*4900*/  FFMA.FTZ R30, R36, R43.reuse, -R41.reuse ;  /* 0x0000002b241e7223 */ /* 0x180fe20000010829 */
[-C--:B------:R-:W-:Y:S01]  /*4910*/  FFMA.FTZ R143, R8, R43.reuse, -R41 ;  /* 0x0000002b088f7223 */ /* 0x080fe20000010829 */
[----:B------:R-:W1:Y:S01]  /*4920*/  MUFU.EX2 R151, R151 ;  /* 0x0000009700977308 */ /* 0x000e620000000800 */
[----:B------:R-:W-:Y:S01]  /*4930*/  FADD.FTZ R32, R140, R45 ;  /* 0x0000002d8c207221 */ /* 0x000fe20000010000 */
[-CC-:B------:R-:W-:Y:S01]  /*4940*/  FFMA.FTZ R8, R70, R43.reuse, -R41.reuse ;  /* 0x0000002b46087223 */ /* 0x180fe20000010829 */
[-CC-:B------:R-:W-:Y:S01]  /*4950*/  FFMA.FTZ R135, R38, R43.reuse, -R41.reuse ;  /* 0x0000002b26877223 */ /* 0x180fe20000010829 */
[-CC-:B------:R-:W-:Y:S01]  /*4960*/  FFMA.FTZ R129, R42, R43.reuse, -R41.reuse ;  /* 0x0000002b2a817223 */ /* 0x180fe20000010829 */
[----:B---3--:R-:W-:Y:S01]  /*4970*/  FADD.FTZ R45, R13, R32 ;  /* 0x000000200d2d7221 */ /* 0x008fe20000010000 */
[----:B------:R-:W-:Y:S01]  /*4980*/  F2FP.BF16.F32.PACK_AB R150, R5, R150 ;  /* 0x000000960596723e */ /* 0x000fe200000010ff */
[-C--:B------:R-:W-:Y:S01]  /*4990*/  FFMA.FTZ R131, R46, R43.reuse, -R41 ;  /* 0x0000002b2e837223 */ /* 0x080fe20000010829 */
[----:B------:R-:W2:Y:S01]  /*49a0*/  MUFU.EX2 R2, R2 ;  /* 0x0000000200027308 */ /* 0x000ea20000000800 */
[----:B0-----:R-:W-:Y:S01]  /*49b0*/  FADD.FTZ R34, R149, R0 ;  /* 0x0000000095227221 */ /* 0x001fe20000010000 */
[----:B------:R-:W-:Y:S01]  /*49c0*/  FADD.FTZ R32, R142, R45 ;  /* 0x0000002d8e207221 */ /* 0x000fe20000010000 */
[-CC-:B------:R-:W-:Y:S01]  /*49d0*/  FFMA.FTZ R48, R48, R43.reuse, -R41.reuse ;  /* 0x0000002b30307223 */ /* 0x180fe20000010829 */
[-CC-:B------:R-:W-:Y:S01]  /*49e0*/  FFMA.FTZ R50, R50, R43.reuse, -R41.reuse ;  /* 0x0000002b32327223 */ /* 0x180fe20000010829 */
[-CC-:B------:R-:W-:Y:S01]  /*49f0*/  FFMA.FTZ R52, R52, R43.reuse, -R41.reuse ;  /* 0x0000002b34347223 */ /* 0x180fe20000010829 */
[----:B------:R-:W-:Y:S01]  /*4a00*/  FADD.FTZ R47, R21, R32 ;  /* 0x00000020152f7221 */ /* 0x000fe20000010000 */
[-C--:B------:R-:W-:Y:S01]  /*4a10*/  FFMA.FTZ R32, R40, R43.reuse, -R41 ;  /* 0x0000002b28207223 */ /* 0x080fe20000010829 */
[----:B------:R-:W0:Y:S01]  /*4a20*/  MUFU.EX2 R145, R145 ;  /* 0x0000009100917308 */ /* 0x000e220000000800 */
[----:B-1----:R-:W-:Y:S01]  /*4a30*/  FADD.FTZ R45, R151, R34 ;  /* 0x00000022972d7221 */ /* 0x002fe20000010000 */
[----:B------:R-:W-:Y:S01]  /*4a40*/  FADD.FTZ R36, R136, R47 ;  /* 0x0000002f88247221 */ /* 0x000fe20000010000 */
[-CC-:B------:R-:W-:Y:S01]  /*4a50*/  FFMA.FTZ R54, R54, R43.reuse, -R41.reuse ;  /* 0x0000002b36367223 */ /* 0x180fe20000010829 */
[-CC-:B------:R-:W-:Y:S01]  /*4a60*/  FFMA.FTZ R10, R10, R43.reuse, -R41.reuse ;  /* 0x0000002b0a0a7223 */ /* 0x180fe20000010829 */
[-CC-:B------:R-:W-:Y:S01]  /*4a70*/  FFMA.FTZ R12, R12, R43.reuse, -R41.reuse ;  /* 0x0000002b0c0c7223 */ /* 0x180fe20000010829 */
[----:B------:R-:W-:Y:S01]  /*4a80*/  FADD.FTZ R47, R31, R36 ;  /* 0x000000241f2f7221 */ /* 0x000fe20000010000 */
[----:B------:R-:W-:Y:S01]  /*4a90*/  FFMA.FTZ R102, R102, R43, -R41 ;  /* 0x0000002b66667223 */ /* 0x000fe20000010829 */
[----:B------:R-:W1:Y:S01]  /*4aa0*/  MUFU.EX2 R28, R28 ;  /* 0x0000001c001c7308 */ /* 0x000e620000000800 */
[----:B--2---:R-:W-:Y:S01]  /*4ab0*/  FADD.FTZ R34, R2, R45 ;  /* 0x0000002d02227221 */ /* 0x004fe20000010000 */
[----:B------:R-:W-:Y:S01]  /*4ac0*/  FADD.FTZ R38, R138, R47 ;  /* 0x0000002f8a267221 */ /* 0x000fe20000010000 */
[----:B------:R-:W-:Y:S01]  /*4ad0*/  F2FP.BF16.F32.PACK_AB R149, R0, R149 ;  /* 0x000000950095723e */ /* 0x000fe200000010ff */
[----:B------:R-:W-:Y:S01]  /*4ae0*/  FFMA.FTZ R24, R24, R43, -R41 ;  /* 0x0000002b18187223 */ /* 0x000fe20000010829 */
[----:B------:R-:W-:Y:S01]  /*4af0*/  F2FP.BF16.F32.PACK_AB R151, R2, R151 ;  /* 0x000000970297723e */ /* 0x000fe200000010ff */
[----:B------:R-:W-:Y:S01]  /*4b00*/  FADD.FTZ R47, R29, R38 ;  /* 0x000000261d2f7221 */ /* 0x000fe20000010000 */
[----:B------:R-:W-:Y:S01]  /*4b10*/  F2FP.BF16.F32.PACK_AB R144, R7, R144 ;  /* 0x000000900790723e */ /* 0x000fe200000010ff */
[----:B------:R-:W2:Y:S01]  /*4b20*/  MUFU.EX2 R147, R147 ;  /* 0x0000009300937308 */ /* 0x000ea20000000800 */
[----:B0-----:R-:W-:Y:S01]  /*4b30*/  FADD.FTZ R45, R145, R34 ;  /* 0x00000022912d7221 */ /* 0x001fe20000010000 */
[----:B------:R-:W-:Y:S01]  /*4b40*/  FADD.FTZ R38, R132, R47 ;  /* 0x0000002f84267221 */ /* 0x000fe20000010000 */
[-CC-:B------:R-:W-:Y:S01]  /*4b50*/  FFMA.FTZ R34, R44, R43.reuse, -R41.reuse ;  /* 0x0000002b2c227223 */ /* 0x180fe20000010829 */
[----:B------:R-:W-:Y:S01]  /*4b60*/  FFMA.FTZ R41, R100, R43, -R41 ;  /* 0x0000002b64297223 */ /* 0x000fe20000010829 */
[----:B------:R-:W-:Y:S01]  /*4b70*/  F2FP.BF16.F32.PACK_AB R146, R9, R146 ;  /* 0x000000920992723e */ /* 0x000fe200000010ff */
        /* <DEDUP_REMOVED lines=8> */
[----:B------:R-:W-:Y:S01]  /*4c00*/  F2FP.BF16.F32.PACK_AB R138, R29, R138 ;  /* 0x0000008a1d8a723e */ /* 0x000fe200000010ff */
[----:B------:R-:W1:Y:S01]  /*4c10*/  MUFU.EX2 R141, R141 ;  /* 0x0000008d008d7308 */ /* 0x000e620000000800 */
[----:B--2---:R-:W-:Y:S01]  /*4c20*/  FADD.FTZ R45, R147, R36 ;  /* 0x00000024932d7221 */ /* 0x004fe20000010000 */
[----:B------:R-:W-:Y:S01]  /*4c30*/  FADD.FTZ R38, R128, R47 ;  /* 0x0000002f80267221 */ /* 0x000fe20000010000 */
[----:B------:R-:W-:Y:S02]  /*4c40*/  F2FP.BF16.F32.PACK_AB R132, R11, R132 ;  /* 0x000000840b84723e */ /* 0x000fe400000010ff */
[----:B------:R-:W-:Y:S02]  /*4c50*/  F2FP.BF16.F32.PACK_AB R134, R15, R134 ;  /* 0x000000860f86723e */ /* 0x000fe400000010ff */
[----:B------:R-:W-:Y:S01]  /*4c60*/  F2FP.BF16.F32.PACK_AB R128, R27, R128 ;  /* 0x000000801b80723e */ /* 0x000fe200000010ff */
[----:B------:R-:W2:Y:S01]  /*4c70*/  MUFU.EX2 R14, R14 ;  /* 0x0000000e000e7308 */ /* 0x000ea20000000800 */
[----:B0-----:R-:W-:Y:S01]  /*4c80*/  FADD.FTZ R36, R56, R45 ;  /* 0x0000002d38247221 */ /* 0x001fe20000010000 */
[----:B------:R-:W-:-:S02]  /*4c90*/  F2FP.BF16.F32.PACK_AB R145, R28, R145 ;  /* 0x000000911c91723e */ /* 0x000fc400000010ff */
[----:B------:R-:W-:-:S04]  /*4ca0*/  F2FP.BF16.F32.PACK_AB R147, R56, R147 ;  /* 0x000000933893723e */ /* 0x000fc800000010ff */
        /* <DEDUP_REMOVED lines=9> */
[----:B------:R-:W-:Y:S01]  /*4d40*/  FADD.FTZ R45, R27, R38 ;  /* 0x000000261b2d7221 */ /* 0x000fe20000010000 */
[----:B------:R-:W-:-:S03]  /*4d50*/  F2FP.BF16.F32.PACK_AB R143, R8, R143 ;  /* 0x0000008f088f723e */ /* 0x000fc600000010ff */
[----:B------:R-:W-:Y:S01]  /*4d60*/  FADD.FTZ R38, R130, R45 ;  /* 0x0000002d82267221 */ /* 0x000fe20000010000 */
[----:B------:R-:W-:Y:S01]  /*4d70*/  F2FP.BF16.F32.PACK_AB R130, R33, R130 ;  /* 0x000000822182723e */ /* 0x000fe200000010ff */
[----:B------:R-:W1:Y:S01]  /*4d80*/  MUFU.EX2 R139, R139 ;  /* 0x0000008b008b7308 */ /* 0x000e620000000800 */
[----:B--2---:R-:W-:Y:S01]  /*4d90*/  FADD.FTZ R3, R137, R36 ;  /* 0x0000002489037221 */ /* 0x004fe20000010000 */
[----:B------:R-:W-:-:S06]  /*4da0*/  FADD.FTZ R5, R33, R38 ;  /* 0x0000002621057221 */ /* 0x000fcc0000010000 */
        /* <DEDUP_REMOVED lines=59> */
[----:B------:R-:W-:Y:S01]  /*5160*/  F2FP.BF16.F32.PACK_AB R121, R121, R12 ;  /* 0x0000000c7979723e */ /* 0x000fe200000010ff */
[----:B------:R-:W-:-:S05]  /*5170*/  VIADD R0, R88, 0xfffffffe ;  /* 0xfffffffe58007836 */ /* 0x000fca0000000000 */
[----:B------:R-:W2:Y:S01]  /*5180*/  MUFU.EX2 R41, R41 ;  /* 0x0000002900297308 */ /* 0x000ea20000000800 */
[----:B0-----:R-:W-:Y:S01]  /*5190*/  FADD.FTZ R2, R24, R5 ;  /* 0x0000000518027221 */ /* 0x001fe20000010000 */
[C---:B-1----:R-:W-:Y:S01]  /*51a0*/  FADD.FTZ R3, R25.reuse, R38 ;  /* 0x0000002619037221 */ /* 0x042fe20000010000 */
[----:B------:R-:W-:Y:S02]  /*51b0*/  F2FP.BF16.F32.PACK_AB R122, R25, R122 ;  /* 0x0000007a197a723e */ /* 0x000fe400000010ff */
        /* <DEDUP_REMOVED lines=13> */
.L_x_1052:
[----:B------:R-:W-:-:S11]  /*5290*/  UISETP.NE.AND UP2, UPT, UR7, 0x1, UPT ;  /* 0x000000010700788c */ /* 0x000fd6000bf45270 */
[----:B------:R-:W-:Y:S02]  /*52a0*/  @UP2 ULDC.64 UR18, c[0x0][0x9e8] ;  /* 0x00027a0000122ab9 */ /* 0x000fe40000000a00 */
[----:B------:R-:W-:-:S04]  /*52b0*/  UIMAD.WIDE.U32 UR10, UR14, UR18, URZ ;  /* 0x000000120e0a72a5 */ /* 0x000fc8000f8e003f */
[----:B------:R-:W-:-:S12]  /*52c0*/  @UP2 USHF.R.U32.HI UR14, URZ, UR19, UR11 ;  /* 0x000000133f0e2299 */ /* 0x000fd8000801160b */
.L_x_1053:
[----:B------:R-:W-:-:S04]  /*52d0*/  UIMAD UR7, UR14, UR7, UR7 ;  /* 0x000000070e0772a4 */ /* 0x000fc8000f8e0207 */
[----:B------:R-:W-:-:S04]  /*52e0*/  UISETP.LT.AND UP2, UPT, UR6, UR7, UPT ;  /* 0x000000070600728c */ /* 0x000fc8000bf41270 */
[----:B------:R-:W-:-:S12]  /*52f0*/  USEL UR6, UR6, UR7, UP2 ;  /* 0x0000000706067287 */ /* 0x000fd80009000000 */
.L_x_1051:
        /* <DEDUP_REMOVED lines=26> */
[----:B------:R-:W-:-:S05]  /*54a0*/  ULDC UR23, c[0x0][0x9e0] ;  /* 0x0002780000177ab9 */ /* 0x000fca0000000800 */
.L_x_1071:
        /* <DEDUP_REMOVED lines=9> */
.L_x_1056:
[----:B------:R-:W-:Y:S01]  /*5540*/  ULEA UR6, UR26, UR45, 0x3 ;  /* 0x0000002d1a067291 */ /* 0x000fe2000f8e183f */
[----:B------:R-:W-:-:S05]  /*5550*/  IMAD.U32 R5, RZ, RZ, UR25 ;  /* 0x00000019ff057e24 */ /* 0x000fca000f8e00ff */
[----:B------:R-:W-:-:S04]  /*5560*/  SHF.L.U32 R5, R5, 0x1f, RZ ;  /* 0x0000001f05057819 */ /* 0x000fc800000006ff */
[----:B------:R0:W1:Y:S01]  /*5570*/  SYNCS.PHASECHK.TRANS64.TRYWAIT P2, [UR6+0x16830], R5 ;  /* 0x01683005ff0075a7 */ /* 0x0000620008040146 */
[----:B------:R-:W-:Y:S05]  /*5580*/  @!P0 BRA `(.L_x_1057) ;  /* 0x0000000000048947 */ /* 0x000fea0003800000 */
[----:B------:R-:W-:Y:S01]  /*5590*/  BPT.TRAP 0x1 ;  /* 0x000000040000795c */ /* 0x000fe20000300000 */
.L_x_1057:
[----:B-1----:R-:W-:Y:S05]  /*55a0*/  @P2 BRA `(.L_x_1055) ;  /* 0x0000000000082947 */ /* 0x002fea0003800000 */
[----:B------:R-:W1:Y:S02]  /*55b0*/  SYNCS.PHASECHK.TRANS64.TRYWAIT P2, [UR6+0x16830], R5 ;  /* 0x01683005ff0075a7 */ /* 0x000e640008040146 */
[----:B-1----:R-:W-:Y:S05]  /*55c0*/  @!P2 BRA `(.L_x_1058) ;  /* 0x0000010c0030a947 */ /* 0x002fea0003800000 */
.L_x_1055:
        /* <DEDUP_REMOVED lines=25> */
.L_x_1060:
[----:B------:R-:W-:Y:S01]  /*5760*/  ULEA UR6, UR37, UR45, 0x3 ;  /* 0x0000002d25067291 */ /* 0x000fe2000f8e183f */
[----:B------:R-:W-:-:S05]  /*5770*/  IMAD.U32 R5, RZ, RZ, UR46 ;  /* 0x0000002eff057e24 */ /* 0x000fca000f8e00ff */
[----:B------:R-:W-:-:S04]  /*5780*/  SHF.L.U32 R5, R5, 0x1f, RZ ;  /* 0x0000001f05057819 */ /* 0x000fc800000006ff */
[----:B------:R0:W1:Y:S01]  /*5790*/  SYNCS.PHASECHK.TRANS64.TRYWAIT P2, [UR6+0x16850], R5 ;  /* 0x01685005ff0075a7 */ /* 0x0000620008040146 */
[----:B------:R-:W-:Y:S05]  /*57a0*/  @!P0 BRA `(.L_x_1061) ;  /* 0x0000000000048947 */ /* 0x000fea0003800000 */
[----:B------:R-:W-:Y:S01]  /*57b0*/  BPT.TRAP 0x1 ;  /* 0x000000040000795c */ /* 0x000fe20000300000 */
.L_x_1061:
[----:B-1----:R-:W-:Y:S05]  /*57c0*/  @P2 BRA `(.L_x_1059) ;  /* 0x0000000000082947 */ /* 0x002fea0003800000 */
[----:B------:R-:W1:Y:S02]  /*57d0*/  SYNCS.PHASECHK.TRANS64.TRYWAIT P2, [UR6+0x16850], R5 ;  /* 0x01685005ff0075a7 */ /* 0x000e640008040146 */
[----:B-1----:R-:W-:Y:S05]  /*57e0*/  @!P2 BRA `(.L_x_1062) ;  /* 0x0000010800c0a947 */ /* 0x002fea0003800000 */
.L_x_1059:
[----:B------:R-:W-:Y:S01]  /*57f0*/  UIADD3 UR6, UR45, 0x400, URZ ;  /* 0x000004002d067890 */ /* 0x000fe2000fffe03f */
[----:B------:R-:W-:Y:S01]  /*5800*/  WARPGROUP.ARRIVE ;  /* 0x00000000000079c5 */ /* 0x000fe20000000000 */
[----:B------:R-:W-:Y:S01]  /*5810*/  UMOV UR7, 0x40000040 ;  /* 0x4000004000077882 */ /* 0x000fe20000000000 */
[----:B------:R-:W-:Y:S01]  /*5820*/  PLOP3.LUT P2, PT, PT, PT, UP0, 0x80, 0x0 ;  /* 0x000000000000781c */ /* 0x000fe20003f4f008 */
[----:B------:R-:W-:Y:S01]  /*5830*/  USHF.R.U32.HI UR6, URZ, 0x4, UR6 ;  /* 0x000000043f067899 */ /* 0x000fe20008011606 */
[----:B01----:R-:W-:Y:S01]  /*5840*/  FMUL.FTZ R5, R24, UR24 ;  /* 0x0000001818057c20 */ /* 0x003fe20008410000 */
[----:B------:R-:W-:Y:S01]  /*5850*/  FMUL.FTZ R24, R36, UR24 ;  /* 0x0000001824187c20 */ /* 0x000fe20008410000 */
[----:B------:R-:W-:Y:S01]  /*5860*/  FMUL.FTZ R36, R44, UR24 ;  /* 0x000000182c247c20 */ /* 0x000fe20008410000 */
[----:B------:R-:W-:Y:S01]  /*5870*/  ULOP3.LUT UR6, UR6, 0x3fff, URZ, 0xc0, !UPT ;  /* 0x00003fff06067892 */ /* 0x000fe2000f8ec03f */
[----:B------:R-:W-:Y:S01]  /*5880*/  FMUL.FTZ R44, R55, UR24 ;  /* 0x00000018372c7c20 */ /* 0x000fe20008410000 */
[----:B------:R-:W-:Y:S01]  /*5890*/  PLOP3.LUT P3, PT, PT, PT, UP0, 0x80, 0x0 ;  /* 0x000000000000781c */ /* 0x000fe20003f6f008 */
[----:B------:R-:W-:Y:S01]  /*58a0*/  FMUL.FTZ R55, R61, UR24 ;  /* 0x000000183d377c20 */ /* 0x000fe20008410000 */
[----:B------:R-:W-:Y:S01]  /*58b0*/  ULEA UR10, UR37, UR6, 0xa ;  /* 0x00000006250a7291 */ /* 0x000fe2000f8e503f */
[----:B------:R-:W-:Y:S01]  /*58c0*/  FMUL.FTZ R61, R74, UR24 ;  /* 0x000000184a3d7c20 */ /* 0x000fe20008410000 */
[----:B------:R-:W-:Y:S01]  /*58d0*/  FMUL.FTZ R74, R76, UR24 ;  /* 0x000000184c4a7c20 */ /* 0x000fe20008410000 */
[----:B------:R-:W-:-:S02]  /*58e0*/  VIADD R76, R17, UR41 ;  /* 0x00000029114c7c36 */ /* 0x000fc40008000000 */
        /* <DEDUP_REMOVED lines=34> */
[----:B------:R-:W-:-:S02]  /*5b10*/  IMAD.U32 R33, RZ, RZ, UR26 ;  /* 0x0000001aff217e24 */ /* 0x000fc4000f8e00ff */
        /* <DEDUP_REMOVED lines=26> */
[----:B------:R-:W-:Y:S01]  /*5cc0*/  @!P1 LEA R33, R33, UR45, 0x3 ;  /* 0x0000002d21219c11 */ /* 0x000fe2000f8e18ff */
[----:B------:R-:W-:Y:S01]  /*5cd0*/  IMAD R79, R16, -0x2, R79 ;  /* 0xfffffffe104f7824 */ /* 0x000fe200078e024f */
[----:B------:R-:W0:Y:S01]  /*5ce0*/  MUFU.TANH R5, R5 ;  /* 0x0000000500057308 */ /* 0x000e220000002400 */
[----:B------:R-:W-:-:S02]  /*5cf0*/  IMAD.U32 R78, RZ, RZ, UR38 ;  /* 0x00000026ff4e7e24 */ /* 0x000fc4000f8e00ff */
[----:B------:R-:W-:-:S03]  /*5d00*/  @!P1 VIADD R33, R33, 0x16840 ;  /* 0x0001684021219836 */ /* 0x000fc60000000000 */
[----:B------:R-:W-:Y:S02]  /*5d10*/  IADD3 R81, -R78, UR42, R79 ;  /* 0x0000002a4e517c10 */ /* 0x000fe4000fffe14f */
[----:B------:R-:W1:Y:S01]  /*5d20*/  MUFU.TANH R8, R8 ;  /* 0x0000000800087308 */ /* 0x000e620000002400 */
[----:B------:R-:W-:Y:S02]  /*5d30*/  @!P1 PRMT R33, RZ, 0x654, R33 ;  /* 0x00000654ff219816 */ /* 0x000fe40000000021 */
[C---:B------:R-:W-:Y:S02]  /*5d40*/  VIADD R79, R81.reuse, UR23 ;  /* 0x00000017514f7c36 */ /* 0x040fe40008000000 */
[----:B------:R-:W-:-:S03]  /*5d50*/  VIADD R81, R81, UR21 ;  /* 0x0000001551517c36 */ /* 0x000fc60008000000 */
[----:B------:R-:W2:Y:S01]  /*5d60*/  MUFU.TANH R7, R7 ;  /* 0x0000000700077308 */ /* 0x000ea20000002400 */
[----:B------:R-:W-:Y:S02]  /*5d70*/  WARPGROUP.DEPBAR.LE gsb0, 0x0 ;  /* 0x00008000000079c5 */ /* 0x000fe40000010000 */
[----:B------:R-:W-:-:S06]  /*5d80*/  WARPGROUP.ARRIVE ;  /* 0x00000000000079c5 */ /* 0x000fcc0000000000 */
[----:B------:R-:W3:Y:S01]  /*5d90*/  S2R R151, SR_TID.X ;  /* 0x0000000000977919 */ /* 0x000ee20000002100 */
[----:B------:R-:W4:Y:S01]  /*5da0*/  MUFU.TANH R9, R9 ;  /* 0x0000000900097308 */ /* 0x000f220000002400 */
        /* <DEDUP_REMOVED lines=45> */
[----:B------:R-:W-:Y:S01]  /*6080*/  WARPGROUP.ARRIVE ;  /* 0x00000000000079c5 */ /* 0x000fe20000000000 */
[----:B------:R-:W-:-:S04]  /*6090*/  FMUL.FTZ R138, R85, UR24 ;  /* 0x00000018558a7c20 */ /* 0x000fc80008410000 */
        /* <DEDUP_REMOVED lines=15> */
[----:B------:R-:W-:Y:S01]  /*6190*/  FMUL.FTZ R132, R80, UR24 ;  /* 0x0000001850847c20 */ /* 0x000fe20008410000 */
[----:B------:R-:W-:-:S03]  /*61a0*/  FMUL.FTZ R134, R84, UR24 ;  /* 0x0000001854867c20 */ /* 0x000fc60008410000 */
        /* <DEDUP_REMOVED lines=31> */
[----:B------:R-:W-:Y:S01]  /*63a0*/  @P2 IMAD.HI.U32 R32, R76, UR6, RZ ;  /* 0x000000064c202c27 */ /* 0x000fe2000f8e00ff */
[----:B------:R-:W-:Y:S01]  /*63b0*/  @UP0 ULDC UR6, c[0x0][0x450] ;  /* 0x0001140000060ab9 */ /* 0x000fe20000000800 */
[----:B---3--:R-:W-:-:S03]  /*63c0*/  ISETP.GE.U32.AND P2, PT, R151, 0x180, PT ;  /* 0x000001809700780c */ /* 0x008fc60003f46070 */
[----:B------:R-:W-:Y:S01]  /*63d0*/  @P3 SHF.R.U32.HI R76, RZ, UR6, R32 ;  /* 0x00000006ff4c3c19 */ /* 0x000fe20008011620 */
[----:B------:R-:W-:-:S04]  /*63e0*/  VIADD R32, R22, 0x9 ;  /* 0x0000000916207836 */ /* 0x000fc80000000000 */
[----:B------:R-:W3:Y:S01]  /*63f0*/  SHFL.IDX PT, R72, R76, RZ, 0x1c1f ;  /* 0x001c1fff4c487589 */ /* 0x000ee200000e0000 */
[----:B------:R-:W-:Y:S02]  /*6400*/  SEL R32, R32, 0x9, !P2 ;  /* 0x0000000920207807 */ /* 0x000fe40005000000 */
[----:B------:R-:W-:Y:S01]  /*6410*/  PLOP3.LUT P2, PT, PT, PT, UP1, 0x40, 0x0 ;  /* 0x000000000000781c */ /* 0x000fe20003f4e818 */
[--C-:B---3--:R-:W-:Y:S02]  /*6420*/  IMAD.IADD R83, R79, 0x1, R72.reuse ;  /* 0x000000014f537824 */ /* 0x108fe400078e0248 */
[----:B------:R-:W-:Y:S01]  /*6430*/  IMAD.IADD R85, R81, 0x1, R72 ;  /* 0x0000000151557824 */ /* 0x000fe200078e0248 */
[----:B------:R-:W-:Y:S02]  /*6440*/  WARPGROUP.DEPBAR.LE gsb0, 0x0 ;  /* 0x00008000000079c5 */ /* 0x000fe40000010000 */
[----:B------:R3:W-:Y:S06]  /*6450*/  BAR.ARV R32, 0x100 ;  /* 0x000400200000751d */ /* 0x0007ec0000002000 */
[----:B------:R3:W-:Y:S01]  /*6460*/  @!P1 SYNCS.ARRIVE.TRANS64.RED.A1T0 RZ, [R33+URZ], RZ ;  /* 0x000000ff21ff99a7 */ /* 0x0007e2000810043f */
[----:B012-4-:R-:W-:Y:S05]  /*6470*/  @P2 BRA `(.L_x_1063) ;  /* 0x00000000005c2947 */ /* 0x017fea0003800000 */
[----:B---3--:R-:W-:Y:S01]  /*6480*/  IMAD.U32 R33, RZ, RZ, UR38 ;  /* 0x00000026ff217e24 */ /* 0x008fe2000f8e00ff */
[----:B------:R-:W-:Y:S04]  /*6490*/  BSSY B0, `(.L_x_1064) ;  /* 0x0000011000007945 */ /* 0x000fe80003800000 */
[----:B------:R-:W-:-:S04]  /*64a0*/  IADD3 R72, -R33, UR42, R72 ;  /* 0x0000002a21487c10 */ /* 0x000fc8000fffe148 */
        /* <DEDUP_REMOVED lines=10> */
.L_x_1065:
[----:B------:R-:W-:-:S05]  /*6550*/  IMAD.U32 R78, RZ, RZ, UR22 ;  /* 0x00000016ff4e7e24 */ /* 0x000fca000f8e00ff */
[----:B------:R-:W-:-:S13]  /*6560*/  ISETP.NE.AND P2, PT, R78, 0x1, PT ;  /* 0x000000014e00780c */ /* 0x000fda0003f45270 */
[----:B------:R-:W0:Y:S02]  /*6570*/  @P2 LDC.64 R32, c[0x0][0x9e8] ;  /* 0x00027a00ff202b82 */ /* 0x000e240000000a00 */
[----:B0-----:R-:W-:-:S05]  /*6580*/  @P2 IMAD.HI.U32 R32, R72, R32, RZ ;  /* 0x0000002048202227 */ /* 0x001fca00078e00ff */
[----:B------:R-:W-:-:S07]  /*6590*/  @P2 SHF.R.U32.HI R72, RZ, R33, R32 ;  /* 0x00000021ff482219 */ /* 0x000fce0000011620 */
.L_x_1066:
[----:B------:R-:W-:Y:S05]  /*65a0*/  BSYNC B0 ;  /* 0x0000000000007941 */ /* 0x000fea0003800000 */
.L_x_1064:
[----:B------:R-:W-:-:S04]  /*65b0*/  IMAD R33, R72, R78, -R77 ;  /* 0x0000004e48217224 */ /* 0x000fc800078e0a4d */
[----:B------:R-:W-:-:S05]  /*65c0*/  IMAD R32, R16, -0x2, R33 ;  /* 0xfffffffe10207824 */ /* 0x000fca00078e0221 */
[----:B------:R-:W-:Y:S02]  /*65d0*/  VIADDMNMX R83, R32, R78, R83, PT ;  /* 0x0000004e20537246 */ /* 0x000fe40003800153 */
[----:B------:R-:W-:-:S07]  /*65e0*/  VIMNMX R85, R85, R32, !PT ;  /* 0x0000002055557248 */ /* 0x000fce0007fe0100 */
.L_x_1063:
[----:B------:R-:W-:Y:S01]  /*65f0*/  ISETP.GT.AND P2, PT, R0, -0x1, PT ;  /* 0xffffffff0000780c */ /* 0x000fe20003f44270 */
[----:B---3--:R-:W0:Y:S03]  /*6600*/  SHFL.IDX PT, R32, R76, 0x1, 0x1c1f ;  /* 0x003c1f004c207f89 */ /* 0x008e2600000e0000 */
[C---:B------:R-:W-:Y:S02]  /*6610*/  ISETP.GT.AND P5, PT, R85.reuse, RZ, P2 ;  /* 0x000000ff5500720c */ /* 0x040fe400017a4270 */
[----:B------:R-:W-:Y:S02]  /*6620*/  ISETP.GT.AND P4, PT, R85, 0x1, P2 ;  /* 0x000000015500780c */ /* 0x000fe40001784270 */
        /* <DEDUP_REMOVED lines=8> */
[----:B------:R-:W-:Y:S02]  /*66b0*/  ISETP.GT.AND P5, PT, R85, 0x20, P2 ;  /* 0x000000205500780c */ /* 0x000fe400017a4270 */
[C---:B------:R-:W-:Y:S02]  /*66c0*/  ISETP.LT.OR P6, PT, R83.reuse, 0x9, P6 ;  /* 0x000000095300780c */ /* 0x040fe400037c1670 */
[C---:B------:R-:W-:Y:S02]  /*66d0*/  ISETP.LT.OR P3, PT, R83.reuse, 0xa, P3 ;  /* 0x0000000a5300780c */ /* 0x040fe40001f61670 */
[----:B------:R-:W-:Y:S02]  /*66e0*/  ISETP.LT.OR P5, PT, R83, 0x21, P5 ;  /* 0x000000215300780c */ /* 0x000fe40002fa1670 */
[----:B------:R-:W-:Y:S02]  /*66f0*/  FSEL R72, R8, -INF , !P4 ;  /* 0xff80000008487808 */ /* 0x000fe40006000000 */
[----:B------:R-:W-:-:S02]  /*6700*/  FSEL R10, R10, -INF , !P6 ;  /* 0xff8000000a0a7808 */ /* 0x000fc40007000000 */
[----:B------:R-:W-:Y:S02]  /*6710*/  FSEL R12, R12, -INF , !P3 ;  /* 0xff8000000c0c7808 */ /* 0x000fe40005800000 */
[C---:B------:R-:W-:Y:S02]  /*6720*/  ISETP.GT.AND P4, PT, R85.reuse, 0x11, P2 ;  /* 0x000000115500780c */ /* 0x040fe40001784270 */
        /* <DEDUP_REMOVED lines=25> */
[----:B------:R-:W-:Y:S02]  /*68c0*/  ISETP.GT.AND P3, PT, R85, 0x39, P2 ;  /* 0x000000395500780c */ /* 0x000fe40001764270 */
[----:B------:R-:W-:Y:S01]  /*68d0*/  FSEL R80, R47, -INF , !P5 ;  /* 0xff8000002f507808 */ /* 0x000fe20006800000 */
[----:B0-----:R-:W-:Y:S01]  /*68e0*/  IMAD.IADD R47, R81, 0x1, R32 ;  /* 0x00000001512f7824 */ /* 0x001fe200078e0220 */
[----:B------:R-:W-:-:S02]  /*68f0*/  ISETP.GT.AND P5, PT, R85, 0x50, P2 ;  /* 0x000000505500780c */ /* 0x000fc400017a4270 */
[C---:B------:R-:W-:Y:S02]  /*6900*/  ISETP.LT.OR P4, PT, R83.reuse, 0x32, P4 ;  /* 0x000000325300780c */ /* 0x040fe40002781670 */
[C---:B------:R-:W-:Y:S02]  /*6910*/  ISETP.LT.OR P6, PT, R83.reuse, 0x39, P6 ;  /* 0x000000395300780c */ /* 0x040fe400037c1670 */
[C---:B------:R-:W-:Y:S02]  /*6920*/  ISETP.LT.OR P3, PT, R83.reuse, 0x3a, P3 ;  /* 0x0000003a5300780c */ /* 0x040fe40001f61670 */
[----:B------:R-:W-:Y:S02]  /*6930*/  ISETP.LT.OR P5, PT, R83, 0x51, P5 ;  /* 0x000000515300780c */ /* 0x000fe40002fa1670 */
[----:B------:R-:W-:Y:S02]  /*6940*/  FSEL R42, R42, -INF , !P4 ;  /* 0xff8000002a2a7808 */ /* 0x000fe40006000000 */
[----:B------:R-:W-:-:S02]  /*6950*/  FSEL R76, R43, -INF , !P6 ;  /* 0xff8000002b4c7808 */ /* 0x000fc40007000000 */
[----:B------:R-:W-:Y:S01]  /*6960*/  FSEL R78, R45, -INF , !P3 ;  /* 0xff8000002d4e7808 */ /* 0x000fe20005800000 */
[----:B------:R-:W-:Y:S01]  /*6970*/  IMAD.IADD R45, R79, 0x1, R32 ;  /* 0x000000014f2d7824 */ /* 0x000fe200078e0220 */
        /* <DEDUP_REMOVED lines=33> */
[----:B------:R-:W-:Y:S02]  /*6b90*/  FSEL R74, R74, -INF , !P6 ;  /* 0xff8000004a4a7808 */ /* 0x000fe40007000000 */
[----:B------:R-:W-:-:S02]  /*6ba0*/  FSEL R130, R73, -INF , !P3 ;  /* 0xff80000049827808 */ /* 0x000fc40005800000 */
[C---:B------:R-:W-:Y:S02]  /*6bb0*/  ISETP.GT.AND P4, PT, R85.reuse, 0x71, P2 ;  /* 0x000000715500780c */ /* 0x040fe40001784270 */
        /* <DEDUP_REMOVED lines=9> */
[----:B------:R-:W-:Y:S01]  /*6c50*/  IMAD.U32 R33, RZ, RZ, UR38 ;  /* 0x00000026ff217e24 */ /* 0x000fe2000f8e00ff */
        /* <DEDUP_REMOVED lines=12> */
.L_x_1069:
[----:B------:R-:W-:-:S05]  /*6d20*/  IMAD.U32 R51, RZ, RZ, UR22 ;  /* 0x00000016ff337e24 */ /* 0x000fca000f8e00ff */
[----:B------:R-:W-:-:S13]  /*6d30*/  ISETP.NE.AND P3, PT, R51, 0x1, PT ;  /* 0x000000013300780c */ /* 0x000fda0003f65270 */
[----:B------:R-:W0:Y:S02]  /*6d40*/  @P3 LDC.64 R32, c[0x0][0x9e8] ;  /* 0x00027a00ff203b82 */ /* 0x000e240000000a00 */
[----:B0-----:R-:W-:-:S05]  /*6d50*/  @P3 IMAD.HI.U32 R32, R8, R32, RZ ;  /* 0x0000002008203227 */ /* 0x001fca00078e00ff */
[----:B------:R-:W-:-:S07]  /*6d60*/  @P3 SHF.R.U32.HI R8, RZ, R33, R32 ;  /* 0x00000021ff083219 */ /* 0x000fce0000011620 */
.L_x_1070:
[----:B------:R-:W-:Y:S05]  /*6d70*/  BSYNC B0 ;  /* 0x0000000000007941 */ /* 0x000fea0003800000 */
.L_x_1068:
[----:B------:R-:W-:-:S04]  /*6d80*/  IMAD R77, R8, R51, -R77 ;  /* 0x00000033084d7224 */ /* 0x000fc800078e0a4d */
[----:B------:R-:W-:-:S05]  /*6d90*/  IMAD R8, R16, -0x2, R77 ;  /* 0xfffffffe10087824 */ /* 0x000fca00078e024d */
[----:B------:R-:W-:Y:S02]  /*6da0*/  VIADDMNMX R45, R8, R51, R45, PT ;  /* 0x00000033082d7246 */ /* 0x000fe4000380012d */
[----:B------:R-:W-:-:S07]  /*6db0*/  VIMNMX R47, R47, R8, !PT ;  /* 0x000000082f2f7248 */ /* 0x000fce0007fe0100 */
.L_x_1067:
[----:B------:R-:W-:Y:S01]  /*6dc0*/  FMNMX.FTZ R33, R5, R4, !PT ;  /* 0x0000000405217209 */ /* 0x000fe20007810000 */
[----:B------:R-:W0:Y:S01]  /*6dd0*/  LDC R43, c[0x0][0x988] ;  /* 0x00026200ff2b7b82 */ /* 0x000e220000000800 */
[----:B------:R-:W-:Y:S01]  /*6de0*/  ISETP.GT.AND P4, PT, R47, 0x1, P2 ;  /* 0x000000012f00780c */ /* 0x000fe20001784270 */
[----:B------:R-:W-:Y:S01]  /*6df0*/  UMOV UR46, UR25 ;  /* 0x00000019002e7c82 */ /* 0x000fe20008000000 */
        /* <DEDUP_REMOVED lines=19> */
[C---:B------:R-:W-:Y:S02]  /*6f30*/  ISETP.GT.AND P4, PT, R47.reuse, RZ, P2 ;  /* 0x000000ff2f00720c */ /* 0x040fe40001784270 */
[----:B------:R-:W-:Y:S02]  /*6f40*/  FMNMX.FTZ R33, R38, R33, !PT ;  /* 0x0000002126217209 */ /* 0x000fe40007810000 */
[----:B------:R-:W-:-:S02]  /*6f50*/  ISETP.GT.AND P3, PT, R47, 0x9, P2 ;  /* 0x000000092f00780c */ /* 0x000fc40001764270 */
[----:B------:R-:W-:Y:S02]  /*6f60*/  FMNMX.FTZ R33, R40, R33, !PT ;  /* 0x0000002128217209 */ /* 0x000fe40007810000 */
[C---:B------:R-:W-:Y:S02]  /*6f70*/  ISETP.LT.OR P6, PT, R45.reuse, 0x9, P6 ;  /* 0x000000092d00780c */ /* 0x040fe400037c1670 */
[----:B------:R-:W-:Y:S02]  /*6f80*/  FMNMX.FTZ R33, R42, R33, !PT ;  /* 0x000000212a217209 */ /* 0x000fe40007810000 */
[C---:B------:R-:W-:Y:S02]  /*6f90*/  ISETP.LT.OR P4, PT, R45.reuse, 0x1, P4 ;  /* 0x000000012d00780c */ /* 0x040fe40002781670 */
[----:B------:R-:W-:Y:S02]  /*6fa0*/  FMNMX.FTZ R33, R76, R33, !PT ;  /* 0x000000214c217209 */ /* 0x000fe40007810000 */
[----:B------:R-:W-:-:S02]  /*6fb0*/  ISETP.LT.OR P3, PT, R45, 0xa, P3 ;  /* 0x0000000a2d00780c */ /* 0x000fc40001f61670 */
[----:B------:R-:W-:Y:S02]  /*6fc0*/  FMNMX.FTZ R33, R78, R33, !PT ;  /* 0x000000214e217209 */ /* 0x000fe40007810000 */
[----:B------:R-:W-:Y:S02]  /*6fd0*/  FSEL R140, R11, -INF , !P6 ;  /* 0xff8000000b8c7808 */ /* 0x000fe40007000000 */
[----:B------:R-:W-:Y:S02]  /*6fe0*/  FMNMX.FTZ R33, R80, R33, !PT ;  /* 0x0000002150217209 */ /* 0x000fe40007810000 */
[----:B------:R-:W-:Y:S02]  /*6ff0*/  FSEL R11, R7, -INF , !P4 ;  /* 0xff800000070b7808 */ /* 0x000fe40006000000 */
[----:B------:R-:W-:Y:S02]  /*7000*/  FMNMX.FTZ R33, R82, R33, !PT ;  /* 0x0000002152217209 */ /* 0x000fe40007810000 */
[----:B------:R-:W-:-:S02]  /*7010*/  ISETP.GT.AND P5, PT, R47, 0x10, P2 ;  /* 0x000000102f00780c */ /* 0x000fc400017a4270 */
[----:B------:R-:W-:Y:S02]  /*7020*/  FMNMX.FTZ R33, R84, R33, !PT ;  /* 0x0000002154217209 */ /* 0x000fe40007810000 */
[----:B------:R-:W-:Y:S02]  /*7030*/  FSEL R142, R13, -INF , !P3 ;  /* 0xff8000000d8e7808 */ /* 0x000fe40005800000 */
[----:B------:R-:W-:Y:S02]  /*7040*/  FMNMX.FTZ R33, R86, R33, !PT ;  /* 0x0000002156217209 */ /* 0x000fe40007810000 */
[----:B------:R-:W-:Y:S02]  /*7050*/  FMNMX.FTZ R13, R11, R6, !PT ;  /* 0x000000060b0d7209 */ /* 0x000fe40007810000 */
[----:B------:R-:W-:Y:S02]  /*7060*/  FMNMX.FTZ R33, R56, R33, !PT ;  /* 0x0000002138217209 */ /* 0x000fe40007810000 */
[----:B------:R-:W-:-:S02]  /*7070*/  ISETP.LT.OR P5, PT, R45, 0x11, P5 ;  /* 0x000000112d00780c */ /* 0x000fc40002fa1670 */
[----:B------:R-:W-:Y:S02]  /*7080*/  FMNMX.FTZ R33, R120, R33, !PT ;  /* 0x0000002178217209 */ /* 0x000fe40007810000 */
[----:B------:R-:W-:Y:S02]  /*7090*/  FMNMX.FTZ R13, R32, R13, !PT ;  /* 0x0000000d200d7209 */ /* 0x000fe40007810000 */
[----:B------:R-:W-:Y:S02]  /*70a0*/  FMNMX.FTZ R33, R122, R33, !PT ;  /* 0x000000217a217209 */ /* 0x000fe40007810000 */
[----:B------:R-:W-:Y:S02]  /*70b0*/  FSEL R144, R15, -INF , !P5 ;  /* 0xff8000000f907808 */ /* 0x000fe40006800000 */
[----:B------:R-:W-:Y:S02]  /*70c0*/  FMNMX.FTZ R33, R124, R33, !PT ;  /* 0x000000217c217209 */ /* 0x000fe40007810000 */
[----:B------:R-:W-:-:S02]  /*70d0*/  FMNMX.FTZ R13, R140, R13, !PT ;  /* 0x0000000d8c0d7209 */ /* 0x000fc40007810000 */
[----:B------:R-:W-:Y:S02]  /*70e0*/  FMNMX.FTZ R33, R126, R33, !PT ;  /* 0x000000217e217209 */ /* 0x000fe40007810000 */
[C---:B------:R-:W-:Y:S02]  /*70f0*/  ISETP.GT.AND P3, PT, R47.reuse, 0x18, P2 ;  /* 0x000000182f00780c */ /* 0x040fe40001764270 */
        /* <DEDUP_REMOVED lines=11> */
[----:B------:R-:W-:Y:S02]  /*71b0*/  ISETP.LT.OR P3, PT, R45, 0x22, P3 ;  /* 0x000000222d00780c */ /* 0x000fe40001f61670 */
[----:B------:R-:W-:Y:S02]  /*71c0*/  FMNMX.FTZ R33, R138, R33, !PT ;  /* 0x000000218a217209 */ /* 0x000fe40007810000 */
[----:B------:R-:W-:Y:S02]  /*71d0*/  FSEL R31, R31, -INF , !P3 ;  /* 0xff8000001f1f7808 */ /* 0x000fe40005800000 */
[----:B------:R-:W-:Y:S01]  /*71e0*/  ISETP.GT.AND P3, PT, R47, 0x29, P2 ;  /* 0x000000292f00780c */ /* 0x000fe20001764270 */
[----:B------:R-:W1:Y:S03]  /*71f0*/  SHFL.BFLY PT, R8, R33, 0x2, 0x1f ;  /* 0x0c401f0021087f89 */ /* 0x000e6600000e0000 */
[----:B------:R-:W-:-:S02]  /*7200*/  ISETP.LT.OR P4, PT, R45, 0x2a, P3 ;  /* 0x0000002a2d00780c */ /* 0x000fc40001f81670 */
[----:B------:R-:W-:Y:S02]  /*7210*/  ISETP.GT.AND P3, PT, R47, 0x31, P2 ;  /* 0x000000312f00780c */ /* 0x000fe40001764270 */
[----:B------:R-:W-:Y:S02]  /*7220*/  FSEL R35, R35, -INF , !P4 ;  /* 0xff80000023237808 */ /* 0x000fe40006000000 */
[----:B------:R-:W-:Y:S02]  /*7230*/  ISETP.GT.AND P4, PT, R47, 0x38, P2 ;  /* 0x000000382f00780c */ /* 0x000fe40001784270 */
[C---:B------:R-:W-:Y:S02]  /*7240*/  ISETP.LT.OR P3, PT, R45.reuse, 0x32, P3 ;  /* 0x000000322d00780c */ /* 0x040fe40001f61670 */
[----:B------:R-:W-:-:S04]  /*7250*/  ISETP.LT.OR P4, PT, R45, 0x39, P4 ;  /* 0x000000392d00780c */ /* 0x000fc80002781670 */
[----:B------:R-:W-:Y:S02]  /*7260*/  FSEL R41, R41, -INF , !P4 ;  /* 0xff80000029297808 */ /* 0x000fe40006000000 */
[----:B------:R-:W-:-:S04]  /*7270*/  ISETP.GT.AND P4, PT, R47, 0x41, P2 ;  /* 0x000000412f00780c */ /* 0x000fc80001784270 */
[----:B------:R-:W-:Y:S02]  /*7280*/  ISETP.LT.OR P4, PT, R45, 0x42, P4 ;  /* 0x000000422d00780c */ /* 0x000fe40002781670 */
[----:B-1----:R-:W-:Y:S02]  /*7290*/  FMNMX.FTZ R51, R33, R8, !PT ;  /* 0x0000000821337209 */ /* 0x002fe40007810000 */
[----:B------:R-:W-:Y:S02]  /*72a0*/  FSEL R48, R48, -INF , !P4 ;  /* 0xff80000030307808 */ /* 0x000fe40006000000 */
[----:B------:R-:W-:Y:S01]  /*72b0*/  ISETP.GT.AND P4, PT, R47, 0x50, P2 ;  /* 0x000000502f00780c */ /* 0x000fe20001784270 */
[----:B------:R-:W1:Y:S03]  /*72c0*/  SHFL.BFLY PT, R8, R51, 0x1, 0x1f ;  /* 0x0c201f0033087f89 */ /* 0x000e6600000e0000 */
[----:B------:R-:W-:-:S04]  /*72d0*/  ISETP.LT.OR P4, PT, R45, 0x51, P4 ;  /* 0x000000512d00780c */ /* 0x000fc80002781670 */
[----:B------:R-:W-:Y:S02]  /*72e0*/  FSEL R52, R52, -INF , !P4 ;  /* 0xff80000034347808 */ /* 0x000fe40006000000 */
[----:B------:R-:W-:-:S04]  /*72f0*/  ISETP.GT.AND P4, PT, R47, 0x59, P2 ;  /* 0x000000592f00780c */ /* 0x000fc80001784270 */
[----:B------:R-:W-:-:S04]  /*7300*/  ISETP.LT.OR P4, PT, R45, 0x5a, P4 ;  /* 0x0000005a2d00780c */ /* 0x000fc80002781670 */
[----:B------:R-:W-:Y:S02]  /*7310*/  FSEL R60, R60, -INF , !P4 ;  /* 0xff8000003c3c7808 */ /* 0x000fe40006000000 */
[----:B------:R-:W-:-:S04]  /*7320*/  ISETP.GT.AND P4, PT, R47, 0x68, P2 ;  /* 0x000000682f00780c */ /* 0x000fc80001784270 */
[----:B------:R-:W-:Y:S02]  /*7330*/  ISETP.LT.OR P4, PT, R45, 0x69, P4 ;  /* 0x000000692d00780c */ /* 0x000fe40002781670 */
[----:B-1----:R-:W-:Y:S02]  /*7340*/  FMNMX.FTZ R8, R51, R8, !PT ;  /* 0x0000000833087209 */ /* 0x002fe40007810000 */
[----:B------:R-:W-:Y:S02]  /*7350*/  FSEL R64, R64, -INF , !P4 ;  /* 0xff80000040407808 */ /* 0x000fe40006000000 */
[C---:B------:R-:W-:Y:S01]  /*7360*/  FSETP.NEU.FTZ.AND P6, PT, R8.reuse, -INF , PT ;  /* 0xff8000000800780b */ /* 0x040fe20003fdd000 */
[C---:B0-----:R-:W-:Y:S01]  /*7370*/  FMUL.FTZ R9, R8.reuse, R43 ;  /* 0x0000002b08097220 */ /* 0x041fe20000410000 */
[----:B------:R-:W-:Y:S02]  /*7380*/  ISETP.GT.AND P4, PT, R47, 0x71, P2 ;  /* 0x000000712f00780c */ /* 0x000fe40001784270 */
[----:B------:R-:W-:-:S02]  /*7390*/  FSEL R57, R8, RZ, P6 ;  /* 0x000000ff08397208 */ /* 0x000fc40003000000 */
[----:B------:R-:W-:Y:S02]  /*73a0*/  FSEL R9, R9, RZ, P6 ;  /* 0x000000ff09097208 */ /* 0x000fe40003000000 */
[----:B------:R-:W-:Y:S01]  /*73b0*/  ISETP.LT.OR P4, PT, R45, 0x72, P4 ;  /* 0x000000722d00780c */ /* 0x000fe20002781670 */
[----:B------:R-:W-:Y:S02]  /*73c0*/  FADD.FTZ R4, -R57, R4 ;  /* 0x0000000439047221 */ /* 0x000fe40000010100 */
[-CC-:B------:R-:W-:Y:S01]  /*73d0*/  FFMA.FTZ R15, R12, R43.reuse, -R9.reuse ;  /* 0x0000002b0c0f7223 */ /* 0x180fe20000010809 */
[-CC-:B------:R-:W-:Y:S01]  /*73e0*/  FFMA.FTZ R148, R5, R43.reuse, -R9.reuse ;  /* 0x0000002b05947223 */ /* 0x180fe20000010809 */
[-CC-:B------:R-:W-:Y:S01]  /*73f0*/  FFMA.FTZ R5, R72, R43.reuse, -R9.reuse ;  /* 0x0000002b48057223 */ /* 0x180fe20000010809 */
[----:B------:R-:W-:Y:S01]  /*7400*/  FSEL R72, R27, -INF , !P5 ;  /* 0xff8000001b487808 */ /* 0x000fe20006800000 */
[----:B------:R0:W-:Y:S01]  /*7410*/  MUFU.EX2 R7, R15 ;  /* 0x0000000f00077308 */ /* 0x0001e20000000800 */
[-CC-:B------:R-:W-:Y:S01]  /*7420*/  FFMA.FTZ R27, R24, R43.reuse, -R9.reuse ;  /* 0x0000002b181b7223 */ /* 0x180fe20000010809 */
[----:B------:R-:W-:Y:S01]  /*7430*/  ISETP.GT.AND P5, PT, R47, 0x28, P2 ;  /* 0x000000282f00780c */ /* 0x000fe200017a4270 */
[-CC-:B------:R-:W-:Y:S01]  /*7440*/  FFMA.FTZ R24, R26, R43.reuse, -R9.reuse ;  /* 0x0000002b1a187223 */ /* 0x180fe20000010809 */
[-CC-:B------:R-:W-:Y:S01]  /*7450*/  FFMA.FTZ R25, R20, R43.reuse, -R9.reuse ;  /* 0x0000002b14197223 */ /* 0x180fe20000010809 */
[-CC-:B------:R-:W-:Y:S01]  /*7460*/  FFMA.FTZ R12, R14, R43.reuse, -R9.reuse ;  /* 0x0000002b0e0c7223 */ /* 0x180fe20000010809 */
[----:B------:R-:W-:Y:S01]  /*7470*/  ISETP.LT.OR P5, PT, R45, 0x29, P5 ;  /* 0x000000292d00780c */ /* 0x000fe20002fa1670 */
[-CC-:B------:R-:W-:Y:S01]  /*7480*/  FFMA.FTZ R33, R30, R43.reuse, -R9.reuse ;  /* 0x0000002b1e217223 */ /* 0x180fe20000010809 */
[----:B------:R-:W-:Y:S01]  /*7490*/  FSEL R20, R39, -INF , !P3 ;  /* 0xff80000027147808 */ /* 0x000fe20005800000 */
[--C-:B------:R-:W-:Y:S01]  /*74a0*/  FFMA.FTZ R36, R36, R43, -R9.reuse ;  /* 0x0000002b24247223 */ /* 0x100fe20000010809 */
[----:B0-----:R-:W-:Y:S01]  /*74b0*/  FMNMX.FTZ R15, R142, R13, !PT ;  /* 0x0000000d8e0f7209 */ /* 0x001fe20007810000 */
[--C-:B------:R-:W-:Y:S01]  /*74c0*/  FFMA.FTZ R40, R40, R43, -R9.reuse ;  /* 0x0000002b28287223 */ /* 0x100fe20000010809 */
[----:B------:R-:W-:Y:S01]  /*74d0*/  FSEL R34, R34, -INF , !P5 ;  /* 0xff80000022227808 */ /* 0x000fe20006800000 */
[----:B------:R0:W-:Y:S01]  /*74e0*/  MUFU.EX2 R13, R25 ;  /* 0x00000019000d7308 */ /* 0x0001e20000000800 */
[----:B------:R-:W-:Y:S01]  /*74f0*/  FMNMX.FTZ R15, R144, R15, !PT ;  /* 0x0000000f900f7209 */ /* 0x000fe20007810000 */
[-CC-:B------:R-:W-:Y:S01]  /*7500*/  FFMA.FTZ R122, R122, R43.reuse, -R9.reuse ;  /* 0x0000002b7a7a7223 */ /* 0x180fe20000010809 */
[----:B------:R-:W-:Y:S01]  /*7510*/  ISETP.GT.AND P5, PT, R47, 0x30, P2 ;  /* 0x000000302f00780c */ /* 0x000fe200017a4270 */
[--C-:B------:R-:W-:Y:S01]  /*7520*/  FFMA.FTZ R10, R10, R43, -R9.reuse ;  /* 0x0000002b0a0a7223 */ /* 0x100fe20000010809 */
[----:B------:R-:W-:Y:S01]  /*7530*/  FMNMX.FTZ R21, R146, R15, !PT ;  /* 0x0000000f92157209 */ /* 0x000fe20007810000 */
[--C-:B------:R-:W-:Y:S01]  /*7540*/  FFMA.FTZ R51, R130, R43, -R9.reuse ;  /* 0x0000002b82337223 */ /* 0x100fe20000010809 */
[----:B------:R-:W-:Y:S01]  /*7550*/  ISETP.LT.OR P5, PT, R45, 0x31, P5 ;  /* 0x000000312d00780c */ /* 0x000fe20002fa1670 */
[----:B------:R1:W-:Y:S01]  /*7560*/  MUFU.EX2 R15, R27 ;  /* 0x0000001b000f7308 */ /* 0x0003e20000000800 */
[----:B------:R-:W-:Y:S01]  /*7570*/  FMNMX.FTZ R21, R150, R21, !PT ;  /* 0x0000001596157209 */ /* 0x000fe20007810000 */
[----:B------:R-:W-:Y:S01]  /*7580*/  FFMA.FTZ R53, R136, R43, -R9 ;  /* 0x0000002b88357223 */ /* 0x000fe20000010809 */
[----:B------:R-:W-:-:S02]  /*7590*/  FSEL R14, R37, -INF , !P5 ;  /* 0xff800000250e7808 */ /* 0x000fc40006800000 */
[----:B------:R-:W-:Y:S01]  /*75a0*/  FMNMX.FTZ R26, R72, R21, !PT ;  /* 0x00000015481a7209 */ /* 0x000fe20007810000 */
[----:B------:R-:W-:Y:S01]  /*75b0*/  FFMA.FTZ R21, R28, R43, -R9 ;  /* 0x0000002b1c157223 */ /* 0x000fe20000010809 */
[----:B------:R-:W-:Y:S01]  /*75c0*/  ISETP.GT.AND P5, PT, R47, 0x39, P2 ;  /* 0x000000392f00780c */ /* 0x000fe200017a4270 */
[----:B------:R-:W-:Y:S01]  /*75d0*/  MUFU.EX2 R148, R148 ;  /* 0x0000009400947308 */ /* 0x000fe20000000800 */
[----:B------:R-:W-:Y:S02]  /*75e0*/  FMNMX.FTZ R26, R29, R26, !PT ;  /* 0x0000001a1d1a7209 */ /* 0x000fe40007810000 */
[----:B------:R-:W-:Y:S02]  /*75f0*/  ISETP.GT.AND P3, PT, R47, 0x40, P2 ;  /* 0x000000402f00780c */ /* 0x000fe40001764270 */
[----:B0-----:R-:W-:Y:S02]  /*7600*/  FMNMX.FTZ R25, R31, R26, !PT ;  /* 0x0000001a1f197209 */ /* 0x001fe40007810000 */
[----:B------:R-:W-:Y:S01]  /*7610*/  ISETP.LT.OR P5, PT, R45, 0x3a, P5 ;  /* 0x0000003a2d00780c */ /* 0x000fe20002fa1670 */
[----:B------:R-:W-:Y:S01]  /*7620*/  MUFU.EX2 R5, R5 ;  /* 0x0000000500057308 */ /* 0x000fe20000000800 */
[----:B------:R-:W-:-:S02]  /*7630*/  FMNMX.FTZ R26, R34, R25, !PT ;  /* 0x00000019221a7209 */ /* 0x000fc40007810000 */
[----:B------:R-:W-:Y:S02]  /*7640*/  FSEL R44, R44, -INF , !P5 ;  /* 0xff8000002c2c7808 */ /* 0x000fe40006800000 */
[----:B------:R-:W-:Y:S02]  /*7650*/  FMNMX.FTZ R25, R35, R26, !PT ;  /* 0x0000001a23197209 */ /* 0x000fe40007810000 */
[----:B------:R-:W-:Y:S01]  /*7660*/  ISETP.LT.OR P3, PT, R45, 0x41, P3 ;  /* 0x000000412d00780c */ /* 0x000fe20001f61670 */
[----:B------:R-:W-:Y:S01]  /*7670*/  MUFU.EX2 R26, R33 ;  /* 0x00000021001a7308 */ /* 0x000fe20000000800 */
[----:B------:R-:W-:Y:S02]  /*7680*/  FMNMX.FTZ R25, R14, R25, !PT ;  /* 0x000000190e197209 */ /* 0x000fe40007810000 */
[----:B------:R-:W-:Y:S02]  /*7690*/  ISETP.GT.AND P5, PT, R47, 0x48, P2 ;  /* 0x000000482f00780c */ /* 0x000fe400017a4270 */
[----:B------:R-:W-:-:S02]  /*76a0*/  FMNMX.FTZ R28, R20, R25, !PT ;  /* 0x00000019141c7209 */ /* 0x000fc40007810000 */
[----:B------:R-:W-:Y:S01]  /*76b0*/  FSEL R46, R46, -INF , !P3 ;  /* 0xff8000002e2e7808 */ /* 0x000fe20005800000 */
[----:B------:R0:W-:Y:S01]  /*76c0*/  MUFU.EX2 R25, R36 ;  /* 0x0000002400197308 */ /* 0x0001e20000000800 */
[----:B-1----:R-:W-:Y:S01]  /*76d0*/  FMNMX.FTZ R27, R41, R28, !PT ;  /* 0x0000001c291b7209 */ /* 0x002fe20007810000 */
[-CC-:B------:R-:W-:Y:S01]  /*76e0*/  FFMA.FTZ R28, R38, R43.reuse, -R9.reuse ;  /* 0x0000002b261c7223 */ /* 0x180fe20000010809 */
[----:B------:R-:W-:Y:S01]  /*76f0*/  ISETP.GT.AND P3, PT, R47, 0x49, P2 ;  /* 0x000000492f00780c */ /* 0x000fe20001764270 */
[--C-:B------:R-:W-:Y:S01]  /*7700*/  FFMA.FTZ R38, R76, R43, -R9.reuse ;  /* 0x0000002b4c267223 */ /* 0x100fe20000010809 */
[----:B------:R-:W-:Y:S02]  /*7710*/  FMNMX.FTZ R27, R44, R27, !PT ;  /* 0x0000001b2c1b7209 */ /* 0x000fe40007810000 */
[C---:B------:R-:W-:Y:S01]  /*7720*/  ISETP.LT.OR P5, PT, R45.reuse, 0x49, P5 ;  /* 0x000000492d00780c */ /* 0x040fe20002fa1670 */
[----:B------:R-:W-:Y:S01]  /*7730*/  MUFU.EX2 R10, R10 ;  /* 0x0000000a000a7308 */ /* 0x000fe20000000800 */
[----:B------:R-:W-:Y:S01]  /*7740*/  FMNMX.FTZ R27, R46, R27, !PT ;  /* 0x0000001b2e1b7209 */ /* 0x000fe20007810000 */
[----:B0-----:R-:W-:Y:S01]  /*7750*/  FFMA.FTZ R36, R42, R43, -R9 ;  /* 0x0000002b2a247223 */ /* 0x001fe20000010809 */
[----:B------:R-:W-:-:S02]  /*7760*/  ISETP.LT.OR P3, PT, R45, 0x4a, P3 ;  /* 0x0000004a2d00780c */ /* 0x000fc40001f61670 */
[----:B------:R-:W-:Y:S02]  /*7770*/  FSEL R30, R49, -INF , !P5 ;  /* 0xff800000311e7808 */ /* 0x000fe40006800000 */
[----:B------:R-:W-:Y:S01]  /*7780*/  FMNMX.FTZ R33, R48, R27, !PT ;  /* 0x0000001b30217209 */ /* 0x000fe20007810000 */
[----:B------:R-:W-:Y:S01]  /*7790*/  MUFU.EX2 R12, R12 ;  /* 0x0000000c000c7308 */ /* 0x000fe20000000800 */
[C---:B------:R-:W-:Y:S02]  /*77a0*/  ISETP.GT.AND P5, PT, R47.reuse, 0x51, P2 ;  /* 0x000000512f00780c */ /* 0x040fe400017a4270 */
[----:B------:R-:W-:Y:S02]  /*77b0*/  FSEL R50, R50, -INF , !P3 ;  /* 0xff80000032327808 */ /* 0x000fe40005800000 */
[----:B------:R-:W-:Y:S02]  /*77c0*/  FMNMX.FTZ R33, R30, R33, !PT ;  /* 0x000000211e217209 */ /* 0x000fe40007810000 */
[----:B------:R-:W-:Y:S01]  /*77d0*/  ISETP.GT.AND P3, PT, R47, 0x58, P2 ;  /* 0x000000582f00780c */ /* 0x000fe20001764270 */
[----:B------:R0:W-:Y:S01]  /*77e0*/  MUFU.EX2 R27, R40 ;  /* 0x00000028001b7308 */ /* 0x0001e20000000800 */
[----:B------:R-:W-:-:S02]  /*77f0*/  ISETP.LT.OR P5, PT, R45, 0x52, P5 ;  /* 0x000000522d00780c */ /* 0x000fc40002fa1670 */
[----:B------:R-:W-:Y:S02]  /*7800*/  FMNMX.FTZ R33, R50, R33, !PT ;  /* 0x0000002132217209 */ /* 0x000fe40007810000 */
[----:B------:R-:W-:Y:S02]  /*7810*/  FSEL R54, R54, -INF , !P5 ;  /* 0xff80000036367808 */ /* 0x000fe40006800000 */
[----:B------:R-:W-:Y:S01]  /*7820*/  ISETP.LT.OR P3, PT, R45, 0x59, P3 ;  /* 0x000000592d00780c */ /* 0x000fe20001f61670 */
[----:B------:R-:W-:Y:S01]  /*7830*/  MUFU.EX2 R24, R24 ;  /* 0x0000001800187308 */ /* 0x000fe20000000800 */
[----:B------:R-:W-:Y:S01]  /*7840*/  FMNMX.FTZ R33, R52, R33, !PT ;  /* 0x0000002134217209 */ /* 0x000fe20007810000 */
[----:B0-----:R-:W-:Y:S01]  /*7850*/  FFMA.FTZ R40, R78, R43, -R9 ;  /* 0x0000002b4e287223 */ /* 0x001fe20000010809 */
[----:B------:R-:W-:Y:S02]  /*7860*/  ISETP.GT.AND P5, PT, R47, 0x60, P2 ;  /* 0x000000602f00780c */ /* 0x000fe400017a4270 */
[----:B------:R-:W-:-:S02]  /*7870*/  FSEL R58, R58, -INF , !P3 ;  /* 0xff8000003a3a7808 */ /* 0x000fc40005800000 */
[----:B------:R-:W-:Y:S01]  /*7880*/  FMNMX.FTZ R37, R54, R33, !PT ;  /* 0x0000002136257209 */ /* 0x000fe20007810000 */
[----:B------:R-:W-:Y:S01]  /*7890*/  MUFU.EX2 R21, R21 ;  /* 0x0000001500157308 */ /* 0x000fe20000000800 */
[----:B------:R-:W-:Y:S02]  /*78a0*/  ISETP.GT.AND P3, PT, R47, 0x61, P2 ;  /* 0x000000612f00780c */ /* 0x000fe40001764270 */
[C---:B------:R-:W-:Y:S02]  /*78b0*/  ISETP.LT.OR P5, PT, R45.reuse, 0x61, P5 ;  /* 0x000000612d00780c */ /* 0x040fe40002fa1670 */
[----:B------:R-:W-:Y:S02]  /*78c0*/  FMNMX.FTZ R37, R58, R37, !PT ;  /* 0x000000253a257209 */ /* 0x000fe40007810000 */
[----:B------:R-:W-:Y:S01]  /*78d0*/  ISETP.LT.OR P3, PT, R45, 0x62, P3 ;  /* 0x000000622d00780c */ /* 0x000fe20001f61670 */
[----:B------:R0:W-:Y:S01]  /*78e0*/  MUFU.EX2 R33, R38 ;  /* 0x0000002600217308 */ /* 0x0001e20000000800 */
[----:B------:R-:W-:-:S02]  /*78f0*/  FSEL R42, R61, -INF , !P5 ;  /* 0xff8000003d2a7808 */ /* 0x000fc40006800000 */
[----:B------:R-:W-:Y:S02]  /*7900*/  FMNMX.FTZ R37, R60, R37, !PT ;  /* 0x000000253c257209 */ /* 0x000fe40007810000 */
[C---:B------:R-:W-:Y:S02]  /*7910*/  ISETP.GT.AND P5, PT, R47.reuse, 0x69, P2 ;  /* 0x000000692f00780c */ /* 0x040fe400017a4270 */
[----:B------:R-:W-:Y:S01]  /*7920*/  FSEL R76, R62, -INF , !P3 ;  /* 0xff8000003e4c7808 */ /* 0x000fe20005800000 */
[--C-:B------:R-:W-:Y:S01]  /*7930*/  FFMA.FTZ R62, R82, R43, -R9.reuse ;  /* 0x0000002b523e7223 */ /* 0x100fe20000010809 */
[----:B------:R-:W-:Y:S01]  /*7940*/  FMNMX.FTZ R37, R42, R37, !PT ;  /* 0x000000252a257209 */ /* 0x000fe20007810000 */
[----:B0-----:R-:W-:Y:S01]  /*7950*/  FFMA.FTZ R38, R80, R43, -R9 ;  /* 0x0000002b50267223 */ /* 0x001fe20000010809 */
[----:B------:R-:W-:Y:S01]  /*7960*/  ISETP.GT.AND P3, PT, R47, 0x70, P2 ;  /* 0x000000702f00780c */ /* 0x000fe20001764270 */
[----:B------:R-:W-:Y:S01]  /*7970*/  MUFU.EX2 R28, R28 ;  /* 0x0000001c001c7308 */ /* 0x000fe20000000800 */
[----:B------:R-:W-:-:S02]  /*7980*/  ISETP.LT.OR P5, PT, R45, 0x6a, P5 ;  /* 0x0000006a2d00780c */ /* 0x000fc40002fa1670 */
[----:B------:R-:W-:Y:S02]  /*7990*/  FMNMX.FTZ R39, R76, R37, !PT ;  /* 0x000000254c277209 */ /* 0x000fe40007810000 */
[----:B------:R-:W-:Y:S02]  /*79a0*/  FSEL R66, R66, -INF , !P5 ;  /* 0xff80000042427808 */ /* 0x000fe40006800000 */
[----:B------:R-:W-:Y:S01]  /*79b0*/  ISETP.LT.OR P3, PT, R45, 0x71, P3 ;  /* 0x000000712d00780c */ /* 0x000fe20001f61670 */
[----:B------:R-:W-:Y:S01]  /*79c0*/  MUFU.EX2 R37, R38 ;  /* 0x0000002600257308 */ /* 0x000fe20000000800 */
[----:B------:R-:W-:Y:S02]  /*79d0*/  FMNMX.FTZ R39, R64, R39, !PT ;  /* 0x0000002740277209 */ /* 0x000fe40007810000 */
[C---:B------:R-:W-:Y:S02]  /*79e0*/  ISETP.GT.AND P5, PT, R47.reuse, 0x78, P2 ;  /* 0x000000782f00780c */ /* 0x040fe400017a4270 */
[----:B------:R-:W-:Y:S01]  /*79f0*/  FSEL R78, R68, -INF , !P3 ;  /* 0xff800000444e7808 */ /* 0x000fe20005800000 */
[--C-:B------:R-:W-:Y:S01]  /*7a00*/  FFMA.FTZ R68, R86, R43, -R9.reuse ;  /* 0x0000002b56447223 */ /* 0x100fe20000010809 */
[----:B------:R-:W-:Y:S01]  /*7a10*/  FMNMX.FTZ R39, R66, R39, !PT ;  /* 0x0000002742277209 */ /* 0x000fe20007810000 */
[----:B------:R-:W0:Y:S01]  /*7a20*/  MUFU.EX2 R36, R36 ;  /* 0x0000002400247308 */ /* 0x000e220000000800 */
[----:B------:R-:W-:Y:S01]  /*7a30*/  ISETP.GT.AND P2, PT, R47, 0x79, P2 ;  /* 0x000000792f00780c */ /* 0x000fe20001744270 */
[----:B------:R-:W-:Y:S01]  /*7a40*/  FFMA.FTZ R47, R84, R43, -R9 ;  /* 0x0000002b542f7223 */ /* 0x000fe20000010809 */
[----:B------:R-:W-:-:S02]  /*7a50*/  ISETP.LT.OR P5, PT, R45, 0x79, P5 ;  /* 0x000000792d00780c */ /* 0x000fc40002fa1670 */
[----:B------:R-:W-:Y:S02]  /*7a60*/  FSEL R80, R69, -INF , !P4 ;  /* 0xff80000045507808 */ /* 0x000fe40006000000 */
[----:B------:R-:W-:Y:S01]  /*7a70*/  FMNMX.FTZ R39, R78, R39, !PT ;  /* 0x000000274e277209 */ /* 0x000fe20007810000 */
[----:B------:R-:W-:Y:S01]  /*7a80*/  MUFU.EX2 R40, R40 ;  /* 0x0000002800287308 */ /* 0x000fe20000000800 */
[----:B------:R-:W-:Y:S02]  /*7a90*/  ISETP.LT.OR P2, PT, R45, 0x7a, P2 ;  /* 0x0000007a2d00780c */ /* 0x000fe40001741670 */
[----:B------:R-:W-:Y:S01]  /*7aa0*/  FSEL R82, R70, -INF , !P5 ;  /* 0xff80000046527808 */ /* 0x000fe20006800000 */
[--C-:B------:R-:W-:Y:S01]  /*7ab0*/  FFMA.FTZ R70, R124, R43, -R9.reuse ;  /* 0x0000002b7c467223 */ /* 0x100fe20000010809 */
[----:B------:R-:W-:Y:S01]  /*7ac0*/  FMNMX.FTZ R45, R80, R39, !PT ;  /* 0x00000027502d7209 */ /* 0x000fe20007810000 */
[--C-:B------:R-:W-:Y:S01]  /*7ad0*/  FFMA.FTZ R124, R126, R43, -R9.reuse ;  /* 0x0000002b7e7c7223 */ /* 0x100fe20000010809 */
[----:B------:R-:W-:Y:S01]  /*7ae0*/  FSEL R84, R71, -INF , !P2 ;  /* 0xff80000047547808 */ /* 0x000fe20005000000 */
[----:B------:R-:W-:Y:S01]  /*7af0*/  MUFU.EX2 R39, R47 ;  /* 0x0000002f00277308 */ /* 0x000fe20000000800 */
[----:B------:R-:W-:Y:S01]  /*7b00*/  FMNMX.FTZ R45, R82, R45, !PT ;  /* 0x0000002d522d7209 */ /* 0x000fe20007810000 */
[----:B------:R-:W-:Y:S01]  /*7b10*/  FFMA.FTZ R126, R74, R43, -R9 ;  /* 0x0000002b4a7e7223 */ /* 0x000fe20000010809 */
[----:B0-----:R-:W-:-:S02]  /*7b20*/  F2FP.BF16.F32.PACK_AB R136, R36, R27 ;  /* 0x0000001b2488723e */ /* 0x001fc400000010ff */
[----:B------:R-:W-:Y:S01]  /*7b30*/  FMNMX.FTZ R38, R84, R45, !PT ;  /* 0x0000002d54267209 */ /* 0x000fe20007810000 */
[-CC-:B------:R-:W-:Y:S01]  /*7b40*/  FFMA.FTZ R45, R56, R43.reuse, -R9.reuse ;  /* 0x0000002b382d7223 */ /* 0x180fe20000010809 */
[-CC-:B------:R-:W-:Y:S01]  /*7b50*/  FFMA.FTZ R56, R120, R43.reuse, -R9.reuse ;  /* 0x0000002b78387223 */ /* 0x180fe20000010809 */
[----:B------:R0:W-:Y:S01]  /*7b60*/  MUFU.EX2 R47, R122 ;  /* 0x0000007a002f7308 */ /* 0x0001e20000000800 */
[-CC-:B------:R-:W-:Y:S01]  /*7b70*/  FFMA.FTZ R120, R132, R43.reuse, -R9.reuse ;  /* 0x0000002b84787223 */ /* 0x180fe20000010809 */
[----:B------:R-:W1:Y:S06]  /*7b80*/  SHFL.BFLY PT, R49, R38, 0x2, 0x1f ;  /* 0x0c401f0026317f89 */ /* 0x000e6c00000e0000 */
[----:B------:R-:W2:Y:S01]  /*7b90*/  MUFU.EX2 R62, R62 ;  /* 0x0000003e003e7308 */ /* 0x000ea20000000800 */
[----:B0-----:R-:W-:-:S07]  /*7ba0*/  FFMA.FTZ R122, R134, R43, -R9 ;  /* 0x0000002b867a7223 */ /* 0x001fce0000010809 */
[----:B------:R-:W0:Y:S08]  /*7bb0*/  MUFU.EX2 R68, R68 ;  /* 0x0000004400447308 */ /* 0x000e300000000800 */
[----:B------:R-:W-:Y:S01]  /*7bc0*/  MUFU.EX2 R45, R45 ;  /* 0x0000002d002d7308 */ /* 0x000fe20000000800 */
[----:B--2---:R-:W-:Y:S02]  /*7bd0*/  F2FP.BF16.F32.PACK_AB R132, R62, R37 ;  /* 0x000000253e84723e */ /* 0x004fe400000010ff */
[----:B-1----:R-:W-:Y:S01]  /*7be0*/  FMNMX.FTZ R55, R38, R49, !PT ;  /* 0x0000003126377209 */ /* 0x002fe20007810000 */
[----:B------:R-:W-:-:S04]  /*7bf0*/  FFMA.FTZ R49, R128, R43, -R9 ;  /* 0x0000002b80317223 */ /* 0x000fc80000010809 */
[----:B------:R-:W1:Y:S01]  /*7c00*/  SHFL.BFLY PT, R38, R55, 0x1, 0x1f ;  /* 0x0c201f0037267f89 */ /* 0x000e6200000e0000 */
[----:B------:R-:W-:Y:S01]  /*7c10*/  MUFU.EX2 R56, R56 ;  /* 0x0000003800387308 */ /* 0x000fe20000000800 */
[----:B0-----:R-:W-:-:S07]  /*7c20*/  F2FP.BF16.F32.PACK_AB R134, R68, R39 ;  /* 0x000000274486723e */ /* 0x001fce00000010ff */
[----:B------:R-:W0:Y:S08]  /*7c30*/  MUFU.EX2 R70, R70 ;  /* 0x0000004600467308 */ /* 0x000e300000000800 */
[----:B------:R-:W-:Y:S01]  /*7c40*/  MUFU.EX2 R124, R124 ;  /* 0x0000007c007c7308 */ /* 0x000fe20000000800 */
[----:B-1----:R-:W-:Y:S01]  /*7c50*/  FMNMX.FTZ R38, R55, R38, !PT ;  /* 0x0000002637267209 */ /* 0x002fe20007810000 */
[-C--:B------:R-:W-:Y:S01]  /*7c60*/  FFMA.FTZ R55, R138, R43.reuse, -R9 ;  /* 0x0000002b8a377223 */ /* 0x080fe20000010809 */
[----:B------:R-:W-:-:S05]  /*7c70*/  FMUL.FTZ R9, R4, R43 ;  /* 0x0000002b04097220 */ /* 0x000fca0000410000 */
[----:B------:R-:W-:Y:S01]  /*7c80*/  MUFU.EX2 R49, R49 ;  /* 0x0000003100317308 */ /* 0x000fe20000000800 */
[C---:B------:R-:W-:Y:S01]  /*7c90*/  FSETP.NEU.FTZ.AND P2, PT, R38.reuse, -INF , PT ;  /* 0xff8000002600780b */ /* 0x040fe20003f5d000 */
[----:B------:R-:W-:Y:S01]  /*7ca0*/  FMUL.FTZ R57, R38, R43 ;  /* 0x0000002b26397220 */ /* 0x000fe20000410000 */
[----:B------:R-:W-:Y:S02]  /*7cb0*/  F2FP.BF16.F32.PACK_AB R138, R40, R33 ;  /* 0x00000021288a723e */ /* 0x000fe400000010ff */
[----:B0-----:R-:W-:Y:S02]  /*7cc0*/  F2FP.BF16.F32.PACK_AB R130, R70, R47 ;  /* 0x0000002f4682723e */ /* 0x001fe400000010ff */
[----:B------:R-:W-:Y:S01]  /*7cd0*/  FSEL R57, R57, RZ, P2 ;  /* 0x000000ff39397208 */ /* 0x000fe20001000000 */
[----:B------:R-:W0:Y:S04]  /*7ce0*/  MUFU.EX2 R9, R9 ;  /* 0x0000000900097308 */ /* 0x000e280000000800 */
        /* <DEDUP_REMOVED lines=8> */
[----:B------:R-:W-:Y:S01]  /*7d70*/  MUFU.EX2 R4, R4 ;  /* 0x0000000400047308 */ /* 0x000fe20000000800 */
[----:B------:R-:W-:Y:S01]  /*7d80*/  FFMA.FTZ R141, R29, R43, -R57 ;  /* 0x0000002b1d8d7223 */ /* 0x000fe20000010839 */
[----:B------:R-:W-:-:S02]  /*7d90*/  IMAD.U32 R29, RZ, RZ, UR37 ;  /* 0x00000025ff1d7e24 */ /* 0x000fc4000f8e00ff */
[-CC-:B------:R-:W-:Y:S01]  /*7da0*/  FFMA.FTZ R74, R146, R43.reuse, -R57.reuse ;  /* 0x0000002b924a7223 */ /* 0x180fe20000010839 */
[--C-:B------:R-:W-:Y:S01]  /*7db0*/  FFMA.FTZ R135, R30, R43, -R57.reuse ;  /* 0x0000002b1e877223 */ /* 0x100fe20000010839 */
[----:B0-----:R-:W-:Y:S01]  /*7dc0*/  FFMA.FTZ R20, R9, R3, R148 ;  /* 0x0000000309147223 */ /* 0x001fe20000010094 */
[-CC-:B------:R-:W-:Y:S01]  /*7dd0*/  FFMA.FTZ R147, R150, R43.reuse, -R57.reuse ;  /* 0x0000002b96937223 */ /* 0x180fe20000010839 */
[----:B------:R-:W-:Y:S01]  /*7de0*/  @!P1 LEA R29, R29, UR45, 0x3 ;  /* 0x0000002d1d1d9c11 */ /* 0x000fe2000f8e18ff */
[----:B------:R-:W-:Y:S01]  /*7df0*/  MUFU.EX2 R149, R149 ;  /* 0x0000009500957308 */ /* 0x000fe20000000800 */
[----:B------:R-:W-:Y:S01]  /*7e00*/  FADD.FTZ R3, R5, R20 ;  /* 0x0000001405037221 */ /* 0x000fe20000010000 */
[-CC-:B------:R-:W-:Y:S01]  /*7e10*/  FFMA.FTZ R72, R72, R43.reuse, -R57.reuse ;  /* 0x0000002b48487223 */ /* 0x180fe20000010839 */
[-C--:B------:R-:W-:Y:S01]  /*7e20*/  FFMA.FTZ R133, R46, R43.reuse, -R57 ;  /* 0x0000002b2e857223 */ /* 0x080fe20000010839 */
[----:B------:R-:W-:Y:S02]  /*7e30*/  @!P1 VIADD R29, R29, 0x16860 ;  /* 0x000168601d1d9836 */ /* 0x000fe40000000000 */
[----:B------:R-:W-:Y:S01]  /*7e40*/  FADD.FTZ R20, R10, R3 ;  /* 0x000000030a147221 */ /* 0x000fe20000010000 */
[----:B------:R-:W-:Y:S01]  /*7e50*/  FSEL R3, R38, RZ, P2 ;  /* 0x000000ff26037208 */ /* 0x000fe20001000000 */
[-C--:B------:R-:W-:Y:S01]  /*7e60*/  FFMA.FTZ R86, R31, R43.reuse, -R57 ;  /* 0x0000002b1f567223 */ /* 0x080fe20000010839 */
[----:B------:R-:W-:Y:S01]  /*7e70*/  MUFU.EX2 R151, R151 ;  /* 0x0000009700977308 */ /* 0x000fe20000000800 */
[----:B------:R-:W-:Y:S01]  /*7e80*/  FADD.FTZ R11, R7, R20 ;  /* 0x00000014070b7221 */ /* 0x000fe20000010000 */
[----:B------:R-:W-:Y:S01]  /*7e90*/  @!P1 PRMT R29, RZ, 0x654, R29 ;  /* 0x00000654ff1d9816 */ /* 0x000fe2000000001d */
[----:B------:R-:W-:Y:S01]  /*7ea0*/  FADD.FTZ R20, -R3, R6 ;  /* 0x0000000603147221 */ /* 0x000fe20000010100 */
[-C--:B------:R-:W-:Y:S01]  /*7eb0*/  FFMA.FTZ R143, R34, R43.reuse, -R57 ;  /* 0x0000002b228f7223 */ /* 0x080fe20000010839 */
[----:B------:R-:W-:Y:S01]  /*7ec0*/  FADD.FTZ R128, R12, R11 ;  /* 0x0000000b0c807221 */ /* 0x000fe20000010000 */
[----:B------:R0:W-:Y:S01]  /*7ed0*/  @!P1 SYNCS.ARRIVE.TRANS64.RED.A1T0 RZ, [R29+URZ], RZ ;  /* 0x000000ff1dff99a7 */ /* 0x0001e2000810043f */
[-C--:B------:R-:W-:Y:S01]  /*7ee0*/  FMUL.FTZ R11, R20, R43.reuse ;  /* 0x0000002b140b7220 */ /* 0x080fe20000410000 */
[----:B------:R1:W-:Y:S01]  /*7ef0*/  MUFU.EX2 R6, R44 ;  /* 0x0000002c00067308 */ /* 0x0003e20000000800 */
[----:B------:R-:W-:Y:S01]  /*7f00*/  FADD.FTZ R128, R13, R128 ;  /* 0x000000800d807221 */ /* 0x000fe20000010000 */
[-CC-:B------:R-:W-:Y:S01]  /*7f10*/  FFMA.FTZ R125, R42, R43.reuse, -R57.reuse ;  /* 0x0000002b2a7d7223 */ /* 0x180fe20000010839 */
[-CC-:B------:R-:W-:Y:S01]  /*7f20*/  FFMA.FTZ R34, R35, R43.reuse, -R57.reuse ;  /* 0x0000002b23227223 */ /* 0x180fe20000010839 */
[-CC-:B------:R-:W-:Y:S01]  /*7f30*/  FFMA.FTZ R139, R41, R43.reuse, -R57.reuse ;  /* 0x0000002b298b7223 */ /* 0x180fe20000010839 */
[----:B------:R-:W-:Y:S01]  /*7f40*/  FADD.FTZ R3, R15, R128 ;  /* 0x000000800f037221 */ /* 0x000fe20000010000 */
[----:B------:R-:W-:Y:S01]  /*7f50*/  F2FP.BF16.F32.PACK_AB R144, R13, R12 ;  /* 0x0000000c0d90723e */ /* 0x000fe200000010ff */
[-C--:B------:R-:W-:Y:S01]  /*7f60*/  FFMA.FTZ R129, R52, R43.reuse, -R57 ;  /* 0x0000002b34817223 */ /* 0x080fe20000010839 */
[----:B------:R-:W2:Y:S01]  /*7f70*/  MUFU.EX2 R11, R11 ;  /* 0x0000000b000b7308 */ /* 0x000ea20000000800 */
[----:B------:R-:W-:Y:S01]  /*7f80*/  FADD.FTZ R20, R24, R3 ;  /* 0x0000000318147221 */ /* 0x000fe20000010000 */
[----:B------:R-:W-:Y:S01]  /*7f90*/  F2FP.BF16.F32.PACK_AB R148, R5, R148 ;  /* 0x000000940594723e */ /* 0x000fe200000010ff */
[--C-:B------:R-:W-:Y:S01]  /*7fa0*/  FFMA.FTZ R131, R58, R43, -R57.reuse ;  /* 0x0000002b3a837223 */ /* 0x100fe20000010839 */
[----:B------:R-:W-:Y:S01]  /*7fb0*/  F2FP.BF16.F32.PACK_AB R146, R24, R15 ;  /* 0x0000000f1892723e */ /* 0x000fe200000010ff */
[----:B------:R-:W-:Y:S01]  /*7fc0*/  FADD.FTZ R3, R21, R20 ;  /* 0x0000001415037221 */ /* 0x000fe20000010000 */
[-CC-:B------:R-:W-:Y:S01]  /*7fd0*/  FFMA.FTZ R20, R48, R43.reuse, -R57.reuse ;  /* 0x0000002b30147223 */ /* 0x180fe20000010839 */
[-C--:B------:R-:W-:Y:S01]  /*7fe0*/  FFMA.FTZ R60, R60, R43.reuse, -R57 ;  /* 0x0000002b3c3c7223 */ /* 0x080fe20000010839 */
[----:B------:R-:W3:Y:S01]  /*7ff0*/  MUFU.EX2 R32, R32 ;  /* 0x0000002000207308 */ /* 0x000ee20000000800 */
[----:B-1----:R-:W-:Y:S01]  /*8000*/  FADD.FTZ R44, R26, R3 ;  /* 0x000000031a2c7221 */ /* 0x002fe20000010000 */
[----:B------:R-:W-:Y:S01]  /*8010*/  F2FP.BF16.F32.PACK_AB R150, R7, R10 ;  /* 0x0000000a0796723e */ /* 0x000fe200000010ff */
[-CC-:B------:R-:W-:Y:S01]  /*8020*/  FFMA.FTZ R76, R76, R43.reuse, -R57.reuse ;  /* 0x0000002b4c4c7223 */ /* 0x180fe20000010839 */
[-CC-:B------:R-:W-:Y:S01]  /*8030*/  FFMA.FTZ R64, R64, R43.reuse, -R57.reuse ;  /* 0x0000002b40407223 */ /* 0x180fe20000010839 */
[----:B------:R-:W-:Y:S01]  /*8040*/  FADD.FTZ R3, R25, R44 ;  /* 0x0000002c19037221 */ /* 0x000fe20000010000 */
[-CC-:B------:R-:W-:Y:S01]  /*8050*/  FFMA.FTZ R66, R66, R43.reuse, -R57.reuse ;  /* 0x0000002b42427223 */ /* 0x180fe20000010839 */
[-C--:B------:R-:W-:Y:S01]  /*8060*/  FFMA.FTZ R78, R78, R43.reuse, -R57 ;  /* 0x0000002b4e4e7223 */ /* 0x080fe20000010839 */
[----:B------:R-:W1:Y:S01]  /*8070*/  MUFU.EX2 R145, R145 ;  /* 0x0000009100917308 */ /* 0x000e620000000800 */
[----:B------:R-:W-:Y:S01]  /*8080*/  FADD.FTZ R44, R28, R3 ;  /* 0x000000031c2c7221 */ /* 0x000fe20000010000 */
[----:B--2---:R-:W-:Y:S01]  /*8090*/  FFMA.FTZ R30, R11, R2, R4 ;  /* 0x000000020b1e7223 */ /* 0x004fe20000010004 */
[-CC-:B------:R-:W-:Y:S01]  /*80a0*/  FFMA.FTZ R2, R50, R43.reuse, -R57.reuse ;  /* 0x0000002b32027223 */ /* 0x180fe20000010839 */
[-CC-:B------:R-:W-:Y:S01]  /*80b0*/  FFMA.FTZ R80, R80, R43.reuse, -R57.reuse ;  /* 0x0000002b50507223 */ /* 0x180fe20000010839 */
[----:B------:R-:W-:Y:S01]  /*80c0*/  FADD.FTZ R3, R27, R44 ;  /* 0x0000002c1b037221 */ /* 0x000fe20000010000 */
[----:B------:R-:W-:Y:S01]  /*80d0*/  FADD.FTZ R44, R149, R30 ;  /* 0x0000001e952c7221 */ /* 0x000fe20000010000 */
[-C--:B------:R-:W-:Y:S01]  /*80e0*/  FFMA.FTZ R30, R54, R43.reuse, -R57 ;  /* 0x0000002b361e7223 */ /* 0x080fe20000010839 */
[----:B------:R-:W2:Y:S01]  /*80f0*/  MUFU.EX2 R74, R74 ;  /* 0x0000004a004a7308 */ /* 0x000ea20000000800 */
[----:B------:R-:W-:Y:S01]  /*8100*/  FADD.FTZ R46, R36, R3 ;  /* 0x00000003242e7221 */ /* 0x000fe20000010000 */
[----:B------:R-:W-:Y:S01]  /*8110*/  FADD.FTZ R3, R151, R44 ;  /* 0x0000002c97037221 */ /* 0x000fe20000010000 */
[-CC-:B------:R-:W-:Y:S01]  /*8120*/  FFMA.FTZ R82, R82, R43.reuse, -R57.reuse ;  /* 0x0000002b52527223 */ /* 0x180fe20000010839 */
[----:B------:R-:W-:Y:S01]  /*8130*/  FFMA.FTZ R57, R84, R43, -R57 ;  /* 0x0000002b54397223 */ /* 0x000fe20000010839 */
[----:B0-----:R-:W-:Y:S01]  /*8140*/  FADD.FTZ R29, R33, R46 ;  /* 0x0000002e211d7221 */ /* 0x001fe20000010000 */
[----:B---3--:R-:W-:Y:S01]  /*8150*/  FADD.FTZ R44, R32, R3 ;  /* 0x00000003202c7221 */ /* 0x008fe20000010000 */
[----:B------:R-:W-:Y:S01]  /*8160*/  ISETP.GT.AND P2, PT, R0, UR27, PT ;  /* 0x0000001b00007c0c */ /* 0x000fe2000bf44270 */
[----:B------:R-:W0:Y:S01]  /*8170*/  MUFU.EX2 R147, R147 ;  /* 0x0000009300937308 */ /* 0x000e220000000800 */
[----:B------:R-:W-:Y:S01]  /*8180*/  FADD.FTZ R46, R40, R29 ;  /* 0x0000001d282e7221 */ /* 0x000fe20000010000 */
[----:B-1----:R-:W-:Y:S01]  /*8190*/  FADD.FTZ R3, R145, R44 ;  /* 0x0000002c91037221 */ /* 0x002fe20000010000 */
[----:B------:R-:W-:Y:S01]  /*81a0*/  UMOV UR37, UR26 ;  /* 0x0000001a00257c82 */ /* 0x000fe20008000000 */
[----:B------:R-:W-:Y:S01]  /*81b0*/  F2FP.BF16.F32.PACK_AB R149, R149, R4 ;  /* 0x000000049595723e */ /* 0x000fe200000010ff */
[----:B------:R-:W-:Y:S01]  /*81c0*/  FADD.FTZ R29, R37, R46 ;  /* 0x0000002e251d7221 */ /* 0x000fe20000010000 */
[----:B------:R-:W-:Y:S01]  /*81d0*/  F2FP.BF16.F32.PACK_AB R140, R26, R21 ;  /* 0x000000151a8c723e */ /* 0x000fe200000010ff */
[----:B------:R-:W-:Y:S01]  /*81e0*/  FMUL.FTZ R88, R88, R9 ;  /* 0x0000000958587220 */ /* 0x000fe20000410000 */
[----:B------:R-:W1:Y:S01]  /*81f0*/  MUFU.EX2 R72, R72 ;  /* 0x0000004800487308 */ /* 0x000e620000000800 */
[----:B--2---:R-:W-:Y:S01]  /*8200*/  FADD.FTZ R42, R74, R3 ;  /* 0x000000034a2a7221 */ /* 0x004fe20000010000 */
[----:B------:R-:W-:Y:S01]  /*8210*/  FADD.FTZ R44, R62, R29 ;  /* 0x0000001d3e2c7221 */ /* 0x000fe20000010000 */
[----:B------:R-:W-:Y:S01]  /*8220*/  F2FP.BF16.F32.PACK_AB R142, R28, R25 ;  /* 0x000000191c8e723e */ /* 0x000fe200000010ff */
[----:B------:R-:W-:Y:S01]  /*8230*/  FMUL.FTZ R89, R89, R9 ;  /* 0x0000000959597220 */ /* 0x000fe20000410000 */
[----:B------:R-:W-:Y:S01]  /*8240*/  F2FP.BF16.F32.PACK_AB R128, R56, R45 ;  /* 0x0000002d3880723e */ /* 0x000fe200000010ff */
        /* <DEDUP_REMOVED lines=25> */
[C---:B------:R-:W-:Y:S01]  /*83e0*/  F2FP.BF16.F32.PACK_AB R124, R49.reuse, R124 ;  /* 0x0000007c317c723e */ /* 0x040fe200000010ff */
[----:B------:R-:W2:Y:S01]  /*83f0*/  MUFU.EX2 R34, R34 ;  /* 0x0000002200227308 */ /* 0x000ea20000000800 */
[----:B0-----:R-:W-:Y:S01]  /*8400*/  FADD.FTZ R42, R86, R3 ;  /* 0x00000003562a7221 */ /* 0x001fe20000010000 */
[----:B------:R-:W-:Y:S01]  /*8410*/  FADD.FTZ R5, R49, R24 ;  /* 0x0000001831057221 */ /* 0x000fe20000010000 */
[-C--:B------:R-:W-:Y:S01]  /*8420*/  FMUL.FTZ R116, R116, R9.reuse ;  /* 0x0000000974747220 */ /* 0x080fe20000410000 */
[----:B------:R-:W-:Y:S01]  /*8430*/  FMUL.FTZ R117, R117, R9 ;  /* 0x0000000975757220 */ /* 0x000fe20000410000 */
[----:B------:R-:W-:Y:S01]  /*8440*/  F2FP.BF16.F32.PACK_AB R151, R32, R151 ;  /* 0x000000972097723e */ /* 0x000fe200000010ff */
[----:B------:R-:W-:Y:S01]  /*8450*/  VIADD R0, R0, 0xffffffff ;  /* 0xffffffff00007836 */ /* 0x000fe20000000000 */
[----:B------:R-:W-:Y:S01]  /*8460*/  F2FP.BF16.F32.PACK_AB R145, R74, R145 ;  /* 0x000000914a91723e */ /* 0x000fe200000010ff */
[----:B------:R-:W0:Y:S01]  /*8470*/  MUFU.EX2 R137, R137 ;  /* 0x0000008900897308 */ /* 0x000e220000000800 */
[----:B-1----:R-:W-:Y:S01]  /*8480*/  FADD.FTZ R3, R143, R42 ;  /* 0x0000002a8f037221 */ /* 0x002fe20000010000 */
[----:B------:R-:W-:Y:S01]  /*8490*/  F2FP.BF16.F32.PACK_AB R147, R72, R147 ;  /* 0x000000934893723e */ /* 0x000fe200000010ff */
[----:B------:R-:W-:Y:S01]  /*84a0*/  FMUL.FTZ R90, R90, R11 ;  /* 0x0000000b5a5a7220 */ /* 0x000fe20000410000 */
[----:B------:R-:W-:Y:S01]  /*84b0*/  F2FP.BF16.F32.PACK_AB R141, R86, R141 ;  /* 0x0000008d568d723e */ /* 0x000fe200000010ff */
[-C--:B------:R-:W-:Y:S01]  /*84c0*/  FMUL.FTZ R91, R91, R11.reuse ;  /* 0x0000000b5b5b7220 */ /* 0x080fe20000410000 */
[-C--:B------:R-:W-:Y:S01]  /*84d0*/  FMUL.FTZ R94, R94, R11.reuse ;  /* 0x0000000b5e5e7220 */ /* 0x080fe20000410000 */
[----:B------:R-:W-:Y:S01]  /*84e0*/  FMUL.FTZ R95, R95, R11 ;  /* 0x0000000b5f5f7220 */ /* 0x000fe20000410000 */
[----:B------:R-:W1:Y:S01]  /*84f0*/  MUFU.EX2 R14, R14 ;  /* 0x0000000e000e7308 */ /* 0x000e620000000800 */
[C---:B--2---:R-:W-:Y:S01]  /*8500*/  FADD.FTZ R12, R34.reuse, R3 ;  /* 0x00000003220c7221 */ /* 0x044fe20000010000 */
[----:B------:R-:W-:Y:S01]  /*8510*/  F2FP.BF16.F32.PACK_AB R143, R34, R143 ;  /* 0x0000008f228f723e */ /* 0x000fe200000010ff */
[-C--:B------:R-:W-:Y:S01]  /*8520*/  FMUL.FTZ R98, R98, R11.reuse ;  /* 0x0000000b62627220 */ /* 0x080fe20000410000 */
[-C--:B------:R-:W-:Y:S01]  /*8530*/  FMUL.FTZ R99, R99, R11.reuse ;  /* 0x0000000b63637220 */ /* 0x080fe20000410000 */
        /* <DEDUP_REMOVED lines=14> */
[----:B------:R-:W-:Y:S01]  /*8620*/  FMUL.FTZ R119, R119, R11 ;  /* 0x0000000b77777220 */ /* 0x000fe20000410000 */
[----:B------:R-:W-:-:S04]  /*8630*/  IMAD.MOV.U32 R4, RZ, RZ, R8 ;  /* 0x000000ffff047224 */ /* 0x000fc800078e0008 */
[----:B------:R-:W1:Y:S01]  /*8640*/  MUFU.EX2 R133, R133 ;  /* 0x0000008500857308 */ /* 0x000e620000000800 */
[----:B--2---:R-:W-:Y:S01]  /*8650*/  FADD.FTZ R3, R139, R12 ;  /* 0x0000000c8b037221 */ /* 0x004fe20000010000 */
[----:B------:R-:W-:-:S03]  /*8660*/  F2FP.BF16.F32.PACK_AB R139, R6, R139 ;  /* 0x0000008b068b723e */ /* 0x000fc600000010ff */
[----:B------:R-:W-:Y:S01]  /*8670*/  FADD.FTZ R12, R6, R3 ;  /* 0x00000003060c7221 */ /* 0x000fe20000010000 */
[----:B------:R-:W-:Y:S02]  /*8680*/  IMAD.MOV.U32 R6, RZ, RZ, R38 ;  /* 0x000000ffff067224 */ /* 0x000fe400078e0026 */
        /* <DEDUP_REMOVED lines=48> */
[----:B-1----:R-:W-:Y:S01]  /*8990*/  FADD.FTZ R12, R123, R12 ;  /* 0x0000000c7b0c7221 */ /* 0x002fe20000010000 */
[C---:B--2---:R-:W-:Y:S01]  /*89a0*/  FADD.FTZ R3, R55.reuse, R24 ;  /* 0x0000001837037221 */ /* 0x044fe20000010000 */
[----:B------:R-:W-:Y:S02]  /*89b0*/  F2FP.BF16.F32.PACK_AB R122, R55, R122 ;  /* 0x0000007a377a723e */ /* 0x000fe400000010ff */
[C---:B0-----:R-:W-:Y:S01]  /*89c0*/  FADD.FTZ R2, R57.reuse, R12 ;  /* 0x0000000c39027221 */ /* 0x041fe20000010000 */
[----:B------:R-:W-:Y:S01]  /*89d0*/  F2FP.BF16.F32.PACK_AB R123, R57, R123 ;  /* 0x0000007b397b723e */ /* 0x000fe200000010ff */
[----:B------:R-:W-:Y:S06]  /*89e0*/  @P2 BRA `(.L_x_1071) ;  /* 0xffffffc800b02947 */ /* 0x000fec000383ffff */
[----:B------:R-:W-:Y:S01]  /*89f0*/  IMAD.MOV.U32 R6, RZ, RZ, R38 ;  /* 0x000000ffff067224 */ /* 0x000fe200078e0026 */
[----:B------:R-:W-:Y:S01]  /*8a00*/  UMOV UR37, UR26 ;  /* 0x0000001a00257c82 */ /* 0x000fe20008000000 */
[----:B------:R-:W-:Y:S01]  /*8a10*/  IMAD.MOV.U32 R4, RZ, RZ, R8 ;  /* 0x000000ffff047224 */ /* 0x000fe200078e0008 */
[----:B------:R-:W-:-:S06]  /*8a20*/  UMOV UR46, UR25 ;  /* 0x00000019002e7c82 */ /* 0x000fcc0008000000 */
.L_x_1054:
[----:B------:R-:W-:Y:S01]  /*8a30*/  ULDC UR6, c[0x0][0x448] ;  /* 0x0001120000067ab9 */ /* 0x000fe20000000800 */
[----:B------:R-:W-:Y:S01]  /*8a40*/  ULDC UR14, c[0x0][0x9e4] ;  /* 0x00027900000e7ab9 */ /* 0x000fe20000000800 */
[----:B------:R-:W-:Y:S02]  /*8a50*/  UISETP.NE.AND UP0, UPT, UR6, 0x1, UPT ;  /* 0x000000010600788c */ /* 0x000fe4000bf05270 */
[----:B------:R-:W-:Y:S02]  /*8a60*/  UISETP.GE.AND UP1, UPT, UR14, 0x1, UPT ;  /* 0x000000010e00788c */ /* 0x000fe4000bf26270 */
[----:B------:R-:W-:Y:S02]  /*8a70*/  UIADD3 UR10, UR41, 0xbf, URZ ;  /* 0x000000bf290a7890 */ /* 0x000fe4000fffe03f */
[----:B------:R-:W-:Y:S02]  /*8a80*/  UIADD3 UR11, UR42, 0x1, -UR38 ;  /* 0x000000012a0b7890 */ /* 0x000fe4000fffe826 */
[----:B------:R-:W-:-:S03]  /*8a90*/  PLOP3.LUT P6, PT, PT, PT, UP1, 0x80, 0x0 ;  /* 0x000000000000781c */ /* 0x000fc60003fcf018 */
[----:B------:R-:W-:Y:S01]  /*8aa0*/  @UP0 ULDC UR6, c[0x0][0x44c] ;  /* 0x0001130000060ab9 */ /* 0x000fe20000000800 */
[----:B------:R-:W-:Y:S01]  /*8ab0*/  @UP0 ULDC UR15, c[0x0][0x450] ;  /* 0x00011400000f0ab9 */ /* 0x000fe20000000800 */
[----:B------:R-:W-:-:S04]  /*8ac0*/  UIMAD.WIDE.U32 UR6, UR10, UR6, URZ ;  /* 0x000000060a0672a5 */ /* 0x000fc8000f8e003f */
[----:B------:R-:W-:-:S04]  /*8ad0*/  @UP0 USHF.R.U32.HI UR10, URZ, UR15, UR7 ;  /* 0x0000000f3f0a0299 */ /* 0x000fc80008011607 */
[----:B------:R-:W-:-:S03]  /*8ae0*/  UIADD3 UR10, UR11, UR10, URZ ;  /* 0x0000000a0b0a7290 */ /* 0x000fc6000fffe03f */
[----:B------:R-:W-:Y:S02]  /*8af0*/  ULDC UR11, c[0x0][0x9dc] ;  /* 0x00027700000b7ab9 */ /* 0x000fe40000000800 */
        /* <DEDUP_REMOVED lines=12> */
.L_x_1073:
[----:B------:R-:W-:-:S11]  /*8bc0*/  UISETP.NE.AND UP1, UPT, UR14, 0x1, UPT ;  /* 0x000000010e00788c */ /* 0x000fd6000bf25270 */
[----:B------:R-:W-:Y:S02]  /*8bd0*/  @UP1 ULDC.64 UR18, c[0x0][0x9e8] ;  /* 0x00027a0000121ab9 */ /* 0x000fe40000000a00 */
[----:B------:R-:W-:-:S04]  /*8be0*/  UIMAD.WIDE.U32 UR6, UR10, UR18, URZ ;  /* 0x000000120a0672a5 */ /* 0x000fc8000f8e003f */
[----:B------:R-:W-:-:S12]  /*8bf0*/  @UP1 USHF.R.U32.HI UR10, URZ, UR19, UR7 ;  /* 0x000000133f0a1299 */ /* 0x000fd80008011607 */
.L_x_1074:
[----:B------:R-:W-:-:S04]  /*8c00*/  UIMAD UR10, UR10, UR14, URZ ;  /* 0x0000000e0a0a72a4 */ /* 0x000fc8000f8e023f */
[----:B------:R-:W-:-:S04]  /*8c10*/  UISETP.LT.AND UP1, UPT, UR11, UR10, UPT ;  /* 0x0000000a0b00728c */ /* 0x000fc8000bf21270 */
[----:B------:R-:W-:-:S12]  /*8c20*/  USEL UR11, UR11, UR10, !UP1 ;  /* 0x0000000a0b0b7287 */ /* 0x000fd8000c800000 */
.L_x_1072:
[----:B------:R-:W-:-:S04]  /*8c30*/  UIADD3 UR11, UR11, 0x7f, URZ ;  /* 0x0000007f0b0b7890 */ /* 0x000fc8000fffe03f */
[----:B------:R-:W-:-:S04]  /*8c40*/  USHF.R.S32.HI UR6, URZ, 0x1f, UR11 ;  /* 0x0000001f3f067899 */ /* 0x000fc8000801140b */
[----:B------:R-:W-:-:S04]  /*8c50*/  ULEA.HI UR6, UR6, UR11, URZ, 0x7 ;  /* 0x0000000b06067291 */ /* 0x000fc8000f8f383f */
[----:B------:R-:W-:-:S04]  /*8c60*/  USHF.R.S32.HI UR6, URZ, 0x7, UR6 ;  /* 0x000000073f067899 */ /* 0x000fc80008011406 */
[----:B------:R-:W-:-:S04]  /*8c70*/  UISETP.LT.AND UP1, UPT, UR43, UR6, UPT ;  /* 0x000000062b00728c */ /* 0x000fc8000bf21270 */
[----:B------:R-:W-:-:S06]  /*8c80*/  USEL UR23, UR43, UR6, !UP1 ;  /* 0x000000062b177287 */ /* 0x000fcc000c800000 */
[----:B------:R-:W-:-:S13]  /*8c90*/  ISETP.GE.AND P2, PT, R0, UR23, PT ;  /* 0x0000001700007c0c */ /* 0x000fda000bf46270 */
[----:B------:R-:W-:Y:S05]  /*8ca0*/  @!P2 BRA `(.L_x_1075) ;  /* 0x000000240030a947 */ /* 0x000fea0003800000 */
[----:B------:R-:W-:Y:S01]  /*8cb0*/  IMAD.MOV.U32 R5, RZ, RZ, R6 ;  /* 0x000000ffff057224 */ /* 0x000fe200078e0006 */
[----:B------:R-:W-:Y:S01]  /*8cc0*/  UMOV UR25, UR46 ;  /* 0x0000002e00197c82 */ /* 0x000fe20008000000 */
[----:B------:R-:W-:Y:S01]  /*8cd0*/  IMAD.MOV.U32 R7, RZ, RZ, R4 ;  /* 0x000000ffff077224 */ /* 0x000fe200078e0004 */
[----:B------:R-:W-:Y:S01]  /*8ce0*/  UMOV UR24, UR37 ;  /* 0x0000002500187c82 */ /* 0x000fe20008000000 */
[----:B------:R-:W-:-:S05]  /*8cf0*/  ULDC UR22, c[0x0][0x9d8] ;  /* 0x0002760000167ab9 */ /* 0x000fca0000000800 */
.L_x_1084:
        /* <DEDUP_REMOVED lines=9> */
.L_x_1077:
[----:B------:R-:W-:Y:S01]  /*8d90*/  ULEA UR6, UR37, UR45, 0x3 ;  /* 0x0000002d25067291 */ /* 0x000fe2000f8e183f */
[----:B------:R-:W-:-:S05]  /*8da0*/  IMAD.U32 R4, RZ, RZ, UR46 ;  /* 0x0000002eff047e24 */ /* 0x000fca000f8e00ff */
[----:B------:R-:W-:-:S04]  /*8db0*/  SHF.L.U32 R4, R4, 0x1f, RZ ;  /* 0x0000001f04047819 */ /* 0x000fc800000006ff */
[----:B------:R0:W1:Y:S01]  /*8dc0*/  SYNCS.PHASECHK.TRANS64.TRYWAIT P2, [UR6+0x16830], R4 ;  /* 0x01683004ff0075a7 */ /* 0x0000620008040146 */
[----:B------:R-:W-:Y:S05]  /*8dd0*/  @!P0 BRA `(.L_x_1078) ;  /* 0x0000000000048947 */ /* 0x000fea0003800000 */
[----:B------:R-:W-:Y:S01]  /*8de0*/  BPT.TRAP 0x1 ;  /* 0x000000040000795c */ /* 0x000fe20000300000 */
.L_x_1078:
[----:B-1----:R-:W-:Y:S05]  /*8df0*/  @P2 BRA `(.L_x_1076) ;  /* 0x0000000000082947 */ /* 0x002fea0003800000 */
[----:B------:R-:W1:Y:S02]  /*8e00*/  SYNCS.PHASECHK.TRANS64.TRYWAIT P2, [UR6+0x16830], R4 ;  /* 0x01683004ff0075a7 */ /* 0x000e640008040146 */
[----:B-1----:R-:W-:Y:S05]  /*8e10*/  @!P2 BRA `(.L_x_1079) ;  /* 0x000000d4004ca947 */ /* 0x002fea0003800000 */
.L_x_1076:
        /* <DEDUP_REMOVED lines=25> */
.L_x_1081:
[----:B------:R-:W-:Y:S01]  /*8fb0*/  ULEA UR6, UR24, UR45, 0x3 ;  /* 0x0000002d18067291 */ /* 0x000fe2000f8e183f */
[----:B------:R-:W-:-:S05]  /*8fc0*/  IMAD.U32 R4, RZ, RZ, UR25 ;  /* 0x00000019ff047e24 */ /* 0x000fca000f8e00ff */
[----:B------:R-:W-:-:S04]  /*8fd0*/  SHF.L.U32 R4, R4, 0x1f, RZ ;  /* 0x0000001f04047819 */ /* 0x000fc800000006ff */
[----:B------:R0:W1:Y:S01]  /*8fe0*/  SYNCS.PHASECHK.TRANS64.TRYWAIT P2, [UR6+0x16850], R4 ;  /* 0x01685004ff0075a7 */ /* 0x0000620008040146 */
[----:B------:R-:W-:Y:S05]  /*8ff0*/  @!P0 BRA `(.L_x_1082) ;  /* 0x0000000000048947 */ /* 0x000fea0003800000 */
[----:B------:R-:W-:Y:S01]  /*9000*/  BPT.TRAP 0x1 ;  /* 0x000000040000795c */ /* 0x000fe20000300000 */
.L_x_1082:
[----:B-1----:R-:W-:Y:S05]  /*9010*/  @P2 BRA `(.L_x_1080) ;  /* 0x0000000000082947 */ /* 0x002fea0003800000 */
[----:B------:R-:W1:Y:S02]  /*9020*/  SYNCS.PHASECHK.TRANS64.TRYWAIT P2, [UR6+0x16850], R4 ;  /* 0x01685004ff0075a7 */ /* 0x000e640008040146 */
[----:B-1----:R-:W-:Y:S05]  /*9030*/  @!P2 BRA `(.L_x_1083) ;  /* 0x000000d000dca947 */ /* 0x002fea0003800000 */
.L_x_1080:
[----:B------:R-:W-:Y:S01]  /*9040*/  UIADD3 UR6, UR45, 0x400, URZ ;  /* 0x000004002d067890 */ /* 0x000fe2000fffe03f */
[----:B------:R-:W-:Y:S01]  /*9050*/  WARPGROUP.ARRIVE ;  /* 0x00000000000079c5 */ /* 0x000fe20000000000 */
[----:B------:R-:W-:Y:S01]  /*9060*/  UMOV UR7, 0x40000040 ;  /* 0x4000004000077882 */ /* 0x000fe20000000000 */
[----:B------:R-:W-:Y:S01]  /*9070*/  FMUL.FTZ R6, R24, UR22 ;  /* 0x0000001618067c20 */ /* 0x000fe20008410000 */
[----:B------:R-:W-:Y:S01]  /*9080*/  USHF.R.U32.HI UR6, URZ, 0x4, UR6 ;  /* 0x000000043f067899 */ /* 0x000fe20008011606 */
[----:B-1----:R-:W-:Y:S01]  /*9090*/  FMUL.FTZ R9, R25, UR22 ;  /* 0x0000001619097c20 */ /* 0x002fe20008410000 */
[----:B------:R-:W-:Y:S01]  /*90a0*/  FMUL.FTZ R11, R28, UR22 ;  /* 0x000000161c0b7c20 */ /* 0x000fe20008410000 */
[----:B------:R-:W-:Y:S01]  /*90b0*/  FMUL.FTZ R13, R29, UR22 ;  /* 0x000000161d0d7c20 */ /* 0x000fe20008410000 */
[----:B------:R-:W-:Y:S01]  /*90c0*/  ULOP3.LUT UR6, UR6, 0x3fff, URZ, 0xc0, !UPT ;  /* 0x00003fff06067892 */ /* 0x000fe2000f8ec03f */
[----:B------:R-:W0:Y:S01]  /*90d0*/  MUFU.TANH R6, R6 ;  /* 0x0000000600067308 */ /* 0x000e220000002400 */
[----:B------:R-:W-:Y:S01]  /*90e0*/  FMUL.FTZ R15, R32, UR22 ;  /* 0x00000016200f7c20 */ /* 0x000fe20008410000 */
[----:B------:R-:W-:Y:S01]  /*90f0*/  FMUL.FTZ R20, R33, UR22 ;  /* 0x0000001621147c20 */ /* 0x000fe20008410000 */
[----:B------:R-:W-:Y:S01]  /*9100*/  ULEA UR10, UR24, UR6, 0xa ;  /* 0x00000006180a7291 */ /* 0x000fe2000f8e503f */
[----:B------:R-:W-:Y:S01]  /*9110*/  FMUL.FTZ R25, R36, UR22 ;  /* 0x0000001624197c20 */ /* 0x000fe20008410000 */
[----:B------:R-:W-:Y:S01]  /*9120*/  FMUL.FTZ R10, R27, UR22 ;  /* 0x000000161b0a7c20 */ /* 0x000fe20008410000 */
[----:B------:R-:W-:Y:S01]  /*9130*/  FMUL.FTZ R27, R37, UR22 ;  /* 0x00000016251b7c20 */ /* 0x000fe20008410000 */
[----:B------:R-:W-:Y:S01]  /*9140*/  FMUL.FTZ R29, R40, UR22 ;  /* 0x00000016281d7c20 */ /* 0x000fe20008410000 */
[----:B------:R-:W1:Y:S01]  /*9150*/  MUFU.TANH R9, R9 ;  /* 0x0000000900097308 */ /* 0x000e620000002400 */
[----:B------:R-:W-:Y:S01]  /*9160*/  FMUL.FTZ R12, R30, UR22 ;  /* 0x000000161e0c7c20 */ /* 0x000fe20008410000 */
[----:B------:R-:W-:Y:S01]  /*9170*/  UMOV UR6, UR10 ;  /* 0x0000000a00067c82 */ /* 0x000fe20008000000 */
[----:B------:R-:W-:Y:S01]  /*9180*/  FMUL.FTZ R30, R41, UR22 ;  /* 0x00000016291e7c20 */ /* 0x000fe20008410000 */
[----:B------:R-:W-:Y:S01]  /*9190*/  HGMMA.64x64x16.F32.BF16 R88, R148, gdesc[UR4].tnspB, R88, gsb0 ;  /* 0x40e0000494587df0 */ /* 0x000fe20008001858 */
[----:B------:R-:W-:Y:S01]  /*91a0*/  UIADD3 UR6, UR10, 0x80, URZ ;  /* 0x000000800a067890 */ /* 0x000fe2000fffe03f */
[----:B------:R-:W-:Y:S01]  /*91b0*/  FMUL.FTZ R32, R43, UR22 ;  /* 0x000000162b207c20 */ /* 0x000fe20008410000 */
[----:B------:R-:W-:Y:S01]  /*91c0*/  UMOV UR7, 0x40000040 ;  /* 0x4000004000077882 */ /* 0x000fe20000000000 */
        /* <DEDUP_REMOVED lines=62> */
[----:B------:R-:W-:-:S02]  /*95b0*/  UMOV UR25, UR46 ;  /* 0x0000002e00197c82 */ /* 0x000fc40008000000 */
[----:B------:R-:W1:Y:S01]  /*95c0*/  MUFU.TANH R33, R33 ;  /* 0x0000002100217308 */ /* 0x000e620000002400 */
[----:B--2---:R-:W-:-:S07]  /*95d0*/  FMNMX.FTZ R43, R29, R4, !PT ;  /* 0x000000041d2b7209 */ /* 0x004fce0007810000 */
[----:B------:R-:W2:Y:S01]  /*95e0*/  MUFU.TANH R35, R35 ;  /* 0x0000002300237308 */ /* 0x000ea20000002400 */
[----:B0-----:R-:W-:Y:S01]  /*95f0*/  FMNMX.FTZ R4, R30, R43, !PT ;  /* 0x0000002b1e047209 */ /* 0x001fe20007810000 */
[----:B------:R-:W-:Y:S02]  /*9600*/  WARPGROUP.DEPBAR.LE gsb0, 0x0 ;  /* 0x00008000000079c5 */ /* 0x000fe40000010000 */
[----:B------:R-:W-:Y:S01]  /*9610*/  WARPGROUP.ARRIVE ;  /* 0x00000000000079c5 */ /* 0x000fe20000000000 */
[----:B------:R-:W-:Y:S01]  /*9620*/  FMUL.FTZ R148, R69, UR22 ;  /* 0x0000001645947c20 */ /* 0x000fe20008410000 */
[----:B------:R-:W-:Y:S02]  /*9630*/  FMUL.FTZ R150, R73, UR22 ;  /* 0x0000001649967c20 */ /* 0x000fe40008410000 */
[----:B------:R-:W0:Y:S01]  /*9640*/  MUFU.TANH R37, R37 ;  /* 0x0000002500257308 */ /* 0x000e220000002400 */
[----:B-1----:R-:W-:Y:S01]  /*9650*/  FMNMX.FTZ R4, R33, R4, !PT ;  /* 0x0000000421047209 */ /* 0x002fe20007810000 */
[----:B------:R-:W-:Y:S01]  /*9660*/  HGMMA.64x64x16.F32.BF16 R88, R144, gdesc[UR4].tnspB, R88, gsb0 ;  /* 0x40e0000490587df0 */ /* 0x000fe20008001858 */
[----:B------:R-:W-:-:S02]  /*9670*/  UIADD3 UR6, UR10, 0x100, URZ ;  /* 0x000001000a067890 */ /* 0x000fc4000fffe03f */
[----:B------:R-:W1:Y:S01]  /*9680*/  S2R R73, SR_TID.X ;  /* 0x0000000000497919 */ /* 0x000e620000002100 */
[----:B------:R-:W-:Y:S02]  /*9690*/  UMOV UR7, 0x40000040 ;  /* 0x4000004000077882 */ /* 0x000fe40000000000 */
[----:B------:R-:W3:Y:S01]  /*96a0*/  MUFU.TANH R39, R39 ;  /* 0x0000002700277308 */ /* 0x000ee20000002400 */
[----:B--2---:R-:W-:-:S07]  /*96b0*/  FMNMX.FTZ R4, R35, R4, !PT ;  /* 0x0000000423047209 */ /* 0x004fce0007810000 */
[----:B------:R-:W2:Y:S01]  /*96c0*/  MUFU.TANH R41, R41 ;  /* 0x0000002900297308 */ /* 0x000ea20000002400 */
[----:B0-----:R-:W-:-:S07]  /*96d0*/  FMNMX.FTZ R4, R37, R4, !PT ;  /* 0x0000000425047209 */ /* 0x001fce0007810000 */
[----:B------:R-:W0:Y:S01]  /*96e0*/  MUFU.TANH R42, R42 ;  /* 0x0000002a002a7308 */ /* 0x000e220000002400 */
[----:B---3--:R-:W-:-:S07]  /*96f0*/  FMNMX.FTZ R4, R39, R4, !PT ;  /* 0x0000000427047209 */ /* 0x008fce0007810000 */
[----:B------:R-:W3:Y:S01]  /*9700*/  MUFU.TANH R48, R48 ;  /* 0x0000003000307308 */ /* 0x000ee20000002400 */
[----:B--2---:R-:W-:Y:S02]  /*9710*/  FMNMX.FTZ R43, R41, R4, !PT ;  /* 0x00000004292b7209 */ /* 0x004fe40007810000 */
[----:B-1----:R-:W-:-:S05]  /*9720*/  ISETP.GE.U32.AND P2, PT, R73, 0x180, PT ;  /* 0x000001804900780c */ /* 0x002fca0003f46070 */
[----:B------:R-:W1:Y:S01]  /*9730*/  MUFU.TANH R50, R50 ;  /* 0x0000003200327308 */ /* 0x000e620000002400 */
[----:B0-----:R-:W-:-:S07]  /*9740*/  FMNMX.FTZ R43, R42, R43, !PT ;  /* 0x0000002b2a2b7209 */ /* 0x001fce0007810000 */
[----:B------:R-:W0:Y:S01]  /*9750*/  MUFU.TANH R56, R56 ;  /* 0x0000003800387308 */ /* 0x000e220000002400 */
[----:B---3--:R-:W-:-:S07]  /*9760*/  FMNMX.FTZ R43, R48, R43, !PT ;  /* 0x0000002b302b7209 */ /* 0x008fce0007810000 */
[----:B------:R-:W2:Y:S01]  /*9770*/  MUFU.TANH R58, R58 ;  /* 0x0000003a003a7308 */ /* 0x000ea20000002400 */
[----:B-1----:R-:W-:-:S07]  /*9780*/  FMNMX.FTZ R43, R50, R43, !PT ;  /* 0x0000002b322b7209 */ /* 0x002fce0007810000 */
[----:B------:R-:W1:Y:S01]  /*9790*/  MUFU.TANH R62, R62 ;  /* 0x0000003e003e7308 */ /* 0x000e620000002400 */
[----:B0-----:R-:W-:-:S07]  /*97a0*/  FMNMX.FTZ R43, R56, R43, !PT ;  /* 0x0000002b382b7209 */ /* 0x001fce0007810000 */
[----:B------:R-:W0:Y:S01]  /*97b0*/  MUFU.TANH R64, R64 ;  /* 0x0000004000407308 */ /* 0x000e220000002400 */
[----:B--2---:R-:W-:Y:S01]  /*97c0*/  FMNMX.FTZ R43, R58, R43, !PT ;  /* 0x0000002b3a2b7209 */ /* 0x004fe20007810000 */
[----:B------:R-:W-:Y:S02]  /*97d0*/  WARPGROUP.DEPBAR.LE gsb0, 0x0 ;  /* 0x00008000000079c5 */ /* 0x000fe40000010000 */
[----:B------:R-:W-:-:S04]  /*97e0*/  WARPGROUP.ARRIVE ;  /* 0x00000000000079c5 */ /* 0x000fc80000000000 */
[----:B------:R-:W2:Y:S01]  /*97f0*/  MUFU.TANH R68, R68 ;  /* 0x0000004400447308 */ /* 0x000ea20000002400 */
[----:B-1----:R-:W-:Y:S01]  /*9800*/  FMNMX.FTZ R43, R62, R43, !PT ;  /* 0x0000002b3e2b7209 */ /* 0x002fe20007810000 */
[----:B------:R-:W-:Y:S01]  /*9810*/  FMUL.FTZ R146, R63, UR22 ;  /* 0x000000163f927c20 */ /* 0x000fe20008410000 */
[----:B------:R-:W-:Y:S01]  /*9820*/  HGMMA.64x64x16.F32.BF16 R88, R140, gdesc[UR4].tnspB, R88, gsb0 ;  /* 0x40e000048c587df0 */ /* 0x000fe20008001858 */
[----:B------:R-:W-:Y:S01]  /*9830*/  UIADD3 UR6, UR10, 0x180, URZ ;  /* 0x000001800a067890 */ /* 0x000fe2000fffe03f */
[----:B0-----:R-:W-:Y:S01]  /*9840*/  FMNMX.FTZ R43, R64, R43, !PT ;  /* 0x0000002b402b7209 */ /* 0x001fe20007810000 */
[----:B------:R-:W-:Y:S02]  /*9850*/  UMOV UR7, 0x40000040 ;  /* 0x4000004000077882 */ /* 0x000fe40000000000 */
        /* <DEDUP_REMOVED lines=20> */
[----:B------:R-:W-:Y:S01]  /*99a0*/  WARPGROUP.ARRIVE ;  /* 0x00000000000079c5 */ /* 0x000fe20000000000 */
[----:B------:R-:W-:Y:S01]  /*99b0*/  FMUL.FTZ R140, R83, UR22 ;  /* 0x00000016538c7c20 */ /* 0x000fe20008410000 */
[----:B------:R-:W-:Y:S02]  /*99c0*/  FMUL.FTZ R142, R87, UR22 ;  /* 0x00000016578e7c20 */ /* 0x000fe40008410000 */
[----:B------:R-:W1:Y:S01]  /*99d0*/  MUFU.TANH R10, R10 ;  /* 0x0000000a000a7308 */ /* 0x000e620000002400 */
[----:B--2---:R-:W-:Y:S01]  /*99e0*/  FMNMX.FTZ R43, R144, R43, !PT ;  /* 0x0000002b902b7209 */ /* 0x004fe20007810000 */
[----:B------:R-:W-:Y:S01]  /*99f0*/  HGMMA.64x64x16.F32.BF16 R88, R136, gdesc[UR4].tnspB, R88, gsb0 ;  /* 0x40e0000488587df0 */ /* 0x000fe20008001858 */
[----:B------:R-:W-:Y:S01]  /*9a00*/  UIADD3 UR6, UR10, 0x200, URZ ;  /* 0x000002000a067890 */ /* 0x000fe2000fffe03f */
[----:B------:R-:W-:-:S02]  /*9a10*/  UMOV UR7, 0x40000040 ;  /* 0x4000004000077882 */ /* 0x000fc40000000000 */
[----:B------:R-:W2:Y:S02]  /*9a20*/  SHFL.BFLY PT, R4, R43, 0x2, 0x1f ;  /* 0x0c401f002b047f89 */ /* 0x000ea400000e0000 */
[----:B------:R-:W3:Y:S08]  /*9a30*/  MUFU.TANH R12, R12 ;  /* 0x0000000c000c7308 */ /* 0x000ef00000002400 */
[----:B------:R-:W4:Y:S08]  /*9a40*/  MUFU.TANH R14, R14 ;  /* 0x0000000e000e7308 */ /* 0x000f300000002400 */
[----:B------:R-:W5:Y:S01]  /*9a50*/  MUFU.TANH R21, R21 ;  /* 0x0000001500157308 */ /* 0x000f620000002400 */
[----:B--2---:R-:W-:-:S02]  /*9a60*/  FMNMX.FTZ R4, R43, R4, !PT ;  /* 0x000000042b047209 */ /* 0x004fc40007810000 */
[----:B------:R-:W2:Y:S05]  /*9a70*/  LDC R43, c[0x0][0x988] ;  /* 0x00026200ff2b7b82 */ /* 0x000eaa0000000800 */
[----:B------:R-:W5:Y:S01]  /*9a80*/  MUFU.TANH R24, R24 ;  /* 0x0000001800187308 */ /* 0x000f620000002400 */
[----:B------:R-:W0:Y:S07]  /*9a90*/  SHFL.BFLY PT, R59, R4, 0x1, 0x1f ;  /* 0x0c201f00043b7f89 */ /* 0x000e2e00000e0000 */
[----:B------:R-:W5:Y:S08]  /*9aa0*/  MUFU.TANH R26, R26 ;  /* 0x0000001a001a7308 */ /* 0x000f700000002400 */
[----:B------:R-:W5:Y:S08]  /*9ab0*/  MUFU.TANH R28, R28 ;  /* 0x0000001c001c7308 */ /* 0x000f700000002400 */
[----:B------:R-:W5:Y:S01]  /*9ac0*/  MUFU.TANH R31, R31 ;  /* 0x0000001f001f7308 */ /* 0x000f620000002400 */
[----:B0-----:R-:W-:-:S05]  /*9ad0*/  FMNMX.FTZ R4, R4, R59, !PT ;  /* 0x0000003b04047209 */ /* 0x001fca0007810000 */
[C---:B------:R-:W-:Y:S01]  /*9ae0*/  FADD.FTZ R78, -R4.reuse, R7 ;  /* 0x00000007044e7221 */ /* 0x040fe20000010100 */
[-C--:B--2---:R-:W-:Y:S01]  /*9af0*/  FMUL.FTZ R7, R4, R43.reuse ;  /* 0x0000002b04077220 */ /* 0x084fe20000410000 */
[----:B------:R-:W0:Y:S02]  /*9b00*/  MUFU.TANH R32, R32 ;  /* 0x0000002000207308 */ /* 0x000e240000002400 */
[-C--:B------:R-:W-:Y:S01]  /*9b10*/  FMUL.FTZ R78, R78, R43.reuse ;  /* 0x0000002b4e4e7220 */ /* 0x080fe20000410000 */
[-CC-:B------:R-:W-:Y:S01]  /*9b20*/  FFMA.FTZ R61, R13, R43.reuse, -R7.reuse ;  /* 0x0000002b0d3d7223 */ /* 0x180fe20000010807 */
[--C-:B------:R-:W-:Y:S01]  /*9b30*/  FFMA.FTZ R13, R15, R43, -R7.reuse ;  /* 0x0000002b0f0d7223 */ /* 0x100fe20000010807 */
[----:B------:R-:W-:Y:S01]  /*9b40*/  FMNMX.FTZ R15, R8, R5, !PT ;  /* 0x00000005080f7209 */ /* 0x000fe20007810000 */
[-CC-:B------:R-:W-:Y:S01]  /*9b50*/  FFMA.FTZ R59, R6, R43.reuse, -R7.reuse ;  /* 0x0000002b063b7223 */ /* 0x180fe20000010807 */
[--C-:B------:R-:W-:Y:S01]  /*9b60*/  FFMA.FTZ R63, R25, R43, -R7.reuse ;  /* 0x0000002b193f7223 */ /* 0x100fe20000010807 */
[----:B------:R-:W2:Y:S01]  /*9b70*/  MUFU.TANH R34, R34 ;  /* 0x0000002200227308 */ /* 0x000ea20000002400 */
[----:B-1----:R-:W-:Y:S01]  /*9b80*/  FMNMX.FTZ R15, R10, R15, !PT ;  /* 0x0000000f0a0f7209 */ /* 0x002fe20007810000 */
[-CC-:B------:R-:W-:Y:S01]  /*9b90*/  FFMA.FTZ R25, R29, R43.reuse, -R7.reuse ;  /* 0x0000002b1d197223 */ /* 0x180fe20000010807 */
[-CC-:B------:R-:W-:Y:S01]  /*9ba0*/  FFMA.FTZ R29, R30, R43.reuse, -R7.reuse ;  /* 0x0000002b1e1d7223 */ /* 0x180fe20000010807 */
[----:B------:R-:W-:Y:S01]  /*9bb0*/  FFMA.FTZ R30, R35, R43, -R7 ;  /* 0x0000002b231e7223 */ /* 0x000fe20000010807 */
[----:B---3--:R-:W-:Y:S01]  /*9bc0*/  FMNMX.FTZ R15, R12, R15, !PT ;  /* 0x0000000f0c0f7209 */ /* 0x008fe20007810000 */
[----:B------:R-:W-:-:S02]  /*9bd0*/  WARPGROUP.DEPBAR.LE gsb0, 0x0 ;  /* 0x00008000000079c5 */ /* 0x000fc40000010000 */
[----:B------:R-:W-:Y:S01]  /*9be0*/  WARPGROUP.ARRIVE ;  /* 0x00000000000079c5 */ /* 0x000fe20000000000 */
[----:B----4-:R-:W-:Y:S01]  /*9bf0*/  FMNMX.FTZ R6, R14, R15, !PT ;  /* 0x0000000f0e067209 */ /* 0x010fe20007810000 */
[----:B------:R-:W1:Y:S01]  /*9c00*/  MUFU.TANH R36, R36 ;  /* 0x0000002400247308 */ /* 0x000e620000002400 */
[-CC-:B------:R-:W-:Y:S01]  /*9c10*/  FFMA.FTZ R39, R39, R43.reuse, -R7.reuse ;  /* 0x0000002b27277223 */ /* 0x180fe20000010807 */
[-CC-:B------:R-:W-:Y:S01]  /*9c20*/  FFMA.FTZ R42, R42, R43.reuse, -R7.reuse ;  /* 0x0000002b2a2a7223 */ /* 0x180fe20000010807 */
[----:B-----5:R-:W-:Y:S01]  /*9c30*/  FMNMX.FTZ R15, R21, R6, !PT ;  /* 0x00000006150f7209 */ /* 0x020fe20007810000 */
[----:B------:R-:W-:Y:S01]  /*9c40*/  HGMMA.64x64x16.F32.BF16 R88, R132, gdesc[UR4].tnspB, R88, gsb0 ;  /* 0x40e0000484587df0 */ /* 0x000fe20008001858 */
[----:B------:R-:W-:Y:S01]  /*9c50*/  UIADD3 UR6, UR10, 0x280, URZ ;  /* 0x000002800a067890 */ /* 0x000fe2000fffe03f */
[--C-:B------:R-:W-:Y:S01]  /*9c60*/  FFMA.FTZ R136, R37, R43, -R7.reuse ;  /* 0x0000002b25887223 */ /* 0x100fe20000010807 */
[----:B------:R-:W-:Y:S01]  /*9c70*/  UMOV UR7, 0x40000040 ;  /* 0x4000004000077882 */ /* 0x000fe20000000000 */
[----:B------:R-:W-:Y:S01]  /*9c80*/  FMNMX.FTZ R15, R24, R15, !PT ;  /* 0x0000000f180f7209 */ /* 0x000fe20007810000 */
[----:B------:R-:W3:Y:S01]  /*9c90*/  MUFU.TANH R38, R38 ;  /* 0x0000002600267308 */ /* 0x000ee20000002400 */
[-CC-:B------:R-:W-:Y:S01]  /*9ca0*/  FFMA.FTZ R138, R41, R43.reuse, -R7.reuse ;  /* 0x0000002b298a7223 */ /* 0x180fe20000010807 */
[--C-:B------:R-:W-:Y:S01]  /*9cb0*/  FFMA.FTZ R37, R50, R43, -R7.reuse ;  /* 0x0000002b32257223 */ /* 0x100fe20000010807 */
[----:B------:R-:W-:Y:S01]  /*9cc0*/  FMNMX.FTZ R15, R26, R15, !PT ;  /* 0x0000000f1a0f7209 */ /* 0x000fe20007810000 */
[-CC-:B------:R-:W-:Y:S01]  /*9cd0*/  FFMA.FTZ R41, R58, R43.reuse, -R7.reuse ;  /* 0x0000002b3a297223 */ /* 0x180fe20000010807 */
[-CC-:B------:R-:W-:Y:S01]  /*9ce0*/  FFMA.FTZ R9, R9, R43.reuse, -R7.reuse ;  /* 0x0000002b09097223 */ /* 0x180fe20000010807 */
[--C-:B------:R-:W-:Y:S01]  /*9cf0*/  FFMA.FTZ R11, R11, R43, -R7.reuse ;  /* 0x0000002b0b0b7223 */ /* 0x100fe20000010807 */
[----:B------:R-:W-:Y:S01]  /*9d00*/  FMNMX.FTZ R6, R28, R15, !PT ;  /* 0x0000000f1c067209 */ /* 0x000fe20007810000 */
[----:B------:R-:W4:Y:S01]  /*9d10*/  MUFU.TANH R40, R40 ;  /* 0x0000002800287308 */ /* 0x000f220000002400 */
[-CC-:B------:R-:W-:Y:S01]  /*9d20*/  FFMA.FTZ R20, R20, R43.reuse, -R7.reuse ;  /* 0x0000002b14147223 */ /* 0x180fe20000010807 */
[-CC-:B------:R-:W-:Y:S01]  /*9d30*/  FFMA.FTZ R27, R27, R43.reuse, -R7.reuse ;  /* 0x0000002b1b1b7223 */ /* 0x180fe20000010807 */
[----:B------:R-:W-:Y:S01]  /*9d40*/  FMNMX.FTZ R15, R31, R6, !PT ;  /* 0x000000061f0f7209 */ /* 0x000fe20007810000 */
[-CC-:B------:R-:W-:Y:S01]  /*9d50*/  FFMA.FTZ R6, R33, R43.reuse, -R7.reuse ;  /* 0x0000002b21067223 */ /* 0x180fe20000010807 */
[-CC-:B------:R-:W-:Y:S01]  /*9d60*/  FFMA.FTZ R65, R148, R43.reuse, -R7.reuse ;  /* 0x0000002b94417223 */ /* 0x180fe20000010807 */
[--C-:B------:R-:W-:Y:S01]  /*9d70*/  FFMA.FTZ R50, R72, R43, -R7.reuse ;  /* 0x0000002b48327223 */ /* 0x100fe20000010807 */
[----:B0-----:R-:W-:Y:S01]  /*9d80*/  FMNMX.FTZ R15, R32, R15, !PT ;  /* 0x0000000f200f7209 */ /* 0x001fe20007810000 */
[----:B------:R-:W0:Y:S01]  /*9d90*/  MUFU.TANH R44, R44 ;  /* 0x0000002c002c7308 */ /* 0x000e220000002400 */
[-CC-:B------:R-:W-:Y:S01]  /*9da0*/  FFMA.FTZ R45, R45, R43.reuse, -R7.reuse ;  /* 0x0000002b2d2d7223 */ /* 0x180fe20000010807 */
[--C-:B------:R-:W-:Y:S01]  /*9db0*/  FFMA.FTZ R58, R80, R43, -R7.reuse ;  /* 0x0000002b503a7223 */ /* 0x100fe20000010807 */
[----:B--2---:R-:W-:Y:S01]  /*9dc0*/  FMNMX.FTZ R15, R34, R15, !PT ;  /* 0x0000000f220f7209 */ /* 0x004fe20007810000 */
[-CC-:B------:R-:W-:Y:S01]  /*9dd0*/  FFMA.FTZ R47, R47, R43.reuse, -R7.reuse ;  /* 0x0000002b2f2f7223 */ /* 0x180fe20000010807 */
[-CC-:B------:R-:W-:Y:S01]  /*9de0*/  FFMA.FTZ R84, R84, R43.reuse, -R7.reuse ;  /* 0x0000002b54547223 */ /* 0x180fe20000010807 */
[----:B------:R-:W-:Y:S01]  /*9df0*/  FFMA.FTZ R144, R144, R43, -R7 ;  /* 0x0000002b90907223 */ /* 0x000fe20000010807 */
[----:B-1----:R-:W-:Y:S01]  /*9e00*/  FMNMX.FTZ R15, R36, R15, !PT ;  /* 0x0000000f240f7209 */ /* 0x002fe20007810000 */
[----:B------:R-:W1:Y:S03]  /*9e10*/  MUFU.TANH R46, R46 ;  /* 0x0000002e002e7308 */ /* 0x000e660000002400 */
[----:B---3--:R-:W-:-:S04]  /*9e20*/  FMNMX.FTZ R33, R38, R15, !PT ;  /* 0x0000000f26217209 */ /* 0x008fc80007810000 */
[----:B----4-:R-:W-:Y:S01]  /*9e30*/  FMNMX.FTZ R33, R40, R33, !PT ;  /* 0x0000002128217209 */ /* 0x010fe20007810000 */
[----:B------:R-:W2:Y:S03]  /*9e40*/  MUFU.TANH R52, R52 ;  /* 0x0000003400347308 */ /* 0x000ea60000002400 */
[----:B0-----:R-:W-:-:S05]  /*9e50*/  FMNMX.FTZ R33, R44, R33, !PT ;  /* 0x000000212c217209 */ /* 0x001fca0007810000 */
        /* <DEDUP_REMOVED lines=12> */
[-CC-:B------:R-:W-:Y:S01]  /*9f20*/  FFMA.FTZ R132, R48, R43.reuse, -R7.reuse ;  /* 0x0000002b30847223 */ /* 0x180fe20000010807 */
[-CC-:B------:R-:W-:Y:S01]  /*9f30*/  FFMA.FTZ R134, R56, R43.reuse, -R7.reuse ;  /* 0x0000002b38867223 */ /* 0x180fe20000010807 */
[-CC-:B------:R-:W-:Y:S01]  /*9f40*/  FFMA.FTZ R48, R68, R43.reuse, -R7.reuse ;  /* 0x0000002b44307223 */ /* 0x180fe20000010807 */
[----:B------:R-:W2:Y:S01]  /*9f50*/  MUFU.TANH R70, R70 ;  /* 0x0000004600467308 */ /* 0x000ea20000002400 */
[----:B------:R-:W-:Y:S01]  /*9f60*/  HGMMA.64x64x16.F32.BF16 R88, R128, gdesc[UR4].tnspB, R88, gsb0 ;  /* 0x40e0000480587df0 */ /* 0x000fe20008001858 */
[----:B------:R-:W-:Y:S01]  /*9f70*/  UIADD3 UR6, UR10, 0x300, URZ ;  /* 0x000003000a067890 */ /* 0x000fe2000fffe03f */
[----:B------:R-:W-:Y:S01]  /*9f80*/  FFMA.FTZ R56, R76, R43, -R7 ;  /* 0x0000002b4c387223 */ /* 0x000fe20000010807 */
[----:B------:R-:W-:-:S04]  /*9f90*/  UMOV UR7, 0x40000040 ;  /* 0x4000004000077882 */ /* 0x000fc80000000000 */
[----:B------:R-:W3:Y:S08]  /*9fa0*/  MUFU.TANH R51, R51 ;  /* 0x0000003300337308 */ /* 0x000ef00000002400 */
[----:B------:R-:W4:Y:S08]  /*9fb0*/  MUFU.TANH R74, R74 ;  /* 0x0000004a004a7308 */ /* 0x000f300000002400 */
[----:B------:R0:W-:Y:S08]  /*9fc0*/  MUFU.EX2 R15, R6 ;  /* 0x00000006000f7308 */ /* 0x0001f00000000800 */
[----:B------:R-:W5:Y:S01]  /*9fd0*/  MUFU.TANH R53, R53 ;  /* 0x0000003500357308 */ /* 0x000f620000002400 */
[----:B0-----:R-:W-:-:S04]  /*9fe0*/  FMNMX.FTZ R6, R66, R35, !PT ;  /* 0x0000002342067209 */ /* 0x001fc80007810000 */
[----:B-1----:R-:W-:-:S03]  /*9ff0*/  FMNMX.FTZ R35, R49, R6, !PT ;  /* 0x0000000631237209 */ /* 0x002fc60007810000 */
[----:B------:R-:W0:Y:S01]  /*a000*/  MUFU.TANH R55, R55 ;  /* 0x0000003700377308 */ /* 0x000e220000002400 */
[----:B--2---:R-:W-:-:S04]  /*a010*/  FMNMX.FTZ R6, R70, R35, !PT ;  /* 0x0000002346067209 */ /* 0x004fc80007810000 */
[----:B---3--:R-:W-:-:S03]  /*a020*/  FMNMX.FTZ R35, R51, R6, !PT ;  /* 0x0000000633237209 */ /* 0x008fc60007810000 */
[----:B------:R-:W1:Y:S01]  /*a030*/  MUFU.TANH R57, R57 ;  /* 0x0000003900397308 */ /* 0x000e620000002400 */
[----:B----4-:R-:W-:-:S04]  /*a040*/  FMNMX.FTZ R6, R74, R35, !PT ;  /* 0x000000234a067209 */ /* 0x010fc80007810000 */
[----:B-----5:R-:W-:-:S03]  /*a050*/  FMNMX.FTZ R6, R53, R6, !PT ;  /* 0x0000000635067209 */ /* 0x020fc60007810000 */
[----:B------:R-:W2:Y:S01]  /*a060*/  MUFU.TANH R82, R82 ;  /* 0x0000005200527308 */ /* 0x000ea20000002400 */
[----:B0-----:R-:W-:-:S07]  /*a070*/  FMNMX.FTZ R6, R55, R6, !PT ;  /* 0x0000000637067209 */ /* 0x001fce0007810000 */
        /* <DEDUP_REMOVED lines=9> */
[----:B------:R-:W-:Y:S02]  /*a110*/  UIADD3 UR6, UR10, 0x380, URZ ;  /* 0x000003800a067890 */ /* 0x000fe4000fffe03f */
[----:B-1----:R-:W-:Y:S01]  /*a120*/  FMNMX.FTZ R35, R86, R35, !PT ;  /* 0x0000002356237209 */ /* 0x002fe20007810000 */
[----:B------:R-:W-:Y:S02]  /*a130*/  UMOV UR7, 0x40000040 ;  /* 0x4000004000077882 */ /* 0x000fe40000000000 */
[----:B------:R-:W-:Y:S01]  /*a140*/  MUFU.EX2 R33, R39 ;  /* 0x0000002700217308 */ /* 0x000fe20000000800 */
[----:B--2---:R-:W-:Y:S01]  /*a150*/  FMNMX.FTZ R6, R142, R35, !PT ;  /* 0x000000238e067209 */ /* 0x004fe20007810000 */
[----:B------:R-:W-:-:S06]  /*a160*/  FFMA.FTZ R35, R62, R43, -R7 ;  /* 0x0000002b3e237223 */ /* 0x000fcc0000010807 */
[----:B------:R0:W-:Y:S01]  /*a170*/  MUFU.EX2 R39, R42 ;  /* 0x0000002a00277308 */ /* 0x0001e20000000800 */
[----:B------:R-:W1:Y:S07]  /*a180*/  SHFL.BFLY PT, R67, R6, 0x2, 0x1f ;  /* 0x0c401f0006437f89 */ /* 0x000e6e00000e0000 */
[----:B------:R-:W-:Y:S01]  /*a190*/  MUFU.EX2 R78, R78 ;  /* 0x0000004e004e7308 */ /* 0x000fe20000000800 */
[----:B0-----:R-:W-:-:S07]  /*a1a0*/  FFMA.FTZ R42, R64, R43, -R7 ;  /* 0x0000002b402a7223 */ /* 0x001fce0000010807 */
[----:B------:R-:W-:Y:S08]  /*a1b0*/  MUFU.EX2 R59, R59 ;  /* 0x0000003b003b7308 */ /* 0x000ff00000000800 */
[----:B------:R-:W0:Y:S01]  /*a1c0*/  MUFU.EX2 R9, R9 ;  /* 0x0000000900097308 */ /* 0x000e220000000800 */
[----:B-1----:R-:W-:Y:S01]  /*a1d0*/  FMNMX.FTZ R62, R6, R67, !PT ;  /* 0x00000043063e7209 */ /* 0x002fe20007810000 */
[----:B------:R-:W-:-:S04]  /*a1e0*/  FFMA.FTZ R67, R150, R43, -R7 ;  /* 0x0000002b96437223 */ /* 0x000fc80000010807 */
[----:B------:R-:W1:Y:S02]  /*a1f0*/  SHFL.BFLY PT, R69, R62, 0x1, 0x1f ;  /* 0x0c201f003e457f89 */ /* 0x000e6400000e0000 */
[----:B------:R-:W-:Y:S08]  /*a200*/  MUFU.EX2 R11, R11 ;  /* 0x0000000b000b7308 */ /* 0x000ff00000000800 */
[----:B------:R-:W2:Y:S01]  /*a210*/  MUFU.EX2 R61, R61 ;  /* 0x0000003d003d7308 */ /* 0x000ea20000000800 */
[----:B0-----:R-:W-:-:S07]  /*a220*/  F2FP.BF16.F32.PACK_AB R148, R9, R59 ;  /* 0x0000003b0994723e */ /* 0x001fce00000010ff */
[----:B------:R-:W-:Y:S01]  /*a230*/  MUFU.EX2 R13, R13 ;  /* 0x0000000d000d7308 */ /* 0x000fe20000000800 */
[----:B-1----:R-:W-:-:S07]  /*a240*/  FMNMX.FTZ R6, R62, R69, !PT ;  /* 0x000000453e067209 */ /* 0x002fce0007810000 */
[----:B------:R-:W-:Y:S01]  /*a250*/  MUFU.EX2 R20, R20 ;  /* 0x0000001400147308 */ /* 0x000fe20000000800 */
[----:B--2---:R-:W-:Y:S01]  /*a260*/  F2FP.BF16.F32.PACK_AB R150, R61, R11 ;  /* 0x0000000b3d96723e */ /* 0x004fe200000010ff */
[CC--:B------:R-:W-:Y:S01]  /*a270*/  FMUL.FTZ R69, R6.reuse, R43.reuse ;  /* 0x0000002b06457220 */ /* 0x0c0fe20000410000 */
[----:B------:R-:W-:Y:S01]  /*a280*/  FADD.FTZ R64, -R6, R5 ;  /* 0x0000000506407221 */ /* 0x000fe20000010100 */
[----:B------:R-:W-:Y:S02]  /*a290*/  WARPGROUP.DEPBAR.LE gsb0, 0x0 ;  /* 0x00008000000079c5 */ /* 0x000fe40000010000 */
[----:B------:R-:W-:Y:S01]  /*a2a0*/  WARPGROUP.ARRIVE ;  /* 0x00000000000079c5 */ /* 0x000fe20000000000 */
[-CC-:B------:R-:W-:Y:S01]  /*a2b0*/  FFMA.FTZ R145, R21, R43.reuse, -R69.reuse ;  /* 0x0000002b15917223 */ /* 0x180fe20000010845 */
[----:B------:R-:W-:Y:S02]  /*a2c0*/  IMAD.U32 R21, RZ, RZ, UR37 ;  /* 0x00000025ff157e24 */ /* 0x000fe4000f8e00ff */
[-C--:B------:R-:W-:Y:S01]  /*a2d0*/  FMUL.FTZ R7, R64, R43.reuse ;  /* 0x0000002b40077220 */ /* 0x080fe20000410000 */
[-CC-:B------:R-:W-:Y:S01]  /*a2e0*/  FFMA.FTZ R8, R8, R43.reuse, -R69.reuse ;  /* 0x0000002b08087223 */ /* 0x180fe20000010845 */
[-CC-:B------:R-:W-:Y:S01]  /*a2f0*/  FFMA.FTZ R149, R10, R43.reuse, -R69.reuse ;  /* 0x0000002b0a957223 */ /* 0x180fe20000010845 */
[----:B------:R-:W-:Y:S01]  /*a300*/  HGMMA.64x64x16.F32.BF16 R88, R120, gdesc[UR4].tnspB, R88, gsb0 ;  /* 0x40e0000478587df0 */ /* 0x000fe20008001858 */
[----:B------:R-:W-:Y:S01]  /*a310*/  @!P1 LEA R21, R21, UR45, 0x3 ;  /* 0x0000002d15159c11 */ /* 0x000fe2000f8e18ff */
[----:B------:R-:W-:Y:S01]  /*a320*/  FFMA.FTZ R141, R31, R43, -R69 ;  /* 0x0000002b1f8d7223 */ /* 0x000fe20000010845 */
[----:B------:R-:W-:Y:S01]  /*a330*/  MUFU.EX2 R7, R7 ;  /* 0x0000000700077308 */ /* 0x000fe20000000800 */
[----:B------:R-:W-:-:S02]  /*a340*/  VIADD R31, R22, 0x9 ;  /* 0x00000009161f7836 */ /* 0x000fc40000000000 */
[-CC-:B------:R-:W-:Y:S01]  /*a350*/  FFMA.FTZ R151, R12, R43.reuse, -R69.reuse ;  /* 0x0000002b0c977223 */ /* 0x180fe20000010845 */
[----:B------:R-:W-:Y:S02]  /*a360*/  @!P1 VIADD R21, R21, 0x16840 ;  /* 0x0001684015159836 */ /* 0x000fe40000000000 */
[-CC-:B------:R-:W-:Y:S01]  /*a370*/  FFMA.FTZ R10, R14, R43.reuse, -R69.reuse ;  /* 0x0000002b0e0a7223 */ /* 0x180fe20000010845 */
[-CC-:B------:R-:W-:Y:S01]  /*a380*/  FFMA.FTZ R12, R24, R43.reuse, -R69.reuse ;  /* 0x0000002b180c7223 */ /* 0x180fe20000010845 */
[----:B------:R-:W-:Y:S01]  /*a390*/  SEL R31, R31, 0x9, !P2 ;  /* 0x000000091f1f7807 */ /* 0x000fe20005000000 */
[-C--:B------:R-:W-:Y:S01]  /*a3a0*/  FFMA.FTZ R147, R26, R43.reuse, -R69 ;  /* 0x0000002b1a937223 */ /* 0x080fe20000010845 */
[----:B------:R-:W0:Y:S01]  /*a3b0*/  MUFU.EX2 R8, R8 ;  /* 0x0000000800087308 */ /* 0x000e220000000800 */
[----:B------:R-:W-:Y:S01]  /*a3c0*/  @!P1 PRMT R21, RZ, 0x654, R21 ;  /* 0x00000654ff159816 */ /* 0x000fe20000000015 */
[----:B------:R-:W-:Y:S01]  /*a3d0*/  FFMA.FTZ R26, R36, R43, -R69 ;  /* 0x0000002b241a7223 */ /* 0x000fe20000010845 */
[----:B------:R-:W-:Y:S01]  /*a3e0*/  FFMA.FTZ R36, R78, R3, R59 ;  /* 0x000000034e247223 */ /* 0x000fe2000001003b */
[-CC-:B------:R-:W-:Y:S01]  /*a3f0*/  FFMA.FTZ R137, R38, R43.reuse, -R69.reuse ;  /* 0x0000002b26897223 */ /* 0x180fe20000010845 */
[-CC-:B------:R-:W-:Y:S01]  /*a400*/  FFMA.FTZ R14, R28, R43.reuse, -R69.reuse ;  /* 0x0000002b1c0e7223 */ /* 0x180fe20000010845 */
[-CC-:B------:R-:W-:Y:S01]  /*a410*/  FFMA.FTZ R24, R32, R43.reuse, -R69.reuse ;  /* 0x0000002b20187223 */ /* 0x180fe20000010845 */
[----:B------:R-:W-:Y:S01]  /*a420*/  FADD.FTZ R36, R9, R36 ;  /* 0x0000002409247221 */ /* 0x000fe20000010000 */
[----:B------:R-:W1:Y:S01]  /*a430*/  MUFU.EX2 R149, R149 ;  /* 0x0000009500957308 */ /* 0x000e620000000800 */
[-CC-:B------:R-:W-:Y:S01]  /*a440*/  FFMA.FTZ R143, R34, R43.reuse, -R69.reuse ;  /* 0x0000002b228f7223 */ /* 0x180fe20000010845 */
[-CC-:B------:R-:W-:Y:S01]  /*a450*/  FFMA.FTZ R28, R40, R43.reuse, -R69.reuse ;  /* 0x0000002b281c7223 */ /* 0x180fe20000010845 */
[----:B------:R-:W-:Y:S01]  /*a460*/  FADD.FTZ R36, R11, R36 ;  /* 0x000000240b247221 */ /* 0x000fe20000010000 */
[-CC-:B------:R-:W-:Y:S01]  /*a470*/  FFMA.FTZ R139, R44, R43.reuse, -R69.reuse ;  /* 0x0000002b2c8b7223 */ /* 0x180fe20000010845 */
[-CC-:B------:R-:W-:Y:S01]  /*a480*/  FFMA.FTZ R32, R46, R43.reuse, -R69.reuse ;  /* 0x0000002b2e207223 */ /* 0x180fe20000010845 */
[-CC-:B------:R-:W-:Y:S01]  /*a490*/  FFMA.FTZ R133, R52, R43.reuse, -R69.reuse ;  /* 0x0000002b34857223 */ /* 0x180fe20000010845 */
[----:B------:R-:W-:Y:S01]  /*a4a0*/  FADD.FTZ R36, R61, R36 ;  /* 0x000000243d247221 */ /* 0x000fe20000010000 */
        /* <DEDUP_REMOVED lines=12> */
[----:B------:R-:W-:Y:S01]  /*a570*/  F2FP.BF16.F32.PACK_AB R149, R149, R8 ;  /* 0x000000089595723e */ /* 0x000fe200000010ff */
[-CC-:B------:R-:W-:Y:S01]  /*a580*/  FFMA.FTZ R57, R57, R43.reuse, -R69.reuse ;  /* 0x0000002b39397223 */ /* 0x180fe20000010845 */
[-CC-:B------:R-:W-:Y:S01]  /*a590*/  FFMA.FTZ R82, R82, R43.reuse, -R69.reuse ;  /* 0x0000002b52527223 */ /* 0x180fe20000010845 */
[----:B------:R-:W-:Y:S01]  /*a5a0*/  FFMA.FTZ R86, R86, R43, -R69 ;  /* 0x0000002b56567223 */ /* 0x000fe20000010845 */
[----:B------:R-:W-:Y:S01]  /*a5b0*/  MUFU.EX2 R145, R145 ;  /* 0x0000009100917308 */ /* 0x000fe20000000800 */
[----:B--2---:R-:W-:Y:S01]  /*a5c0*/  FADD.FTZ R3, R151, R38 ;  /* 0x0000002697037221 */ /* 0x004fe20000010000 */
[C---:B------:R-:W-:Y:S01]  /*a5d0*/  ISETP.GT.AND P2, PT, R0.reuse, UR23, PT ;  /* 0x0000001700007c0c */ /* 0x040fe2000bf44270 */
[----:B------:R-:W-:-:S05]  /*a5e0*/  VIADD R0, R0, 0xffffffff ;  /* 0xffffffff00007836 */ /* 0x000fca0000000000 */
[----:B------:R-:W-:Y:S01]  /*a5f0*/  MUFU.EX2 R12, R12 ;  /* 0x0000000c000c7308 */ /* 0x000fe20000000800 */
[C---:B0-----:R-:W-:Y:S01]  /*a600*/  FADD.FTZ R38, R10.reuse, R3 ;  /* 0x000000030a267221 */ /* 0x041fe20000010000 */
[----:B------:R-:W-:Y:S01]  /*a610*/  FADD.FTZ R3, R13, R36 ;  /* 0x000000240d037221 */ /* 0x000fe20000010000 */
[----:B------:R-:W-:Y:S01]  /*a620*/  F2FP.BF16.F32.PACK_AB R151, R10, R151 ;  /* 0x000000970a97723e */ /* 0x000fe200000010ff */
[----:B------:R-:W-:-:S04]  /*a630*/  FFMA.FTZ R36, R49, R43, -R69 ;  /* 0x0000002b31247223 */ /* 0x000fc80000010845 */
[----:B------:R-:W-:Y:S08]  /*a640*/  MUFU.EX2 R63, R63 ;  /* 0x0000003f003f7308 */ /* 0x000ff00000000800 */
[----:B------:R-:W-:Y:S08]  /*a650*/  MUFU.EX2 R147, R147 ;  /* 0x0000009300937308 */ /* 0x000ff00000000800 */
[----:B------:R-:W0:Y:S01]  /*a660*/  MUFU.EX2 R27, R27 ;  /* 0x0000001b001b7308 */ /* 0x000e220000000800 */
[----:B------:R-:W-:-:S02]  /*a670*/  WARPGROUP.DEPBAR.LE gsb0, 0x0 ;  /* 0x00008000000079c5 */ /* 0x000fc40000010000 */
[----:B------:R1:W-:Y:S06]  /*a680*/  BAR.ARV R31, 0x100 ;  /* 0x0004001f0000751d */ /* 0x0003ec0000002000 */
[----:B------:R2:W-:Y:S01]  /*a690*/  @!P1 SYNCS.ARRIVE.TRANS64.RED.A1T0 RZ, [R21+URZ], RZ ;  /* 0x000000ff15ff99a7 */ /* 0x0005e2000810043f */
[----:B------:R-:W3:Y:S01]  /*a6a0*/  MUFU.EX2 R14, R14 ;  /* 0x0000000e000e7308 */ /* 0x000ee20000000800 */
[-C--:B------:R-:W-:Y:S01]  /*a6b0*/  FMUL.FTZ R90, R90, R7.reuse ;  /* 0x000000075a5a7220 */ /* 0x080fe20000410000 */
[-C--:B------:R-:W-:Y:S01]  /*a6c0*/  FMUL.FTZ R91, R91, R7.reuse ;  /* 0x000000075b5b7220 */ /* 0x080fe20000410000 */
[-C--:B------:R-:W-:Y:S01]  /*a6d0*/  FMUL.FTZ R94, R94, R7.reuse ;  /* 0x000000075e5e7220 */ /* 0x080fe20000410000 */
[-C--:B------:R-:W-:Y:S01]  /*a6e0*/  FMUL.FTZ R95, R95, R7.reuse ;  /* 0x000000075f5f7220 */ /* 0x080fe20000410000 */
[-C--:B------:R-:W-:Y:S01]  /*a6f0*/  FMUL.FTZ R98, R98, R7.reuse ;  /* 0x0000000762627220 */ /* 0x080fe20000410000 */
[-C--:B------:R-:W-:Y:S01]  /*a700*/  FMUL.FTZ R99, R99, R7.reuse ;  /* 0x0000000763637220 */ /* 0x080fe20000410000 */
[----:B--2---:R-:W-:Y:S01]  /*a710*/  IMAD.U32 R21, RZ, RZ, UR24 ;  /* 0x00000018ff157e24 */ /* 0x004fe2000f8e00ff */
[----:B------:R-:W2:Y:S01]  /*a720*/  MUFU.EX2 R25, R25 ;  /* 0x0000001900197308 */ /* 0x000ea20000000800 */
[----:B------:R-:W-:Y:S01]  /*a730*/  UMOV UR24, UR37 ;  /* 0x0000002500187c82 */ /* 0x000fe20008000000 */
[-C--:B------:R-:W-:Y:S01]  /*a740*/  FMUL.FTZ R102, R102, R7.reuse ;  /* 0x0000000766667220 */ /* 0x080fe20000410000 */
[-C--:B------:R-:W-:Y:S01]  /*a750*/  FMUL.FTZ R103, R103, R7.reuse ;  /* 0x0000000767677220 */ /* 0x080fe20000410000 */
[----:B------:R-:W-:Y:S01]  /*a760*/  @!P1 LEA R21, R21, UR45, 0x3 ;  /* 0x0000002d15159c11 */ /* 0x000fe2000f8e18ff */
[-C--:B------:R-:W-:Y:S01]  /*a770*/  FMUL.FTZ R106, R106, R7.reuse ;  /* 0x000000076a6a7220 */ /* 0x080fe20000410000 */
[-C--:B------:R-:W-:Y:S01]  /*a780*/  FMUL.FTZ R107, R107, R7.reuse ;  /* 0x000000076b6b7220 */ /* 0x080fe20000410000 */
[----:B------:R-:W-:Y:S01]  /*a790*/  FMUL.FTZ R110, R110, R7 ;  /* 0x000000076e6e7220 */ /* 0x000fe20000410000 */
[----:B------:R-:W4:Y:S01]  /*a7a0*/  MUFU.EX2 R141, R141 ;  /* 0x0000008d008d7308 */ /* 0x000f220000000800 */
[----:B------:R-:W-:-:S02]  /*a7b0*/  @!P1 VIADD R21, R21, 0x16860 ;  /* 0x0001686015159836 */ /* 0x000fc40000000000 */
[-C--:B------:R-:W-:Y:S01]  /*a7c0*/  FMUL.FTZ R111, R111, R7.reuse ;  /* 0x000000076f6f7220 */ /* 0x080fe20000410000 */
[-C--:B------:R-:W-:Y:S01]  /*a7d0*/  FMUL.FTZ R114, R114, R7.reuse ;  /* 0x0000000772727220 */ /* 0x080fe20000410000 */
[-C--:B------:R-:W-:Y:S01]  /*a7e0*/  FMUL.FTZ R115, R115, R7.reuse ;  /* 0x0000000773737220 */ /* 0x080fe20000410000 */
[-C--:B------:R-:W-:Y:S01]  /*a7f0*/  FMUL.FTZ R118, R118, R7.reuse ;  /* 0x0000000776767220 */ /* 0x080fe20000410000 */
[----:B------:R-:W-:Y:S01]  /*a800*/  @!P1 PRMT R21, RZ, 0x654, R21 ;  /* 0x00000654ff159816 */ /* 0x000fe20000000015 */
[----:B------:R-:W-:Y:S01]  /*a810*/  FMUL.FTZ R119, R119, R7 ;  /* 0x0000000777777220 */ /* 0x000fe20000410000 */
[----:B------:R-:W5:Y:S01]  /*a820*/  MUFU.EX2 R29, R29 ;  /* 0x0000001d001d7308 */ /* 0x000f620000000800 */
[----:B0-----:R-:W-:Y:S01]  /*a830*/  F2FP.BF16.F32.PACK_AB R146, R27, R63 ;  /* 0x0000003f1b92723e */ /* 0x001fe200000010ff */
[----:B------:R0:W-:Y:S01]  /*a840*/  @!P1 SYNCS.ARRIVE.TRANS64.RED.A1T0 RZ, [R21+URZ], RZ ;  /* 0x000000ff15ff99a7 */ /* 0x0001e2000810043f */
[-C--:B------:R-:W-:Y:S01]  /*a850*/  FMUL.FTZ R88, R88, R78.reuse ;  /* 0x0000004e58587220 */ /* 0x080fe20000410000 */
[-C--:B------:R-:W-:Y:S01]  /*a860*/  FMUL.FTZ R89, R89, R78.reuse ;  /* 0x0000004e59597220 */ /* 0x080fe20000410000 */
[-C--:B------:R-:W-:Y:S01]  /*a870*/  FMUL.FTZ R92, R92, R78.reuse ;  /* 0x0000004e5c5c7220 */ /* 0x080fe20000410000 */
[-C--:B------:R-:W-:Y:S01]  /*a880*/  FMUL.FTZ R93, R93, R78.reuse ;  /* 0x0000004e5d5d7220 */ /* 0x080fe20000410000 */
[-C--:B------:R-:W-:Y:S01]  /*a890*/  FMUL.FTZ R96, R96, R78.reuse ;  /* 0x0000004e60607220 */ /* 0x080fe20000410000 */
[----:B------:R-:W1:Y:S01]  /*a8a0*/  MUFU.EX2 R24, R24 ;  /* 0x0000001800187308 */ /* 0x000e620000000800 */
[-C--:B------:R-:W-:Y:S01]  /*a8b0*/  FMUL.FTZ R97, R97, R78.reuse ;  /* 0x0000004e61617220 */ /* 0x080fe20000410000 */
[----:B0-----:R-:W-:Y:S01]  /*a8c0*/  FADD.FTZ R21, R145, R38 ;  /* 0x0000002691157221 */ /* 0x001fe20000010000 */
[----:B------:R-:W-:Y:S01]  /*a8d0*/  FADD.FTZ R38, R20, R3 ;  /* 0x0000000314267221 */ /* 0x000fe20000010000 */
[----:B------:R-:W-:Y:S01]  /*a8e0*/  F2FP.BF16.F32.PACK_AB R145, R12, R145 ;  /* 0x000000910c91723e */ /* 0x000fe200000010ff */
[-C--:B------:R-:W-:Y:S01]  /*a8f0*/  FMUL.FTZ R100, R100, R78.reuse ;  /* 0x0000004e64647220 */ /* 0x080fe20000410000 */
[----:B------:R-:W-:Y:S01]  /*a900*/  FADD.FTZ R40, R12, R21 ;  /* 0x000000150c287221 */ /* 0x000fe20000010000 */
[----:B------:R-:W-:Y:S01]  /*a910*/  FADD.FTZ R44, R63, R38 ;  /* 0x000000263f2c7221 */ /* 0x000fe20000010000 */
[----:B------:R-:W0:Y:S01]  /*a920*/  MUFU.EX2 R143, R143 ;  /* 0x0000008f008f7308 */ /* 0x000e220000000800 */
[----:B------:R-:W-:Y:S01]  /*a930*/  FFMA.FTZ R38, R51, R43, -R69 ;  /* 0x0000002b33267223 */ /* 0x000fe20000010845 */
[----:B------:R-:W-:Y:S01]  /*a940*/  FADD.FTZ R3, R147, R40 ;  /* 0x0000002893037221 */ /* 0x000fe20000010000 */
[----:B------:R-:W-:Y:S01]  /*a950*/  FADD.FTZ R44, R27, R44 ;  /* 0x0000002c1b2c7221 */ /* 0x000fe20000010000 */
[C---:B---3--:R-:W-:Y:S01]  /*a960*/  F2FP.BF16.F32.PACK_AB R147, R14.reuse, R147 ;  /* 0x000000930e93723e */ /* 0x048fe200000010ff */
[-C--:B------:R-:W-:Y:S01]  /*a970*/  FMUL.FTZ R101, R101, R78.reuse ;  /* 0x0000004e65657220 */ /* 0x080fe20000410000 */
[----:B------:R-:W-:Y:S01]  /*a980*/  FADD.FTZ R40, R14, R3 ;  /* 0x000000030e287221 */ /* 0x000fe20000010000 */
[----:B--2---:R-:W-:Y:S01]  /*a990*/  FADD.FTZ R44, R25, R44 ;  /* 0x0000002c192c7221 */ /* 0x004fe20000010000 */
[----:B------:R-:W2:Y:S01]  /*a9a0*/  MUFU.EX2 R30, R30 ;  /* 0x0000001e001e7308 */ /* 0x000ea20000000800 */
[-C--:B------:R-:W-:Y:S01]  /*a9b0*/  FMUL.FTZ R104, R104, R78.reuse ;  /* 0x0000004e68687220 */ /* 0x080fe20000410000 */
[----:B----4-:R-:W-:Y:S01]  /*a9c0*/  FADD.FTZ R3, R141, R40 ;  /* 0x000000288d037221 */ /* 0x010fe20000010000 */
[----:B-----5:R-:W-:Y:S01]  /*a9d0*/  FADD.FTZ R44, R29, R44 ;  /* 0x0000002c1d2c7221 */ /* 0x020fe20000010000 */
[C---:B-1----:R-:W-:Y:S01]  /*a9e0*/  F2FP.BF16.F32.PACK_AB R141, R24.reuse, R141 ;  /* 0x0000008d188d723e */ /* 0x042fe200000010ff */
[-C--:B------:R-:W-:Y:S01]  /*a9f0*/  FMUL.FTZ R105, R105, R78.reuse ;  /* 0x0000004e69697220 */ /* 0x080fe20000410000 */
[----:B------:R-:W-:Y:S01]  /*aa00*/  FADD.FTZ R40, R24, R3 ;  /* 0x0000000318287221 */ /* 0x000fe20000010000 */
[----:B------:R-:W-:Y:S01]  /*aa10*/  FADD.FTZ R21, R15, R44 ;  /* 0x0000002c0f157221 */ /* 0x000fe20000010000 */
[----:B------:R-:W1:Y:S01]  /*aa20*/  MUFU.EX2 R26, R26 ;  /* 0x0000001a001a7308 */ /* 0x000e620000000800 */
[-CC-:B------:R-:W-:Y:S01]  /*aa30*/  FFMA.FTZ R3, R140, R43.reuse, -R69.reuse ;  /* 0x0000002b8c037223 */ /* 0x180fe20000010845 */
[----:B0-----:R-:W-:Y:S01]  /*aa40*/  FADD.FTZ R31, R143, R40 ;  /* 0x000000288f1f7221 */ /* 0x001fe20000010000 */
[----:B------:R-:W-:Y:S01]  /*aa50*/  FFMA.FTZ R69, R142, R43, -R69 ;  /* 0x0000002b8e457223 */ /* 0x000fe20000010845 */
[----:B------:R-:W-:Y:S01]  /*aa60*/  F2FP.BF16.F32.PACK_AB R140, R29, R25 ;  /* 0x000000191d8c723e */ /* 0x000fe200000010ff */
[-C--:B------:R-:W-:Y:S01]  /*aa70*/  FMUL.FTZ R108, R108, R78.reuse ;  /* 0x0000004e6c6c7220 */ /* 0x080fe20000410000 */
[-C--:B------:R-:W-:Y:S01]  /*aa80*/  FMUL.FTZ R109, R109, R78.reuse ;  /* 0x0000004e6d6d7220 */ /* 0x080fe20000410000 */
[-C--:B------:R-:W-:Y:S01]  /*aa90*/  FMUL.FTZ R112, R112, R78.reuse ;  /* 0x0000004e70707220 */ /* 0x080fe20000410000 */
[----:B------:R-:W0:Y:S01]  /*aaa0*/  MUFU.EX2 R136, R136 ;  /* 0x0000008800887308 */ /* 0x000e220000000800 */
[C---:B--2---:R-:W-:Y:S01]  /*aab0*/  FADD.FTZ R21, R30.reuse, R21 ;  /* 0x000000151e157221 */ /* 0x044fe20000010000 */
[----:B------:R-:W-:Y:S01]  /*aac0*/  F2FP.BF16.F32.PACK_AB R142, R30, R15 ;  /* 0x0000000f1e8e723e */ /* 0x000fe200000010ff */
[-C--:B------:R-:W-:Y:S01]  /*aad0*/  FMUL.FTZ R113, R113, R78.reuse ;  /* 0x0000004e71717220 */ /* 0x080fe20000410000 */
[-C--:B------:R-:W-:Y:S01]  /*aae0*/  FMUL.FTZ R116, R116, R78.reuse ;  /* 0x0000004e74747220 */ /* 0x080fe20000410000 */
[----:B------:R-:W-:Y:S01]  /*aaf0*/  FMUL.FTZ R117, R117, R78 ;  /* 0x0000004e75757220 */ /* 0x000fe20000410000 */
[----:B------:R-:W-:-:S02]  /*ab00*/  IMAD.MOV.U32 R7, RZ, RZ, R4 ;  /* 0x000000ffff077224 */ /* 0x000fc400078e0004 */
[----:B------:R-:W2:Y:S01]  /*ab10*/  MUFU.EX2 R137, R137 ;  /* 0x0000008900897308 */ /* 0x000ea20000000800 */
[C---:B-1----:R-:W-:Y:S01]  /*ab20*/  FADD.FTZ R40, R26.reuse, R31 ;  /* 0x0000001f1a287221 */ /* 0x042fe20000010000 */
[----:B------:R-:W-:-:S06]  /*ab30*/  F2FP.BF16.F32.PACK_AB R143, R26, R143 ;  /* 0x0000008f1a8f723e */ /* 0x000fcc00000010ff */
[----:B------:R-:W1:Y:S01]  /*ab40*/  MUFU.EX2 R28, R28 ;  /* 0x0000001c001c7308 */ /* 0x000e620000000800 */
[----:B0-----:R-:W-:Y:S01]  /*ab50*/  FADD.FTZ R44, R136, R21 ;  /* 0x00000015882c7221 */ /* 0x001fe20000010000 */
[----:B------:R-:W-:-:S03]  /*ab60*/  F2FP.BF16.F32.PACK_AB R136, R33, R136 ;  /* 0x000000882188723e */ /* 0x000fc600000010ff */
[----:B------:R-:W-:-:S03]  /*ab70*/  FADD.FTZ R11, R33, R44 ;  /* 0x0000002c210b7221 */ /* 0x000fc60000010000 */
[----:B------:R-:W-:Y:S01]  /*ab80*/  MUFU.EX2 R138, R138 ;  /* 0x0000008a008a7308 */ /* 0x000fe20000000800 */
[----:B--2---:R-:W-:-:S07]  /*ab90*/  FADD.FTZ R9, R137, R40 ;  /* 0x0000002889097221 */ /* 0x004fce0000010000 */
[----:B------:R-:W0:Y:S01]  /*aba0*/  MUFU.EX2 R139, R139 ;  /* 0x0000008b008b7308 */ /* 0x000e220000000800 */
[C---:B-1----:R-:W-:Y:S01]  /*abb0*/  FADD.FTZ R40, R28.reuse, R9 ;  /* 0x000000091c287221 */ /* 0x042fe20000010000 */
[----:B------:R-:W-:-:S06]  /*abc0*/  F2FP.BF16.F32.PACK_AB R137, R28, R137 ;  /* 0x000000891c89723e */ /* 0x000fcc00000010ff */
[----:B------:R-:W1:Y:S08]  /*abd0*/  MUFU.EX2 R32, R32 ;  /* 0x0000002000207308 */ /* 0x000e700000000800 */
[----:B------:R-:W-:Y:S01]  /*abe0*/  MUFU.EX2 R132, R132 ;  /* 0x0000008400847308 */ /* 0x000fe20000000800 */
[----:B0-----:R-:W-:-:S07]  /*abf0*/  FADD.FTZ R9, R139, R40 ;  /* 0x000000288b097221 */ /* 0x001fce0000010000 */
[----:B------:R-:W0:Y:S01]  /*ac00*/  MUFU.EX2 R133, R133 ;  /* 0x0000008500857308 */ /* 0x000e220000000800 */
[C---:B-1----:R-:W-:Y:S01]  /*ac10*/  FADD.FTZ R10, R32.reuse, R9 ;  /* 0x00000009200a7221 */ /* 0x042fe20000010000 */
[----:B------:R-:W-:-:S06]  /*ac20*/  F2FP.BF16.F32.PACK_AB R139, R32, R139 ;  /* 0x0000008b208b723e */ /* 0x000fcc00000010ff */
[----:B------:R-:W-:Y:S08]  /*ac30*/  MUFU.EX2 R37, R37 ;  /* 0x0000002500257308 */ /* 0x000ff00000000800 */
[----:B------:R-:W1:Y:S01]  /*ac40*/  MUFU.EX2 R34, R34 ;  /* 0x0000002200227308 */ /* 0x000e620000000800 */
[----:B0-----:R-:W-:-:S07]  /*ac50*/  FADD.FTZ R9, R133, R10 ;  /* 0x0000000a85097221 */ /* 0x001fce0000010000 */
[----:B------:R0:W-:Y:S08]  /*ac60*/  MUFU.EX2 R5, R144 ;  /* 0x0000009000057308 */ /* 0x0001f00000000800 */
[----:B------:R-:W2:Y:S01]  /*ac70*/  MUFU.EX2 R134, R134 ;  /* 0x0000008600867308 */ /* 0x000ea20000000800 */
[----:B0-----:R-:W-:Y:S01]  /*ac80*/  F2FP.BF16.F32.PACK_AB R144, R20, R13 ;  /* 0x0000000d1490723e */ /* 0x001fe200000010ff */
[----:B------:R-:W-:Y:S01]  /*ac90*/  FADD.FTZ R20, R138, R11 ;  /* 0x0000000b8a147221 */ /* 0x000fe20000010000 */
[----:B-1----:R-:W-:Y:S01]  /*aca0*/  FADD.FTZ R10, R34, R9 ;  /* 0x00000009220a7221 */ /* 0x002fe20000010000 */
[----:B------:R-:W-:-:S02]  /*acb0*/  F2FP.BF16.F32.PACK_AB R138, R39, R138 ;  /* 0x0000008a278a723e */ /* 0x000fc400000010ff */
[----:B------:R-:W-:Y:S01]  /*acc0*/  FADD.FTZ R11, R39, R20 ;  /* 0x00000014270b7221 */ /* 0x000fe20000010000 */
[----:B------:R-:W-:Y:S01]  /*acd0*/  F2FP.BF16.F32.PACK_AB R133, R34, R133 ;  /* 0x000000852285723e */ /* 0x000fe200000010ff */
[----:B------:R-:W0:Y:S02]  /*ace0*/  MUFU.EX2 R135, R135 ;  /* 0x0000008700877308 */ /* 0x000e240000000800 */
[----:B------:R-:W-:Y:S01]  /*acf0*/  FADD.FTZ R12, R132, R11 ;  /* 0x0000000b840c7221 */ /* 0x000fe20000010000 */
[----:B------:R-:W-:-:S03]  /*ad00*/  F2FP.BF16.F32.PACK_AB R132, R37, R132 ;  /* 0x000000842584723e */ /* 0x000fc600000010ff */
[----:B------:R-:W-:Y:S02]  /*ad10*/  FADD.FTZ R11, R37, R12 ;  /* 0x0000000c250b7221 */ /* 0x000fe40000010000 */
[----:B------:R-:W1:Y:S02]  /*ad20*/  MUFU.EX2 R41, R41 ;  /* 0x0000002900297308 */ /* 0x000e640000000800 */
[----:B--2---:R-:W-:-:S06]  /*ad30*/  FADD.FTZ R12, R134, R11 ;  /* 0x0000000b860c7221 */ /* 0x004fcc0000010000 */
        /* <DEDUP_REMOVED lines=42> */
[----:B------:R-:W-:Y:S01]  /*afe0*/  MUFU.EX2 R58, R58 ;  /* 0x0000003a003a7308 */ /* 0x000fe20000000800 */
[----:B--2---:R-:W-:-:S07]  /*aff0*/  F2FP.BF16.F32.PACK_AB R126, R45, R56 ;  /* 0x000000382d7e723e */ /* 0x004fce00000010ff */
[----:B------:R-:W1:Y:S01]  /*b000*/  MUFU.EX2 R121, R82 ;  /* 0x0000005200797308 */ /* 0x000e620000000800 */
[C---:B0-----:R-:W-:Y:S01]  /*b010*/  FADD.FTZ R2, R57.reuse, R2 ;  /* 0x0000000239027221 */ /* 0x041fe20000010000 */
[----:B------:R-:W-:-:S06]  /*b020*/  F2FP.BF16.F32.PACK_AB R127, R57, R127 ;  /* 0x0000007f397f723e */ /* 0x000fcc00000010ff */
[----:B------:R-:W0:Y:S08]  /*b030*/  MUFU.EX2 R47, R47 ;  /* 0x0000002f002f7308 */ /* 0x000e300000000800 */
[----:B------:R2:W3:Y:S01]  /*b040*/  MUFU.EX2 R13, R3 ;  /* 0x00000003000d7308 */ /* 0x0004e20000000800 */
[----:B-1----:R-:W-:-:S07]  /*b050*/  FADD.FTZ R2, R121, R2 ;  /* 0x0000000279027221 */ /* 0x002fce0000010000 */
[----:B------:R-:W1:Y:S01]  /*b060*/  MUFU.EX2 R62, R84 ;  /* 0x00000054003e7308 */ /* 0x000e620000000800 */
[----:B--2---:R-:W-:Y:S01]  /*b070*/  FADD.FTZ R3, R45, R10 ;  /* 0x0000000a2d037221 */ /* 0x004fe20000010000 */
[----:B0-----:R-:W-:-:S03]  /*b080*/  F2FP.BF16.F32.PACK_AB R120, R47, R58 ;  /* 0x0000003a2f78723e */ /* 0x001fc600000010ff */
[----:B------:R-:W-:-:S03]  /*b090*/  FADD.FTZ R10, R58, R3 ;  /* 0x000000033a0a7221 */ /* 0x000fc60000010000 */
[----:B------:R-:W0:Y:S01]  /*b0a0*/  MUFU.EX2 R123, R86 ;  /* 0x00000056007b7308 */ /* 0x000e220000000800 */
[----:B------:R-:W-:Y:S01]  /*b0b0*/  FADD.FTZ R3, R47, R10 ;  /* 0x0000000a2f037221 */ /* 0x000fe20000010000 */
[C---:B---3--:R-:W-:Y:S01]  /*b0c0*/  FADD.FTZ R2, R13.reuse, R2 ;  /* 0x000000020d027221 */ /* 0x048fe20000010000 */
[----:B------:R-:W-:-:S05]  /*b0d0*/  F2FP.BF16.F32.PACK_AB R121, R13, R121 ;  /* 0x000000790d79723e */ /* 0x000fca00000010ff */
[----:B------:R-:W2:Y:S01]  /*b0e0*/  MUFU.EX2 R69, R69 ;  /* 0x0000004500457308 */ /* 0x000ea20000000800 */
[----:B-1----:R-:W-:Y:S01]  /*b0f0*/  FADD.FTZ R8, R62, R3 ;  /* 0x000000033e087221 */ /* 0x002fe20000010000 */
[----:B------:R-:W-:-:S03]  /*b100*/  F2FP.BF16.F32.PACK_AB R122, R5, R62 ;  /* 0x0000003e057a723e */ /* 0x000fc600000010ff */
[----:B------:R-:W-:Y:S01]  /*b110*/  FADD.FTZ R3, R5, R8 ;  /* 0x0000000805037221 */ /* 0x000fe20000010000 */
[----:B------:R-:W-:Y:S02]  /*b120*/  IMAD.MOV.U32 R5, RZ, RZ, R6 ;  /* 0x000000ffff057224 */ /* 0x000fe400078e0006 */
[----:B0-----:R-:W-:-:S04]  /*b130*/  FADD.FTZ R2, R123, R2 ;  /* 0x000000027b027221 */ /* 0x001fc80000010000 */
[C---:B--2---:R-:W-:Y:S01]  /*b140*/  FADD.FTZ R2, R69.reuse, R2 ;  /* 0x0000000245027221 */ /* 0x044fe20000010000 */
[----:B------:R-:W-:Y:S01]  /*b150*/  F2FP.BF16.F32.PACK_AB R123, R69, R123 ;  /* 0x0000007b457b723e */ /* 0x000fe200000010ff */
[----:B------:R-:W-:Y:S06]  /*b160*/  @P2 BRA `(.L_x_1084) ;  /* 0xffffffd800e42947 */ /* 0x000fec000383ffff */
.L_x_1075:
        /* <DEDUP_REMOVED lines=8> */
[----:B------:R-:W-:-:S05]  /*b1f0*/  ULDC UR23, c[0x0][0x9e0] ;  /* 0x0002780000177ab9 */ /* 0x000fca0000000800 */
.L_x_1102:
        /* <DEDUP_REMOVED lines=9> */
.L_x_1087:
[----:B------:R-:W-:Y:S01]  /*b290*/  ULEA UR6, UR37, UR45, 0x3 ;  /* 0x0000002d25067291 */ /* 0x000fe2000f8e183f */
[----:B------:R-:W-:-:S05]  /*b2a0*/  IMAD.U32 R4, RZ, RZ, UR46 ;  /* 0x0000002eff047e24 */ /* 0x000fca000f8e00ff */
[----:B------:R-:W-:-:S04]  /*b2b0*/  SHF.L.U32 R4, R4, 0x1f, RZ ;  /* 0x0000001f04047819 */ /* 0x000fc800000006ff */
[----:B------:R0:W1:Y:S01]  /*b2c0*/  SYNCS.PHASECHK.TRANS64.TRYWAIT P2, [UR6+0x16830], R4 ;  /* 0x01683004ff0075a7 */ /* 0x0000620008040146 */
[----:B------:R-:W-:Y:S05]  /*b2d0*/  @!P0 BRA `(.L_x_1088) ;  /* 0x0000000000048947 */ /* 0x000fea0003800000 */
[----:B------:R-:W-:Y:S01]  /*b2e0*/  BPT.TRAP 0x1 ;  /* 0x000000040000795c */ /* 0x000fe20000300000 */
.L_x_1088:
[----:B-1----:R-:W-:Y:S05]  /*b2f0*/  @P2 BRA `(.L_x_1086) ;  /* 0x0000000000082947 */ /* 0x002fea0003800000 */
[----:B------:R-:W1:Y:S02]  /*b300*/  SYNCS.PHASECHK.TRANS64.TRYWAIT P2, [UR6+0x16830], R4 ;  /* 0x01683004ff0075a7 */ /* 0x000e640008040146 */
[----:B-1----:R-:W-:Y:S05]  /*b310*/  @!P2 BRA `(.L_x_1089) ;  /* 0x000000b0003ca947 */ /* 0x002fea0003800000 */
.L_x_1086:
        /* <DEDUP_REMOVED lines=25> */
.L_x_1091:
[----:B------:R-:W-:Y:S01]  /*b4b0*/  ULEA UR6, UR25, UR45, 0x3 ;  /* 0x0000002d19067291 */ /* 0x000fe2000f8e183f */
[----:B------:R-:W-:-:S05]  /*b4c0*/  IMAD.U32 R4, RZ, RZ, UR26 ;  /* 0x0000001aff047e24 */ /* 0x000fca000f8e00ff */
[----:B------:R-:W-:-:S04]  /*b4d0*/  SHF.L.U32 R4, R4, 0x1f, RZ ;  /* 0x0000001f04047819 */ /* 0x000fc800000006ff */
[----:B------:R0:W1:Y:S01]  /*b4e0*/  SYNCS.PHASECHK.TRANS64.TRYWAIT P2, [UR6+0x16850], R4 ;  /* 0x01685004ff0075a7 */ /* 0x0000620008040146 */
[----:B------:R-:W-:Y:S05]  /*b4f0*/  @!P0 BRA `(.L_x_1092) ;  /* 0x0000000000048947 */ /* 0x000fea0003800000 */
[----:B------:R-:W-:Y:S01]  /*b500*/  BPT.TRAP 0x1 ;  /* 0x000000040000795c */ /* 0x000fe20000300000 */
.L_x_1092:
[----:B-1----:R-:W-:Y:S05]  /*b510*/  @P2 BRA `(.L_x_1090) ;  /* 0x0000000000082947 */ /* 0x002fea0003800000 */
[----:B------:R-:W1:Y:S02]  /*b520*/  SYNCS.PHASECHK.TRANS64.TRYWAIT P2, [UR6+0x16850], R4 ;  /* 0x01685004ff0075a7 */ /* 0x000e640008040146 */
[----:B-1----:R-:W-:Y:S05]  /*b530*/  @!P2 BRA `(.L_x_1093) ;  /* 0x000000ac00cca947 */ /* 0x002fea0003800000 */
.L_x_1090:
[----:B------:R-:W-:Y:S01]  /*b540*/  UIADD3 UR6, UR45, 0x400, URZ ;  /* 0x000004002d067890 */ /* 0x000fe2000fffe03f */
[----:B------:R-:W-:Y:S01]  /*b550*/  WARPGROUP.ARRIVE ;  /* 0x00000000000079c5 */ /* 0x000fe20000000000 */
[----:B------:R-:W-:Y:S01]  /*b560*/  UMOV UR7, 0x40000040 ;  /* 0x4000004000077882 */ /* 0x000fe20000000000 */
[----:B------:R-:W-:Y:S01]  /*b570*/  PLOP3.LUT P2, PT, PT, PT, UP0, 0x80, 0x0 ;  /* 0x000000000000781c */ /* 0x000fe20003f4f008 */
[----:B------:R-:W-:Y:S01]  /*b580*/  USHF.R.U32.HI UR6, URZ, 0x4, UR6 ;  /* 0x000000043f067899 */ /* 0x000fe20008011606 */
[----:B------:R-:W-:Y:S01]  /*b590*/  FMUL.FTZ R21, R33, UR24 ;  /* 0x0000001821157c20 */ /* 0x000fe20008410000 */
[----:B------:R-:W-:Y:S02]  /*b5a0*/  IMAD.U32 R33, RZ, RZ, UR37 ;  /* 0x00000025ff217e24 */ /* 0x000fe4000f8e00ff */
[----:B------:R-:W-:Y:S01]  /*b5b0*/  FMUL.FTZ R15, R32, UR24 ;  /* 0x00000018200f7c20 */ /* 0x000fe20008410000 */
[----:B------:R-:W-:Y:S01]  /*b5c0*/  ULOP3.LUT UR6, UR6, 0x3fff, URZ, 0xc0, !UPT ;  /* 0x00003fff06067892 */ /* 0x000fe2000f8ec03f */
[----:B01----:R-:W-:Y:S01]  /*b5d0*/  FMUL.FTZ R4, R24, UR24 ;  /* 0x0000001818047c20 */ /* 0x003fe20008410000 */
[----:B------:R-:W-:Y:S01]  /*b5e0*/  FMUL.FTZ R8, R27, UR24 ;  /* 0x000000181b087c20 */ /* 0x000fe20008410000 */
[----:B------:R-:W-:Y:S01]  /*b5f0*/  @!P1 LEA R33, R33, UR45, 0x3 ;  /* 0x0000002d21219c11 */ /* 0x000fe2000f8e18ff */
        /* <DEDUP_REMOVED lines=8> */
[----:B------:R-:W-:Y:S01]  /*b680*/  @!P1 VIADD R33, R33, 0x16840 ;  /* 0x0001684021219836 */ /* 0x000fe20000000000 */
        /* <DEDUP_REMOVED lines=60> */
[----:B------:R-:W0:Y:S01]  /*ba50*/  MUFU.TANH R4, R4 ;  /* 0x0000000400047308 */ /* 0x000e220000002400 */
[----:B------:R-:W-:-:S05]  /*ba60*/  IMAD.U32 R74, RZ, RZ, UR38 ;  /* 0x00000026ff4a7e24 */ /* 0x000fca000f8e00ff */
[----:B------:R-:W-:Y:S02]  /*ba70*/  IADD3 R33, -R74, UR42, R33 ;  /* 0x0000002a4a217c10 */ /* 0x000fe4000fffe121 */
[----:B------:R-:W1:Y:S08]  /*ba80*/  MUFU.TANH R9, R9 ;  /* 0x0000000900097308 */ /* 0x000e700000002400 */
[----:B------:R-:W2:Y:S01]  /*ba90*/  MUFU.TANH R6, R6 ;  /* 0x0000000600067308 */ /* 0x000ea20000002400 */
[----:B------:R-:W-:-:S02]  /*baa0*/  WARPGROUP.DEPBAR.LE gsb0, 0x0 ;  /* 0x00008000000079c5 */ /* 0x000fc40000010000 */
        /* <DEDUP_REMOVED lines=95> */
[----:B------:R-:W-:Y:S02]  /*c0a0*/  VIADD R121, R17, UR41 ;  /* 0x0000002911797c36 */ /* 0x000fe40008000000 */
[----:B------:R-:W-:Y:S02]  /*c0b0*/  VIADD R123, R33, UR21 ;  /* 0x00000015217b7c36 */ /* 0x000fe40008000000 */
[----:B------:R-:W-:Y:S01]  /*c0c0*/  @P2 IMAD.HI.U32 R32, R121, UR6, RZ ;  /* 0x0000000679202c27 */ /* 0x000fe2000f8e00ff */
[----:B------:R-:W-:-:S04]  /*c0d0*/  @UP0 ULDC UR6, c[0x0][0x450] ;  /* 0x0001140000060ab9 */ /* 0x000fc80000000800 */
[----:B------:R-:W-:Y:S01]  /*c0e0*/  @P2 SHF.R.U32.HI R121, RZ, UR6, R32 ;  /* 0x00000006ff792c19 */ /* 0x000fe20008011620 */
[----:B------:R-:W-:Y:S01]  /*c0f0*/  VIADD R32, R22, 0x9 ;  /* 0x0000000916207836 */ /* 0x000fe20000000000 */
[----:B---3--:R-:W-:-:S03]  /*c100*/  ISETP.GE.U32.AND P2, PT, R151, 0x180, PT ;  /* 0x000001809700780c */ /* 0x008fc60003f46070 */
[----:B------:R-:W3:Y:S01]  /*c110*/  SHFL.IDX PT, R72, R121, RZ, 0x1c1f ;  /* 0x001c1fff79487589 */ /* 0x000ee200000e0000 */
[----:B------:R-:W-:-:S05]  /*c120*/  SEL R32, R32, 0x9, !P2 ;  /* 0x0000000920207807 */ /* 0x000fca0005000000 */
[----:B------:R0:W-:Y:S06]  /*c130*/  BAR.ARV R32, 0x100 ;  /* 0x000400200000751d */ /* 0x0001ec0000002000 */
[----:B------:R5:W-:Y:S02]  /*c140*/  @!P1 SYNCS.ARRIVE.TRANS64.RED.A1T0 RZ, [R71+URZ], RZ ;  /* 0x000000ff47ff99a7 */ /* 0x000be4000810043f */
[----:B-----5:R-:W-:Y:S01]  /*c150*/  FMUL.FTZ R71, R87, UR24 ;  /* 0x0000001857477c20 */ /* 0x020fe20008410000 */
[----:B------:R-:W-:Y:S02]  /*c160*/  VIADD R87, R33, UR23 ;  /* 0x0000001721577c36 */ /* 0x000fe40008000000 */
[----:B---3--:R-:W-:-:S03]  /*c170*/  IMAD.IADD R127, R123, 0x1, R72 ;  /* 0x000000017b7f7824 */ /* 0x008fc600078e0248 */
[----:B------:R-:W3:Y:S01]  /*c180*/  MUFU.TANH R71, R71 ;  /* 0x0000004700477308 */ /* 0x000ee20000002400 */
[----:B------:R-:W-:Y:S01]  /*c190*/  IMAD.IADD R125, R87, 0x1, R72 ;  /* 0x00000001577d7824 */ /* 0x000fe200078e0248 */
[----:B012-4-:R-:W-:Y:S06]  /*c1a0*/  @!P6 BRA `(.L_x_1094) ;  /* 0x00000000005ce947 */ /* 0x017fec0003800000 */
        /* <DEDUP_REMOVED lines=13> */
.L_x_1096:
[----:B------:R-:W-:-:S05]  /*c280*/  IMAD.U32 R74, RZ, RZ, UR22 ;  /* 0x00000016ff4a7e24 */ /* 0x000fca000f8e00ff */
[----:B------:R-:W-:-:S13]  /*c290*/  ISETP.NE.AND P2, PT, R74, 0x1, PT ;  /* 0x000000014a00780c */ /* 0x000fda0003f45270 */
[----:B------:R-:W0:Y:S02]  /*c2a0*/  @P2 LDC.64 R32, c[0x0][0x9e8] ;  /* 0x00027a00ff202b82 */ /* 0x000e240000000a00 */
[----:B0-----:R-:W-:-:S05]  /*c2b0*/  @P2 IMAD.HI.U32 R32, R72, R32, RZ ;  /* 0x0000002048202227 */ /* 0x001fca00078e00ff */
[----:B------:R-:W-:-:S07]  /*c2c0*/  @P2 SHF.R.U32.HI R72, RZ, R33, R32 ;  /* 0x00000021ff482219 */ /* 0x000fce0000011620 */
.L_x_1097:
[----:B------:R-:W-:Y:S05]  /*c2d0*/  BSYNC B0 ;  /* 0x0000000000007941 */ /* 0x000fea0003800000 */
.L_x_1095:
[----:B------:R-:W-:-:S04]  /*c2e0*/  IMAD R33, R72, R74, -R79 ;  /* 0x0000004a48217224 */ /* 0x000fc800078e0a4f */
[----:B------:R-:W-:-:S05]  /*c2f0*/  IMAD R32, R16, -0x2, R33 ;  /* 0xfffffffe10207824 */ /* 0x000fca00078e0221 */
[----:B------:R-:W-:Y:S02]  /*c300*/  VIADDMNMX R125, R32, R74, R125, PT ;  /* 0x0000004a207d7246 */ /* 0x000fe4000380017d */
[----:B------:R-:W-:-:S07]  /*c310*/  VIMNMX R127, R127, R32, !PT ;  /* 0x000000207f7f7248 */ /* 0x000fce0007fe0100 */
.L_x_1094:
[----:B------:R-:W-:-:S04]  /*c320*/  ISETP.GT.AND P2, PT, R0, -0x1, PT ;  /* 0xffffffff0000780c */ /* 0x000fc80003f44270 */
[C---:B------:R-:W-:Y:S02]  /*c330*/  ISETP.GT.AND P4, PT, R127.reuse, RZ, P2 ;  /* 0x000000ff7f00720c */ /* 0x040fe40001784270 */
[----:B------:R-:W-:Y:S02]  /*c340*/  ISETP.GT.AND P5, PT, R127, 0x1, P2 ;  /* 0x000000017f00780c */ /* 0x000fe400017a4270 */
[C---:B------:R-:W-:Y:S02]  /*c350*/  ISETP.LT.OR P4, PT, R125.reuse, 0x1, P4 ;  /* 0x000000017d00780c */ /* 0x040fe40002781670 */
[----:B------:R-:W-:Y:S02]  /*c360*/  ISETP.LT.OR P5, PT, R125, 0x2, P5 ;  /* 0x000000027d00780c */ /* 0x000fe40002fa1670 */
[----:B------:R-:W-:Y:S02]  /*c370*/  FSEL R120, R4, -INF , !P4 ;  /* 0xff80000004787808 */ /* 0x000fe40006000000 */
[----:B------:R-:W-:Y:S01]  /*c380*/  FSEL R72, R9, -INF , !P5 ;  /* 0xff80000009487808 */ /* 0x000fe20006800000 */
[----:B------:R-:W0:Y:S01]  /*c390*/  SHFL.IDX PT, R4, R121, 0x1, 0x1c1f ;  /* 0x003c1f0079047f89 */ /* 0x000e2200000e0000 */
[----:B------:R-:W-:-:S02]  /*c3a0*/  ISETP.GT.AND P3, PT, R127, 0x8, P2 ;  /* 0x000000087f00780c */ /* 0x000fc40001764270 */
[C---:B------:R-:W-:Y:S02]  /*c3b0*/  ISETP.GT.AND P4, PT, R127.reuse, 0x9, P2 ;  /* 0x000000097f00780c */ /* 0x040fe40001784270 */
[----:B------:R-:W-:Y:S02]  /*c3c0*/  ISETP.GT.AND P5, PT, R127, 0x10, P2 ;  /* 0x000000107f00780c */ /* 0x000fe400017a4270 */
[C---:B------:R-:W-:Y:S02]  /*c3d0*/  ISETP.LT.OR P3, PT, R125.reuse, 0x9, P3 ;  /* 0x000000097d00780c */ /* 0x040fe40001f61670 */
[C---:B------:R-:W-:Y:S02]  /*c3e0*/  ISETP.LT.OR P4, PT, R125.reuse, 0xa, P4 ;  /* 0x0000000a7d00780c */ /* 0x040fe40002781670 */
[----:B------:R-:W-:Y:S02]  /*c3f0*/  ISETP.LT.OR P5, PT, R125, 0x11, P5 ;  /* 0x000000117d00780c */ /* 0x000fe40002fa1670 */
[----:B------:R-:W-:-:S02]  /*c400*/  FSEL R74, R11, -INF , !P3 ;  /* 0xff8000000b4a7808 */ /* 0x000fc40005800000 */
[----:B------:R-:W-:Y:S02]  /*c410*/  FSEL R12, R12, -INF , !P4 ;  /* 0xff8000000c0c7808 */ /* 0x000fe40006000000 */
[----:B------:R-:W-:Y:S02]  /*c420*/  FSEL R76, R15, -INF , !P5 ;  /* 0xff8000000f4c7808 */ /* 0x000fe40006800000 */
[C---:B------:R-:W-:Y:S02]  /*c430*/  ISETP.GT.AND P3, PT, R127.reuse, 0x11, P2 ;  /* 0x000000117f00780c */ /* 0x040fe40001764270 */
[C---:B------:R-:W-:Y:S02]  /*c440*/  ISETP.GT.AND P4, PT, R127.reuse, 0x18, P2 ;  /* 0x000000187f00780c */ /* 0x040fe40001784270 */
[----:B------:R-:W-:Y:S01]  /*c450*/  ISETP.GT.AND P5, PT, R127, 0x19, P2 ;  /* 0x000000197f00780c */ /* 0x000fe200017a4270 */
[----:B0-----:R-:W-:Y:S01]  /*c460*/  IMAD.IADD R11, R87, 0x1, R4 ;  /* 0x00000001570b7824 */ /* 0x001fe200078e0204 */
[----:B------:R-:W-:-:S02]  /*c470*/  ISETP.LT.OR P3, PT, R125, 0x12, P3 ;  /* 0x000000127d00780c */ /* 0x000fc40001f61670 */
[C---:B------:R-:W-:Y:S02]  /*c480*/  ISETP.LT.OR P4, PT, R125.reuse, 0x19, P4 ;  /* 0x000000197d00780c */ /* 0x040fe40002781670 */
[----:B------:R-:W-:Y:S02]  /*c490*/  ISETP.LT.OR P5, PT, R125, 0x1a, P5 ;  /* 0x0000001a7d00780c */ /* 0x000fe40002fa1670 */
[----:B------:R-:W-:Y:S02]  /*c4a0*/  FSEL R78, R21, -INF , !P3 ;  /* 0xff800000154e7808 */ /* 0x000fe40005800000 */
[----:B------:R-:W-:Y:S01]  /*c4b0*/  FSEL R80, R25, -INF , !P4 ;  /* 0xff80000019507808 */ /* 0x000fe20006000000 */
[----:B------:R-:W-:Y:S01]  /*c4c0*/  IMAD.IADD R25, R123, 0x1, R4 ;  /* 0x000000017b197824 */ /* 0x000fe200078e0204 */
[----:B------:R-:W-:Y:S02]  /*c4d0*/  FSEL R82, R27, -INF , !P5 ;  /* 0xff8000001b527808 */ /* 0x000fe40006800000 */
        /* <DEDUP_REMOVED lines=11> */
[----:B------:R-:W-:Y:S02]  /*c590*/  ISETP.GT.AND P5, PT, R127, 0x31, P2 ;  /* 0x000000317f00780c */ /* 0x000fe400017a4270 */
[----:B------:R-:W-:-:S02]  /*c5a0*/  ISETP.LT.OR P3, PT, R125, 0x2a, P3 ;  /* 0x0000002a7d00780c */ /* 0x000fc40001f61670 */
[C---:B------:R-:W-:Y:S02]  /*c5b0*/  ISETP.LT.OR P4, PT, R125.reuse, 0x31, P4 ;  /* 0x000000317d00780c */ /* 0x040fe40002781670 */
[----:B------:R-:W-:Y:S02]  /*c5c0*/  ISETP.LT.OR P5, PT, R125, 0x32, P5 ;  /* 0x000000327d00780c */ /* 0x000fe40002fa1670 */
[----:B------:R-:W-:Y:S02]  /*c5d0*/  FSEL R124, R39, -INF , !P3 ;  /* 0xff800000277c7808 */ /* 0x000fe40005800000 */
[----:B------:R-:W-:Y:S02]  /*c5e0*/  FSEL R126, R41, -INF , !P4 ;  /* 0xff800000297e7808 */ /* 0x000fe40006000000 */
        /* <DEDUP_REMOVED lines=54> */
[----:B------:R-:W-:Y:S01]  /*c950*/  FSEL R9, R85, -INF , !P5 ;  /* 0xff80000055097808 */ /* 0x000fe20006800000 */
[----:B------:R-:W-:Y:S06]  /*c960*/  @!P6 BRA `(.L_x_1098) ;  /* 0x00000000005ce947 */ /* 0x000fec0003800000 */
        /* <DEDUP_REMOVED lines=13> */
.L_x_1100:
[----:B------:R-:W-:-:S05]  /*ca40*/  IMAD.U32 R31, RZ, RZ, UR22 ;  /* 0x00000016ff1f7e24 */ /* 0x000fca000f8e00ff */
[----:B------:R-:W-:-:S13]  /*ca50*/  ISETP.NE.AND P3, PT, R31, 0x1, PT ;  /* 0x000000011f00780c */ /* 0x000fda0003f65270 */
[----:B------:R-:W0:Y:S02]  /*ca60*/  @P3 LDC.64 R32, c[0x0][0x9e8] ;  /* 0x00027a00ff203b82 */ /* 0x000e240000000a00 */
[----:B0-----:R-:W-:-:S05]  /*ca70*/  @P3 IMAD.HI.U32 R32, R4, R32, RZ ;  /* 0x0000002004203227 */ /* 0x001fca00078e00ff */
[----:B------:R-:W-:-:S07]  /*ca80*/  @P3 SHF.R.U32.HI R4, RZ, R33, R32 ;  /* 0x00000021ff043219 */ /* 0x000fce0000011620 */
.L_x_1101:
[----:B------:R-:W-:Y:S05]  /*ca90*/  BSYNC B0 ;  /* 0x0000000000007941 */ /* 0x000fea0003800000 */
.L_x_1099:
[----:B------:R-:W-:-:S04]  /*caa0*/  IMAD R79, R4, R31, -R79 ;  /* 0x0000001f044f7224 */ /* 0x000fc800078e0a4f */
[----:B------:R-:W-:-:S05]  /*cab0*/  IMAD R4, R16, -0x2, R79 ;  /* 0xfffffffe10047824 */ /* 0x000fca00078e024f */
[----:B------:R-:W-:Y:S02]  /*cac0*/  VIADDMNMX R11, R4, R31, R11, PT ;  /* 0x0000001f040b7246 */ /* 0x000fe4000380010b */
[----:B------:R-:W-:-:S07]  /*cad0*/  VIMNMX R25, R25, R4, !PT ;  /* 0x0000000419197248 */ /* 0x000fce0007fe0100 */
.L_x_1098:
[----:B------:R-:W-:Y:S01]  /*cae0*/  FMNMX.FTZ R29, R120, R5, !PT ;  /* 0x00000005781d7209 */ /* 0x000fe20007810000 */
[----:B------:R-:W0:Y:S01]  /*caf0*/  LDC R43, c[0x0][0x988] ;  /* 0x00026200ff2b7b82 */ /* 0x000e220000000800 */
[----:B------:R-:W-:Y:S01]  /*cb00*/  ISETP.GT.AND P4, PT, R25, 0x8, P2 ;  /* 0x000000081900780c */ /* 0x000fe20001784270 */
[----:B------:R-:W-:Y:S01]  /*cb10*/  UMOV UR26, UR46 ;  /* 0x0000002e001a7c82 */ /* 0x000fe20008000000 */
        /* <DEDUP_REMOVED lines=17> */
[C---:B------:R-:W-:Y:S02]  /*cc30*/  ISETP.GT.AND P3, PT, R25.reuse, 0x18, P2 ;  /* 0x000000181900780c */ /* 0x040fe40001764270 */
[----:B------:R-:W-:Y:S02]  /*cc40*/  FMNMX.FTZ R29, R122, R29, !PT ;  /* 0x0000001d7a1d7209 */ /* 0x000fe40007810000 */
[----:B------:R-:W-:Y:S02]  /*cc50*/  FSEL R20, R20, -INF , !P4 ;  /* 0xff80000014147808 */ /* 0x000fe40006000000 */
        /* <DEDUP_REMOVED lines=35> */
[----:B------:R-:W-:Y:S02]  /*ce90*/  ISETP.GT.AND P4, PT, R25, RZ, P2 ;  /* 0x000000ff1900720c */ /* 0x000fe40001784270 */
[----:B------:R-:W-:Y:S02]  /*cea0*/  FMNMX.FTZ R4, R27, R4, !PT ;  /* 0x000000041b047209 */ /* 0x000fe40007810000 */
[----:B------:R-:W-:-:S02]  /*ceb0*/  ISETP.LT.OR P3, PT, R11, 0x29, P3 ;  /* 0x000000290b00780c */ /* 0x000fc40001f61670 */
[----:B------:R-:W-:Y:S02]  /*cec0*/  FMNMX.FTZ R4, R21, R4, !PT ;  /* 0x0000000415047209 */ /* 0x000fe40007810000 */
[----:B------:R-:W-:Y:S02]  /*ced0*/  ISETP.LT.OR P4, PT, R11, 0x1, P4 ;  /* 0x000000010b00780c */ /* 0x000fe40002781670 */
[----:B------:R-:W-:Y:S02]  /*cee0*/  FMNMX.FTZ R29, R9, R4, !PT ;  /* 0x00000004091d7209 */ /* 0x000fe40007810000 */
[----:B------:R-:W-:Y:S02]  /*cef0*/  FSEL R34, R34, -INF , !P3 ;  /* 0xff80000022227808 */ /* 0x000fe40005800000 */
[----:B------:R-:W-:Y:S01]  /*cf00*/  ISETP.GT.AND P3, PT, R25, 0x29, P2 ;  /* 0x000000291900780c */ /* 0x000fe20001764270 */
[----:B------:R-:W1:Y:S03]  /*cf10*/  SHFL.BFLY PT, R4, R29, 0x2, 0x1f ;  /* 0x0c401f001d047f89 */ /* 0x000e6600000e0000 */
[----:B------:R-:W-:-:S02]  /*cf20*/  ISETP.LT.OR P3, PT, R11, 0x2a, P3 ;  /* 0x0000002a0b00780c */ /* 0x000fc40001f61670 */
[----:B-1----:R-:W-:-:S05]  /*cf30*/  FMNMX.FTZ R31, R29, R4, !PT ;  /* 0x000000041d1f7209 */ /* 0x002fca0007810000 */
[----:B------:R-:W1:Y:S02]  /*cf40*/  SHFL.BFLY PT, R4, R31, 0x1, 0x1f ;  /* 0x0c201f001f047f89 */ /* 0x000e6400000e0000 */
[----:B-1----:R-:W-:-:S04]  /*cf50*/  FMNMX.FTZ R4, R31, R4, !PT ;  /* 0x000000041f047209 */ /* 0x002fc80007810000 */
[C---:B------:R-:W-:Y:S01]  /*cf60*/  FSETP.NEU.FTZ.AND P5, PT, R4.reuse, -INF , PT ;  /* 0xff8000000400780b */ /* 0x040fe20003fbd000 */
[----:B0-----:R-:W-:-:S05]  /*cf70*/  FMUL.FTZ R13, R4, R43 ;  /* 0x0000002b040d7220 */ /* 0x001fca0000410000 */
[----:B------:R-:W-:-:S05]  /*cf80*/  FSEL R13, R13, RZ, P5 ;  /* 0x000000ff0d0d7208 */ /* 0x000fca0002800000 */
[-CC-:B------:R-:W-:Y:S01]  /*cf90*/  FFMA.FTZ R29, R72, R43.reuse, -R13.reuse ;  /* 0x0000002b481d7223 */ /* 0x180fe2000001080d */
[----:B------:R-:W-:Y:S01]  /*cfa0*/  FSEL R72, R6, -INF , !P4 ;  /* 0xff80000006487808 */ /* 0x000fe20006000000 */
[-CC-:B------:R-:W-:Y:S01]  /*cfb0*/  FFMA.FTZ R31, R74, R43.reuse, -R13.reuse ;  /* 0x0000002b4a1f7223 */ /* 0x180fe2000001080d */
[----:B------:R-:W-:Y:S01]  /*cfc0*/  FSEL R74, R35, -INF , !P3 ;  /* 0xff800000234a7808 */ /* 0x000fe20005800000 */
[--C-:B------:R-:W-:Y:S01]  /*cfd0*/  FFMA.FTZ R6, R76, R43, -R13.reuse ;  /* 0x0000002b4c067223 */ /* 0x100fe2000001080d */
        /* <DEDUP_REMOVED lines=9> */
[-CC-:B------:R-:W-:Y:S01]  /*d070*/  FFMA.FTZ R126, R126, R43.reuse, -R13.reuse ;  /* 0x0000002b7e7e7223 */ /* 0x180fe2000001080d */
[C---:B------:R-:W-:Y:S01]  /*d080*/  ISETP.GT.AND P3, PT, R25.reuse, 0x31, P2 ;  /* 0x000000311900780c */ /* 0x040fe20001764270 */
[--C-:B------:R-:W-:Y:S01]  /*d090*/  FFMA.FTZ R130, R130, R43, -R13.reuse ;  /* 0x0000002b82827223 */ /* 0x100fe2000001080d */
[----:B------:R-:W-:Y:S01]  /*d0a0*/  FMNMX.FTZ R35, R32, R35, !PT ;  /* 0x0000002320237209 */ /* 0x000fe20007810000 */
[-CC-:B------:R-:W-:Y:S01]  /*d0b0*/  FFMA.FTZ R12, R12, R43.reuse, -R13.reuse ;  /* 0x0000002b0c0c7223 */ /* 0x180fe2000001080d */
[----:B------:R-:W-:Y:S01]  /*d0c0*/  FSEL R76, R36, -INF , !P4 ;  /* 0xff800000244c7808 */ /* 0x000fe20006000000 */
[--C-:B------:R-:W-:Y:S01]  /*d0d0*/  FFMA.FTZ R36, R78, R43, -R13.reuse ;  /* 0x0000002b4e247223 */ /* 0x100fe2000001080d */
[----:B------:R-:W-:Y:S01]  /*d0e0*/  FMNMX.FTZ R35, R14, R35, !PT ;  /* 0x000000230e237209 */ /* 0x000fe20007810000 */
[--C-:B0-----:R-:W-:Y:S01]  /*d0f0*/  FFMA.FTZ R6, R80, R43, -R13.reuse ;  /* 0x0000002b50067223 */ /* 0x101fe2000001080d */
[----:B------:R-:W-:Y:S01]  /*d100*/  ISETP.GT.AND P4, PT, R25, 0x38, P2 ;  /* 0x000000381900780c */ /* 0x000fe20001784270 */
[----:B------:R-:W-:Y:S01]  /*d110*/  MUFU.EX2 R120, R120 ;  /* 0x0000007800787308 */ /* 0x000fe20000000800 */
[----:B------:R-:W-:Y:S01]  /*d120*/  FMNMX.FTZ R37, R20, R35, !PT ;  /* 0x0000002314257209 */ /* 0x000fe20007810000 */
[-CC-:B------:R-:W-:Y:S01]  /*d130*/  FFMA.FTZ R44, R44, R43.reuse, -R13.reuse ;  /* 0x0000002b2c2c7223 */ /* 0x180fe2000001080d */
[C---:B------:R-:W-:Y:S01]  /*d140*/  ISETP.LT.OR P3, PT, R11.reuse, 0x32, P3 ;  /* 0x000000320b00780c */ /* 0x040fe20001f61670 */
[--C-:B------:R-:W-:Y:S01]  /*d150*/  FFMA.FTZ R132, R132, R43, -R13.reuse ;  /* 0x0000002b84847223 */ /* 0x100fe2000001080d */
[----:B------:R-:W-:Y:S01]  /*d160*/  FMNMX.FTZ R37, R24, R37, !PT ;  /* 0x0000002518257209 */ /* 0x000fe20007810000 */
[--C-:B------:R-:W-:Y:S01]  /*d170*/  FFMA.FTZ R49, R144, R43, -R13.reuse ;  /* 0x0000002b90317223 */ /* 0x100fe2000001080d */
[----:B------:R-:W-:Y:S01]  /*d180*/  ISETP.LT.OR P4, PT, R11, 0x39, P4 ;  /* 0x000000390b00780c */ /* 0x000fe20002781670 */
[----:B------:R0:W-:Y:S01]  /*d190*/  MUFU.EX2 R35, R6 ;  /* 0x0000000600237308 */ /* 0x0001e20000000800 */
[----:B------:R-:W-:Y:S01]  /*d1a0*/  FMNMX.FTZ R37, R26, R37, !PT ;  /* 0x000000251a257209 */ /* 0x000fe20007810000 */
[-CC-:B------:R-:W-:Y:S01]  /*d1b0*/  FFMA.FTZ R53, R73, R43.reuse, -R13.reuse ;  /* 0x0000002b49357223 */ /* 0x180fe2000001080d */
[----:B------:R-:W-:Y:S01]  /*d1c0*/  FSEL R38, R38, -INF , !P3 ;  /* 0xff80000026267808 */ /* 0x000fe20005800000 */
[--C-:B------:R-:W-:Y:S01]  /*d1d0*/  FFMA.FTZ R15, R15, R43, -R13.reuse ;  /* 0x0000002b0f0f7223 */ /* 0x100fe2000001080d */
[----:B------:R-:W-:Y:S01]  /*d1e0*/  FMNMX.FTZ R37, R28, R37, !PT ;  /* 0x000000251c257209 */ /* 0x000fe20007810000 */
[--C-:B------:R-:W-:Y:S01]  /*d1f0*/  FFMA.FTZ R21, R21, R43, -R13.reuse ;  /* 0x0000002b15157223 */ /* 0x100fe2000001080d */
[----:B------:R-:W-:Y:S01]  /*d200*/  ISETP.GT.AND P3, PT, R25, 0x39, P2 ;  /* 0x000000391900780c */ /* 0x000fe20001764270 */
[----:B------:R-:W-:Y:S01]  /*d210*/  MUFU.EX2 R29, R29 ;  /* 0x0000001d001d7308 */ /* 0x000fe20000000800 */
[----:B------:R-:W-:Y:S01]  /*d220*/  FMNMX.FTZ R39, R30, R37, !PT ;  /* 0x000000251e277209 */ /* 0x000fe20007810000 */
[-CC-:B0-----:R-:W-:Y:S01]  /*d230*/  FFMA.FTZ R6, R84, R43.reuse, -R13.reuse ;  /* 0x0000002b54067223 */ /* 0x181fe2000001080d */
[----:B------:R-:W-:Y:S01]  /*d240*/  FSEL R40, R40, -INF , !P4 ;  /* 0xff80000028287808 */ /* 0x000fe20006000000 */
[----:B------:R-:W-:Y:S01]  /*d250*/  FFMA.FTZ R9, R9, R43, -R13 ;  /* 0x0000002b09097223 */ /* 0x000fe2000001080d */
[----:B------:R-:W-:-:S02]  /*d260*/  FMNMX.FTZ R39, R34, R39, !PT ;  /* 0x0000002722277209 */ /* 0x000fc40007810000 */
[----:B------:R-:W-:Y:S01]  /*d270*/  ISETP.GT.AND P4, PT, R25, 0x40, P2 ;  /* 0x000000401900780c */ /* 0x000fe20001784270 */
[----:B------:R-:W-:Y:S01]  /*d280*/  MUFU.EX2 R37, R6 ;  /* 0x0000000600257308 */ /* 0x000fe20000000800 */
[----:B------:R-:W-:Y:S02]  /*d290*/  FMNMX.FTZ R39, R74, R39, !PT ;  /* 0x000000274a277209 */ /* 0x000fe40007810000 */
[C---:B------:R-:W-:Y:S02]  /*d2a0*/  ISETP.LT.OR P3, PT, R11.reuse, 0x3a, P3 ;  /* 0x0000003a0b00780c */ /* 0x040fe40001f61670 */
[----:B------:R-:W-:Y:S02]  /*d2b0*/  FMNMX.FTZ R39, R76, R39, !PT ;  /* 0x000000274c277209 */ /* 0x000fe40007810000 */
[----:B------:R-:W-:Y:S01]  /*d2c0*/  ISETP.LT.OR P4, PT, R11, 0x41, P4 ;  /* 0x000000410b00780c */ /* 0x000fe20002781670 */
[----:B------:R-:W-:Y:S01]  /*d2d0*/  MUFU.EX2 R31, R31 ;  /* 0x0000001f001f7308 */ /* 0x000fe20000000800 */
[----:B------:R-:W-:Y:S01]  /*d2e0*/  FSEL R78, R42, -INF , !P3 ;  /* 0xff8000002a4e7808 */ /* 0x000fe20005800000 */
[----:B------:R-:W-:Y:S01]  /*d2f0*/  FFMA.FTZ R42, R82, R43, -R13 ;  /* 0x0000002b522a7223 */ /* 0x000fe2000001080d */
[----:B------:R-:W-:-:S02]  /*d300*/  ISETP.GT.AND P3, PT, R25, 0x41, P2 ;  /* 0x000000411900780c */ /* 0x000fc40001764270 */
[----:B------:R-:W-:Y:S02]  /*d310*/  FMNMX.FTZ R41, R38, R39, !PT ;  /* 0x0000002726297209 */ /* 0x000fe40007810000 */
[----:B------:R-:W-:Y:S01]  /*d320*/  FSEL R80, R46, -INF , !P4 ;  /* 0xff8000002e507808 */ /* 0x000fe20006000000 */
[----:B------:R-:W-:Y:S01]  /*d330*/  FFMA.FTZ R46, R86, R43, -R13 ;  /* 0x0000002b562e7223 */ /* 0x000fe2000001080d */
[----:B------:R-:W-:Y:S01]  /*d340*/  ISETP.GT.AND P4, PT, R25, 0x48, P2 ;  /* 0x000000481900780c */ /* 0x000fe20001784270 */
[----:B------:R-:W-:Y:S01]  /*d350*/  MUFU.EX2 R39, R122 ;  /* 0x0000007a00277308 */ /* 0x000fe20000000800 */
[C---:B------:R-:W-:Y:S02]  /*d360*/  ISETP.LT.OR P3, PT, R11.reuse, 0x42, P3 ;  /* 0x000000420b00780c */ /* 0x040fe40001f61670 */
[----:B------:R-:W-:Y:S02]  /*d370*/  FMNMX.FTZ R41, R40, R41, !PT ;  /* 0x0000002928297209 */ /* 0x000fe40007810000 */
[----:B------:R-:W-:-:S02]  /*d380*/  ISETP.LT.OR P4, PT, R11, 0x49, P4 ;  /* 0x000000490b00780c */ /* 0x000fc40002781670 */
[----:B------:R-:W-:Y:S01]  /*d390*/  FSEL R82, R47, -INF , !P3 ;  /* 0xff8000002f527808 */ /* 0x000fe20005800000 */
[----:B------:R-:W-:Y:S01]  /*d3a0*/  MUFU.EX2 R12, R12 ;  /* 0x0000000c000c7308 */ /* 0x000fe20000000800 */
[C---:B------:R-:W-:Y:S02]  /*d3b0*/  ISETP.GT.AND P3, PT, R25.reuse, 0x49, P2 ;  /* 0x000000491900780c */ /* 0x040fe40001764270 */
[----:B------:R-:W-:Y:S02]  /*d3c0*/  FMNMX.FTZ R41, R78, R41, !PT ;  /* 0x000000294e297209 */ /* 0x000fe40007810000 */
[----:B------:R-:W-:Y:S02]  /*d3d0*/  FSEL R48, R48, -INF , !P4 ;  /* 0xff80000030307808 */ /* 0x000fe40006000000 */
[----:B------:R-:W-:Y:S01]  /*d3e0*/  ISETP.GT.AND P4, PT, R25, 0x50, P2 ;  /* 0x000000501900780c */ /* 0x000fe20001784270 */
[----:B------:R-:W0:Y:S01]  /*d3f0*/  MUFU.EX2 R36, R36 ;  /* 0x0000002400247308 */ /* 0x000e220000000800 */
[----:B------:R-:W-:-:S02]  /*d400*/  ISETP.LT.OR P3, PT, R11, 0x4a, P3 ;  /* 0x0000004a0b00780c */ /* 0x000fc40001f61670 */
[----:B------:R-:W-:Y:S02]  /*d410*/  FMNMX.FTZ R41, R80, R41, !PT ;  /* 0x0000002950297209 */ /* 0x000fe40007810000 */
[----:B------:R-:W-:Y:S02]  /*d420*/  ISETP.LT.OR P4, PT, R11, 0x51, P4 ;  /* 0x000000510b00780c */ /* 0x000fe40002781670 */
[----:B------:R-:W-:Y:S01]  /*d430*/  FSEL R84, R50, -INF , !P3 ;  /* 0xff80000032547808 */ /* 0x000fe20005800000 */
[-CC-:B------:R-:W-:Y:S01]  /*d440*/  FFMA.FTZ R50, R124, R43.reuse, -R13.reuse ;  /* 0x0000002b7c327223 */ /* 0x180fe2000001080d */
[----:B------:R-:W-:Y:S01]  /*d450*/  ISETP.GT.AND P3, PT, R25, 0x51, P2 ;  /* 0x000000511900780c */ /* 0x000fe20001764270 */
[----:B------:R-:W-:Y:S01]  /*d460*/  FFMA.FTZ R124, R146, R43, -R13 ;  /* 0x0000002b927c7223 */ /* 0x000fe2000001080d */
[----:B------:R-:W-:Y:S01]  /*d470*/  FMNMX.FTZ R45, R82, R41, !PT ;  /* 0x00000029522d7209 */ /* 0x000fe20007810000 */
[----:B------:R-:W1:Y:S01]  /*d480*/  MUFU.EX2 R42, R42 ;  /* 0x0000002a002a7308 */ /* 0x000e620000000800 */
[----:B------:R-:W-:-:S02]  /*d490*/  FSEL R52, R52, -INF , !P4 ;  /* 0xff80000034347808 */ /* 0x000fc40006000000 */
[----:B------:R-:W-:Y:S02]  /*d4a0*/  ISETP.GT.AND P4, PT, R25, 0x58, P2 ;  /* 0x000000581900780c */ /* 0x000fe40001784270 */
[C---:B------:R-:W-:Y:S02]  /*d4b0*/  ISETP.LT.OR P3, PT, R11.reuse, 0x52, P3 ;  /* 0x000000520b00780c */ /* 0x040fe40001f61670 */
[----:B------:R-:W-:Y:S01]  /*d4c0*/  FMNMX.FTZ R45, R48, R45, !PT ;  /* 0x0000002d302d7209 */ /* 0x000fe20007810000 */
[----:B------:R2:W-:Y:S01]  /*d4d0*/  MUFU.EX2 R41, R126 ;  /* 0x0000007e00297308 */ /* 0x0005e20000000800 */
[----:B------:R-:W-:Y:S02]  /*d4e0*/  ISETP.LT.OR P4, PT, R11, 0x59, P4 ;  /* 0x000000590b00780c */ /* 0x000fe40002781670 */
[----:B------:R-:W-:Y:S01]  /*d4f0*/  FSEL R86, R54, -INF , !P3 ;  /* 0xff80000036567808 */ /* 0x000fe20005800000 */
[--C-:B------:R-:W-:Y:S01]  /*d500*/  FFMA.FTZ R54, R128, R43, -R13.reuse ;  /* 0x0000002b80367223 */ /* 0x100fe2000001080d */
[----:B------:R-:W-:Y:S01]  /*d510*/  FMNMX.FTZ R45, R84, R45, !PT ;  /* 0x0000002d542d7209 */ /* 0x000fe20007810000 */
[-CC-:B------:R-:W-:Y:S01]  /*d520*/  FFMA.FTZ R128, R56, R43.reuse, -R13.reuse ;  /* 0x0000002b38807223 */ /* 0x180fe2000001080d */
[----:B------:R-:W-:Y:S01]  /*d530*/  ISETP.GT.AND P3, PT, R25, 0x59, P2 ;  /* 0x000000591900780c */ /* 0x000fe20001764270 */
[-CC-:B------:R-:W-:Y:S01]  /*d540*/  FFMA.FTZ R56, R27, R43.reuse, -R13.reuse ;  /* 0x0000002b1b387223 */ /* 0x180fe2000001080d */
[----:B------:R-:W-:Y:S01]  /*d550*/  FSEL R58, R58, -INF , !P4 ;  /* 0xff8000003a3a7808 */ /* 0x000fe20006000000 */
[----:B--2---:R-:W-:Y:S01]  /*d560*/  FFMA.FTZ R126, R150, R43, -R13 ;  /* 0x0000002b967e7223 */ /* 0x004fe2000001080d */
[----:B------:R-:W-:Y:S01]  /*d570*/  FMNMX.FTZ R45, R52, R45, !PT ;  /* 0x0000002d342d7209 */ /* 0x000fe20007810000 */
[----:B------:R-:W2:Y:S01]  /*d580*/  MUFU.EX2 R46, R46 ;  /* 0x0000002e002e7308 */ /* 0x000ea20000000800 */
[----:B------:R-:W-:Y:S01]  /*d590*/  ISETP.GT.AND P4, PT, R25, 0x60, P2 ;  /* 0x000000601900780c */ /* 0x000fe20001784270 */
[----:B------:R-:W-:Y:S01]  /*d5a0*/  IMAD.U32 R27, RZ, RZ, UR25 ;  /* 0x00000019ff1b7e24 */ /* 0x000fe2000f8e00ff */
[----:B------:R-:W-:Y:S01]  /*d5b0*/  ISETP.LT.OR P3, PT, R11, 0x5a, P3 ;  /* 0x0000005a0b00780c */ /* 0x000fe20001f61670 */
[----:B------:R-:W-:Y:S01]  /*d5c0*/  UMOV UR25, UR37 ;  /* 0x0000002500197c82 */ /* 0x000fe20008000000 */
[----:B------:R-:W-:-:S02]  /*d5d0*/  FMNMX.FTZ R45, R86, R45, !PT ;  /* 0x0000002d562d7209 */ /* 0x000fc40007810000 */
[----:B------:R-:W-:Y:S01]  /*d5e0*/  ISETP.LT.OR P4, PT, R11, 0x61, P4 ;  /* 0x000000610b00780c */ /* 0x000fe20002781670 */
[----:B------:R-:W4:Y:S01]  /*d5f0*/  MUFU.EX2 R50, R50 ;  /* 0x0000003200327308 */ /* 0x000f220000000800 */
[----:B------:R-:W-:Y:S02]  /*d600*/  FSEL R60, R60, -INF , !P3 ;  /* 0xff8000003c3c7808 */ /* 0x000fe40005800000 */
[----:B------:R-:W-:Y:S02]  /*d610*/  ISETP.GT.AND P3, PT, R25, 0x61, P2 ;  /* 0x000000611900780c */ /* 0x000fe40001764270 */
[----:B------:R-:W-:Y:S02]  /*d620*/  FMNMX.FTZ R45, R58, R45, !PT ;  /* 0x0000002d3a2d7209 */ /* 0x000fe40007810000 */
[----:B------:R-:W-:Y:S01]  /*d630*/  FSEL R122, R61, -INF , !P4 ;  /* 0xff8000003d7a7808 */ /* 0x000fe20006000000 */
[----:B------:R-:W-:Y:S01]  /*d640*/  MUFU.EX2 R54, R54 ;  /* 0x0000003600367308 */ /* 0x000fe20000000800 */
[----:B------:R-:W-:-:S02]  /*d650*/  ISETP.GT.AND P4, PT, R25, 0x68, P2 ;  /* 0x000000681900780c */ /* 0x000fc40001784270 */
[C---:B------:R-:W-:Y:S02]  /*d660*/  ISETP.LT.OR P3, PT, R11.reuse, 0x62, P3 ;  /* 0x000000620b00780c */ /* 0x040fe40001f61670 */
[----:B------:R-:W-:Y:S02]  /*d670*/  FMNMX.FTZ R47, R60, R45, !PT ;  /* 0x0000002d3c2f7209 */ /* 0x000fe40007810000 */
[----:B------:R-:W-:Y:S01]  /*d680*/  ISETP.LT.OR P4, PT, R11, 0x69, P4 ;  /* 0x000000690b00780c */ /* 0x000fe20002781670 */
[----:B------:R5:W-:Y:S01]  /*d690*/  MUFU.EX2 R45, R130 ;  /* 0x00000082002d7308 */ /* 0x000be20000000800 */
[----:B------:R-:W-:Y:S02]  /*d6a0*/  FSEL R62, R62, -INF , !P3 ;  /* 0xff8000003e3e7808 */ /* 0x000fe40005800000 */
[----:B------:R-:W-:Y:S02]  /*d6b0*/  ISETP.GT.AND P3, PT, R25, 0x69, P2 ;  /* 0x000000691900780c */ /* 0x000fe40001764270 */
[----:B------:R-:W-:-:S02]  /*d6c0*/  FMNMX.FTZ R47, R122, R47, !PT ;  /* 0x0000002f7a2f7209 */ /* 0x000fc40007810000 */
[----:B------:R-:W-:Y:S01]  /*d6d0*/  FSEL R64, R64, -INF , !P4 ;  /* 0xff80000040407808 */ /* 0x000fe20006000000 */
[----:B------:R-:W4:Y:S01]  /*d6e0*/  MUFU.EX2 R44, R44 ;  /* 0x0000002c002c7308 */ /* 0x000f220000000800 */
[----:B------:R-:W-:Y:S01]  /*d6f0*/  ISETP.GT.AND P4, PT, R25, 0x70, P2 ;  /* 0x000000701900780c */ /* 0x000fe20001784270 */
[----:B-----5:R-:W-:Y:S01]  /*d700*/  FFMA.FTZ R130, R142, R43, -R13 ;  /* 0x0000002b8e827223 */ /* 0x020fe2000001080d */
[C---:B------:R-:W-:Y:S02]  /*d710*/  ISETP.LT.OR P3, PT, R11.reuse, 0x6a, P3 ;  /* 0x0000006a0b00780c */ /* 0x040fe40001f61670 */
[----:B------:R-:W-:Y:S02]  /*d720*/  FMNMX.FTZ R47, R62, R47, !PT ;  /* 0x0000002f3e2f7209 */ /* 0x000fe40007810000 */
[----:B------:R-:W-:Y:S01]  /*d730*/  ISETP.LT.OR P4, PT, R11, 0x71, P4 ;  /* 0x000000710b00780c */ /* 0x000fe20002781670 */
[----:B------:R-:W-:Y:S01]  /*d740*/  MUFU.EX2 R132, R132 ;  /* 0x0000008400847308 */ /* 0x000fe20000000800 */
[----:B------:R-:W-:-:S02]  /*d750*/  FSEL R66, R66, -INF , !P3 ;  /* 0xff80000042427808 */ /* 0x000fc40005800000 */
[C---:B------:R-:W-:Y:S02]  /*d760*/  ISETP.GT.AND P3, PT, R25.reuse, 0x71, P2 ;  /* 0x000000711900780c */ /* 0x040fe40001764270 */
[----:B------:R-:W-:Y:S02]  /*d770*/  FMNMX.FTZ R47, R64, R47, !PT ;  /* 0x0000002f402f7209 */ /* 0x000fe40007810000 */
[----:B------:R-:W-:Y:S01]  /*d780*/  FSEL R68, R68, -INF , !P4 ;  /* 0xff80000044447808 */ /* 0x000fe20006000000 */
[----:B------:R-:W-:Y:S01]  /*d790*/  MUFU.EX2 R128, R128 ;  /* 0x0000008000807308 */ /* 0x000fe20000000800 */
[----:B------:R-:W-:Y:S02]  /*d7a0*/  ISETP.GT.AND P4, PT, R25, 0x78, P2 ;  /* 0x000000781900780c */ /* 0x000fe40001784270 */
[----:B------:R-:W-:Y:S02]  /*d7b0*/  ISETP.LT.OR P3, PT, R11, 0x72, P3 ;  /* 0x000000720b00780c */ /* 0x000fe40001f61670 */
[----:B------:R-:W-:-:S02]  /*d7c0*/  FMNMX.FTZ R47, R66, R47, !PT ;  /* 0x0000002f422f7209 */ /* 0x000fc40007810000 */
[----:B------:R-:W-:Y:S01]  /*d7d0*/  ISETP.GT.AND P2, PT, R25, 0x79, P2 ;  /* 0x000000791900780c */ /* 0x000fe20001744270 */
[-CC-:B------:R-:W-:Y:S01]  /*d7e0*/  FFMA.FTZ R25, R134, R43.reuse, -R13.reuse ;  /* 0x0000002b86197223 */ /* 0x180fe2000001080d */
[----:B------:R-:W-:Y:S01]  /*d7f0*/  ISETP.LT.OR P4, PT, R11, 0x79, P4 ;  /* 0x000000790b00780c */ /* 0x000fe20002781670 */
[--C-:B------:R-:W-:Y:S01]  /*d800*/  FFMA.FTZ R134, R136, R43, -R13.reuse ;  /* 0x0000002b88867223 */ /* 0x100fe2000001080d */
[----:B------:R-:W-:Y:S01]  /*d810*/  FSEL R69, R69, -INF , !P3 ;  /* 0xff80000045457808 */ /* 0x000fe20005800000 */
[----:B------:R-:W-:Y:S01]  /*d820*/  MUFU.EX2 R130, R130 ;  /* 0x0000008200827308 */ /* 0x000fe20000000800 */
[----:B------:R-:W-:Y:S01]  /*d830*/  FMNMX.FTZ R6, R68, R47, !PT ;  /* 0x0000002f44067209 */ /* 0x000fe20007810000 */
[----:B------:R-:W-:Y:S01]  /*d840*/  FFMA.FTZ R47, R140, R43, -R13 ;  /* 0x0000002b8c2f7223 */ /* 0x000fe2000001080d */
[----:B------:R-:W-:Y:S02]  /*d850*/  ISETP.LT.OR P2, PT, R11, 0x7a, P2 ;  /* 0x0000007a0b00780c */ /* 0x000fe40001741670 */
[----:B------:R-:W-:-:S02]  /*d860*/  FSEL R70, R70, -INF , !P4 ;  /* 0xff80000046467808 */ /* 0x000fc40006000000 */
[----:B------:R-:W-:Y:S01]  /*d870*/  FMNMX.FTZ R11, R69, R6, !PT ;  /* 0x00000006450b7209 */ /* 0x000fe20007810000 */
[----:B------:R-:W-:Y:S01]  /*d880*/  MUFU.EX2 R25, R25 ;  /* 0x0000001900197308 */ /* 0x000fe20000000800 */
[----:B---3--:R-:W-:Y:S02]  /*d890*/  FSEL R136, R71, -INF , !P2 ;  /* 0xff80000047887808 */ /* 0x008fe40005000000 */
[----:B------:R-:W-:Y:S02]  /*d8a0*/  FMNMX.FTZ R11, R70, R11, !PT ;  /* 0x0000000b460b7209 */ /* 0x000fe40007810000 */
[----:B------:R-:W-:Y:S02]  /*d8b0*/  @!P1 LEA R27, R27, UR45, 0x3 ;  /* 0x0000002d1b1b9c11 */ /* 0x000fe4000f8e18ff */
[----:B------:R-:W-:Y:S01]  /*d8c0*/  FMNMX.FTZ R6, R136, R11, !PT ;  /* 0x0000000b88067209 */ /* 0x000fe20007810000 */
[----:B------:R-:W-:Y:S01]  /*d8d0*/  MUFU.EX2 R134, R134 ;  /* 0x0000008600867308 */ /* 0x000fe20000000800 */
[----:B0-----:R-:W-:Y:S01]  /*d8e0*/  F2FP.BF16.F32.PACK_AB R144, R36, R33 ;  /* 0x000000212490723e */ /* 0x001fe200000010ff */
[----:B------:R-:W-:Y:S01]  /*d8f0*/  @!P1 VIADD R27, R27, 0x16860 ;  /* 0x000168601b1b9836 */ /* 0x000fe20000000000 */
[----:B------:R-:W-:Y:S01]  /*d900*/  F2FP.BF16.F32.PACK_AB R150, R12, R31 ;  /* 0x0000001f0c96723e */ /* 0x000fe200000010ff */
[----:B------:R-:W0:Y:S01]  /*d910*/  SHFL.BFLY PT, R51, R6, 0x2, 0x1f ;  /* 0x0c401f0006337f89 */ /* 0x000e2200000e0000 */
[----:B-1----:R-:W-:-:S02]  /*d920*/  F2FP.BF16.F32.PACK_AB R146, R42, R35 ;  /* 0x000000232a92723e */ /* 0x002fc400000010ff */
[----:B------:R-:W-:Y:S01]  /*d930*/  @!P1 PRMT R27, RZ, 0x654, R27 ;  /* 0x00000654ff1b9816 */ /* 0x000fe2000000001b */
[----:B------:R1:W-:Y:S01]  /*d940*/  MUFU.EX2 R11, R138 ;  /* 0x0000008a000b7308 */ /* 0x0003e20000000800 */
[----:B--2---:R-:W-:Y:S02]  /*d950*/  F2FP.BF16.F32.PACK_AB R140, R46, R37 ;  /* 0x000000252e8c723e */ /* 0x004fe400000010ff */
[----:B------:R2:W-:Y:S01]  /*d960*/  @!P1 SYNCS.ARRIVE.TRANS64.RED.A1T0 RZ, [R27+URZ], RZ ;  /* 0x000000ff1bff99a7 */ /* 0x0005e2000810043f */
[----:B----4-:R-:W-:-:S04]  /*d970*/  F2FP.BF16.F32.PACK_AB R142, R50, R39 ;  /* 0x00000027328e723e */ /* 0x010fc800000010ff */
[----:B------:R-:W-:Y:S01]  /*d980*/  MUFU.EX2 R47, R47 ;  /* 0x0000002f002f7308 */ /* 0x000fe20000000800 */
[----:B-1----:R-:W-:-:S05]  /*d990*/  FSEL R138, R4, RZ, P5 ;  /* 0x000000ff048a7208 */ /* 0x002fca0002800000 */
[----:B------:R-:W-:Y:S02]  /*d9a0*/  FADD.FTZ R138, -R138, R5 ;  /* 0x000000058a8a7221 */ /* 0x000fe40000010100 */
[----:B------:R-:W-:Y:S02]  /*d9b0*/  MUFU.EX2 R49, R49 ;  /* 0x0000003100317308 */ /* 0x000fe40000000800 */
[----:B------:R-:W-:Y:S01]  /*d9c0*/  FMUL.FTZ R5, R138, R43 ;  /* 0x0000002b8a057220 */ /* 0x000fe20000410000 */
[----:B------:R-:W-:Y:S02]  /*d9d0*/  F2FP.BF16.F32.PACK_AB R138, R45, R44 ;  /* 0x0000002c2d8a723e */ /* 0x000fe400000010ff */
[----:B0-----:R-:W-:Y:S01]  /*d9e0*/  FMNMX.FTZ R55, R6, R51, !PT ;  /* 0x0000003306377209 */ /* 0x001fe20007810000 */
[----:B------:R-:W-:Y:S01]  /*d9f0*/  FFMA.FTZ R51, R148, R43, -R13 ;  /* 0x0000002b94337223 */ /* 0x000fe2000001080d */
[----:B------:R-:W-:Y:S01]  /*da00*/  F2FP.BF16.F32.PACK_AB R148, R29, R120 ;  /* 0x000000781d94723e */ /* 0x000fe200000010ff */
[----:B------:R-:W0:Y:S02]  /*da10*/  MUFU.EX2 R5, R5 ;  /* 0x0000000500057308 */ /* 0x000e240000000800 */
[----:B------:R-:W1:Y:S06]  /*da20*/  SHFL.BFLY PT, R6, R55, 0x1, 0x1f ;  /* 0x0c201f0037067f89 */ /* 0x000e6c00000e0000 */
[----:B------:R-:W-:Y:S08]  /*da30*/  MUFU.EX2 R124, R124 ;  /* 0x0000007c007c7308 */ /* 0x000ff00000000800 */
[----:B------:R-:W-:Y:S01]  /*da40*/  MUFU.EX2 R51, R51 ;  /* 0x0000003300337308 */ /* 0x000fe20000000800 */
[-C--:B0-----:R-:W-:Y:S01]  /*da50*/  FMUL.FTZ R88, R88, R5.reuse ;  /* 0x0000000558587220 */ /* 0x081fe20000410000 */
        /* <DEDUP_REMOVED lines=8> */
[----:B-1----:R-:W-:Y:S01]  /*dae0*/  FMNMX.FTZ R6, R55, R6, !PT ;  /* 0x0000000637067209 */ /* 0x002fe20007810000 */
[-C--:B------:R-:W-:Y:S01]  /*daf0*/  FMUL.FTZ R104, R104, R5.reuse ;  /* 0x0000000568687220 */ /* 0x080fe20000410000 */
[-C--:B------:R-:W-:Y:S01]  /*db00*/  FMUL.FTZ R105, R105, R5.reuse ;  /* 0x0000000569697220 */ /* 0x080fe20000410000 */
[----:B------:R-:W-:Y:S01]  /*db10*/  FMUL.FTZ R108, R108, R5 ;  /* 0x000000056c6c7220 */ /* 0x000fe20000410000 */
[C---:B------:R-:W-:Y:S01]  /*db20*/  FSETP.NEU.FTZ.AND P2, PT, R6.reuse, -INF , PT ;  /* 0xff8000000600780b */ /* 0x040fe20003f5d000 */
[----:B------:R-:W-:Y:S01]  /*db30*/  FMUL.FTZ R13, R6, R43 ;  /* 0x0000002b060d7220 */ /* 0x000fe20000410000 */
[----:B------:R-:W-:Y:S01]  /*db40*/  MUFU.EX2 R53, R53 ;  /* 0x0000003500357308 */ /* 0x000fe20000000800 */
[-C--:B------:R-:W-:Y:S01]  /*db50*/  FMUL.FTZ R109, R109, R5.reuse ;  /* 0x000000056d6d7220 */ /* 0x080fe20000410000 */
[-C--:B------:R-:W-:Y:S01]  /*db60*/  FMUL.FTZ R112, R112, R5.reuse ;  /* 0x0000000570707220 */ /* 0x080fe20000410000 */
[-C--:B------:R-:W-:Y:S01]  /*db70*/  FMUL.FTZ R113, R113, R5.reuse ;  /* 0x0000000571717220 */ /* 0x080fe20000410000 */
[----:B------:R-:W-:Y:S01]  /*db80*/  FSEL R13, R13, RZ, P2 ;  /* 0x000000ff0d0d7208 */ /* 0x000fe20001000000 */
[-C--:B------:R-:W-:Y:S01]  /*db90*/  FMUL.FTZ R116, R116, R5.reuse ;  /* 0x0000000574747220 */ /* 0x080fe20000410000 */
[----:B------:R-:W-:-:S02]  /*dba0*/  FMUL.FTZ R117, R117, R5 ;  /* 0x0000000575757220 */ /* 0x000fc40000410000 */
[----:B------:R-:W-:Y:S01]  /*dbb0*/  MUFU.EX2 R15, R15 ;  /* 0x0000000f000f7308 */ /* 0x000fe20000000800 */
[--C-:B------:R-:W-:Y:S01]  /*dbc0*/  FFMA.FTZ R141, R28, R43, -R13.reuse ;  /* 0x0000002b1c8d7223 */ /* 0x100fe2000001080d */
[----:B------:R-:W-:Y:S01]  /*dbd0*/  FFMA.FTZ R28, R5, R3, R120 ;  /* 0x00000003051c7223 */ /* 0x000fe20000010078 */
[-CC-:B------:R-:W-:Y:S01]  /*dbe0*/  FFMA.FTZ R151, R10, R43.reuse, -R13.reuse ;  /* 0x0000002b0a977223 */ /* 0x180fe2000001080d */
[-CC-:B------:R-:W-:Y:S01]  /*dbf0*/  FFMA.FTZ R10, R20, R43.reuse, -R13.reuse ;  /* 0x0000002b140a7223 */ /* 0x180fe2000001080d */
[-CC-:B------:R-:W-:Y:S01]  /*dc00*/  FFMA.FTZ R20, R30, R43.reuse, -R13.reuse ;  /* 0x0000002b1e147223 */ /* 0x180fe2000001080d */
[----:B------:R-:W-:Y:S01]  /*dc10*/  FADD.FTZ R28, R29, R28 ;  /* 0x0000001c1d1c7221 */ /* 0x000fe20000010000 */
[-CC-:B------:R-:W-:Y:S01]  /*dc20*/  FFMA.FTZ R149, R8, R43.reuse, -R13.reuse ;  /* 0x0000002b08957223 */ /* 0x180fe2000001080d */
[-CC-:B------:R-:W-:Y:S01]  /*dc30*/  FFMA.FTZ R8, R32, R43.reuse, -R13.reuse ;  /* 0x0000002b20087223 */ /* 0x180fe2000001080d */
[-CC-:B------:R-:W-:Y:S01]  /*dc40*/  FFMA.FTZ R72, R72, R43.reuse, -R13.reuse ;  /* 0x0000002b48487223 */ /* 0x180fe2000001080d */
[----:B------:R-:W-:Y:S01]  /*dc50*/  FADD.FTZ R3, R31, R28 ;  /* 0x0000001c1f037221 */ /* 0x000fe20000010000 */
[----:B------:R-:W-:Y:S01]  /*dc60*/  FSEL R28, R6, RZ, P2 ;  /* 0x000000ff061c7208 */ /* 0x000fe20001000000 */
[----:B------:R-:W-:Y:S01]  /*dc70*/  MUFU.EX2 R151, R151 ;  /* 0x0000009700977308 */ /* 0x000fe20000000800 */
[-C--:B------:R-:W-:Y:S01]  /*dc80*/  FFMA.FTZ R145, R14, R43.reuse, -R13 ;  /* 0x0000002b0e917223 */ /* 0x080fe2000001080d */
[----:B------:R-:W-:Y:S01]  /*dc90*/  FADD.FTZ R30, R12, R3 ;  /* 0x000000030c1e7221 */ /* 0x000fe20000010000 */
[-CC-:B------:R-:W-:Y:S01]  /*dca0*/  FFMA.FTZ R143, R34, R43.reuse, -R13.reuse ;  /* 0x0000002b228f7223 */ /* 0x180fe2000001080d */
[-CC-:B------:R-:W-:Y:S01]  /*dcb0*/  FFMA.FTZ R147, R24, R43.reuse, -R13.reuse ;  /* 0x0000002b18937223 */ /* 0x180fe2000001080d */
[-C--:B------:R-:W-:Y:S01]  /*dcc0*/  FFMA.FTZ R14, R26, R43.reuse, -R13 ;  /* 0x0000002b1a0e7223 */ /* 0x080fe2000001080d */
[----:B------:R-:W-:Y:S01]  /*dcd0*/  FADD.FTZ R3, R33, R30 ;  /* 0x0000001e21037221 */ /* 0x000fe20000010000 */
[----:B------:R-:W-:Y:S01]  /*dce0*/  FADD.FTZ R30, -R28, R7 ;  /* 0x000000071c1e7221 */ /* 0x000fe20000010100 */
[----:B------:R-:W-:Y:S01]  /*dcf0*/  MUFU.EX2 R72, R72 ;  /* 0x0000004800487308 */ /* 0x000fe20000000800 */
[-C--:B------:R-:W-:Y:S01]  /*dd00*/  FFMA.FTZ R26, R38, R43.reuse, -R13 ;  /* 0x0000002b261a7223 */ /* 0x080fe2000001080d */
[----:B------:R-:W-:Y:S01]  /*dd10*/  FADD.FTZ R32, R36, R3 ;  /* 0x0000000324207221 */ /* 0x000fe20000010000 */
[-C--:B------:R-:W-:Y:S01]  /*dd20*/  FMUL.FTZ R7, R30, R43.reuse ;  /* 0x0000002b1e077220 */ /* 0x080fe20000410000 */
[-CC-:B------:R-:W-:Y:S01]  /*dd30*/  FFMA.FTZ R24, R74, R43.reuse, -R13.reuse ;  /* 0x0000002b4a187223 */ /* 0x180fe2000001080d */
[-CC-:B------:R-:W-:Y:S01]  /*dd40*/  FFMA.FTZ R137, R76, R43.reuse, -R13.reuse ;  /* 0x0000002b4c897223 */ /* 0x180fe2000001080d */
[----:B------:R-:W-:Y:S01]  /*dd50*/  FADD.FTZ R3, R35, R32 ;  /* 0x0000002023037221 */ /* 0x000fe20000010000 */
[-CC-:B------:R-:W-:Y:S01]  /*dd60*/  FFMA.FTZ R139, R40, R43.reuse, -R13.reuse ;  /* 0x0000002b288b7223 */ /* 0x180fe2000001080d */
[----:B------:R-:W-:Y:S01]  /*dd70*/  MUFU.EX2 R149, R149 ;  /* 0x0000009500957308 */ /* 0x000fe20000000800 */
[-C--:B------:R-:W-:Y:S01]  /*dd80*/  FFMA.FTZ R78, R78, R43.reuse, -R13 ;  /* 0x0000002b4e4e7223 */ /* 0x080fe2000001080d */
[----:B------:R-:W-:Y:S01]  /*dd90*/  FADD.FTZ R30, R42, R3 ;  /* 0x000000032a1e7221 */ /* 0x000fe20000010000 */
[-CC-:B------:R-:W-:Y:S01]  /*dda0*/  FFMA.FTZ R133, R80, R43.reuse, -R13.reuse ;  /* 0x0000002b50857223 */ /* 0x180fe2000001080d */
[-CC-:B------:R-:W-:Y:S01]  /*ddb0*/  FFMA.FTZ R135, R48, R43.reuse, -R13.reuse ;  /* 0x0000002b30877223 */ /* 0x180fe2000001080d */
[-CC-:B------:R-:W-:Y:S01]  /*ddc0*/  FFMA.FTZ R129, R52, R43.reuse, -R13.reuse ;  /* 0x0000002b34817223 */ /* 0x180fe2000001080d */
[----:B------:R-:W-:Y:S01]  /*ddd0*/  FADD.FTZ R3, R37, R30 ;  /* 0x0000001e25037221 */ /* 0x000fe20000010000 */
[-CC-:B------:R-:W-:Y:S01]  /*dde0*/  FFMA.FTZ R30, R82, R43.reuse, -R13.reuse ;  /* 0x0000002b521e7223 */ /* 0x180fe2000001080d */
[----:B------:R-:W0:Y:S01]  /*ddf0*/  MUFU.EX2 R7, R7 ;  /* 0x0000000700077308 */ /* 0x000e220000000800 */
[-C--:B------:R-:W-:Y:S01]  /*de00*/  FFMA.FTZ R131, R58, R43.reuse, -R13 ;  /* 0x0000002b3a837223 */ /* 0x080fe2000001080d */
[----:B------:R-:W-:Y:S01]  /*de10*/  FADD.FTZ R32, R46, R3 ;  /* 0x000000032e207221 */ /* 0x000fe20000010000 */
[-CC-:B------:R-:W-:Y:S01]  /*de20*/  FFMA.FTZ R60, R60, R43.reuse, -R13.reuse ;  /* 0x0000002b3c3c7223 */ /* 0x180fe2000001080d */
[-CC-:B------:R-:W-:Y:S01]  /*de30*/  FFMA.FTZ R125, R122, R43.reuse, -R13.reuse ;  /* 0x0000002b7a7d7223 */ /* 0x180fe2000001080d */
[-CC-:B------:R-:W-:Y:S01]  /*de40*/  FFMA.FTZ R62, R62, R43.reuse, -R13.reuse ;  /* 0x0000002b3e3e7223 */ /* 0x180fe2000001080d */
[----:B------:R-:W-:Y:S01]  /*de50*/  FADD.FTZ R3, R39, R32 ;  /* 0x0000002027037221 */ /* 0x000fe20000010000 */
[-CC-:B------:R-:W-:Y:S01]  /*de60*/  FFMA.FTZ R64, R64, R43.reuse, -R13.reuse ;  /* 0x0000002b40407223 */ /* 0x180fe2000001080d */
[----:B------:R-:W1:Y:S01]  /*de70*/  MUFU.EX2 R8, R8 ;  /* 0x0000000800087308 */ /* 0x000e620000000800 */
[-C--:B------:R-:W-:Y:S01]  /*de80*/  FFMA.FTZ R66, R66, R43.reuse, -R13 ;  /* 0x0000002b42427223 */ /* 0x080fe2000001080d */
[----:B------:R-:W-:Y:S01]  /*de90*/  FADD.FTZ R34, R50, R3 ;  /* 0x0000000332227221 */ /* 0x000fe20000010000 */
[-CC-:B------:R-:W-:Y:S01]  /*dea0*/  FFMA.FTZ R68, R68, R43.reuse, -R13.reuse ;  /* 0x0000002b44447223 */ /* 0x180fe2000001080d */
[-CC-:B------:R-:W-:Y:S01]  /*deb0*/  FFMA.FTZ R69, R69, R43.reuse, -R13.reuse ;  /* 0x0000002b45457223 */ /* 0x180fe2000001080d */
[-C--:B------:R-:W-:Y:S01]  /*dec0*/  FFMA.FTZ R70, R70, R43.reuse, -R13 ;  /* 0x0000002b46467223 */ /* 0x080fe2000001080d */
[----:B------:R-:W-:Y:S01]  /*ded0*/  FADD.FTZ R3, R41, R34 ;  /* 0x0000002229037221 */ /* 0x000fe20000010000 */
[----:B------:R-:W-:Y:S01]  /*dee0*/  ISETP.GT.AND P2, PT, R0, UR43, PT ;  /* 0x0000002b00007c0c */ /* 0x000fe2000bf44270 */
[----:B------:R-:W3:Y:S01]  /*def0*/  MUFU.EX2 R145, R145 ;  /* 0x0000009100917308 */ /* 0x000ee20000000800 */
[----:B0-----:R-:W-:Y:S01]  /*df00*/  FFMA.FTZ R32, R7, R2, R72 ;  /* 0x0000000207207223 */ /* 0x001fe20000010048 */
[----:B--2---:R-:W-:Y:S01]  /*df10*/  FADD.FTZ R27, R54, R3 ;  /* 0x00000003361b7221 */ /* 0x004fe20000010000 */
[----:B------:R-:W-:Y:S01]  /*df20*/  FFMA.FTZ R2, R84, R43, -R13 ;  /* 0x0000002b54027223 */ /* 0x000fe2000001080d */
[----:B------:R-:W-:Y:S01]  /*df30*/  FMUL.FTZ R90, R90, R7 ;  /* 0x000000075a5a7220 */ /* 0x000fe20000410000 */
[----:B------:R-:W-:Y:S01]  /*df40*/  FADD.FTZ R34, R149, R32 ;  /* 0x0000002095227221 */ /* 0x000fe20000010000 */
[----:B------:R-:W-:Y:S01]  /*df50*/  FADD.FTZ R38, R44, R27 ;  /* 0x0000001b2c267221 */ /* 0x000fe20000010000 */
[-CC-:B------:R-:W-:Y:S01]  /*df60*/  FFMA.FTZ R32, R86, R43.reuse, -R13.reuse ;  /* 0x0000002b56207223 */ /* 0x180fe2000001080d */
[----:B------:R-:W0:Y:S01]  /*df70*/  MUFU.EX2 R10, R10 ;  /* 0x0000000a000a7308 */ /* 0x000e220000000800 */
[----:B------:R-:W-:Y:S01]  /*df80*/  FADD.FTZ R3, R151, R34 ;  /* 0x0000002297037221 */ /* 0x000fe20000010000 */
[----:B------:R-:W-:Y:S01]  /*df90*/  FADD.FTZ R27, R45, R38 ;  /* 0x000000262d1b7221 */ /* 0x000fe20000010000 */
[----:B------:R-:W-:Y:S01]  /*dfa0*/  FFMA.FTZ R13, R136, R43, -R13 ;  /* 0x0000002b880d7223 */ /* 0x000fe2000001080d */
[-C--:B------:R-:W-:Y:S01]  /*dfb0*/  FMUL.FTZ R91, R91, R7.reuse ;  /* 0x000000075b5b7220 */ /* 0x080fe20000410000 */
[----:B-1----:R-:W-:Y:S01]  /*dfc0*/  FADD.FTZ R34, R8, R3 ;  /* 0x0000000308227221 */ /* 0x002fe20000010000 */
[----:B------:R-:W-:Y:S01]  /*dfd0*/  FADD.FTZ R38, R132, R27 ;  /* 0x0000001b84267221 */ /* 0x000fe20000010000 */
[-C--:B------:R-:W-:Y:S01]  /*dfe0*/  FMUL.FTZ R94, R94, R7.reuse ;  /* 0x000000075e5e7220 */ /* 0x080fe20000410000 */
[----:B------:R-:W1:Y:S01]  /*dff0*/  MUFU.EX2 R147, R147 ;  /* 0x0000009300937308 */ /* 0x000e620000000800 */
[----:B---3--:R-:W-:Y:S01]  /*e000*/  FADD.FTZ R3, R145, R34 ;  /* 0x0000002291037221 */ /* 0x008fe20000010000 */
        /* <DEDUP_REMOVED lines=26> */
[----:B------:R-:W-:Y:S01]  /*e1b0*/  FMUL.FTZ R119, R119, R7 ;  /* 0x0000000777777220 */ /* 0x000fe20000410000 */
[----:B------:R-:W-:Y:S01]  /*e1c0*/  F2FP.BF16.F32.PACK_AB R136, R54, R41 ;  /* 0x000000293688723e */ /* 0x000fe200000010ff */
[----:B------:R-:W-:Y:S01]  /*e1d0*/  FADD.FTZ R36, R124, R27 ;  /* 0x0000001b7c247221 */ /* 0x000fe20000010000 */
[----:B------:R-:W-:Y:S01]  /*e1e0*/  F2FP.BF16.F32.PACK_AB R132, R25, R132 ;  /* 0x000000841984723e */ /* 0x000fe200000010ff */
[----:B------:R-:W2:Y:S01]  /*e1f0*/  MUFU.EX2 R143, R143 ;  /* 0x0000008f008f7308 */ /* 0x000ea20000000800 */
[----:B0-----:R-:W-:Y:S01]  /*e200*/  FADD.FTZ R3, R141, R34 ;  /* 0x000000228d037221 */ /* 0x001fe20000010000 */
[----:B------:R-:W-:Y:S01]  /*e210*/  FADD.FTZ R27, R51, R36 ;  /* 0x00000024331b7221 */ /* 0x000fe20000010000 */
[----:B------:R-:W-:Y:S01]  /*e220*/  F2FP.BF16.F32.PACK_AB R128, R47, R128 ;  /* 0x000000802f80723e */ /* 0x000fe200000010ff */
[----:B------:R-:W-:Y:S01]  /*e230*/  VIADD R0, R0, 0xffffffff ;  /* 0xffffffff00007836 */ /* 0x000fe20000000000 */
[----:B------:R-:W-:Y:S01]  /*e240*/  F2FP.BF16.F32.PACK_AB R130, R49, R130 ;  /* 0x000000823182723e */ /* 0x000fe200000010ff */
[----:B------:R-:W-:Y:S01]  /*e250*/  FADD.FTZ R36, R126, R27 ;  /* 0x0000001b7e247221 */ /* 0x000fe20000010000 */
[----:B------:R-:W-:Y:S01]  /*e260*/  F2FP.BF16.F32.PACK_AB R124, R51, R124 ;  /* 0x0000007c337c723e */ /* 0x000fe200000010ff */
[----:B------:R-:W0:Y:S01]  /*e270*/  MUFU.EX2 R24, R24 ;  /* 0x0000001800187308 */ /* 0x000e220000000800 */
[----:B-1----:R-:W-:Y:S01]  /*e280*/  FADD.FTZ R34, R20, R3 ;  /* 0x0000000314227221 */ /* 0x002fe20000010000 */
[C---:B------:R-:W-:Y:S01]  /*e290*/  FADD.FTZ R36, R53.reuse, R36 ;  /* 0x0000002435247221 */ /* 0x040fe20000010000 */
[----:B------:R-:W-:Y:S01]  /*e2a0*/  F2FP.BF16.F32.PACK_AB R126, R53, R126 ;  /* 0x0000007e357e723e */ /* 0x000fe200000010ff */
[----:B------:R-:W-:Y:S01]  /*e2b0*/  IMAD.MOV.U32 R5, RZ, RZ, R4 ;  /* 0x000000ffff057224 */ /* 0x000fe200078e0004 */
[----:B------:R-:W-:Y:S01]  /*e2c0*/  F2FP.BF16.F32.PACK_AB R149, R149, R72 ;  /* 0x000000489595723e */ /* 0x000fe200000010ff */
[----:B------:R-:W-:Y:S01]  /*e2d0*/  FADD.FTZ R11, R15, R36 ;  /* 0x000000240f0b7221 */ /* 0x000fe20000010000 */
[----:B------:R-:W-:Y:S01]  /*e2e0*/  F2FP.BF16.F32.PACK_AB R151, R8, R151 ;  /* 0x000000970897723e */ /* 0x000fe200000010ff */
[----:B------:R-:W1:Y:S01]  /*e2f0*/  MUFU.EX2 R137, R137 ;  /* 0x0000008900897308 */ /* 0x000e620000000800 */
[----:B--2---:R-:W-:Y:S01]  /*e300*/  FADD.FTZ R3, R143, R34 ;  /* 0x000000228f037221 */ /* 0x004fe20000010000 */
[----:B------:R-:W-:Y:S01]  /*e310*/  F2FP.BF16.F32.PACK_AB R145, R10, R145 ;  /* 0x000000910a91723e */ /* 0x000fe200000010ff */
[----:B------:R-:W-:Y:S01]  /*e320*/  IMAD.MOV.U32 R7, RZ, RZ, R6 ;  /* 0x000000ffff077224 */ /* 0x000fe200078e0006 */
[----:B------:R-:W-:-:S02]  /*e330*/  F2FP.BF16.F32.PACK_AB R147, R14, R147 ;  /* 0x000000930e93723e */ /* 0x000fc400000010ff */
[----:B------:R-:W-:Y:S02]  /*e340*/  F2FP.BF16.F32.PACK_AB R141, R20, R141 ;  /* 0x0000008d148d723e */ /* 0x000fe400000010ff */
        /* <DEDUP_REMOVED lines=55> */
[----:B------:R-:W-:-:S03]  /*e6c0*/  F2FP.BF16.F32.PACK_AB R121, R69, R121 ;  /* 0x000000794579723e */ /* 0x000fc600000010ff */
[----:B-1----:R-:W-:-:S04]  /*e6d0*/  FADD.FTZ R34, R123, R34 ;  /* 0x000000227b227221 */ /* 0x002fc80000010000 */
[C---:B--2---:R-:W-:Y:S01]  /*e6e0*/  FADD.FTZ R2, R13.reuse, R34 ;  /* 0x000000220d027221 */ /* 0x044fe20000010000 */
[----:B------:R-:W-:Y:S01]  /*e6f0*/  F2FP.BF16.F32.PACK_AB R123, R13, R123 ;  /* 0x0000007b0d7b723e */ /* 0x000fe200000010ff */
[----:B------:R-:W-:Y:S06]  /*e700*/  @P2 BRA `(.L_x_1102) ;  /* 0xffffffc800bc2947 */ /* 0x000fec000383ffff */
.L_x_1085:
[----:B------:R-:W-:Y:S06]  /*e710*/  BAR.ARV 0x8, 0x200 ;  /* 0x0208000000007b1d */ /* 0x000fec0000002000 */
[----:B------:R-:W-:Y:S05]  /*e720*/  @!P0 BRA `(.L_x_1103) ;  /* 0x0000000000048947 */ /* 0x000fea0003800000 */
[----:B------:R-:W-:Y:S01]  /*e730*/  BPT.TRAP 0x1 ;  /* 0x000000040000795c */ /* 0x000fe20000300000 */
.L_x_1103:
[----:B------:R-:W-:Y:S01]  /*e740*/  ULEA UR5, UR37, UR45, 0x3 ;  /* 0x0000002d25057291 */ /* 0x000fe2000f8e183f */
[----:B------:R-:W-:-:S05]  /*e750*/  IMAD.U32 R0, RZ, RZ, UR46 ;  /* 0x0000002eff007e24 */ /* 0x000fca000f8e00ff */
[----:B------:R-:W-:-:S04]  /*e760*/  SHF.L.U32 R0, R0, 0x1f, RZ ;  /* 0x0000001f00007819 */ /* 0x000fc800000006ff */
[----:B------:R0:W1:Y:S01]  /*e770*/  SYNCS.PHASECHK.TRANS64.TRYWAIT P2, [UR5+0x16850], R0 ;  /* 0x01685000ff0075a7 */ /* 0x0000620008040145 */
[----:B------:R-:W-:Y:S05]  /*e780*/  @!P0 BRA `(.L_x_1104) ;  /* 0x0000000000048947 */ /* 0x000fea0003800000 */
[----:B------:R-:W-:Y:S01]  /*e790*/  BPT.TRAP 0x1 ;  /* 0x000000040000795c */ /* 0x000fe20000300000 */
.L_x_1104:
[----:B-1----:R-:W-:Y:S05]  /*e7a0*/  @P2 BRA `(.L_x_1105) ;  /* 0x0000000000082947 */ /* 0x002fea0003800000 */
[----:B------:R-:W1:Y:S02]  /*e7b0*/  SYNCS.PHASECHK.TRANS64.TRYWAIT P0, [UR5+0x16850], R0 ;  /* 0x01685000ff0075a7 */ /* 0x000e640008000145 */
[----:B-1----:R-:W-:Y:S05]  /*e7c0*/  @!P0 BRA `(.L_x_1106) ;  /* 0x0000007c00408947 */ /* 0x002fea0003800000 */
.L_x_1105:
[----:B------:R-:W-:Y:S01]  /*e7d0*/  UIADD3 UR45, UR45, 0x400, URZ ;  /* 0x000004002d2d7890 */ /* 0x000fe2000fffe03f */
[----:B------:R-:W-:Y:S01]  /*e7e0*/  WARPGROUP.ARRIVE ;  /* 0x00000000000079c5 */ /* 0x000fe20000000000 */
[----:B------:R-:W-:Y:S01]  /*e7f0*/  UMOV UR7, 0x40000040 ;  /* 0x4000004000077882 */ /* 0x000fe20000000000 */
[----:B01----:R-:W0:Y:S01]  /*e800*/  SHFL.BFLY PT, R0, R3, 0x2, 0x1f ;  /* 0x0c401f0003007f89 */ /* 0x003e2200000e0000 */
[----:B------:R-:W-:Y:S01]  /*e810*/  USHF.R.U32.HI UR45, URZ, 0x4, UR45 ;  /* 0x000000043f2d7899 */ /* 0x000fe2000801162d */
[----:B------:R-:W-:Y:S01]  /*e820*/  IMAD.U32 R13, RZ, RZ, UR5 ;  /* 0x00000005ff0d7e24 */ /* 0x000fe2000f8e00ff */
[----:B------:R-:W-:Y:S01]  /*e830*/  UIADD3 UR47, UR47, 0x1, URZ ;  /* 0x000000012f2f7890 */ /* 0x000fe2000fffe03f */
[----:B------:R-:W1:Y:S01]  /*e840*/  SHFL.BFLY PT, R5, R2, 0x2, 0x1f ;  /* 0x0c401f0002057f89 */ /* 0x000e6200000e0000 */
[----:B------:R-:W-:Y:S01]  /*e850*/  ULOP3.LUT UR4, UR45, 0x3fff, URZ, 0xc0, !UPT ;  /* 0x00003fff2d047892 */ /* 0x000fe2000f8ec03f */
[----:B------:R-:W-:-:S03]  /*e860*/  IMAD.MOV.U32 R20, RZ, RZ, -0x800000 ;  /* 0xff800000ff147424 */ /* 0x000fc600078e00ff */
        /* <DEDUP_REMOVED lines=9> */
[----:B-1----:R-:W-:Y:S01]  /*e900*/  FADD.FTZ R7, R5, R2 ;  /* 0x0000000205077221 */ /* 0x002fe20000010000 */
[----:B------:R-:W-:-:S03]  /*e910*/  IMAD.MOV.U32 R2, RZ, RZ, RZ ;  /* 0x000000ffff027224 */ /* 0x000fc600078e00ff */
[----:B------:R-:W0:Y:S04]  /*e920*/  SHFL.BFLY PT, R5, R0, 0x1, 0x1f ;  /* 0x0c201f0000057f89 */ /* 0x000e2800000e0000 */
[----:B------:R-:W1:Y:S01]  /*e930*/  SHFL.BFLY PT, R8, R7, 0x1, 0x1f ;  /* 0x0c201f0007087f89 */ /* 0x000e6200000e0000 */
[----:B0-----:R-:W-:Y:S01]  /*e940*/  FADD.FTZ R10, R0, R5 ;  /* 0x00000005000a7221 */ /* 0x001fe20000010000 */
[----:B------:R-:W-:Y:S02]  /*e950*/  IMAD.MOV.U32 R0, RZ, RZ, -0x800000 ;  /* 0xff800000ff007424 */ /* 0x000fe400078e00ff */
[----:B-1----:R-:W-:Y:S02]  /*e960*/  FADD.FTZ R11, R7, R8 ;  /* 0x00000008070b7221 */ /* 0x002fe40000010000 */
[----:B------:R-:W-:Y:S01]  /*e970*/  FSETP.NE.FTZ.AND P0, PT, R10, RZ, PT ;  /* 0x000000ff0a00720b */ /* 0x000fe20003f15000 */
[----:B------:R-:W-:-:S02]  /*e980*/  IMAD.MOV.U32 R7, RZ, RZ, RZ ;  /* 0x000000ffff077224 */ /* 0x000fc400078e00ff */
[----:B------:R-:W-:-:S10]  /*e990*/  FSETP.NE.FTZ.AND P2, PT, R11, RZ, PT ;  /* 0x000000ff0b00720b */ /* 0x000fd40003f55000 */
[----:B------:R-:W0:Y:S01]  /*e9a0*/  @P0 MUFU.LG2 R5, R10 ;  /* 0x0000000a00050308 */ /* 0x000e220000000c00 */
[C---:B------:R-:W-:Y:S02]  /*e9b0*/  @P0 FMUL.FTZ R3, R43.reuse, 0.69314718246459960938 ;  /* 0x3f3172182b030820 */ /* 0x040fe40000410000 */
[----:B------:R-:W-:-:S05]  /*e9c0*/  @P2 FMUL.FTZ R12, R43, 0.69314718246459960938 ;  /* 0x3f3172182b0c2820 */ /* 0x000fca0000410000 */
[----:B------:R-:W1:Y:S08]  /*e9d0*/  @P2 MUFU.LG2 R9, R11 ;  /* 0x0000000b00092308 */ /* 0x000e700000000c00 */
[----:B------:R-:W2:Y:S01]  /*e9e0*/  @P0 MUFU.RCP R2, R10 ;  /* 0x0000000a00020308 */ /* 0x000ea20000001000 */
[----:B0-----:R-:W-:Y:S01]  /*e9f0*/  @P0 FMUL.FTZ R8, R5, 0.69314718246459960938 ;  /* 0x3f31721805080820 */ /* 0x001fe20000410000 */
[----:B------:R-:W-:-:S03]  /*ea00*/  @!P1 VIADD R5, R13, 0x16860 ;  /* 0x000168600d059836 */ /* 0x000fc60000000000 */
[----:B------:R-:W-:Y:S01]  /*ea10*/  @P0 FFMA.FTZ R20, R3, R4, R8 ;  /* 0x0000000403140223 */ /* 0x000fe20000010008 */
[----:B------:R-:W-:Y:S02]  /*ea20*/  PLOP3.LUT P0, PT, PT, PT, PT, 0x8, 0x0 ;  /* 0x000000000000781c */ /* 0x000fe40003f0e170 */
[----:B------:R-:W-:Y:S01]  /*ea30*/  @!P1 PRMT R5, RZ, 0x654, R5 ;  /* 0x00000654ff059816 */ /* 0x000fe20000000005 */
[----:B------:R-:W-:Y:S02]  /*ea40*/  WARPGROUP.DEPBAR.LE gsb0, 0x0 ;  /* 0x00008000000079c5 */ /* 0x000fe40000010000 */
[----:B------:R-:W-:Y:S01]  /*ea50*/  WARPGROUP.ARRIVE ;  /* 0x00000000000079c5 */ /* 0x000fe20000000000 */
[----:B------:R-:W0:Y:S01]  /*ea60*/  @P2 MUFU.RCP R7, R11 ;  /* 0x0000000b00072308 */ /* 0x000e220000001000 */
[----:B-1----:R-:W-:-:S04]  /*ea70*/  @P2 FMUL.FTZ R9, R9, 0.69314718246459960938 ;  /* 0x3f31721809092820 */ /* 0x002fc80000410000 */
[----:B------:R-:W-:Y:S01]  /*ea80*/  HGMMA.64x64x16.F32.BF16 R88, R144, gdesc[UR4].tnspB, R88, gsb0 ;  /* 0x40e0000490587df0 */ /* 0x000fe20008001858 */
[----:B------:R-:W-:Y:S01]  /*ea90*/  UIADD3 UR6, UR4, 0x100, URZ ;  /* 0x0000010004067890 */ /* 0x000fe2000fffe03f */
[----:B------:R-:W-:Y:S01]  /*eaa0*/  @P2 FFMA.FTZ R0, R12, R6, R9 ;  /* 0x000000060c002223 */ /* 0x000fe20000010009 */
        /* <DEDUP_REMOVED lines=66> */
.L_x_1036:
[----:B------:R-:W0:Y:S01]  /*eed0*/  S2R R2, SR_CgaCtaId ;  /* 0x0000000000027919 */ /* 0x000e220000008800 */
[----:B------:R-:W-:Y:S01]  /*eee0*/  MOV R21, 0x400 ;  /* 0x0000040000157802 */ /* 0x000fe20000000f00 */
[----:B------:R-:W-:Y:S01]  /*eef0*/  BSSY B0, `(.L_x_1107) ;  /* 0x000018a000007945 */ /* 0x000fe20003800000 */
[----:B------:R-:W-:Y:S02]  /*ef00*/  BAR.SYNC.DEFER_BLOCKING 0x5, 0x200 ;  /* 0x0148000000007b1d */ /* 0x000fe40000010000 */
[----:B0-----:R-:W-:-:S05]  /*ef10*/  LEA R21, R2, R21, 0x18 ;  /* 0x0000001502157211 */ /* 0x001fca00078ec0ff */
[----:B------:R-:W0:Y:S02]  /*ef20*/  LDS.128 R4, [R21+0x168d0] ;  /* 0x0168d00015047984 */ /* 0x000e240000000c00 */
[----:B0-----:R-:W-:Y:S02]  /*ef30*/  R2UR UR5, R5 ;  /* 0x00000000050572ca */ /* 0x001fe400000e0000 */
[----:B------:R-:W-:Y:S02]  /*ef40*/  R2UR UR7, R6 ;  /* 0x00000000060772ca */ /* 0x000fe400000e0000 */
[----:B------:R-:W-:Y:S01]  /*ef50*/  R2UR UR6, R7 ;  /* 0x00000000070672ca */ /* 0x000fe200000e0000 */
[----:B------:R-:W-:Y:S06]  /*ef60*/  BAR.ARV 0x4, 0x200 ;  /* 0x0108000000007b1d */ /* 0x000fec0000002000 */
[----:B------:R-:W-:Y:S08]  /*ef70*/  @P0 BRA `(.L_x_1108) ;  /* 0x0000000c00a40947 */ /* 0x000ff00003800000 */
[----:B------:R-:W0:Y:S01]  /*ef80*/  S2R R4, SR_SWINHI ;  /* 0x0000000000047919 */ /* 0x000e220000002f00 */
[----:B------:R-:W-:Y:S01]  /*ef90*/  F2FP.BF16.F32.PACK_AB R112, R113, R112 ;  /* 0x000000707170723e */ /* 0x000fe200000010ff */
[----:B------:R-:W-:Y:S01]  /*efa0*/  ULDC.64 UR8, c[0x0][0xc00] ;  /* 0x0003000000087ab9 */ /* 0x000fe20000000a00 */
[----:B------:R-:W-:Y:S01]  /*efb0*/  F2FP.BF16.F32.PACK_AB R12, R12, R27 ;  /* 0x0000001b0c0c723e */ /* 0x000fe200000010ff */
[----:B------:R-:W-:Y:S01]  /*efc0*/  UISETP.NE.U32.AND UP0, UPT, UR8, URZ, UPT ;  /* 0x0000003f0800728c */ /* 0x000fe2000bf05070 */
[----:B------:R-:W-:Y:S01]  /*efd0*/  F2FP.BF16.F32.PACK_AB R13, R13, R106 ;  /* 0x0000006a0d0d723e */ /* 0x000fe200000010ff */
[----:B------:R-:W1:Y:S01]  /*efe0*/  LDC R33, c[0x0][0xbe8] ;  /* 0x0002fa00ff217b82 */ /* 0x000e620000000800 */
[----:B------:R-:W-:Y:S01]  /*eff0*/  F2FP.BF16.F32.PACK_AB R14, R14, R25 ;  /* 0x000000190e0e723e */ /* 0x000fe200000010ff */
[----:B------:R-:W-:Y:S01]  /*f000*/  UISETP.NE.AND.EX UP0, UPT, UR9, URZ, UPT, UP0 ;  /* 0x0000003f0900728c */ /* 0x000fe2000bf05300 */
[----:B------:R-:W-:-:S05]  /*f010*/  F2FP.BF16.F32.PACK_AB R15, R15, R110 ;  /* 0x0000006e0f0f723e */ /* 0x000fca00000010ff */
[----:B------:R-:W-:Y:S01]  /*f020*/  BAR.SYNC.DEFER_BLOCKING 0x1, 0x180 ;  /* 0x0046000000007b1d */ /* 0x000fe20000010000 */
[----:B------:R-:W-:Y:S02]  /*f030*/  F2FP.BF16.F32.PACK_AB R113, R115, R114 ;  /* 0x000000727371723e */ /* 0x000fe400000010ff */
[----:B------:R-:W-:Y:S02]  /*f040*/  F2FP.BF16.F32.PACK_AB R114, R117, R116 ;  /* 0x000000747572723e */ /* 0x000fe400000010ff */
[----:B------:R-:W-:Y:S01]  /*f050*/  F2FP.BF16.F32.PACK_AB R115, R119, R118 ;  /* 0x000000767773723e */ /* 0x000fe200000010ff */
[----:B------:R-:W-:Y:S01]  /*f060*/  ULDC.64 UR8, c[0x0][0xc00] ;  /* 0x0003000000087ab9 */ /* 0x000fe20000000a00 */
[----:B------:R-:W-:Y:S01]  /*f070*/  UMOV UR4, URZ ;  /* 0x0000003f00047c82 */ /* 0x000fe20008000000 */
[----:B------:R-:W-:Y:S02]  /*f080*/  UIMAD.WIDE UR8, UR40, 0x4, UR8 ;  /* 0x00000004280878a5 */ /* 0x000fe4000f8e0208 */
[----:B------:R-:W-:Y:S01]  /*f090*/  USHF.R.S32.HI UR18, URZ, 0x1f, UR39 ;  /* 0x0000001f3f127899 */ /* 0x000fe20008011427 */
[----:B------:R-:W-:Y:S01]  /*f0a0*/  ULDC.64 UR12, c[0x0][0xb90] ;  /* 0x0002e400000c7ab9 */ /* 0x000fe20000000a00 */
[----:B------:R-:W-:-:S02]  /*f0b0*/  USHF.R.S32.HI UR11, URZ, 0x1f, UR40 ;  /* 0x0000001f3f0b7899 */ /* 0x000fc40008011428 */
[----:B------:R-:W-:Y:S01]  /*f0c0*/  IMAD.U32 R25, RZ, RZ, UR9 ;  /* 0x00000009ff197e24 */ /* 0x000fe2000f8e00ff */
[----:B------:R-:W-:Y:S01]  /*f0d0*/  ULDC.64 UR16, c[0x0][0xb98] ;  /* 0x0002e60000107ab9 */ /* 0x000fe20000000a00 */
[----:B------:R-:W-:Y:S01]  /*f0e0*/  ULDC.64 UR20, c[0x0][0xc08] ;  /* 0x0003020000147ab9 */ /* 0x000fe20000000a00 */
[----:B------:R-:W-:Y:S02]  /*f0f0*/  MOV R2, R21 ;  /* 0x0000001500027202 */ /* 0x000fe40000000f00 */
[----:B0-----:R-:W-:-:S03]  /*f100*/  MOV R3, R4 ;  /* 0x0000000400037202 */ /* 0x001fc60000000f00 */
[----:B------:R-:W-:-:S03]  /*f110*/  IMAD.WIDE R4, R155, 0x2, R2 ;  /* 0x000000029b047825 */ /* 0x000fc600078e0202 */
        /* <DEDUP_REMOVED lines=22> */
[----:B------:R-:W-:Y:S01]  /*f280*/  F2FP.BF16.F32.PACK_AB R8, R89, R24 ;  /* 0x000000185908723e */ /* 0x000fe200000010ff */
[----:B------:R-:W-:Y:S01]  /*f290*/  IMAD.U32 R24, RZ, RZ, UR8 ;  /* 0x00000008ff187e24 */ /* 0x000fe2000f8e00ff */
[----:B------:R-:W-:-:S02]  /*f2a0*/  F2FP.BF16.F32.PACK_AB R9, R91, R90 ;  /* 0x0000005a5b09723e */ /* 0x000fc400000010ff */
[----:B------:R-:W-:Y:S02]  /*f2b0*/  F2FP.BF16.F32.PACK_AB R10, R93, R92 ;  /* 0x0000005c5d0a723e */ /* 0x000fe400000010ff */
[----:B------:R-:W-:Y:S02]  /*f2c0*/  F2FP.BF16.F32.PACK_AB R11, R95, R94 ;  /* 0x0000005e5f0b723e */ /* 0x000fe400000010ff */
[----:B------:R-:W-:Y:S02]  /*f2d0*/  F2FP.BF16.F32.PACK_AB R4, R97, R96 ;  /* 0x000000606104723e */ /* 0x000fe400000010ff */
[----:B------:R-:W-:Y:S01]  /*f2e0*/  F2FP.BF16.F32.PACK_AB R5, R99, R98 ;  /* 0x000000626305723e */ /* 0x000fe200000010ff */
[----:B------:R0:W-:Y:S01]  /*f2f0*/  STSM.16.M88.4 [R31], R8 ;  /* 0x000000081f007844 */ /* 0x0001e20000000200 */
[----:B------:R-:W-:Y:S02]  /*f300*/  F2FP.BF16.F32.PACK_AB R6, R101, R100 ;  /* 0x000000646506723e */ /* 0x000fe400000010ff */
[----:B------:R-:W-:-:S02]  /*f310*/  F2FP.BF16.F32.PACK_AB R7, R103, R102 ;  /* 0x000000666707723e */ /* 0x000fc400000010ff */
[----:B------:R-:W-:-:S03]  /*f320*/  PLOP3.LUT P2, PT, PT, PT, UP0, 0x80, 0x0 ;  /* 0x000000000000781c */ /* 0x000fc60003f4f008 */
[----:B------:R2:W-:Y:S04]  /*f330*/  STSM.16.M88.4 [R30], R4 ;  /* 0x000000041e007844 */ /* 0x0005e80000000200 */
[----:B------:R3:W-:Y:S04]  /*f340*/  STSM.16.M88.4 [R29], R12 ;  /* 0x0000000c1d007844 */ /* 0x0007e80000000200 */
[----:B------:R3:W-:Y:S01]  /*f350*/  STSM.16.M88.4 [R28], R112 ;  /* 0x000000701c007844 */ /* 0x0007e20000000200 */
[----:B------:R-:W-:Y:S06]  /*f360*/  BAR.SYNC.DEFER_BLOCKING 0x1, 0x180 ;  /* 0x0046000000007b1d */ /* 0x000fec0000010000 */
[----:B------:R-:W4:Y:S01]  /*f370*/  @P2 LDG.E R26, desc[UR50][R24.64] ;  /* 0x00000032181a2981 */ /* 0x000f22000c1e1900 */
[----:B-1----:R-:W-:Y:S01]  /*f380*/  ISETP.NE.AND P1, PT, R33, 0x1, PT ;  /* 0x000000012100780c */ /* 0x002fe20003f25270 */
[----:B0-----:R-:W-:Y:S01]  /*f390*/  VIADD R8, R17, UR41 ;  /* 0x0000002911087c36 */ /* 0x001fe20008000000 */
[----:B------:R-:W-:-:S02]  /*f3a0*/  UIMAD UR8, UR18, UR12, URZ ;  /* 0x0000000c120872a4 */ /* 0x000fc4000f8e023f */
[----:B------:R-:W-:Y:S01]  /*f3b0*/  USEL UR11, UR11, URZ, !UP0 ;  /* 0x0000003f0b0b7287 */ /* 0x000fe2000c000000 */
[----:B--2---:R-:W-:Y:S01]  /*f3c0*/  IMAD.MOV.U32 R4, RZ, RZ, R8 ;  /* 0x000000ffff047224 */ /* 0x004fe200078e0008 */
[----:B------:R-:W-:Y:S02]  /*f3d0*/  UIMAD UR14, UR39, UR13, UR8 ;  /* 0x0000000d270e72a4 */ /* 0x000fe4000f8e0208 */
[----:B------:R-:W-:Y:S02]  /*f3e0*/  USEL UR10, UR40, URZ, !UP0 ;  /* 0x0000003f280a7287 */ /* 0x000fe4000c000000 */
[----:B------:R-:W-:-:S03]  /*f3f0*/  UISETP.NE.U32.AND UP0, UPT, UR20, URZ, UPT ;  /* 0x0000003f1400728c */ /* 0x000fc6000bf05070 */
[----:B------:R-:W0:Y:S01]  /*f400*/  @P1 LDC R27, c[0x0][0xbec] ;  /* 0x0002fb00ff1b1b82 */ /* 0x000e220000000800 */
[----:B------:R-:W-:-:S06]  /*f410*/  UISETP.NE.AND.EX UP0, UPT, UR21, URZ, UPT, UP0 ;  /* 0x0000003f1500728c */ /* 0x000fcc000bf05300 */
[----:B------:R-:W-:Y:S01]  /*f420*/  PLOP3.LUT P3, PT, PT, PT, UP0, 0x80, 0x0 ;  /* 0x000000000000781c */ /* 0x000fe20003f6f008 */
[----:B------:R-:W1:Y:S01]  /*f430*/  @P1 LDC R32, c[0x0][0xbf0] ;  /* 0x0002fc00ff201b82 */ /* 0x000e620000000800 */
[----:B0-----:R-:W-:-:S05]  /*f440*/  @P1 IMAD.HI.U32 R5, R8, R27, RZ ;  /* 0x0000001b08051227 */ /* 0x001fca00078e00ff */
[----:B-1----:R-:W-:-:S05]  /*f450*/  @P1 SHF.R.U32.HI R4, RZ, R32, R5 ;  /* 0x00000020ff041219 */ /* 0x002fca0000011605 */
[----:B------:R-:W-:-:S04]  /*f460*/  IMAD.MOV R6, RZ, RZ, -R4 ;  /* 0x000000ffff067224 */ /* 0x000fc800078e0a04 */
[----:B------:R-:W-:Y:S01]  /*f470*/  IMAD R7, R33, R6, R8 ;  /* 0x0000000621077224 */ /* 0x000fe200078e0208 */
[----:B------:R-:W-:-:S04]  /*f480*/  SHF.R.S32.HI R6, RZ, 0x1f, R4 ;  /* 0x0000001fff067819 */ /* 0x000fc80000011404 */
[----:B------:R-:W-:Y:S02]  /*f490*/  SHF.R.S32.HI R5, RZ, 0x1f, R7 ;  /* 0x0000001fff057819 */ /* 0x000fe40000011407 */
[----:B----4-:R-:W-:-:S13]  /*f4a0*/  @P2 R2UR UR4, R26 ;  /* 0x000000001a0422ca */ /* 0x010fda00000e0000 */
[----:B------:R-:W-:Y:S02]  /*f4b0*/  USHF.R.S32.HI UR9, URZ, 0x1f, UR4 ;  /* 0x0000001f3f097899 */ /* 0x000fe40008011404 */
[----:B------:R-:W-:Y:S02]  /*f4c0*/  UMOV UR8, UR4 ;  /* 0x0000000400087c82 */ /* 0x000fe40008000000 */
[----:B------:R-:W-:-:S04]  /*f4d0*/  UIMAD.WIDE.U32 UR12, UR39, UR12, UR8 ;  /* 0x0000000c270c72a5 */ /* 0x000fc8000f8e0008 */
[----:B------:R-:W-:Y:S02]  /*f4e0*/  UIADD3 UR13, UR13, UR14, URZ ;  /* 0x0000000e0d0d7290 */ /* 0x000fe4000fffe03f */
[----:B------:R-:W-:Y:S02]  /*f4f0*/  UIMAD UR14, UR11, UR16, URZ ;  /* 0x000000100b0e72a4 */ /* 0x000fe4000f8e023f */
[----:B------:R-:W-:Y:S02]  /*f500*/  UIMAD.WIDE.U32 UR12, UR10, UR16, UR12 ;  /* 0x000000100a0c72a5 */ /* 0x000fe4000f8e000c */
[----:B------:R-:W-:Y:S01]  /*f510*/  UIMAD UR14, UR10, UR17, UR14 ;  /* 0x000000110a0e72a4 */ /* 0x000fe2000f8e020e */
[----:B------:R-:W-:-:S03]  /*f520*/  ULDC UR16, c[0x0][0xa88] ;  /* 0x0002a20000107ab9 */ /* 0x000fc60000000800 */
[----:B------:R-:W-:Y:S02]  /*f530*/  IADD3 R4, P0, R4, UR12, RZ ;  /* 0x0000000c04047c10 */ /* 0x000fe4000ff1e0ff */
[----:B------:R-:W-:Y:S01]  /*f540*/  IMAD.U32 R9, RZ, RZ, UR14 ;  /* 0x0000000eff097e24 */ /* 0x000fe2000f8e00ff */
[----:B------:R-:W-:Y:S02]  /*f550*/  ULDC.64 UR14, c[0x0][0xb88] ;  /* 0x0002e200000e7ab9 */ /* 0x000fe40000000a00 */
[----:B------:R-:W-:Y:S02]  /*f560*/  IMAD R8, R5, UR14, RZ ;  /* 0x0000000e05087c24 */ /* 0x000fe4000f8e02ff */
[----:B------:R-:W-:Y:S01]  /*f570*/  IADD3.X R5, R6, UR13, R9, P0, !PT ;  /* 0x0000000d06057c10 */ /* 0x000fe200087fe409 */
[----:B------:R-:W-:Y:S01]  /*f580*/  @UP0 ULDC.64 UR12, c[0x0][0xc08] ;  /* 0x00030200000c0ab9 */ /* 0x000fe20000000a00 */
[----:B------:R-:W-:Y:S01]  /*f590*/  IMAD R9, R7, UR15, R8 ;  /* 0x0000000f07097c24 */ /* 0x000fe2000f8e0208 */
[----:B------:R-:W-:Y:S01]  /*f5a0*/  @UP0 UIMAD.WIDE UR12, UR40, 0x4, UR12 ;  /* 0x00000004280c08a5 */ /* 0x000fe2000f8e020c */
[----:B------:R-:W-:-:S02]  /*f5b0*/  IMAD.U32 R6, RZ, RZ, UR16 ;  /* 0x00000010ff067e24 */ /* 0x000fc4000f8e00ff */
[----:B------:R-:W-:Y:S01]  /*f5c0*/  IMAD.WIDE.U32 R4, R7, UR14, R4 ;  /* 0x0000000e07047c25 */ /* 0x000fe2000f8e0004 */
[----:B------:R-:W-:-:S03]  /*f5d0*/  ULDC.64 UR14, c[0x0][0xb50] ;  /* 0x0002d400000e7ab9 */ /* 0x000fc60000000a00 */
[----:B------:R-:W-:Y:S01]  /*f5e0*/  IMAD.IADD R5, R5, 0x1, R9 ;  /* 0x0000000105057824 */ /* 0x000fe200078e0209 */
[C---:B------:R-:W-:Y:S01]  /*f5f0*/  LEA R7, P0, R4.reuse, UR14, 0x2 ;  /* 0x0000000e04077c11 */ /* 0x040fe2000f8010ff */
[----:B------:R-:W-:Y:S02]  /*f600*/  IMAD.U32 R8, RZ, RZ, UR12 ;  /* 0x0000000cff087e24 */ /* 0x000fe4000f8e00ff */
[----:B------:R-:W-:Y:S01]  /*f610*/  IMAD.U32 R9, RZ, RZ, UR13 ;  /* 0x0000000dff097e24 */ /* 0x000fe2000f8e00ff */
[----:B------:R-:W-:Y:S01]  /*f620*/  LEA.HI.X R10, R4, UR15, R5, 0x2, P0 ;  /* 0x0000000f040a7c11 */ /* 0x000fe200080f1405 */
[----:B------:R-:W-:-:S03]  /*f630*/  IMAD R5, R23, 0x40, R19 ;  /* 0x0000004017057824 */ /* 0x000fc600078e0213 */
[----:B------:R3:W5:Y:S01]  /*f640*/  @P3 LDG.E R6, desc[UR50][R8.64] ;  /* 0x0000003208063981 */ /* 0x000762000c1e1900 */
[----:B------:R-:W-:Y:S05]  /*f650*/  @P3 BRA `(.L_x_1109) ;  /* 0x0000000000103947 */ /* 0x000fea0003800000 */
[----:B------:R-:W-:Y:S05]  /*f660*/  @!P2 BRA `(.L_x_1109) ;  /* 0x00000000000ca947 */ /* 0x000fea0003800000 */
[----:B---3--:R-:W2:Y:S04]  /*f670*/  LDG.E R9, desc[UR50][R24.64] ;  /* 0x0000003218097981 */ /* 0x008ea8000c1e1900 */
[----:B-----5:R-:W2:Y:S02]  /*f680*/  LDG.E R6, desc[UR50][R24.64+0x4] ;  /* 0x0000043218067981 */ /* 0x020ea4000c1e1900 */
[----:B--2---:R-:W-:-:S07]  /*f690*/  IMAD.IADD R6, R6, 0x1, -R9 ;  /* 0x0000000106067824 */ /* 0x004fce00078e0a09 */
.L_x_1109:
[----:B---3--:R-:W-:Y:S01]  /*f6a0*/  SHFL.IDX PT, R12, R7, RZ, 0x1c1f ;  /* 0x001c1fff070c7589 */ /* 0x008fe200000e0000 */
[----:B------:R-:W-:Y:S01]  /*f6b0*/  IMAD.WIDE R2, R5, 0x2, R2 ;  /* 0x0000000205027825 */ /* 0x000fe200078e0202 */
[----:B------:R-:W-:Y:S01]  /*f6c0*/  LOP3.LUT P0, RZ, R152, 0x3, RZ, 0xc0, !PT ;  /* 0x0000000398ff7812 */ /* 0x000fe2000780c0ff */
[----:B------:R-:W0:Y:S01]  /*f6d0*/  @P1 LDC R31, c[0x0][0xbf0] ;  /* 0x0002fc00ff1f1b82 */ /* 0x000e220000000800 */
[----:B------:R-:W1:Y:S01]  /*f6e0*/  SHFL.IDX PT, R13, R10, RZ, 0x1c1f ;  /* 0x001c1fff0a0d7589 */ /* 0x000e6200000e0000 */
[----:B------:R-:W-:Y:S01]  /*f6f0*/  VIADD R8, R154, UR41 ;  /* 0x000000299a087c36 */ /* 0x000fe20008000000 */
[----:B------:R-:W-:Y:S01]  /*f700*/  IADD3 R9, P3, R2, 0x1800, RZ ;  /* 0x0000180002097810 */ /* 0x000fe20007f7e0ff */
[----:B-----5:R-:W-:Y:S01]  /*f710*/  IMAD R35, R6, R33, RZ ;  /* 0x0000002106237224 */ /* 0x020fe200078e02ff */
[----:B------:R-:W-:Y:S01]  /*f720*/  SHFL.IDX PT, R14, R7, 0x1, 0x1c1f ;  /* 0x003c1f00070e7f89 */ /* 0x000fe200000e0000 */
[----:B------:R-:W-:Y:S01]  /*f730*/  VIADD R4, R8, 0x8 ;  /* 0x0000000808047836 */ /* 0x000fe20000000000 */
[----:B------:R-:W-:Y:S01]  /*f740*/  IADD3 R25, P4, R2, 0x3000, RZ ;  /* 0x0000300002197810 */ /* 0x000fe20007f9e0ff */
[----:B------:R-:W-:Y:S01]  /*f750*/  ULDC.64 UR14, c[0x0][0xaa0] ;  /* 0x0002a800000e7ab9 */ /* 0x000fe20000000a00 */
[----:B------:R-:W2:Y:S01]  /*f760*/  SHFL.IDX PT, R15, R10, 0x1, 0x1c1f ;  /* 0x003c1f000a0f7f89 */ /* 0x000ea200000e0000 */
[----:B------:R-:W-:-:S02]  /*f770*/  ISETP.GE.OR P2, PT, R8, R35, P0 ;  /* 0x000000230800720c */ /* 0x000fc40000746670 */
[----:B------:R-:W-:Y:S02]  /*f780*/  LOP3.LUT R5, R2, 0x380, RZ, 0xc0, !PT ;  /* 0x0000038002057812 */ /* 0x000fe400078ec0ff */
[----:B------:R-:W-:Y:S02]  /*f790*/  LOP3.LUT R8, R9, 0x380, RZ, 0xc0, !PT ;  /* 0x0000038009087812 */ /* 0x000fe400078ec0ff */
[----:B------:R-:W-:Y:S02]  /*f7a0*/  ISETP.GE.OR P0, PT, R4, R35, P0 ;  /* 0x000000230400720c */ /* 0x000fe40000706670 */
[----:B------:R-:W-:Y:S02]  /*f7b0*/  LOP3.LUT R24, R25, 0x380, RZ, 0xc0, !PT ;  /* 0x0000038019187812 */ /* 0x000fe400078ec0ff */
[----:B------:R-:W-:Y:S02]  /*f7c0*/  SHF.R.U64 R5, R5, 0x3, RZ ;  /* 0x0000000305057819 */ /* 0x000fe400000012ff */
[----:B------:R-:W-:-:S02]  /*f7d0*/  SHF.R.U64 R8, R8, 0x3, RZ ;  /* 0x0000000308087819 */ /* 0x000fc400000012ff */
[----:B------:R-:W-:Y:S01]  /*f7e0*/  SHF.R.U64 R24, R24, 0x3, RZ ;  /* 0x0000000318187819 */ /* 0x000fe200000012ff */
[----:B-1----:R1:W-:Y:S01]  /*f7f0*/  @!P2 ST.E desc[UR50][R12.64], R20 ;  /* 0x000000140c00a985 */ /* 0x0023e2000c101932 */
[----:B------:R-:W-:Y:S01]  /*f800*/  LOP3.LUT R4, R5, R2, RZ, 0x3c, !PT ;  /* 0x0000000205047212 */ /* 0x000fe200078e3cff */
[--C-:B------:R-:W-:Y:S01]  /*f810*/  IMAD.MOV.U32 R5, RZ, RZ, R3.reuse ;  /* 0x000000ffff057224 */ /* 0x100fe200078e0003 */
[----:B------:R-:W-:Y:S01]  /*f820*/  LOP3.LUT R8, R8, R9, RZ, 0x3c, !PT ;  /* 0x0000000908087212 */ /* 0x000fe200078e3cff */
[--C-:B------:R-:W-:Y:S01]  /*f830*/  IMAD.X R9, RZ, RZ, R3.reuse, P3 ;  /* 0x000000ffff097224 */ /* 0x100fe200018e0603 */
[----:B------:R-:W-:Y:S01]  /*f840*/  LOP3.LUT R24, R24, R25, RZ, 0x3c, !PT ;  /* 0x0000001918187212 */ /* 0x000fe200078e3cff */
[----:B------:R-:W-:Y:S01]  /*f850*/  IMAD.X R25, RZ, RZ, R3, P4 ;  /* 0x000000ffff197224 */ /* 0x000fe200020e0603 */
[----:B--2---:R2:W-:Y:S04]  /*f860*/  @!P0 ST.E desc[UR50][R14.64], R0 ;  /* 0x000000000e008985 */ /* 0x0045e8000c101932 */
[----:B------:R-:W3:Y:S04]  /*f870*/  LD.E.128 R4, desc[UR50][R4.64] ;  /* 0x0000003204047980 */ /* 0x000ee8000c101d00 */
[----:B------:R-:W4:Y:S04]  /*f880*/  LD.E.128 R8, desc[UR50][R8.64] ;  /* 0x0000003208087980 */ /* 0x000f28000c101d00 */
[----:B------:R-:W4:Y:S01]  /*f890*/  LD.E.128 R24, desc[UR50][R24.64] ;  /* 0x0000003218187980 */ /* 0x000f22000c101d00 */
[----:B------:R-:W-:Y:S01]  /*f8a0*/  IADD3 R29, P0, R2, 0x4800, RZ ;  /* 0x00004800021d7810 */ /* 0x000fe20007f1e0ff */
[----:B------:R-:W-:-:S04]  /*f8b0*/  UIMAD UR12, UR9, UR14, URZ ;  /* 0x0000000e090c72a4 */ /* 0x000fc8000f8e023f */
[----:B-1----:R-:W-:Y:S01]  /*f8c0*/  IMAD.X R13, RZ, RZ, R3, P0 ;  /* 0x000000ffff0d7224 */ /* 0x002fe200000e0603 */
[----:B------:R-:W-:Y:S01]  /*f8d0*/  LOP3.LUT R2, R29, 0x380, RZ, 0xc0, !PT ;  /* 0x000003801d027812 */ /* 0x000fe200078ec0ff */
[----:B------:R-:W1:Y:S01]  /*f8e0*/  @P1 LDC R3, c[0x0][0xbec] ;  /* 0x0002fb00ff031b82 */ /* 0x000e620000000800 */
[----:B------:R-:W-:Y:S02]  /*f8f0*/  UIMAD.WIDE.U32 UR8, UR4, UR14, URZ ;  /* 0x0000000e040872a5 */ /* 0x000fe4000f8e003f */
[----:B------:R-:W-:Y:S01]  /*f900*/  UIMAD UR12, UR4, UR15, UR12 ;  /* 0x0000000f040c72a4 */ /* 0x000fe2000f8e020c */
[----:B--2---:R-:W-:Y:S01]  /*f910*/  IMAD R0, R18, 0x30, R23 ;  /* 0x0000003012007824 */ /* 0x004fe200078e0217 */
[----:B------:R-:W-:Y:S01]  /*f920*/  SHF.R.U64 R2, R2, 0x3, RZ ;  /* 0x0000000302027819 */ /* 0x000fe200000012ff */
[----:B------:R-:W-:Y:S01]  /*f930*/  ULDC.64 UR14, c[0x0][0xae8] ;  /* 0x0002ba00000e7ab9 */ /* 0x000fe20000000a00 */
[----:B------:R-:W-:Y:S02]  /*f940*/  UIADD3 UR9, UR9, UR12, URZ ;  /* 0x0000000c09097290 */ /* 0x000fe4000fffe03f */
[----:B------:R-:W-:Y:S01]  /*f950*/  UIMAD UR4, UR18, UR14, URZ ;  /* 0x0000000e120472a4 */ /* 0x000fe2000f8e023f */
[----:B------:R-:W-:Y:S01]  /*f960*/  VIADD R28, R0, UR41 ;  /* 0x00000029001c7c36 */ /* 0x000fe20008000000 */
[----:B------:R-:W-:Y:S01]  /*f970*/  UIMAD.WIDE.U32 UR8, UR39, UR14, UR8 ;  /* 0x0000000e270872a5 */ /* 0x000fe2000f8e0008 */
[----:B------:R-:W-:Y:S01]  /*f980*/  LOP3.LUT R12, R2, R29, RZ, 0x3c, !PT ;  /* 0x0000001d020c7212 */ /* 0x000fe200078e3cff */
[----:B------:R-:W-:Y:S01]  /*f990*/  UIMAD UR4, UR39, UR15, UR4 ;  /* 0x0000000f270472a4 */ /* 0x000fe2000f8e0204 */
[----:B------:R-:W-:-:S02]  /*f9a0*/  ULDC.64 UR12, c[0x0][0xaf0] ;  /* 0x0002bc00000c7ab9 */ /* 0x000fc40000000a00 */
[----:B------:R-:W-:Y:S01]  /*f9b0*/  UIMAD UR11, UR11, UR12, URZ ;  /* 0x0000000c0b0b72a4 */ /* 0x000fe2000f8e023f */
[----:B------:R-:W-:Y:S01]  /*f9c0*/  IMAD.MOV.U32 R29, RZ, RZ, R28 ;  /* 0x000000ffff1d7224 */ /* 0x000fe200078e001c */
[----:B------:R-:W-:Y:S01]  /*f9d0*/  UIADD3 UR9, UR9, UR4, URZ ;  /* 0x0000000409097290 */ /* 0x000fe2000fffe03f */
[----:B------:R-:W5:Y:S01]  /*f9e0*/  LD.E.128 R12, desc[UR50][R12.64] ;  /* 0x000000320c0c7980 */ /* 0x000f62000c101d00 */
[----:B------:R-:W-:Y:S01]  /*f9f0*/  UIMAD UR4, UR10, UR13, UR11 ;  /* 0x0000000d0a0472a4 */ /* 0x000fe2000f8e020b */
[----:B------:R-:W-:Y:S01]  /*fa00*/  VIADD R32, R23, UR41 ;  /* 0x0000002917207c36 */ /* 0x000fe20008000000 */
[----:B------:R-:W-:Y:S01]  /*fa10*/  UIMAD.WIDE.U32 UR10, UR10, UR12, UR8 ;  /* 0x0000000c0a0a72a5 */ /* 0x000fe2000f8e0008 */
[----:B-1----:R-:W-:Y:S01]  /*fa20*/  @P1 IMAD.HI.U32 R0, R28, R3, RZ ;  /* 0x000000031c001227 */ /* 0x002fe200078e00ff */
[----:B------:R-:W-:Y:S01]  /*fa30*/  @!PT LDS RZ, [RZ] ;  /* 0x00000000fffff984 */ /* 0x000fe20000000800 */
[----:B------:R-:W-:Y:S01]  /*fa40*/  @!PT LDS RZ, [RZ] ;  /* 0x00000000fffff984 */ /* 0x000fe20000000800 */
[----:B------:R-:W-:Y:S01]  /*fa50*/  @!PT LDS RZ, [RZ] ;  /* 0x00000000fffff984 */ /* 0x000fe20000000800 */
[----:B------:R-:W-:Y:S01]  /*fa60*/  @!PT LDS RZ, [RZ] ;  /* 0x00000000fffff984 */ /* 0x000fe20000000800 */
[----:B------:R1:W-:Y:S06]  /*fa70*/  MEMBAR.ALL.CTA ;  /* 0x0000000000007992 */ /* 0x0003ec0000008000 */
[----:B-1----:R-:W1:Y:S01]  /*fa80*/  FENCE.VIEW.ASYNC.S ;  /* 0x00000000000073c6 */ /* 0x002e620000000000 */
[----:B------:R-:W-:Y:S01]  /*fa90*/  ULDC.64 UR8, c[0x0][0xae0] ;  /* 0x0002b80000087ab9 */ /* 0x000fe20000000a00 */
[----:B------:R-:W-:Y:S01]  /*faa0*/  UIADD3 UR4, UR11, UR4, URZ ;  /* 0x000000040b047290 */ /* 0x000fe2000fffe03f */
[----:B------:R-:W-:Y:S01]  /*fab0*/  VIADD R21, R21, 0x16820 ;  /* 0x0001682015157836 */ /* 0x000fe20000000000 */
[----:B0-----:R-:W-:Y:S01]  /*fac0*/  @P1 SHF.R.U32.HI R29, RZ, R31, R0 ;  /* 0x0000001fff1d1219 */ /* 0x001fe20000011600 */
[----:B------:R-:W-:-:S02]  /*fad0*/  IMAD.U32 R3, RZ, RZ, UR11 ;  /* 0x0000000bff037e24 */ /* 0x000fc4000f8e00ff */
[----:B------:R-:W-:Y:S01]  /*fae0*/  IMAD.U32 R2, RZ, RZ, UR10 ;  /* 0x0000000aff027e24 */ /* 0x000fe2000f8e00ff */
[--C-:B------:R-:W-:Y:S01]  /*faf0*/  SHF.R.S32.HI R0, RZ, 0x1f, R29.reuse ;  /* 0x0000001fff007819 */ /* 0x100fe2000001141d */
[----:B------:R-:W-:Y:S01]  /*fb00*/  IMAD.MOV R20, RZ, RZ, -R29 ;  /* 0x000000ffff147224 */ /* 0x000fe200078e0a1d */
[----:B------:R-:W-:Y:S01]  /*fb10*/  PRMT R21, RZ, 0x654, R21 ;  /* 0x00000654ff157816 */ /* 0x000fe20000000015 */
[----:B------:R-:W-:Y:S01]  /*fb20*/  IMAD.U32 R3, RZ, RZ, UR4 ;  /* 0x00000004ff037e24 */ /* 0x000fe2000f8e00ff */
[----:B------:R-:W-:Y:S01]  /*fb30*/  ULDC UR4, c[0x0][0xac8] ;  /* 0x0002b20000047ab9 */ /* 0x000fe20000000800 */
[----:B------:R-:W-:Y:S02]  /*fb40*/  IMAD R0, R0, UR8, RZ ;  /* 0x0000000800007c24 */ /* 0x000fe4000f8e02ff */
[----:B------:R-:W-:Y:S02]  /*fb50*/  IMAD R31, R33, R20, R28 ;  /* 0x00000014211f7224 */ /* 0x000fe400078e021c */
[----:B------:R-:W-:-:S02]  /*fb60*/  IMAD R33, R29, UR9, R0 ;  /* 0x000000091d217c24 */ /* 0x000fc4000f8e0200 */
[----:B------:R-:W-:Y:S01]  /*fb70*/  IMAD.WIDE.U32 R2, R29, UR8, R2 ;  /* 0x000000081d027c25 */ /* 0x000fe2000f8e0002 */
[----:B------:R-:W-:Y:S01]  /*fb80*/  SHF.R.S32.HI R0, RZ, 0x1f, R31 ;  /* 0x0000001fff007819 */ /* 0x000fe2000001141f */
[----:B------:R-:W-:Y:S02]  /*fb90*/  ULDC.64 UR8, c[0x0][0xad8] ;  /* 0x0002b60000087ab9 */ /* 0x000fe40000000a00 */
[----:B------:R-:W-:Y:S01]  /*fba0*/  IMAD.IADD R3, R3, 0x1, R33 ;  /* 0x0000000103037824 */ /* 0x000fe200078e0221 */
[----:B-1----:R0:W-:Y:S01]  /*fbb0*/  SYNCS.ARRIVE.TRANS64.RED.A1T0 RZ, [R21+URZ], RZ ;  /* 0x000000ff15ff79a7 */ /* 0x0021e2000810043f */
[----:B------:R-:W-:Y:S02]  /*fbc0*/  IMAD R0, R0, UR8, RZ ;  /* 0x0000000800007c24 */ /* 0x000fe4000f8e02ff */
[----:B------:R-:W-:-:S04]  /*fbd0*/  IMAD.WIDE.U32 R2, R31, UR8, R2 ;  /* 0x000000081f027c25 */ /* 0x000fc8000f8e0002 */
[----:B------:R-:W-:Y:S01]  /*fbe0*/  IMAD R29, R31, UR9, R0 ;  /* 0x000000091f1d7c24 */ /* 0x000fe2000f8e0200 */
[----:B------:R-:W-:Y:S01]  /*fbf0*/  ULDC.64 UR8, c[0x0][0xa80] ;  /* 0x0002a00000087ab9 */ /* 0x000fe20000000a00 */
[----:B------:R-:W-:Y:S01]  /*fc00*/  VIADD R0, R32, 0x30 ;  /* 0x0000003020007836 */ /* 0x000fe20000000000 */
[----:B------:R-:W-:Y:S01]  /*fc10*/  LEA R30, P0, R2, UR8, 0x1 ;  /* 0x00000008021e7c11 */ /* 0x000fe2000f8008ff */
[----:B------:R-:W-:-:S04]  /*fc20*/  IMAD.IADD R3, R3, 0x1, R29 ;  /* 0x0000000103037824 */ /* 0x000fc800078e021d */
[----:B------:R-:W1:Y:S01]  /*fc30*/  SHFL.IDX PT, R20, R30, RZ, 0x181f ;  /* 0x00181fff1e147589 */ /* 0x000e6200000e0000 */
[----:B------:R-:W-:Y:S01]  /*fc40*/  LEA.HI.X R31, R2, UR9, R3, 0x1, P0 ;  /* 0x00000009021f7c11 */ /* 0x000fe200080f0c03 */
[C---:B------:R-:W-:Y:S01]  /*fc50*/  VIADD R2, R32.reuse, 0x60 ;  /* 0x0000006020027836 */ /* 0x040fe20000000000 */
[C---:B------:R-:W-:Y:S01]  /*fc60*/  ISETP.GE.AND P0, PT, R19.reuse, UR4, PT ;  /* 0x0000000413007c0c */ /* 0x040fe2000bf06270 */
[----:B------:R-:W2:Y:S03]  /*fc70*/  SHFL.IDX PT, R28, R30, 0x1, 0x181f ;  /* 0x00381f001e1c7f89 */ /* 0x000ea600000e0000 */
        /* <DEDUP_REMOVED lines=11> */
[----:B--2---:R-:W-:-:S03]  /*fd30*/  @!P2 LEA R20, P5, R19, R28, 0x1 ;  /* 0x0000001c1314a211 */ /* 0x004fc600078a08ff */
[----:B------:R-:W2:Y:S01]  /*fd40*/  SHFL.IDX PT, R31, R31, 0x3, 0x181f ;  /* 0x00781f001f1f7f89 */ /* 0x000ea200000e0000 */
[C---:B0-----:R-:W-:Y:S02]  /*fd50*/  @!P3 LEA R28, P6, R19.reuse, R34, 0x1 ;  /* 0x00000022131cb211 */ /* 0x041fe400078c08ff */
[C-C-:B------:R-:W-:Y:S02]  /*fd60*/  @!P1 LEA.HI.X R3, R19.reuse, R3, R156.reuse, 0x1, P4 ;  /* 0x0000000313039211 */ /* 0x140fe400020f0c9c */
[C-C-:B------:R-:W-:Y:S02]  /*fd70*/  @!P2 LEA.HI.X R21, R19.reuse, R29, R156.reuse, 0x1, P5 ;  /* 0x0000001d1315a211 */ /* 0x140fe400028f0c9c */
[----:B------:R-:W-:Y:S01]  /*fd80*/  @!P3 LEA.HI.X R29, R19, R33, R156, 0x1, P6 ;  /* 0x00000021131db211 */ /* 0x000fe200030f0c9c */
[----:B---3--:R0:W-:Y:S04]  /*fd90*/  @!P1 ST.E.128 desc[UR50][R2.64], R4 ;  /* 0x0000000402009985 */ /* 0x0081e8000c101d32 */
[----:B----4-:R0:W-:Y:S04]  /*fda0*/  @!P2 ST.E.128 desc[UR50][R20.64], R8 ;  /* 0x000000081400a985 */ /* 0x0101e8000c101d32 */
[----:B------:R0:W-:Y:S01]  /*fdb0*/  @!P3 ST.E.128 desc[UR50][R28.64], R24 ;  /* 0x000000181c00b985 */ /* 0x0001e2000c101d32 */
[----:B-12---:R-:W-:Y:S05]  /*fdc0*/  @P0 BRA `(.L_x_1110) ;  /* 0x0000000800700947 */ /* 0x006fea0003800000 */
[----:B0-----:R-:W-:-:S04]  /*fdd0*/  LEA R2, P0, R19, R30, 0x1 ;  /* 0x0000001e13027211 */ /* 0x001fc800078008ff */
[----:B------:R-:W-:-:S05]  /*fde0*/  LEA.HI.X R3, R19, R31, R156, 0x1, P0 ;  /* 0x0000001f13037211 */ /* 0x000fca00000f0c9c */
[----:B-----5:R1:W-:Y:S01]  /*fdf0*/  ST.E.128 desc[UR50][R2.64], R12 ;  /* 0x0000000c02007985 */ /* 0x0203e2000c101d32 */
[----:B------:R-:W-:Y:S05]  /*fe00*/  BRA `(.L_x_1110) ;  /* 0x0000000800607947 */ /* 0x000fea0003800000 */
.L_x_1108:
        /* <DEDUP_REMOVED lines=11> */
[----:B------:R-:W-:Y:S01]  /*fec0*/  UISETP.NE.U32.AND UP1, UPT, UR8, URZ, UPT ;  /* 0x0000003f0800728c */ /* 0x000fe2000bf25070 */
[----:B------:R-:W-:Y:S02]  /*fed0*/  IMAD.U32 R0, RZ, RZ, UR4 ;  /* 0x00000004ff007e24 */ /* 0x000fe4000f8e00ff */
[----:B------:R-:W2:Y:S01]  /*fee0*/  @P2 LDG.E R6, desc[UR50][R2.64] ;  /* 0x0000003202062981 */ /* 0x000ea2000c1e1900 */
[----:B------:R-:W-:-:S06]  /*fef0*/  UISETP.NE.AND.EX UP1, UPT, UR9, URZ, UPT, UP1 ;  /* 0x0000003f0900728c */ /* 0x000fcc000bf25310 */
[----:B------:R-:W-:-:S05]  /*ff00*/  PLOP3.LUT P3, PT, PT, PT, UP1, 0x80, 0x0 ;  /* 0x000000000000781c */ /* 0x000fca0003f6f018 */
[----:B------:R-:W-:Y:S02]  /*ff10*/  @UP1 ULDC.64 UR8, c[0x0][0xc08] ;  /* 0x0003020000081ab9 */ /* 0x000fe40000000a00 */
[----:B------:R-:W-:-:S06]  /*ff20*/  @UP1 UIMAD.WIDE UR8, UR40, 0x4, UR8 ;  /* 0x00000004280818a5 */ /* 0x000fcc000f8e0208 */
[----:B------:R-:W-:Y:S02]  /*ff30*/  IMAD.U32 R4, RZ, RZ, UR8 ;  /* 0x00000008ff047e24 */ /* 0x000fe4000f8e00ff */
[----:B------:R-:W-:-:S05]  /*ff40*/  IMAD.U32 R5, RZ, RZ, UR9 ;  /* 0x00000009ff057e24 */ /* 0x000fca000f8e00ff */
[----:B------:R1:W5:Y:S01]  /*ff50*/  @P3 LDG.E R0, desc[UR50][R4.64] ;  /* 0x0000003204003981 */ /* 0x000362000c1e1900 */
[----:B0-----:R-:W-:Y:S01]  /*ff60*/  ISETP.NE.AND P0, PT, R11, 0x1, PT ;  /* 0x000000010b00780c */ /* 0x001fe20003f05270 */
[----:B------:R-:W-:Y:S01]  /*ff70*/  UMOV UR4, URZ ;  /* 0x0000003f00047c82 */ /* 0x000fe20008000000 */
[----:B------:R-:W-:Y:S01]  /*ff80*/  USHF.R.S32.HI UR12, URZ, 0x1f, UR39 ;  /* 0x0000001f3f0c7899 */ /* 0x000fe20008011427 */
[----:B------:R-:W-:-:S10]  /*ff90*/  ISETP.GE.AND P1, PT, R157, 0xc0, PT ;  /* 0x000000c09d00780c */ /* 0x000fd40003f26270 */
[----:B------:R-:W0:Y:S01]  /*ffa0*/  @P0 LDC R9, c[0x0][0xbec] ;  /* 0x0002fb00ff090b82 */ /* 0x000e220000000800 */
[----:B--2---:R-:W-:Y:S01]  /*ffb0*/  @P2 R2UR UR4, R6 ;  /* 0x00000000060422ca */ /* 0x004fe200000e0000 */
[----:B01----:R-:W-:-:S14]  /*ffc0*/  @P3 BRA `(.L_x_1111) ;  /* 0x0000000000103947 */ /* 0x003fdc0003800000 */
[----:B------:R-:W-:Y:S05]  /*ffd0*/  @!P2 BRA `(.L_x_1111) ;  /* 0x00000000000ca947 */ /* 0x000fea0003800000 */
[----:B------:R-:W2:Y:S04]  /*ffe0*/  LDG.E R5, desc[UR50][R2.64] ;  /* 0x0000003202057981 */ /* 0x000ea8000c1e1900 */
[----:B-----5:R-:W2:Y:S02]  /*fff0*/  LDG.E R0, desc[UR50][R2.64+0x4] ;  /* 0x0000043202007981 */ /* 0x020ea4000c1e1900 */
[----:B--2---:R-:W-:-:S07]  /*10000*/  IMAD.IADD R0, R0, 0x1, -R5 ;  /* 0x0000000100007824 */ /* 0x004fce00078e0a05 */
.L_x_1111:
[----:B------:R-:W-:Y:S01]  /*10010*/  USHF.R.S32.HI UR8, URZ, 0x1f, UR40 ;  /* 0x0000001f3f087899 */ /* 0x000fe20008011428 */
[----:B------:R-:W-:Y:S01]  /*10020*/  BSSY B1, `(.L_x_1112) ;  /* 0x000002e000017945 */ /* 0x000fe20003800000 */
[----:B------:R-:W-:Y:S02]  /*10030*/  USHF.R.S32.HI UR11, URZ, 0x1f, UR4 ;  /* 0x0000001f3f0b7899 */ /* 0x000fe40008011404 */
[----:B------:R-:W-:Y:S02]  /*10040*/  USEL UR13, UR40, URZ, !UP0 ;  /* 0x0000003f280d7287 */ /* 0x000fe4000c000000 */
[----:B------:R-:W-:Y:S01]  /*10050*/  USEL UR14, UR8, URZ, !UP0 ;  /* 0x0000003f080e7287 */ /* 0x000fe2000c000000 */
[----:B------:R-:W-:Y:S11]  /*10060*/  @P1 BRA `(.L_x_1113) ;  /* 0x0000000000a41947 */ /* 0x000ff60003800000 */
[----:B------:R-:W0:Y:S01]  /*10070*/  S2R R3, SR_TID.X ;  /* 0x0000000000037919 */ /* 0x000e220000002100 */
[----:B------:R-:W1:Y:S01]  /*10080*/  LDC R7, c[0x0][0xbe8] ;  /* 0x0002fa00ff077b82 */ /* 0x000e620000000800 */
[----:B------:R-:W-:Y:S02]  /*10090*/  IMAD.U32 R4, RZ, RZ, UR41 ;  /* 0x00000029ff047e24 */ /* 0x000fe4000f8e00ff */
[----:B-1---5:R-:W-:-:S03]  /*100a0*/  IMAD R2, R0, R7, RZ ;  /* 0x0000000700027224 */ /* 0x022fc600078e02ff */
[----:B0-----:R-:W-:-:S04]  /*100b0*/  IADD3 R4, R4, -0x80, R3 ;  /* 0xffffff8004047810 */ /* 0x001fc80007ffe003 */
[----:B------:R-:W-:-:S13]  /*100c0*/  ISETP.GE.AND P1, PT, R4, R2, PT ;  /* 0x000000020400720c */ /* 0x000fda0003f26270 */
[----:B------:R-:W-:Y:S05]  /*100d0*/  @P1 BRA `(.L_x_1113) ;  /* 0x0000000000881947 */ /* 0x000fea0003800000 */
[----:B------:R-:W-:Y:S01]  /*100e0*/  ISETP.NE.AND P1, PT, R7, 0x1, PT ;  /* 0x000000010700780c */ /* 0x000fe20003f25270 */
[----:B------:R-:W-:Y:S01]  /*100f0*/  ULDC.64 UR16, c[0x0][0xb90] ;  /* 0x0002e40000107ab9 */ /* 0x000fe20000000a00 */
[----:B------:R-:W-:Y:S01]  /*10100*/  UMOV UR8, UR4 ;  /* 0x0000000400087c82 */ /* 0x000fe20008000000 */
[----:B------:R-:W-:Y:S01]  /*10110*/  UIMAD UR10, UR12, UR16, URZ ;  /* 0x000000100c0a72a4 */ /* 0x000fe2000f8e023f */
[----:B------:R-:W-:Y:S01]  /*10120*/  IMAD.MOV.U32 R2, RZ, RZ, R4 ;  /* 0x000000ffff027224 */ /* 0x000fe200078e0004 */
[----:B------:R-:W-:Y:S02]  /*10130*/  UMOV UR9, UR11 ;  /* 0x0000000b00097c82 */ /* 0x000fe40008000000 */
[----:B------:R-:W-:Y:S02]  /*10140*/  UIMAD.WIDE.U32 UR8, UR39, UR16, UR8 ;  /* 0x00000010270872a5 */ /* 0x000fe4000f8e0008 */
[----:B------:R-:W-:-:S03]  /*10150*/  UIMAD UR10, UR39, UR17, UR10 ;  /* 0x00000011270a72a4 */ /* 0x000fc6000f8e020a */
[----:B------:R-:W-:Y:S01]  /*10160*/  ULDC.64 UR16, c[0x0][0xb98] ;  /* 0x0002e60000107ab9 */ /* 0x000fe20000000a00 */
[----:B------:R-:W0:Y:S01]  /*10170*/  @P1 LDC R3, c[0x0][0xbec] ;  /* 0x0002fb00ff031b82 */ /* 0x000e220000000800 */
[----:B------:R-:W-:Y:S02]  /*10180*/  UIADD3 UR9, UR9, UR10, URZ ;  /* 0x0000000a09097290 */ /* 0x000fe4000fffe03f */
[----:B------:R-:W-:Y:S02]  /*10190*/  UIMAD UR10, UR14, UR16, URZ ;  /* 0x000000100e0a72a4 */ /* 0x000fe4000f8e023f */
[----:B------:R-:W-:Y:S02]  /*101a0*/  UIMAD.WIDE.U32 UR8, UR13, UR16, UR8 ;  /* 0x000000100d0872a5 */ /* 0x000fe4000f8e0008 */
[----:B------:R-:W-:Y:S01]  /*101b0*/  UIMAD UR10, UR13, UR17, UR10 ;  /* 0x000000110d0a72a4 */ /* 0x000fe2000f8e020a */
[----:B------:R-:W1:Y:S02]  /*101c0*/  @P1 LDC R6, c[0x0][0xbf0] ;  /* 0x0002fc00ff061b82 */ /* 0x000e640000000800 */
[----:B------:R-:W-:Y:S01]  /*101d0*/  ULDC.64 UR16, c[0x0][0xb88] ;  /* 0x0002e20000107ab9 */ /* 0x000fe20000000a00 */
[----:B0-----:R-:W-:-:S05]  /*101e0*/  @P1 IMAD.HI.U32 R3, R4, R3, RZ ;  /* 0x0000000304031227 */ /* 0x001fca00078e00ff */
[----:B-1----:R-:W-:Y:S01]  /*101f0*/  @P1 SHF.R.U32.HI R2, RZ, R6, R3 ;  /* 0x00000006ff021219 */ /* 0x002fe20000011603 */
[----:B------:R-:W-:-:S03]  /*10200*/  IMAD.U32 R6, RZ, RZ, UR10 ;  /* 0x0000000aff067e24 */ /* 0x000fc6000f8e00ff */
[--C-:B------:R-:W-:Y:S01]  /*10210*/  SHF.R.S32.HI R3, RZ, 0x1f, R2.reuse ;  /* 0x0000001fff037819 */ /* 0x100fe20000011402 */
[----:B------:R-:W-:Y:S01]  /*10220*/  IMAD.MOV R5, RZ, RZ, -R2 ;  /* 0x000000ffff057224 */ /* 0x000fe200078e0a02 */
[----:B------:R-:W-:-:S03]  /*10230*/  IADD3 R2, P1, R2, UR8, RZ ;  /* 0x0000000802027c10 */ /* 0x000fc6000ff3e0ff */
[----:B------:R-:W-:Y:S01]  /*10240*/  IMAD R5, R7, R5, R4 ;  /* 0x0000000507057224 */ /* 0x000fe200078e0204 */
[----:B------:R-:W-:Y:S01]  /*10250*/  IADD3.X R3, R3, UR9, R6, P1, !PT ;  /* 0x0000000903037c10 */ /* 0x000fe20008ffe406 */
[----:B------:R-:W-:-:S03]  /*10260*/  ULDC.64 UR8, c[0x0][0xb50] ;  /* 0x0002d40000087ab9 */ /* 0x000fc60000000a00 */
[----:B------:R-:W-:Y:S01]  /*10270*/  SHF.R.S32.HI R4, RZ, 0x1f, R5 ;  /* 0x0000001fff047819 */ /* 0x000fe20000011405 */
[----:B------:R-:W-:-:S04]  /*10280*/  IMAD.WIDE.U32 R2, R5, UR16, R2 ;  /* 0x0000001005027c25 */ /* 0x000fc8000f8e0002 */
[----:B------:R-:W-:-:S04]  /*10290*/  IMAD R4, R4, UR16, RZ ;  /* 0x0000001004047c24 */ /* 0x000fc8000f8e02ff */
[----:B------:R-:W-:Y:S01]  /*102a0*/  IMAD R7, R5, UR17, R4 ;  /* 0x0000001105077c24 */ /* 0x000fe2000f8e0204 */
[----:B------:R-:W-:-:S03]  /*102b0*/  LEA R4, P1, R2, UR8, 0x2 ;  /* 0x0000000802047c11 */ /* 0x000fc6000f8210ff */
[----:B------:R-:W-:-:S05]  /*102c0*/  IMAD.IADD R3, R3, 0x1, R7 ;  /* 0x0000000103037824 */ /* 0x000fca00078e0207 */
[----:B------:R-:W-:Y:S01]  /*102d0*/  LEA.HI.X R5, R2, UR9, R3, 0x2, P1 ;  /* 0x0000000902057c11 */ /* 0x000fe200088f1403 */
[----:B------:R-:W-:-:S05]  /*102e0*/  IMAD.MOV.U32 R3, RZ, RZ, -0x800000 ;  /* 0xff800000ff037424 */ /* 0x000fca00078e00ff */
[----:B------:R0:W-:Y:S02]  /*102f0*/  STG.E desc[UR50][R4.64], R3 ;  /* 0x0000000304007986 */ /* 0x0001e4000c101932 */
.L_x_1113:
[----:B------:R-:W-:Y:S05]  /*10300*/  BSYNC B1 ;  /* 0x0000000000017941 */ /* 0x000fea0003800000 */
.L_x_1112:
[----:B0-----:R-:W0:Y:S01]  /*10310*/  @P0 LDC R3, c[0x0][0xbf0] ;  /* 0x0002fc00ff030b82 */ /* 0x001e220000000800 */
[----:B------:R-:W-:Y:S01]  /*10320*/  ULDC.64 UR16, c[0x0][0xaa0] ;  /* 0x0002a80000107ab9 */ /* 0x000fe20000000a00 */
[----:B------:R-:W-:Y:S01]  /*10330*/  IMAD R2, R18, 0x30, R23 ;  /* 0x0000003012027824 */ /* 0x000fe200078e0217 */
[----:B------:R-:W-:Y:S01]  /*10340*/  UIMAD UR10, UR11, UR16, URZ ;  /* 0x000000100b0a72a4 */ /* 0x000fe2000f8e023f */
[----:B------:R-:W-:Y:S01]  /*10350*/  VIADD R20, R23, UR41 ;  /* 0x0000002917147c36 */ /* 0x000fe20008000000 */
[----:B------:R-:W-:Y:S01]  /*10360*/  UIMAD.WIDE.U32 UR8, UR4, UR16, URZ ;  /* 0x00000010040872a5 */ /* 0x000fe2000f8e003f */
[----:B------:R-:W-:Y:S01]  /*10370*/  VIADD R4, R2, UR41 ;  /* 0x0000002902047c36 */ /* 0x000fe20008000000 */
[----:B------:R-:W-:Y:S01]  /*10380*/  UIMAD UR10, UR4, UR17, UR10 ;  /* 0x00000011040a72a4 */ /* 0x000fe2000f8e020a */
[----:B-----5:R-:W-:Y:S02]  /*10390*/  IMAD R13, R0, R11, RZ ;  /* 0x0000000b000d7224 */ /* 0x020fe400078e02ff */
[----:B------:R-:W-:Y:S01]  /*103a0*/  ULDC.64 UR16, c[0x0][0xae8] ;  /* 0x0002ba0000107ab9 */ /* 0x000fe20000000a00 */
[----:B------:R-:W-:Y:S01]  /*103b0*/  UIADD3 UR9, UR9, UR10, URZ ;  /* 0x0000000a09097290 */ /* 0x000fe2000fffe03f */
[----:B------:R-:W-:Y:S01]  /*103c0*/  @P0 IMAD.HI.U32 R2, R4, R9, RZ ;  /* 0x0000000904020227 */ /* 0x000fe200078e00ff */
[----:B------:R-:W-:-:S02]  /*103d0*/  UIMAD UR4, UR12, UR16, URZ ;  /* 0x000000100c0472a4 */ /* 0x000fc4000f8e023f */
[----:B------:R-:W-:Y:S01]  /*103e0*/  UIMAD.WIDE.U32 UR8, UR39, UR16, UR8 ;  /* 0x00000010270872a5 */ /* 0x000fe2000f8e0008 */
[----:B------:R-:W-:Y:S01]  /*103f0*/  IMAD.MOV.U32 R5, RZ, RZ, R4 ;  /* 0x000000ffff057224 */ /* 0x000fe200078e0004 */
[----:B------:R-:W-:Y:S01]  /*10400*/  UIMAD UR4, UR39, UR17, UR4 ;  /* 0x00000011270472a4 */ /* 0x000fe2000f8e0204 */
[----:B------:R-:W-:Y:S01]  /*10410*/  VIADD R0, R20, 0x30 ;  /* 0x0000003014007836 */ /* 0x000fe20000000000 */
[----:B------:R-:W-:Y:S02]  /*10420*/  ULDC.64 UR10, c[0x0][0xaf0] ;  /* 0x0002bc00000a7ab9 */ /* 0x000fe40000000a00 */
[----:B------:R-:W-:Y:S02]  /*10430*/  UIADD3 UR9, UR9, UR4, URZ ;  /* 0x0000000409097290 */ /* 0x000fe4000fffe03f */
[----:B------:R-:W-:Y:S01]  /*10440*/  UIMAD UR4, UR14, UR10, URZ ;  /* 0x0000000a0e0472a4 */ /* 0x000fe2000f8e023f */
[----:B0-----:R-:W-:Y:S01]  /*10450*/  @P0 SHF.R.U32.HI R5, RZ, R3, R2 ;  /* 0x00000003ff050219 */ /* 0x001fe20000011602 */
[----:B------:R-:W-:-:S02]  /*10460*/  UIMAD.WIDE.U32 UR8, UR13, UR10, UR8 ;  /* 0x0000000a0d0872a5 */ /* 0x000fc4000f8e0008 */
[----:B------:R-:W-:Y:S01]  /*10470*/  UIMAD UR4, UR13, UR11, UR4 ;  /* 0x0000000b0d0472a4 */ /* 0x000fe2000f8e0204 */
[--C-:B------:R-:W-:Y:S01]  /*10480*/  SHF.R.S32.HI R2, RZ, 0x1f, R5.reuse ;  /* 0x0000001fff027819 */ /* 0x100fe20000011405 */
[----:B------:R-:W-:Y:S01]  /*10490*/  IMAD.MOV R7, RZ, RZ, -R5 ;  /* 0x000000ffff077224 */ /* 0x000fe200078e0a05 */
[----:B------:R-:W-:Y:S01]  /*104a0*/  ULDC.64 UR10, c[0x0][0xae0] ;  /* 0x0002b800000a7ab9 */ /* 0x000fe20000000a00 */
[----:B------:R-:W-:Y:S02]  /*104b0*/  UIADD3 UR4, UR9, UR4, URZ ;  /* 0x0000000409047290 */ /* 0x000fe4000fffe03f */
[----:B------:R-:W-:Y:S02]  /*104c0*/  IMAD.U32 R3, RZ, RZ, UR9 ;  /* 0x00000009ff037e24 */ /* 0x000fe4000f8e00ff */
[----:B------:R-:W-:Y:S02]  /*104d0*/  IMAD R7, R11, R7, R4 ;  /* 0x000000070b077224 */ /* 0x000fe400078e0204 */
[----:B------:R-:W-:-:S02]  /*104e0*/  IMAD R6, R2, UR10, RZ ;  /* 0x0000000a02067c24 */ /* 0x000fc4000f8e02ff */
        /* <DEDUP_REMOVED lines=12> */
[----:B------:R-:W-:Y:S01]  /*105b0*/  IMAD.IADD R3, R3, 0x1, R5 ;  /* 0x0000000103037824 */ /* 0x000fe200078e0205 */
[----:B------:R-:W-:-:S04]  /*105c0*/  LEA R4, P0, R2, UR8, 0x1 ;  /* 0x0000000802047c11 */ /* 0x000fc8000f8008ff */
[----:B------:R-:W-:Y:S01]  /*105d0*/  LEA.HI.X R8, R2, UR9, R3, 0x1, P0 ;  /* 0x0000000902087c11 */ /* 0x000fe200080f0c03 */
[----:B------:R-:W0:Y:S01]  /*105e0*/  SHFL.IDX PT, R6, R4, RZ, 0x181f ;  /* 0x00181fff04067589 */ /* 0x000e2200000e0000 */
[----:B------:R-:W-:Y:S01]  /*105f0*/  ISETP.GE.AND P0, PT, R19, UR4, PT ;  /* 0x0000000413007c0c */ /* 0x000fe2000bf06270 */
[C---:B------:R-:W-:Y:S02]  /*10600*/  VIADD R2, R20.reuse, 0x60 ;  /* 0x0000006014027836 */ /* 0x040fe40000000000 */
[----:B------:R-:W1:Y:S01]  /*10610*/  SHFL.IDX PT, R10, R4, 0x1, 0x181f ;  /* 0x00381f00040a7f89 */ /* 0x000e6200000e0000 */
[CC--:B------:R-:W-:Y:S01]  /*10620*/  ISETP.GE.OR P3, PT, R20.reuse, R13.reuse, P0 ;  /* 0x0000000d1400720c */ /* 0x0c0fe20000766670 */
[----:B------:R-:W-:Y:S01]  /*10630*/  VIADD R3, R20, 0x90 ;  /* 0x0000009014037836 */ /* 0x000fe20000000000 */
[-C--:B------:R-:W-:Y:S01]  /*10640*/  ISETP.GE.OR P2, PT, R0, R13.reuse, P0 ;  /* 0x0000000d0000720c */ /* 0x080fe20000746670 */
[----:B------:R-:W2:Y:S01]  /*10650*/  SHFL.IDX PT, R12, R4, 0x2, 0x181f ;  /* 0x00581f00040c7f89 */ /* 0x000ea200000e0000 */
[----:B------:R-:W-:-:S02]  /*10660*/  ISETP.GE.OR P1, PT, R2, R13, P0 ;  /* 0x0000000d0200720c */ /* 0x000fc40000726670 */
[----:B------:R-:W-:Y:S01]  /*10670*/  ISETP.GE.OR P0, PT, R3, R13, P0 ;  /* 0x0000000d0300720c */ /* 0x000fe20000706670 */
[----:B------:R-:W3:Y:S04]  /*10680*/  SHFL.IDX PT, R5, R8, RZ, 0x181f ;  /* 0x00181fff08057589 */ /* 0x000ee800000e0000 */
        /* <DEDUP_REMOVED lines=16> */
.L_x_1110:
[----:B------:R-:W-:Y:S05]  /*10790*/  BSYNC B0 ;  /* 0x0000000000007941 */ /* 0x000fea0003800000 */
.L_x_1107:
[----:B------:R-:W-:Y:S02]  /*107a0*/  ULDC UR4, c[0x0][0xc3c] ;  /* 0x00030f0000047ab9 */ /* 0x000fe40000000800 */
[----:B------:R-:W-:-:S06]  /*107b0*/  UISETP.GE.AND UP0, UPT, UR6, UR4, UPT ;  /* 0x000000040600728c */ /* 0x000fcc000bf06270 */
[----:B------:R-:W-:-:S13]  /*107c0*/  PLOP3.LUT P0, PT, PT, PT, UP0, 0x80, 0x0 ;  /* 0x000000000000781c */ /* 0x000fda0003f0f008 */
[----:B------:R-:W-:Y:S05]  /*107d0*/  @!P0 BRA `(.L_x_1114) ;  /* 0xffffff0400848947 */ /* 0x000fea000383ffff */
[----:B------:R-:W-:Y:S05]  /*107e0*/  EXIT ;  /* 0x000000000000794d */ /* 0x000fea0003800000 */
.L_x_1025:
[----:B------:R-:W-:-:S08]  /*107f0*/  NOP ;  /* 0x0000000000007918 */ /* 0x000fd00000000000 */
[----:B------:R-:W0:-:S00]  /*10800*/  USETMAXREG.DEALLOC.CTAPOOL 0x20 ;  /* 0x00000020000079c8 */ /* 0x000e0000080e0500 */
        /* <DEDUP_REMOVED lines=16> */
.L_x_1115:
        /* <DEDUP_REMOVED lines=42> */
.L_x_1121:
        /* <DEDUP_REMOVED lines=12> */
.L_x_1120:
[----:B------:R-:W-:Y:S05]  /*10c70*/  BSYNC B0 ;  /* 0x0000000000007941 */ /* 0x000fea0003800000 */
.L_x_1119:
        /* <DEDUP_REMOVED lines=21> */
.L_x_1117:
[----:B------:R-:W-:-:S04]  /*10dd0*/  IMAD.IADD R13, R4, 0x1, -R3 ;  /* 0x00000001040d7824 */ /* 0x000fc800078e0a03 */
[----:B------:R-:W-:-:S05]  /*10de0*/  IMAD R2, R6, UR5, R13 ;  /* 0x0000000506027c24 */ /* 0x000fca000f8e020d */
[----:B------:R-:W-:Y:S02]  /*10df0*/  ISETP.GT.AND P0, PT, R2, UR6, PT ;  /* 0x0000000602007c0c */ /* 0x000fe4000bf04270 */
[----:B------:R-:W0:Y:S11]  /*10e00*/  LDC.64 R2, c[0x0][0xc90] ;  /* 0x00032400ff027b82 */ /* 0x000e360000000a00 */
[----:B------:R-:W-:-:S04]  /*10e10*/  VOTE.ANY R9, PT, !P0 ;  /* 0x0000000000097806 */ /* 0x000fc800040e0100 */
[----:B------:R-:W1:Y:S02]  /*10e20*/  POPC R15, R9 ;  /* 0x00000009000f7309 */ /* 0x000e640000000000 */
[----:B-1----:R-:W-:-:S04]  /*10e30*/  VIADD R19, R15, UR4 ;  /* 0x000000040f137c36 */ /* 0x002fc80008000000 */
[----:B0-----:R-:W-:-:S05]  /*10e40*/  IMAD.WIDE R2, R19, 0x4, R2 ;  /* 0x0000000413027825 */ /* 0x001fca00078e0202 */
[----:B------:R-:W2:Y:S01]  /*10e50*/  LDG.E R7, desc[UR50][R2.64] ;  /* 0x0000003202077981 */ /* 0x000ea2000c1e1900 */
[----:B------:R-:W-:-:S03]  /*10e60*/  ISETP.NE.AND P0, PT, R9, RZ, PT ;  /* 0x000000ff0900720c */ /* 0x000fc60003f05270 */
[----:B------:R-:W2:Y:S02]  /*10e70*/  SHFL.IDX PT, R0, R0, R15, 0x1f ;  /* 0x00001f0f00007589 */ /* 0x000ea400000e0000 */
[----:B--2---:R-:W-:-:S05]  /*10e80*/  IMAD R4, R0, R7, RZ ;  /* 0x0000000700047224 */ /* 0x004fca00078e02ff */
[----:B------:R-:W-:-:S04]  /*10e90*/  IABS R8, R4 ;  /* 0x0000000400087213 */ /* 0x000fc80000000000 */
[----:B------:R-:W0:Y:S08]  /*10ea0*/  I2F.RP R10, R8 ;  /* 0x00000008000a7306 */ /* 0x000e300000209400 */
[----:B0-----:R-:W0:Y:S02]  /*10eb0*/  MUFU.RCP R10, R10 ;  /* 0x0000000a000a7308 */ /* 0x001e240000001000 */
[----:B0-----:R-:W-:-:S06]  /*10ec0*/  VIADD R11, R10, 0xffffffe ;  /* 0x0ffffffe0a0b7836 */ /* 0x001fcc0000000000 */
[----:B------:R-:W0:Y:S02]  /*10ed0*/  F2I.FTZ.U32.TRUNC.NTZ R3, R11 ;  /* 0x0000000b00037305 */ /* 0x000e24000021f000 */
[----:B0-----:R-:W-:Y:S01]  /*10ee0*/  IMAD.MOV R11, RZ, RZ, -R3 ;  /* 0x000000ffff0b7224 */ /* 0x001fe200078e0a03 */
[----:B------:R-:W-:Y:S06]  /*10ef0*/  @!P0 BRA `(.L_x_1122) ;  /* 0x0000000000088947 */ /* 0x000fec0003800000 */
[----:B------:R-:W-:-:S05]  /*10f00*/  VIADD R9, R15, 0xffffffff ;  /* 0xffffffff0f097836 */ /* 0x000fca0000000000 */
[----:B------:R0:W1:Y:S02]  /*10f10*/  SHFL.IDX PT, R16, R6, R9, 0x1f ;  /* 0x00001f0906107589 */ /* 0x00006400000e0000 */
.L_x_1122:
[----:B-1----:R-:W-:Y:S01]  /*10f20*/  IMAD R16, R16, UR5, R13 ;  /* 0x0000000510107c24 */ /* 0x002fe2000f8e020d */
[----:B------:R-:W-:Y:S01]  /*10f30*/  IABS R10, R4 ;  /* 0x00000004000a7213 */ /* 0x000fe20000000000 */
[----:B------:R-:W-:Y:S02]  /*10f40*/  IMAD R11, R11, R8, RZ ;  /* 0x000000080b0b7224 */ /* 0x000fe400078e02ff */
[----:B------:R-:W-:Y:S01]  /*10f50*/  IMAD.MOV.U32 R2, RZ, RZ, RZ ;  /* 0x000000ffff027224 */ /* 0x000fe200078e00ff */
[----:B0-----:R-:W-:Y:S01]  /*10f60*/  IADD3 R9, -R16, UR6, RZ ;  /* 0x0000000610097c10 */ /* 0x001fe2000fffe1ff */
[----:B------:R-:W-:Y:S02]  /*10f70*/  IMAD.MOV R10, RZ, RZ, -R10 ;  /* 0x000000ffff0a7224 */ /* 0x000fe400078e0a0a */
[----:B------:R-:W-:Y:S01]  /*10f80*/  IMAD.HI.U32 R2, R3, R11, R2 ;  /* 0x0000000b03027227 */ /* 0x000fe200078e0002 */
[----:B------:R-:W-:-:S05]  /*10f90*/  IABS R6, R9 ;  /* 0x0000000900067213 */ /* 0x000fca0000000000 */
[----:B------:R-:W-:Y:S02]  /*10fa0*/  IMAD.MOV.U32 R3, RZ, RZ, R6 ;  /* 0x000000ffff037224 */ /* 0x000fe400078e0006 */
[----:B------:R-:W-:Y:S02]  /*10fb0*/  IMAD.MOV.U32 R6, RZ, RZ, R10 ;  /* 0x000000ffff067224 */ /* 0x000fe400078e000a */
        /* <DEDUP_REMOVED lines=12> */
[----:B------:R-:W-:Y:S02]  /*11080*/  IMAD R6, R7, R2, RZ ;  /* 0x0000000207067224 */ /* 0x000fe400078e02ff */
[----:B------:R-:W-:Y:S02]  /*11090*/  IMAD.MOV R2, RZ, RZ, -R2 ;  /* 0x000000ffff027224 */ /* 0x000fe400078e0a02 */
[----:B------:R-:W-:Y:S02]  /*110a0*/  IMAD.MOV R8, RZ, RZ, -R6 ;  /* 0x000000ffff087224 */ /* 0x000fe400078e0a06 */
[----:B------:R-:W-:Y:S02]  /*110b0*/  IMAD R4, R4, R2, R9 ;  /* 0x0000000204047224 */ /* 0x000fe400078e0209 */
[----:B------:R-:W-:Y:S01]  /*110c0*/  IMAD.MOV.U32 R2, RZ, RZ, RZ ;  /* 0x000000ffff027224 */ /* 0x000fe200078e00ff */
[----:B------:R-:W-:-:S04]  /*110d0*/  VIADDMNMX R7, R8, UR5, R7, PT ;  /* 0x0000000508077c46 */ /* 0x000fc8000b800107 */
[-C--:B------:R-:W-:Y:S02]  /*110e0*/  IABS R8, R7.reuse ;  /* 0x0000000700087213 */ /* 0x080fe40000000000 */
[----:B------:R-:W-:Y:S02]  /*110f0*/  IABS R12, R7 ;  /* 0x00000007000c7213 */ /* 0x000fe40000000000 */
[----:B------:R-:W0:Y:S08]  /*11100*/  I2F.RP R10, R8 ;  /* 0x00000008000a7306 */ /* 0x000e300000209400 */
[----:B0-----:R-:W0:Y:S02]  /*11110*/  MUFU.RCP R10, R10 ;  /* 0x0000000a000a7308 */ /* 0x001e240000001000 */
[----:B0-----:R-:W-:-:S06]  /*11120*/  VIADD R3, R10, 0xffffffe ;  /* 0x0ffffffe0a037836 */ /* 0x001fcc0000000000 */
[----:B------:R-:W0:Y:S02]  /*11130*/  F2I.FTZ.U32.TRUNC.NTZ R3, R3 ;  /* 0x0000000300037305 */ /* 0x000e24000021f000 */
[----:B0-----:R-:W-:-:S04]  /*11140*/  IMAD.MOV R11, RZ, RZ, -R3 ;  /* 0x000000ffff0b7224 */ /* 0x001fc800078e0a03 */
[----:B------:R-:W-:Y:S01]  /*11150*/  IMAD R9, R11, R8, RZ ;  /* 0x000000080b097224 */ /* 0x000fe200078e02ff */
[----:B------:R-:W-:-:S03]  /*11160*/  IABS R11, R4 ;  /* 0x00000004000b7213 */ /* 0x000fc60000000000 */
[----:B------:R-:W-:-:S04]  /*11170*/  IMAD.HI.U32 R2, R3, R9, R2 ;  /* 0x0000000903027227 */ /* 0x000fc800078e0002 */
[----:B------:R-:W-:Y:S02]  /*11180*/  IMAD.MOV.U32 R9, RZ, RZ, R11 ;  /* 0x000000ffff097224 */ /* 0x000fe400078e000b */
[----:B------:R-:W-:Y:S02]  /*11190*/  IMAD.MOV R3, RZ, RZ, -R12 ;  /* 0x000000ffff037224 */ /* 0x000fe400078e0a0c */
        /* <DEDUP_REMOVED lines=8> */
[----:B------:R-:W-:Y:S01]  /*11220*/  ISETP.GE.AND P2, PT, R3, RZ, PT ;  /* 0x000000ff0300720c */ /* 0x000fe20003f46270 */
[----:B------:R-:W-:-:S06]  /*11230*/  IMAD.IADD R3, R4, 0x1, R6 ;  /* 0x0000000104037824 */ /* 0x000fcc00078e0206 */
[----:B------:R-:W-:-:S06]  /*11240*/  @P0 VIADD R2, R2, 0x1 ;  /* 0x0000000102020836 */ /* 0x000fcc0000000000 */
[----:B------:R-:W-:Y:S01]  /*11250*/  @!P2 IMAD.MOV R2, RZ, RZ, -R2 ;  /* 0x000000ffff02a224 */ /* 0x000fe200078e0a02 */
[----:B------:R-:W-:Y:S01]  /*11260*/  @!P1 LOP3.LUT R2, RZ, R7, RZ, 0x33, !PT ;  /* 0x00000007ff029212 */ /* 0x000fe200078e33ff */
[----:B------:R-:W-:-:S03]  /*11270*/  IMAD.MOV R7, RZ, RZ, -R7 ;  /* 0x000000ffff077224 */ /* 0x000fc600078e0a07 */
[----:B------:R-:W-:Y:S01]  /*11280*/  LOP3.LUT R17, RZ, R2, RZ, 0x33, !PT ;  /* 0x00000002ff117212 */ /* 0x000fe200078e33ff */
[----:B------:R-:W-:-:S04]  /*11290*/  IMAD R18, R2, R7, R3 ;  /* 0x0000000702127224 */ /* 0x000fc800078e0203 */
[----:B------:R-:W-:Y:S01]  /*112a0*/  IMAD.IADD R17, R0, 0x1, R17 ;  /* 0x0000000100117824 */ /* 0x000fe200078e0211 */
[----:B------:R-:W-:Y:S06]  /*112b0*/  BRA `(.L_x_1123) ;  /* 0x00000000000c7947 */ /* 0x000fec0003800000 */
.L_x_1118:
[----:B------:R-:W-:Y:S02]  /*112c0*/  IMAD.MOV.U32 R17, RZ, RZ, RZ ;  /* 0x000000ffff117224 */ /* 0x000fe400078e00ff */
[----:B------:R-:W-:Y:S02]  /*112d0*/  IMAD.U32 R16, RZ, RZ, UR6 ;  /* 0x00000006ff107e24 */ /* 0x000fe4000f8e00ff */
[----:B------:R-:W-:-:S07]  /*112e0*/  IMAD.MOV.U32 R18, RZ, RZ, RZ ;  /* 0x000000ffff127224 */ /* 0x000fce00078e00ff */
.L_x_1123:
[----:B------:R-:W-:-:S13]  /*112f0*/  ISETP.NE.AND P0, PT, R5, RZ, PT ;  /* 0x000000ff0500720c */ /* 0x000fda0003f05270 */
[----:B------:R-:W0:Y:S01]  /*11300*/  @!P0 S2R R3, SR_CgaCtaId ;  /* 0x0000000000038919 */ /* 0x000e220000008800 */
[----:B------:R-:W-:-:S04]  /*11310*/  @!P0 MOV R0, 0x400 ;  /* 0x0000040000008802 */ /* 0x000fc80000000f00 */
[----:B0-----:R-:W-:-:S05]  /*11320*/  @!P0 LEA R0, R3, R0, 0x18 ;  /* 0x0000000003008211 */ /* 0x001fca00078ec0ff */
[----:B------:R0:W-:Y:S01]  /*11330*/  @!P0 STS.128 [R0+0x168d0], R16 ;  /* 0x0168d01000008388 */ /* 0x0001e20000000c00 */
[----:B------:R-:W-:Y:S06]  /*11340*/  BAR.ARV 0x5, 0x200 ;  /* 0x0148000000007b1d */ /* 0x000fec0000002000 */
.L_x_1116:
[----:B------:R2:W-:Y:S01]  /*11350*/  STL [R1+0x24], RZ ;  /* 0x000024ff01007387 */ /* 0x0005e20000100800 */
[----:B------:R-:W-:Y:S01]  /*11360*/  ULDC UR4, c[0x0][0xc3c] ;  /* 0x00030f0000047ab9 */ /* 0x000fe20000000800 */
[----:B------:R-:W-:Y:S01]  /*11370*/  IMAD.MOV.U32 R26, RZ, RZ, 0x1 ;  /* 0x00000001ff1a7424 */ /* 0x000fe200078e00ff */
[----:B-1----:R-:W-:Y:S01]  /*11380*/  ISETP.GE.AND P0, PT, R19, UR4, PT ;  /* 0x0000000413007c0c */ /* 0x002fe2000bf06270 */
[----:B------:R-:W-:-:S12]  /*11390*/  IMAD.MOV.U32 R23, RZ, RZ, RZ ;  /* 0x000000ffff177224 */ /* 0x000fd800078e00ff */
[----:B--2---:R-:W-:Y:S05]  /*113a0*/  @P0 BRA `(.L_x_1124) ;  /* 0x0000004800a40947 */ /* 0x004fea0003800000 */
[----:B------:R-:W1:Y:S01]  /*113b0*/  S2R R5, SR_TID.X ;  /* 0x0000000000057919 */ /* 0x000e620000002100 */
[----:B------:R-:W2:Y:S01]  /*113c0*/  S2UR UR5, SR_CgaCtaId ;  /* 0x00000000000579c3 */ /* 0x000ea20000008800 */
[----:B------:R-:W-:Y:S01]  /*113d0*/  UMOV UR4, 0x400 ;  /* 0x0000040000047882 */ /* 0x000fe20000000000 */
[----:B------:R-:W-:Y:S01]  /*113e0*/  BSSY B8, `(.L_x_1124) ;  /* 0x00004a5000087945 */ /* 0x000fe20003800000 */
[----:B------:R3:W-:Y:S01]  /*113f0*/  STL [R1+0x24], RZ ;  /* 0x000024ff01007387 */ /* 0x0007e20000100800 */
[----:B------:R-:W-:Y:S01]  /*11400*/  IMAD.MOV.U32 R26, RZ, RZ, 0x1 ;  /* 0x00000001ff1a7424 */ /* 0x000fe200078e00ff */
[----:B------:R-:W-:Y:S01]  /*11410*/  ULDC UR37, c[0x0][0xc] ;  /* 0x0000030000257ab9 */ /* 0x000fe20000000800 */
[----:B------:R-:W-:Y:S01]  /*11420*/  IMAD.MOV.U32 R23, RZ, RZ, RZ ;  /* 0x000000ffff177224 */ /* 0x000fe200078e00ff */
[----:B------:R-:W-:Y:S01]  /*11430*/  ULDC.64 UR38, c[0x0][0x198] ;  /* 0x0000660000267ab9 */ /* 0x000fe20000000a00 */
[----:B--2---:R-:W-:-:S06]  /*11440*/  ULEA UR4, UR5, UR4, 0x18 ;  /* 0x0000000405047291 */ /* 0x004fcc000f8ec03f */
[----:B------:R-:W-:Y:S01]  /*11450*/  IMAD.U32 R22, RZ, RZ, UR4 ;  /* 0x00000004ff167e24 */ /* 0x000fe2000f8e00ff */
[C---:B-1----:R-:W-:Y:S01]  /*11460*/  LOP3.LUT R4, R5.reuse, 0x7f, RZ, 0xc0, !PT ;  /* 0x0000007f05047812 */ /* 0x042fe200078ec0ff */
[----:B0-----:R-:W-:-:S04]  /*11470*/  IMAD.SHL.U32 R0, R5, 0x8, RZ ;  /* 0x0000000805007824 */ /* 0x001fc800078e00ff */
[----:B------:R-:W-:Y:S01]  /*11480*/  IMAD.SHL.U32 R3, R4, 0x8, RZ ;  /* 0x0000000804037824 */ /* 0x000fe200078e00ff */
[----:B------:R-:W-:Y:S02]  /*11490*/  LOP3.LUT R2, R0, 0x1f8, RZ, 0xc0, !PT ;  /* 0x000001f800027812 */ /* 0x000fe400078ec0ff */
[----:B------:R-:W-:Y:S02]  /*114a0*/  SHF.R.U32.HI R4, RZ, 0x3, R4 ;  /* 0x00000003ff047819 */ /* 0x000fe40000011604 */
[----:B------:R-:W-:-:S04]  /*114b0*/  LOP3.LUT R2, R2, 0x38, R5, 0x78, !PT ;  /* 0x0000003802027812 */ /* 0x000fc800078e7805 */
[----:B------:R-:W-:Y:S01]  /*114c0*/  LOP3.LUT R3, R2, 0x200, R3, 0xf8, !PT ;  /* 0x0000020002037812 */ /* 0x000fe200078ef803 */
[----:B------:R-:W-:-:S04]  /*114d0*/  IMAD.SHL.U32 R2, R5, 0x10, RZ ;  /* 0x0000001005027824 */ /* 0x000fc800078e00ff */
[----:B------:R-:W-:Y:S01]  /*114e0*/  IMAD R0, R3, 0x2, R22 ;  /* 0x0000000203007824 */ /* 0x000fe200078e0216 */
[----:B------:R-:W-:-:S04]  /*114f0*/  LOP3.LUT R2, R4, 0x70, R2, 0xf8, !PT ;  /* 0x0000007004027812 */ /* 0x000fc800078ef802 */
[----:B------:R3:W-:Y:S03]  /*11500*/  STL [R1+0x4], R0 ;  /* 0x0000040001007387 */ /* 0x0007e60000100800 */
.L_x_1222:
[----:B------:R-:W-:Y:S05]  /*11510*/  YIELD ;  /* 0x0000000000007946 */ /* 0x000fea0003800000 */
[----:B------:R-:W-:Y:S01]  /*11520*/  ULDC.64 UR4, c[0x0][0xa28] ;  /* 0x00028a0000047ab9 */ /* 0x000fe20000000a00 */
[----:B---3--:R-:W-:Y:S01]  /*11530*/  IMAD.MOV.U32 R0, RZ, RZ, RZ ;  /* 0x000000ffff007224 */ /* 0x008fe200078e00ff */
[----:B------:R-:W-:Y:S01]  /*11540*/  ISETP.NE.U32.AND P0, PT, RZ, UR4, PT ;  /* 0x00000004ff007c0c */ /* 0x000fe2000bf05070 */
[----:B0-----:R-:W0:Y:S01]  /*11550*/  LDC.64 R4, c[0x0][0xa00] ;  /* 0x00028000ff047b82 */ /* 0x001e220000000a00 */
[----:B-1----:R-:W-:Y:S01]  /*11560*/  IMAD.MOV.U32 R8, RZ, RZ, RZ ;  /* 0x000000ffff087224 */ /* 0x002fe200078e00ff */
[----:B------:R-:W-:Y:S01]  /*11570*/  ULDC.64 UR6, c[0x0][0xa08] ;  /* 0x0002820000067ab9 */ /* 0x000fe20000000a00 */
[----:B------:R-:W-:Y:S01]  /*11580*/  ISETP.NE.AND.EX P0, PT, RZ, UR5, PT, P0 ;  /* 0x00000005ff007c0c */ /* 0x000fe2000bf05300 */
[----:B------:R-:W-:-:S12]  /*11590*/  ULDC.64 UR4, c[0x0][0xa18] ;  /* 0x0002860000047ab9 */ /* 0x000fd80000000a00 */
[----:B------:R-:W1:Y:S02]  /*115a0*/  @P0 LDC.64 R2, c[0x0][0xa28] ;  /* 0x00028a00ff020b82 */ /* 0x000e640000000a00 */
[----:B-1----:R-:W-:-:S05]  /*115b0*/  @P0 IMAD.WIDE R2, R19, 0x4, R2 ;  /* 0x0000000413020825 */ /* 0x002fca00078e0202 */
[----:B------:R1:W5:Y:S01]  /*115c0*/  @P0 LDG.E R0, desc[UR50][R2.64] ;  /* 0x0000003202000981 */ /* 0x000362000c1e1900 */
[----:B------:R-:W-:Y:S01]  /*115d0*/  ISETP.NE.U32.AND P0, PT, RZ, UR4, PT ;  /* 0x00000004ff007c0c */ /* 0x000fe2000bf05070 */
[----:B0-----:R-:W-:Y:S01]  /*115e0*/  IMAD.WIDE R4, R19, 0x4, R4 ;  /* 0x0000000413047825 */ /* 0x001fe200078e0204 */
[----:B------:R-:W-:Y:S02]  /*115f0*/  ISETP.NE.U32.AND P1, PT, RZ, UR6, PT ;  /* 0x00000006ff007c0c */ /* 0x000fe4000bf25070 */
[----:B------:R-:W-:Y:S01]  /*11600*/  ISETP.NE.AND.EX P2, PT, RZ, UR5, PT, P0 ;  /* 0x00000005ff007c0c */ /* 0x000fe2000bf45300 */
[----:B------:R-:W-:Y:S01]  /*11610*/  ULDC.64 UR4, c[0x0][0xa00] ;  /* 0x0002800000047ab9 */ /* 0x000fe20000000a00 */
[----:B------:R-:W-:Y:S01]  /*11620*/  ISETP.NE.AND.EX P1, PT, RZ, UR7, PT, P1 ;  /* 0x00000007ff007c0c */ /* 0x000fe2000bf25310 */
[----:B------:R-:W-:Y:S01]  /*11630*/  IMAD.MOV.U32 R27, RZ, RZ, RZ ;  /* 0x000000ffff1b7224 */ /* 0x000fe200078e00ff */
[----:B------:R-:W-:Y:S01]  /*11640*/  ISETP.NE.U32.AND P0, PT, RZ, UR4, PT ;  /* 0x00000004ff007c0c */ /* 0x000fe2000bf05070 */
[----:B-1----:R-:W0:Y:S03]  /*11650*/  LDC.64 R2, c[0x0][0xa08] ;  /* 0x00028200ff027b82 */ /* 0x002e260000000a00 */
[----:B------:R-:W-:-:S05]  /*11660*/  ISETP.NE.AND.EX P0, PT, RZ, UR5, PT, P0 ;  /* 0x00000005ff007c0c */ /* 0x000fca000bf05300 */
[----:B------:R-:W1:Y:S08]  /*11670*/  @P2 LDC.64 R6, c[0x0][0xa18] ;  /* 0x00028600ff062b82 */ /* 0x000e700000000a00 */
[----:B--2---:R-:W2:Y:S01]  /*11680*/  @P0 LDG.E R8, desc[UR50][R4.64] ;  /* 0x0000003204080981 */ /* 0x004ea2000c1e1900 */
[----:B------:R-:W-:Y:S01]  /*11690*/  ULDC UR4, c[0x0][0x288] ;  /* 0x0000a20000047ab9 */ /* 0x000fe20000000800 */
[----:B0-----:R-:W-:-:S05]  /*116a0*/  IMAD.WIDE R2, R19, 0x4, R2 ;  /* 0x0000000413027825 */ /* 0x001fca00078e0202 */
[----:B------:R0:W5:Y:S01]  /*116b0*/  @P1 LDG.E R27, desc[UR50][R2.64] ;  /* 0x00000032021b1981 */ /* 0x000162000c1e1900 */
[----:B-1----:R-:W-:-:S03]  /*116c0*/  @P2 IMAD.WIDE R6, R19, 0x4, R6 ;  /* 0x0000000413062825 */ /* 0x002fc600078e0206 */
[----:B--2---:R1:W-:Y:S02]  /*116d0*/  STL [R1+0x18], R8 ;  /* 0x0000180801007387 */ /* 0x0043e40000100800 */
[----:B-1----:R-:W-:Y:S01]  /*116e0*/  IMAD.U32 R8, RZ, RZ, UR4 ;  /* 0x00000004ff087e24 */ /* 0x002fe2000f8e00ff */
[----:B------:R-:W-:-:S05]  /*116f0*/  ULDC.64 UR4, c[0x0][0x418] ;  /* 0x0001060000047ab9 */ /* 0x000fca0000000a00 */
[----:B------:R-:W2:Y:S01]  /*11700*/  @P2 LDG.E R8, desc[UR50][R6.64] ;  /* 0x0000003206082981 */ /* 0x000ea2000c1e1900 */
[----:B------:R-:W-:-:S03]  /*11710*/  UISETP.NE.U32.AND UP0, UPT, UR4, URZ, UPT ;  /* 0x0000003f0400728c */ /* 0x000fc6000bf05070 */
[----:B------:R-:W-:Y:S01]  /*11720*/  ULDC UR4, c[0x0][0x424] ;  /* 0x0001090000047ab9 */ /* 0x000fe20000000800 */
[----:B------:R-:W-:-:S03]  /*11730*/  UISETP.NE.AND.EX UP0, UPT, UR5, URZ, UPT, UP0 ;  /* 0x0000003f0500728c */ /* 0x000fc6000bf05300 */
[----:B------:R-:W-:Y:S01]  /*11740*/  ULDC UR5, c[0x0][0x2f0] ;  /* 0x0000bc0000057ab9 */ /* 0x000fe20000000800 */
[----:B------:R-:W-:-:S04]  /*11750*/  USEL UR4, UR4, 0x1, UP0 ;  /* 0x0000000104047887 */ /* 0x000fc80008000000 */
[----:B------:R-:W-:-:S06]  /*11760*/  UIMAD UR4, UR4, UR5, URZ ;  /* 0x00000005040472a4 */ /* 0x000fcc000f8e023f */
[----:B------:R-:W-:Y:S01]  /*11770*/  IMAD.U32 R9, RZ, RZ, UR4 ;  /* 0x00000004ff097e24 */ /* 0x000fe2000f8e00ff */
[----:B--2---:R0:W-:Y:S01]  /*11780*/  STL [R1+0x10], R8 ;  /* 0x0000100801007387 */ /* 0x0041e20000100800 */
[----:B------:R-:W-:Y:S05]  /*11790*/  @P2 BRA `(.L_x_1125) ;  /* 0x0000000000142947 */ /* 0x000fea0003800000 */
[----:B------:R-:W-:Y:S05]  /*117a0*/  @!P0 BRA `(.L_x_1125) ;  /* 0x0000000000108947 */ /* 0x000fea0003800000 */
[----:B------:R-:W0:Y:S04]  /*117b0*/  LDG.E R7, desc[UR50][R4.64] ;  /* 0x0000003204077981 */ /* 0x000e28000c1e1900 */
[----:B------:R-:W0:Y:S02]  /*117c0*/  LDG.E R6, desc[UR50][R4.64+0x4] ;  /* 0x0000043204067981 */ /* 0x000e24000c1e1900 */
[----:B0-----:R-:W-:-:S05]  /*117d0*/  IMAD.IADD R8, R6, 0x1, -R7 ;  /* 0x0000000106087824 */ /* 0x001fca00078e0a07 */
[----:B------:R1:W-:Y:S02]  /*117e0*/  STL [R1+0x10], R8 ;  /* 0x0000100801007387 */ /* 0x0003e40000100800 */
.L_x_1125:
[----:B------:R-:W-:Y:S01]  /*117f0*/  ULDC.64 UR4, c[0x0][0xa20] ;  /* 0x0002880000047ab9 */ /* 0x000fe20000000a00 */
[----:B-----5:R-:W-:Y:S01]  /*11800*/  IMAD.IADD R27, R27, 0x1, R0 ;  /* 0x000000011b1b7824 */ /* 0x020fe200078e0200 */
[----:B------:R-:W-:-:S04]  /*11810*/  ISETP.NE.U32.AND P0, PT, RZ, UR4, PT ;  /* 0x00000004ff007c0c */ /* 0x000fc8000bf05070 */
[----:B------:R-:W-:-:S13]  /*11820*/  ISETP.NE.AND.EX P0, PT, RZ, UR5, PT, P0 ;  /* 0x00000005ff007c0c */ /* 0x000fda000bf05300 */
[----:B------:R-:W-:Y:S05]  /*11830*/  @!P0 BRA `(.L_x_1126) ;  /* 0x0000000000108947 */ /* 0x000fea0003800000 */
[----:B0-----:R-:W0:Y:S02]  /*11840*/  LDC.64 R2, c[0x0][0xa20] ;  /* 0x00028800ff027b82 */ /* 0x001e240000000a00 */
[----:B0-----:R-:W-:-:S05]  /*11850*/  IMAD.WIDE R2, R19, 0x4, R2 ;  /* 0x0000000413027825 */ /* 0x001fca00078e0202 */
[----:B------:R2:W5:Y:S01]  /*11860*/  LDG.E R9, desc[UR50][R2.64] ;  /* 0x0000003202097981 */ /* 0x000562000c1e1900 */
[----:B------:R-:W-:Y:S05]  /*11870*/  BRA `(.L_x_1127) ;  /* 0x0000000000107947 */ /* 0x000fea0003800000 */
.L_x_1126:
[----:B------:R-:W-:Y:S05]  /*11880*/  @!P1 BRA `(.L_x_1127) ;  /* 0x00000000000c9947 */ /* 0x000fea0003800000 */
[----:B------:R-:W2:Y:S04]  /*11890*/  LDG.E R4, desc[UR50][R2.64] ;  /* 0x0000003202047981 */ /* 0x000ea8000c1e1900 */
[----:B------:R-:W2:Y:S02]  /*118a0*/  LDG.E R9, desc[UR50][R2.64+0x4] ;  /* 0x0000043202097981 */ /* 0x000ea4000c1e1900 */
[----:B--2---:R-:W-:-:S07]  /*118b0*/  IMAD.IADD R9, R9, 0x1, -R4 ;  /* 0x0000000109097824 */ /* 0x004fce00078e0a04 */
.L_x_1127:
[----:B0-2---:R-:W0:Y:S01]  /*118c0*/  LDC R2, c[0x0][0x448] ;  /* 0x00011200ff027b82 */ /* 0x005e220000000800 */
[----:B------:R-:W-:Y:S02]  /*118d0*/  IMAD R6, R17, 0xc0, RZ ;  /* 0x000000c011067824 */ /* 0x000fe400078e02ff */
[----:B-----5:R-:W-:Y:S02]  /*118e0*/  IMAD.IADD R9, R9, 0x1, -R0 ;  /* 0x0000000109097824 */ /* 0x020fe400078e0a00 */
[----:B------:R-:W-:Y:S01]  /*118f0*/  VIADD R0, R6, 0xbf ;  /* 0x000000bf06007836 */ /* 0x000fe20000000000 */
[----:B------:R2:W-:Y:S01]  /*11900*/  STL [R1+0xc], R6 ;  /* 0x00000c0601007387 */ /* 0x0005e20000100800 */
[----:B0-----:R-:W-:Y:S02]  /*11910*/  ISETP.NE.AND P1, PT, R2, 0x1, PT ;  /* 0x000000010200780c */ /* 0x001fe40003f25270 */
[----:B------:R-:W0:Y:S11]  /*11920*/  LDC.64 R2, c[0x0][0x9e0] ;  /* 0x00027800ff027b82 */ /* 0x000e360000000a00 */
[----:B------:R-:W3:Y:S08]  /*11930*/  @P1 LDC R5, c[0x0][0x44c] ;  /* 0x00011300ff051b82 */ /* 0x000ef00000000800 */
[----:B------:R-:W4:Y:S01]  /*11940*/  @P1 LDC R4, c[0x0][0x450] ;  /* 0x00011400ff041b82 */ /* 0x000f220000000800 */
[----:B0-----:R-:W-:Y:S01]  /*11950*/  ISETP.GE.AND P2, PT, R3, 0x1, PT ;  /* 0x000000010300780c */ /* 0x001fe20003f46270 */
[----:B---3--:R-:W-:-:S05]  /*11960*/  @P1 IMAD.HI.U32 R5, R0, R5, RZ ;  /* 0x0000000500051227 */ /* 0x008fca00078e00ff */
[----:B----4-:R-:W-:Y:S02]  /*11970*/  @P1 SHF.R.U32.HI R0, RZ, R4, R5 ;  /* 0x00000004ff001219 */ /* 0x010fe40000011605 */
[----:B------:R-:W-:-:S05]  /*11980*/  IADD3 R5, R9, 0x1, -R8 ;  /* 0x0000000109057810 */ /* 0x000fca0007ffe808 */
[----:B------:R-:W-:-:S04]  /*11990*/  IMAD.IADD R7, R5, 0x1, R0 ;  /* 0x0000000105077824 */ /* 0x000fc800078e0200 */
[----:B------:R-:W-:Y:S01]  /*119a0*/  IMAD.IADD R2, R7, 0x1, R2 ;  /* 0x0000000107027824 */ /* 0x000fe200078e0202 */
[----:B--2---:R-:W-:Y:S06]  /*119b0*/  @!P2 BRA `(.L_x_1128) ;  /* 0x000000000048a947 */ /* 0x004fec0003800000 */
[C---:B------:R-:W-:Y:S01]  /*119c0*/  ISETP.GT.AND P0, PT, R7.reuse, RZ, PT ;  /* 0x000000ff0700720c */ /* 0x040fe20003f04270 */
[----:B------:R-:W-:Y:S01]  /*119d0*/  BSSY B0, `(.L_x_1129) ;  /* 0x000000e000007945 */ /* 0x000fe20003800000 */
[----:B------:R-:W-:-:S11]  /*119e0*/  VIADD R0, R7, 0xffffffff ;  /* 0xffffffff07007836 */ /* 0x000fd60000000000 */
[----:B------:R-:W-:Y:S05]  /*119f0*/  @P0 BRA `(.L_x_1130) ;  /* 0x00000000001c0947 */ /* 0x000fea0003800000 */
[----:B------:R-:W-:Y:S01]  /*11a00*/  ISETP.NE.AND P0, PT, R3, 0x1, PT ;  /* 0x000000010300780c */ /* 0x000fe20003f05270 */
[----:B------:R-:W-:-:S12]  /*11a10*/  IMAD.MOV R7, RZ, RZ, -R7 ;  /* 0x000000ffff077224 */ /* 0x000fd800078e0a07 */
[----:B------:R-:W0:Y:S02]  /*11a20*/  @P0 LDC.64 R4, c[0x0][0x9e8] ;  /* 0x00027a00ff040b82 */ /* 0x000e240000000a00 */
[----:B0-----:R-:W-:-:S05]  /*11a30*/  @P0 IMAD.HI.U32 R4, R7, R4, RZ ;  /* 0x0000000407040227 */ /* 0x001fca00078e00ff */
[----:B------:R-:W-:-:S04]  /*11a40*/  @P0 SHF.R.U32.HI R7, RZ, R5, R4 ;  /* 0x00000005ff070219 */ /* 0x000fc80000011604 */
[----:B------:R-:W-:Y:S01]  /*11a50*/  LOP3.LUT R0, RZ, R7, RZ, 0x33, !PT ;  /* 0x00000007ff007212 */ /* 0x000fe200078e33ff */
[----:B------:R-:W-:Y:S06]  /*11a60*/  BRA `(.L_x_1131) ;  /* 0x0000000000107947 */ /* 0x000fec0003800000 */
.L_x_1130:
[----:B------:R-:W-:-:S13]  /*11a70*/  ISETP.NE.AND P0, PT, R3, 0x1, PT ;  /* 0x000000010300780c */ /* 0x000fda0003f05270 */
[----:B------:R-:W0:Y:S02]  /*11a80*/  @P0 LDC.64 R4, c[0x0][0x9e8] ;  /* 0x00027a00ff040b82 */ /* 0x000e240000000a00 */
[----:B0-----:R-:W-:-:S05]  /*11a90*/  @P0 IMAD.HI.U32 R4, R0, R4, RZ ;  /* 0x0000000400040227 */ /* 0x001fca00078e00ff */
[----:B------:R-:W-:-:S07]  /*11aa0*/  @P0 SHF.R.U32.HI R0, RZ, R5, R4 ;  /* 0x00000005ff000219 */ /* 0x000fce0000011604 */
.L_x_1131:
[----:B------:R-:W-:Y:S05]  /*11ab0*/  BSYNC B0 ;  /* 0x0000000000007941 */ /* 0x000fea0003800000 */
.L_x_1129:
[----:B------:R-:W-:-:S05]  /*11ac0*/  IMAD R5, R0, R3, R3 ;  /* 0x0000000300057224 */ /* 0x000fca00078e0203 */
[----:B------:R-:W-:-:S07]  /*11ad0*/  VIMNMX R2, R2, R5, PT ;  /* 0x0000000502027248 */ /* 0x000fce0003fe0100 */
.L_x_1128:
[----:B------:R-:W0:Y:S01]  /*11ae0*/  @P1 LDC R4, c[0x0][0x44c] ;  /* 0x00011300ff041b82 */ /* 0x000e220000000800 */
[----:B------:R-:W-:Y:S01]  /*11af0*/  VIADD R2, R2, 0x7f ;  /* 0x0000007f02027836 */ /* 0x000fe20000000000 */
[----:B------:R-:W-:Y:S01]  /*11b00*/  ULDC UR4, c[0x0][0x9dc] ;  /* 0x0002770000047ab9 */ /* 0x000fe20000000800 */
[----:B------:R-:W-:-:S05]  /*11b10*/  IMAD.MOV.U32 R0, RZ, RZ, R6 ;  /* 0x000000ffff007224 */ /* 0x000fca00078e0006 */
[----:B------:R-:W2:Y:S01]  /*11b20*/  @P1 LDC R5, c[0x0][0x450] ;  /* 0x00011400ff051b82 */ /* 0x000ea20000000800 */
[----:B0-----:R-:W-:-:S05]  /*11b30*/  @P1 IMAD.HI.U32 R4, R6, R4, RZ ;  /* 0x0000000406041227 */ /* 0x001fca00078e00ff */
[----:B--2---:R-:W-:Y:S02]  /*11b40*/  @P1 SHF.R.U32.HI R0, RZ, R5, R4 ;  /* 0x00000005ff001219 */ /* 0x004fe40000011604 */
[----:B------:R-:W-:-:S04]  /*11b50*/  SHF.R.S32.HI R5, RZ, 0x1f, R2 ;  /* 0x0000001fff057819 */ /* 0x000fc80000011402 */
[----:B------:R-:W-:Y:S01]  /*11b60*/  LEA.HI R4, R5, R2, RZ, 0x7 ;  /* 0x0000000205047211 */ /* 0x000fe200078f38ff */
[----:B------:R-:W-:Y:S01]  /*11b70*/  VIADD R2, R9, 0x7f ;  /* 0x0000007f09027836 */ /* 0x000fe20000000000 */
[----:B------:R-:W-:Y:S02]  /*11b80*/  IADD3 R9, R0, R9, -R8 ;  /* 0x0000000900097210 */ /* 0x000fe40007ffe808 */
[----:B------:R-:W-:Y:S02]  /*11b90*/  SHF.R.S32.HI R4, RZ, 0x7, R4 ;  /* 0x00000007ff047819 */ /* 0x000fe40000011404 */
[----:B------:R-:W-:Y:S01]  /*11ba0*/  SHF.R.S32.HI R5, RZ, 0x1f, R2 ;  /* 0x0000001fff057819 */ /* 0x000fe20000011402 */
[----:B------:R-:W-:-:S03]  /*11bb0*/  VIADD R0, R9, -UR4 ;  /* 0x8000000409007c36 */ /* 0x000fc60008000000 */
[----:B------:R-:W-:-:S04]  /*11bc0*/  LEA.HI R5, R5, R2, RZ, 0x7 ;  /* 0x0000000205057211 */ /* 0x000fc800078f38ff */
[----:B------:R-:W-:-:S04]  /*11bd0*/  SHF.R.S32.HI R5, RZ, 0x7, R5 ;  /* 0x00000007ff057819 */ /* 0x000fc80000011405 */
[----:B------:R-:W-:-:S05]  /*11be0*/  VIMNMX R24, R5, R4, PT ;  /* 0x0000000405187248 */ /* 0x000fca0003fe0100 */
[----:B------:R0:W-:Y:S01]  /*11bf0*/  STL [R1+0x8], R24 ;  /* 0x0000081801007387 */ /* 0x0001e20000100800 */
[----:B------:R-:W-:Y:S05]  /*11c00*/  @!P2 BRA `(.L_x_1132) ;  /* 0x000000000044a947 */ /* 0x000fea0003800000 */
[----:B------:R-:W-:Y:S01]  /*11c10*/  ISETP.GT.AND P0, PT, R9, -0x1, PT ;  /* 0xffffffff0900780c */ /* 0x000fe20003f04270 */
[----:B------:R-:W-:-:S12]  /*11c20*/  BSSY B0, `(.L_x_1133) ;  /* 0x000000d000007945 */ /* 0x000fd80003800000 */
[----:B------:R-:W-:Y:S05]  /*11c30*/  @P0 BRA `(.L_x_1134) ;  /* 0x00000000001c0947 */ /* 0x000fea0003800000 */
[----:B------:R-:W-:Y:S02]  /*11c40*/  ISETP.NE.AND P0, PT, R3, 0x1, PT ;  /* 0x000000010300780c */ /* 0x000fe40003f05270 */
[----:B------:R-:W-:-:S11]  /*11c50*/  LOP3.LUT R9, RZ, R9, RZ, 0x33, !PT ;  /* 0x00000009ff097212 */ /* 0x000fd600078e33ff */
[----:B------:R-:W2:Y:S02]  /*11c60*/  @P0 LDC.64 R4, c[0x0][0x9e8] ;  /* 0x00027a00ff040b82 */ /* 0x000ea40000000a00 */
[----:B--2---:R-:W-:-:S05]  /*11c70*/  @P0 IMAD.HI.U32 R4, R9, R4, RZ ;  /* 0x0000000409040227 */ /* 0x004fca00078e00ff */
[----:B------:R-:W-:-:S04]  /*11c80*/  @P0 SHF.R.U32.HI R9, RZ, R5, R4 ;  /* 0x00000005ff090219 */ /* 0x000fc80000011604 */
[----:B------:R-:W-:Y:S01]  /*11c90*/  LOP3.LUT R9, RZ, R9, RZ, 0x33, !PT ;  /* 0x00000009ff097212 */ /* 0x000fe200078e33ff */
[----:B------:R-:W-:Y:S06]  /*11ca0*/  BRA `(.L_x_1135) ;  /* 0x0000000000107947 */ /* 0x000fec0003800000 */
.L_x_1134:
[----:B------:R-:W-:-:S13]  /*11cb0*/  ISETP.NE.AND P0, PT, R3, 0x1, PT ;  /* 0x000000010300780c */ /* 0x000fda0003f05270 */
[----:B------:R-:W2:Y:S02]  /*11cc0*/  @P0 LDC.64 R4, c[0x0][0x9e8] ;  /* 0x00027a00ff040b82 */ /* 0x000ea40000000a00 */
[----:B--2---:R-:W-:-:S05]  /*11cd0*/  @P0 IMAD.HI.U32 R4, R9, R4, RZ ;  /* 0x0000000409040227 */ /* 0x004fca00078e00ff */
[----:B------:R-:W-:-:S07]  /*11ce0*/  @P0 SHF.R.U32.HI R9, RZ, R5, R4 ;  /* 0x00000005ff090219 */ /* 0x000fce0000011604 */
.L_x_1135:
[----:B------:R-:W-:Y:S05]  /*11cf0*/  BSYNC B0 ;  /* 0x0000000000007941 */ /* 0x000fea0003800000 */
.L_x_1133:
[----:B------:R-:W-:-:S05]  /*11d00*/  IMAD R3, R9, R3, RZ ;  /* 0x0000000309037224 */ /* 0x000fca00078e02ff */
[----:B------:R-:W-:-:S07]  /*11d10*/  VIMNMX R0, R0, R3, !PT ;  /* 0x0000000300007248 */ /* 0x000fce0007fe0100 */
.L_x_1132:
[----:B------:R-:W-:Y:S01]  /*11d20*/  SHF.R.S32.HI R3, RZ, 0x1f, R0 ;  /* 0x0000001fff037819 */ /* 0x000fe20000011400 */
[----:B------:R-:W-:Y:S03]  /*11d30*/  BSSY B7, `(.L_x_1136) ;  /* 0x000034d000077945 */ /* 0x000fe60003800000 */
[----:B------:R-:W-:-:S04]  /*11d40*/  LEA.HI R3, R3, R0, RZ, 0x7 ;  /* 0x0000000003037211 */ /* 0x000fc800078f38ff */
[----:B------:R-:W-:-:S04]  /*11d50*/  SHF.R.S32.HI R3, RZ, 0x7, R3 ;  /* 0x00000007ff037819 */ /* 0x000fc80000011403 */
[----:B------:R-:W-:-:S04]  /*11d60*/  VIMNMX R29, RZ, R3, !PT ;  /* 0x00000003ff1d7248 */ /* 0x000fc80007fe0100 */
[----:B------:R-:W-:-:S13]  /*11d70*/  ISETP.GT.AND P0, PT, R24, R29, PT ;  /* 0x0000001d1800720c */ /* 0x000fda0003f04270 */
        /* <DEDUP_REMOVED lines=8> */
[----:B------:R-:W2:Y:S08]  /*11e00*/  FLO.U32 R0, UR4 ;  /* 0x0000000400007d00 */ /* 0x000eb000080e0000 */
[----:B------:R-:W3:Y:S01]  /*11e10*/  POPC R5, UR4 ;  /* 0x0000000400057d09 */ /* 0x000ee20008000000 */
[----:B--2---:R-:W-:-:S13]  /*11e20*/  ISETP.EQ.U32.AND P0, PT, R0, R7, PT ;  /* 0x000000070000720c */ /* 0x004fda0003f02070 */
[----:B---3--:R-:W2:Y:S01]  /*11e30*/  @P0 ATOMG.E.ADD.STRONG.GPU PT, R3, desc[UR50][R2.64], R5 ;  /* 0x00000005020309a8 */ /* 0x008ea200081ee1f2 */
[----:B------:R-:W3:Y:S02]  /*11e40*/  S2R R4, SR_LTMASK ;  /* 0x0000000000047919 */ /* 0x000ee40000003900 */
[----:B---3--:R-:W-:-:S04]  /*11e50*/  LOP3.LUT R4, R4, UR4, RZ, 0xc0, !PT ;  /* 0x0000000404047c12 */ /* 0x008fc8000f8ec0ff */
[----:B------:R-:W3:Y:S01]  /*11e60*/  POPC R7, R4 ;  /* 0x0000000400077309 */ /* 0x000ee20000000000 */
[----:B--2---:R-:W3:Y:S02]  /*11e70*/  SHFL.IDX PT, R0, R3, R0, 0x1f ;  /* 0x00001f0003007589 */ /* 0x004ee400000e0000 */
[----:B---3--:R-:W-:Y:S01]  /*11e80*/  IADD3 R16, R0, UR37, R7 ;  /* 0x0000002500107c10 */ /* 0x008fe2000fffe007 */
[----:B------:R-:W-:Y:S06]  /*11e90*/  BRA `(.L_x_1138) ;  /* 0x0000003000d87947 */ /* 0x000fec0003800000 */
.L_x_1137:
        /* <DEDUP_REMOVED lines=8> */
[----:B------:R-:W-:Y:S02]  /*11f20*/  IMAD.U32 R4, RZ, RZ, UR6 ;  /* 0x00000006ff047e24 */ /* 0x000fe4000f8e00ff */
[----:B------:R-:W2:Y:S01]  /*11f30*/  LDC.64 R2, c[0x4][R2] ;  /* 0x0100000002027b82 */ /* 0x000ea20000000a00 */
[----:B------:R-:W-:Y:S02]  /*11f40*/  IMAD.U32 R5, RZ, RZ, UR7 ;  /* 0x00000007ff057e24 */ /* 0x000fe4000f8e00ff */
[----:B------:R-:W-:Y:S02]  /*11f50*/  IMAD.U32 R6, RZ, RZ, UR8 ;  /* 0x00000008ff067e24 */ /* 0x000fe4000f8e00ff */
[----:B------:R-:W-:-:S02]  /*11f60*/  IMAD.U32 R7, RZ, RZ, UR9 ;  /* 0x00000009ff077e24 */ /* 0x000fc4000f8e00ff */
[----:B------:R-:W-:Y:S02]  /*11f70*/  IMAD.U32 R10, RZ, RZ, UR4 ;  /* 0x00000004ff0a7e24 */ /* 0x000fe4000f8e00ff */
[----:B------:R-:W-:Y:S02]  /*11f80*/  IMAD.U32 R11, RZ, RZ, UR5 ;  /* 0x00000005ff0b7e24 */ /* 0x000fe4000f8e00ff */
[----:B-1----:R-:W-:Y:S02]  /*11f90*/  IMAD.MOV.U32 R8, RZ, RZ, 0x70 ;  /* 0x00000070ff087424 */ /* 0x002fe400078e00ff */
[----:B------:R-:W-:Y:S02]  /*11fa0*/  IMAD.MOV.U32 R12, RZ, RZ, 0x1 ;  /* 0x00000001ff0c7424 */ /* 0x000fe400078e00ff */
[----:B------:R-:W-:-:S07]  /*11fb0*/  IMAD.MOV.U32 R13, RZ, RZ, RZ ;  /* 0x000000ffff0d7224 */ /* 0x000fce00078e00ff */
[----:B------:R-:W-:-:S07]  /*11fc0*/  LEPC R20, `(.L_x_1140) ;  /* 0x000000001014794e */ /* 0x000fce0000000000 */
[----:B0-2---:R-:W-:Y:S05]  /*11fd0*/  CALL.ABS.NOINC R2 ;  /* 0x0000000002007343 */ /* 0x005fea0003c00000 */
.L_x_1140:
[----:B------:R-:W-:Y:S05]  /*11fe0*/  BSYNC B6 ;  /* 0x0000000000067941 */ /* 0x000fea0003800000 */
.L_x_1139:
        /* <DEDUP_REMOVED lines=9> */
[----:B------:R-:W-:Y:S02]  /*12080*/  IMAD.U32 R4, RZ, RZ, UR6 ;  /* 0x00000006ff047e24 */ /* 0x000fe4000f8e00ff */
[----:B------:R-:W-:Y:S02]  /*12090*/  IMAD.U32 R5, RZ, RZ, UR7 ;  /* 0x00000007ff057e24 */ /* 0x000fe4000f8e00ff */
[----:B------:R-:W-:Y:S02]  /*120a0*/  IMAD.U32 R6, RZ, RZ, UR8 ;  /* 0x00000008ff067e24 */ /* 0x000fe4000f8e00ff */
[----:B------:R-:W-:-:S02]  /*120b0*/  IMAD.U32 R7, RZ, RZ, UR9 ;  /* 0x00000009ff077e24 */ /* 0x000fc4000f8e00ff */
[----:B------:R-:W-:Y:S02]  /*120c0*/  IMAD.U32 R10, RZ, RZ, UR4 ;  /* 0x00000004ff0a7e24 */ /* 0x000fe4000f8e00ff */
[----:B------:R-:W-:Y:S02]  /*120d0*/  IMAD.U32 R11, RZ, RZ, UR5 ;  /* 0x00000005ff0b7e24 */ /* 0x000fe4000f8e00ff */
[----:B-1----:R-:W-:Y:S02]  /*120e0*/  IMAD.MOV.U32 R8, RZ, RZ, 0x70 ;  /* 0x00000070ff087424 */ /* 0x002fe400078e00ff */
[----:B------:R-:W-:Y:S02]  /*120f0*/  IMAD.MOV.U32 R12, RZ, RZ, 0x1 ;  /* 0x00000001ff0c7424 */ /* 0x000fe400078e00ff */
[----:B--2---:R-:W-:-:S07]  /*12100*/  IMAD.MOV.U32 R13, RZ, RZ, RZ ;  /* 0x000000ffff0d7224 */ /* 0x004fce00078e00ff */
[----:B------:R-:W-:-:S07]  /*12110*/  LEPC R20, `(.L_x_1143) ;  /* 0x000000001014794e */ /* 0x000fce0000000000 */
[----:B0--3--:R-:W-:Y:S05]  /*12120*/  CALL.ABS.NOINC R2 ;  /* 0x0000000002007343 */ /* 0x009fea0003c00000 */
.L_x_1143:
[----:B------:R0:W1:Y:S01]  /*12130*/  LDC.64 R2, c[0x4][R17] ;  /* 0x0100000011027b82 */ /* 0x0000620000000a00 */
[----:B------:R-:W-:Y:S01]  /*12140*/  ULDC.64 UR6, c[0x4][0xa8] ;  /* 0x01002a0000067ab9 */ /* 0x000fe20000000a00 */
[----:B------:R-:W-:Y:S01]  /*12150*/  ULDC.64 UR8, c[0x4][0xb0] ;  /* 0x01002c0000087ab9 */ /* 0x000fe20000000a00 */
[----:B------:R-:W-:Y:S01]  /*12160*/  ULDC.64 UR4, c[0x4][0x18] ;  /* 0x0100060000047ab9 */ /* 0x000fe20000000a00 */
        /* <DEDUP_REMOVED lines=11> */
.L_x_1142:
[----:B------:R-:W-:Y:S05]  /*12220*/  BSYNC B6 ;  /* 0x0000000000067941 */ /* 0x000fea0003800000 */
.L_x_1141:
[----:B------:R-:W-:Y:S01]  /*12230*/  ULDC.64 UR4, c[0x0][0x9f8] ;  /* 0x00027e0000047ab9 */ /* 0x000fe20000000a00 */
[----:B------:R-:W-:Y:S01]  /*12240*/  IMAD.MOV.U32 R25, RZ, RZ, R19 ;  /* 0x000000ffff197224 */ /* 0x000fe200078e0013 */
[----:B------:R-:W-:-:S04]  /*12250*/  ISETP.NE.U32.AND P0, PT, RZ, UR4, PT ;  /* 0x00000004ff007c0c */ /* 0x000fc8000bf05070 */
[----:B------:R-:W-:Y:S01]  /*12260*/  ISETP.NE.AND.EX P0, PT, RZ, UR5, PT, P0 ;  /* 0x00000005ff007c0c */ /* 0x000fe2000bf05300 */
[----:B------:R-:W-:-:S12]  /*12270*/  ULDC.64 UR4, c[0x0][0xa08] ;  /* 0x0002820000047ab9 */ /* 0x000fd80000000a00 */
[----:B------:R-:W2:Y:S02]  /*12280*/  @P0 LDC.64 R2, c[0x0][0x9f8] ;  /* 0x00027e00ff020b82 */ /* 0x000ea40000000a00 */
[----:B--2---:R-:W-:-:S05]  /*12290*/  @P0 IMAD.WIDE R2, R19, 0x4, R2 ;  /* 0x0000000413020825 */ /* 0x004fca00078e0202 */
[----:B------:R2:W3:Y:S01]  /*122a0*/  @P0 LDG.E R25, desc[UR50][R2.64] ;  /* 0x0000003202190981 */ /* 0x0004e2000c1e1900 */
[----:B0-----:R-:W-:Y:S01]  /*122b0*/  VIADD R24, R24, 0xffffffff ;  /* 0xffffffff18187836 */ /* 0x001fe20000000000 */
[----:B--2---:R-:W0:Y:S02]  /*122c0*/  LDC.64 R2, c[0x0][0x418] ;  /* 0x00010600ff027b82 */ /* 0x004e240000000a00 */
[----:B0-----:R-:W-:Y:S01]  /*122d0*/  LOP3.LUT P0, RZ, R2, UR4, RZ, 0xfc, !PT ;  /* 0x0000000402ff7c12 */ /* 0x001fe2000f80fcff */
[----:B------:R-:W-:-:S03]  /*122e0*/  UMOV UR4, 0xffffffff ;  /* 0xffffffff00047882 */ /* 0x000fc60000000000 */
[----:B------:R-:W-:Y:S02]  /*122f0*/  LOP3.LUT P0, RZ, R3, UR5, RZ, 0xfc, P0 ;  /* 0x0000000503ff7c12 */ /* 0x000fe4000800fcff */
[----:B---3--:R-:W-:Y:S02]  /*12300*/  SHF.R.S32.HI R28, RZ, 0x1f, R25 ;  /* 0x0000001fff1c7819 */ /* 0x008fe40000011419 */
[----:B------:R-:W-:Y:S01]  /*12310*/  SEL R17, R25, RZ, !P0 ;  /* 0x000000ff19117207 */ /* 0x000fe20004000000 */
[----:B------:R-:W-:Y:S08]  /*12320*/  BRA.DIV UR4, `(.L_x_1144) ;  /* 0x0000004204807947 */ /* 0x000ff0000b800000 */
[----:B------:R-:W0:Y:S02]  /*12330*/  S2R R0, SR_TID.X ;  /* 0x0000000000007919 */ /* 0x000e240000002100 */
[----:B0-----:R-:W-:-:S04]  /*12340*/  SHF.R.U32.HI R0, RZ, 0x5, R0 ;  /* 0x00000005ff007819 */ /* 0x001fc80000011600 */
[----:B------:R-:W-:-:S05]  /*12350*/  LOP3.LUT R0, R0, 0x3, RZ, 0xc0, !PT ;  /* 0x0000000300007812 */ /* 0x000fca00078ec0ff */
[----:B------:R0:W2:Y:S02]  /*12360*/  SHFL.IDX PT, R14, R0, RZ, 0x1f ;  /* 0x00001fff000e7589 */ /* 0x0000a400000e0000 */
.L_x_1238:
[----:B0-----:R-:W3:Y:S01]  /*12370*/  LDL.LU R0, [R1] ;  /* 0x0000000001007983 */ /* 0x001ee20000300800 */
[----:B------:R-:W-:Y:S02]  /*12380*/  PLOP3.LUT P1, PT, PT, PT, PT, 0x8, 0x0 ;  /* 0x000000000000781c */ /* 0x000fe40003f2e170 */
[----:B--2---:R-:W-:Y:S02]  /*12390*/  ISETP.NE.AND P0, PT, R14, RZ, PT ;  /* 0x000000ff0e00720c */ /* 0x004fe40003f05270 */
[----:B---3--:R-:W-:-:S09]  /*123a0*/  LOP3.LUT R0, R0, 0xfffffffe, RZ, 0xc0, !PT ;  /* 0xfffffffe00007812 */ /* 0x008fd200078ec0ff */
[----:B------:R-:W-:-:S05]  /*123b0*/  @P1 LOP3.LUT R0, R0, 0x1, RZ, 0xfc, !PT ;  /* 0x0000000100001812 */ /* 0x000fca00078efcff */
[----:B------:R0:W-:Y:S01]  /*123c0*/  STL [R1], R0 ;  /* 0x0000000001007387 */ /* 0x0001e20000100800 */
[----:B------:R-:W-:Y:S05]  /*123d0*/  @P0 BRA `(.L_x_1145) ;  /* 0x0000000000f40947 */ /* 0x000fea0003800000 */
[----:B------:R-:W-:-:S03]  /*123e0*/  UMOV UR4, 0xffffffff ;  /* 0xffffffff00047882 */ /* 0x000fc60000000000 */
[----:B------:R-:W-:Y:S05]  /*123f0*/  BRA.DIV UR4, `(.L_x_1146) ;  /* 0x0000004204807947 */ /* 0x000fea000b800000 */
[----:B------:R-:W-:-:S13]  /*12400*/  ELECT P6, URZ, PT ;  /* 0x00000000003f782f */ /* 0x000fda00038c0000 */
.L_x_1241:
[----:B------:R-:W-:Y:S05]  /*12410*/  @!P6 BRA `(.L_x_1145) ;  /* 0x0000000000e4e947 */ /* 0x000fea0003800000 */
[----:B------:R-:W-:-:S04]  /*12420*/  ISETP.NE.U32.AND P0, PT, R2, RZ, PT ;  /* 0x000000ff0200720c */ /* 0x000fc80003f05070 */
[----:B------:R-:W-:-:S13]  /*12430*/  ISETP.NE.AND.EX P0, PT, R3, RZ, PT, P0 ;  /* 0x000000ff0300720c */ /* 0x000fda0003f05300 */
[----:B------:R-:W-:Y:S05]  /*12440*/  @!P0 BRA `(.L_x_1147) ;  /* 0x0000000000448947 */ /* 0x000fea0003800000 */
[----:B0-----:R-:W0:Y:S01]  /*12450*/  LDC R0, c[0x0][0x43c] ;  /* 0x00010f00ff007b82 */ /* 0x001e220000000800 */
        /* <DEDUP_REMOVED lines=9> */
[----:B------:R-:W-:Y:S02]  /*124f0*/  IMAD R0, R28, UR4, RZ ;  /* 0x000000041c007c24 */ /* 0x000fe4000f8e02ff */
[----:B------:R-:W-:-:S04]  /*12500*/  IMAD.WIDE.U32 R4, R25, UR4, R4 ;  /* 0x0000000419047c25 */ /* 0x000fc8000f8e0004 */
[----:B------:R-:W-:Y:S01]  /*12510*/  IMAD R0, R25, UR5, R0 ;  /* 0x0000000519007c24 */ /* 0x000fe2000f8e0200 */
[----:B------:R-:W-:-:S03]  /*12520*/  LEA R2, P0, R4, R2, 0x2 ;  /* 0x0000000204027211 */ /* 0x000fc600078010ff */
[----:B------:R-:W-:-:S05]  /*12530*/  IMAD.IADD R0, R5, 0x1, R0 ;  /* 0x0000000105007824 */ /* 0x000fca00078e0200 */
[----:B------:R-:W-:-:S05]  /*12540*/  LEA.HI.X R3, R4, R3, R0, 0x2, P0 ;  /* 0x0000000304037211 */ /* 0x000fca00000f1400 */
[----:B------:R2:W5:Y:S02]  /*12550*/  LDG.E R17, desc[UR50][R2.64] ;  /* 0x0000003202117981 */ /* 0x000564000c1e1900 */
.L_x_1147:
[----:B0-----:R-:W0:Y:S01]  /*12560*/  S2R R0, SR_TID.X ;  /* 0x0000000000007919 */ /* 0x001e220000002100 */
[----:B--2---:R-:W-:Y:S01]  /*12570*/  IMAD R3, R23, 0x8, R22 ;  /* 0x0000000817037824 */ /* 0x004fe200078e0216 */
[----:B0-----:R-:W-:Y:S02]  /*12580*/  LOP3.LUT R2, R0, 0x7f, RZ, 0xc0, !PT ;  /* 0x0000007f00027812 */ /* 0x001fe400078ec0ff */
[----:B------:R-:W-:Y:S02]  /*12590*/  SHF.L.U32 R0, R26, 0x1f, RZ ;  /* 0x0000001f1a007819 */ /* 0x000fe400000006ff */
[----:B------:R-:W-:Y:S02]  /*125a0*/  ISETP.NE.AND P1, PT, R2, RZ, PT ;  /* 0x000000ff0200720c */ /* 0x000fe40003f25270 */
[----:B------:R-:W0:Y:S02]  /*125b0*/  SYNCS.PHASECHK.TRANS64.TRYWAIT P0, [R3+URZ+0x16840], R0 ;  /* 0x01684000030075a7 */ /* 0x000e24000800017f */
[----:B0-----:R-:W-:Y:S09]  /*125c0*/  @!P0 BRA `(.L_x_1148) ;  /* 0x00000040002c8947 */ /* 0x001ff20003800000 */
.L_x_1242:
[----:B------:R-:W-:Y:S05]  /*125d0*/  @P1 BRA `(.L_x_1149) ;  /* 0x00000000001c1947 */ /* 0x000fea0003800000 */
[----:B------:R-:W2:Y:S01]  /*125e0*/  S2R R2, SR_TID.X ;  /* 0x0000000000027919 */ /* 0x000ea20000002100 */
[----:B0-----:R-:W-:-:S04]  /*125f0*/  IMAD.MOV.U32 R0, RZ, RZ, 0x4000 ;  /* 0x00004000ff007424 */ /* 0x001fc800078e00ff */
[----:B------:R3:W-:Y:S01]  /*12600*/  SYNCS.ARRIVE.TRANS64 RZ, [R3+URZ+0x16830], R0 ;  /* 0x0168300003ff79a7 */ /* 0x0007e2000800003f */
[----:B--2---:R-:W-:-:S04]  /*12610*/  LOP3.LUT R2, R2, 0x1f, RZ, 0xc0, !PT ;  /* 0x0000001f02027812 */ /* 0x004fc800078ec0ff */
[----:B------:R-:W-:-:S13]  /*12620*/  ISETP.NE.AND P0, PT, R2, RZ, PT ;  /* 0x000000ff0200720c */ /* 0x000fda0003f05270 */
[----:B---3--:R-:W-:Y:S05]  /*12630*/  @!P0 BRA `(.L_x_1149) ;  /* 0x0000000000048947 */ /* 0x008fea0003800000 */
[----:B------:R-:W-:Y:S01]  /*12640*/  BPT.TRAP 0x1 ;  /* 0x000000040000795c */ /* 0x000fe20000300000 */
.L_x_1149:
[----:B------:R-:W2:Y:S01]  /*12650*/  LDL.LU R2, [R1] ;  /* 0x0000000001027983 */ /* 0x000ea20000300800 */
[----:B0-----:R-:W-:Y:S01]  /*12660*/  IMAD R0, R23, 0x4000, R22 ;  /* 0x0000400017007824 */ /* 0x001fe200078e0216 */
        /* <DEDUP_REMOVED lines=8> */
[----:B------:R-:W-:-:S02]  /*126f0*/  PLOP3.LUT P0, PT, PT, PT, PT, 0x80, 0x0 ;  /* 0x000000000000781c */ /* 0x000fc40003f0f070 */
[----:B------:R-:W-:Y:S02]  /*12700*/  R2UR UR12, R18 ;  /* 0x00000000120c72ca */ /* 0x000fe400000e0000 */
[----:B-----5:R-:W-:Y:S01]  /*12710*/  R2UR UR13, R17 ;  /* 0x00000000110d72ca */ /* 0x020fe200000e0000 */
[----:B------:R-:W-:-:S04]  /*12720*/  UIADD3 UR9, UR9, 0x16830, URZ ;  /* 0x0001683009097890 */ /* 0x000fc8000fffe03f */
[----:B------:R-:W-:Y:S02]  /*12730*/  ULEA UR11, UR11, UR4, 0x7 ;  /* 0x000000040b0b7291 */ /* 0x000fe4000f8e383f */
[----:B------:R-:W-:Y:S01]  /*12740*/  UIADD3 UR8, UR8, 0xe400, URZ ;  /* 0x0000e40008087890 */ /* 0x000fe2000fffe03f */
[----:B------:R-:W-:-:S08]  /*12750*/  UMOV UR4, 0x0 ;  /* 0x0000000000047882 */ /* 0x000fd00000000000 */
[----:B------:R3:W-:Y:S01]  /*12760*/  UTMALDG.4D [UR8], [UR6], desc[UR4] ;  /* 0x00000408060075b4 */ /* 0x0007e20008019000 */
[----:B--2---:R-:W-:-:S04]  /*12770*/  LOP3.LUT R2, R2, 0xfffffffe, RZ, 0xc0, !PT ;  /* 0xfffffffe02027812 */ /* 0x004fc800078ec0ff */
[----:B------:R-:W-:-:S05]  /*12780*/  @P0 LOP3.LUT R2, R2, 0x1, RZ, 0xfc, !PT ;  /* 0x0000000102020812 */ /* 0x000fca00078efcff */
[----:B------:R3:W-:Y:S01]  /*12790*/  STL [R1], R2 ;  /* 0x0000000201007387 */ /* 0x0007e20000100800 */
[----:B------:R-:W-:Y:S01]  /*127a0*/  NOP ;  /* 0x0000000000007918 */ /* 0x000fe20000000000 */
.L_x_1145:
[----:B------:R-:W0:Y:S01]  /*127b0*/  LDL.LU R3, [R1+0x18] ;  /* 0x0000180001037983 */ /* 0x000e220000300800 */
[----:B------:R-:W-:Y:S05]  /*127c0*/  WARPSYNC.ALL ;  /* 0x0000000000007948 */ /* 0x000fea0003800000 */
[----:B---3--:R-:W-:Y:S01]  /*127d0*/  ULDC.64 UR4, c[0x0][0x298] ;  /* 0x0000a60000047ab9 */ /* 0x008fe20000000a00 */
[----:B------:R-:W-:Y:S01]  /*127e0*/  VIADD R2, R22, 0x8400 ;  /* 0x0000840016027836 */ /* 0x000fe20000000000 */
[----:B------:R-:W-:Y:S01]  /*127f0*/  ULDC.64 UR6, c[0x0][0xa00] ;  /* 0x0002800000067ab9 */ /* 0x000fe20000000a00 */
[----:B------:R-:W-:Y:S01]  /*12800*/  BSSY B6, `(.L_x_1150) ;  /* 0x0000024000067945 */ /* 0x000fe20003800000 */
[----:B------:R-:W-:Y:S01]  /*12810*/  BAR.SYNC.DEFER_BLOCKING 0x8, 0x200 ;  /* 0x0208000000007b1d */ /* 0x000fe20000010000 */
[----:B------:R-:W-:-:S02]  /*12820*/  ISETP.NE.U32.AND P0, PT, RZ, UR6, PT ;  /* 0x00000006ff007c0c */ /* 0x000fc4000bf05070 */
[----:B------:R-:W-:Y:S02]  /*12830*/  LOP3.LUT P1, RZ, R2, 0x3ff, RZ, 0xc0, !PT ;  /* 0x000003ff02ff7812 */ /* 0x000fe4000782c0ff */
[----:B------:R-:W-:Y:S02]  /*12840*/  ISETP.NE.AND.EX P0, PT, RZ, UR7, PT, P0 ;  /* 0x00000007ff007c0c */ /* 0x000fe4000bf05300 */
[----:B0-----:R-:W-:Y:S01]  /*12850*/  SHF.R.S32.HI R0, RZ, 0x1f, R3 ;  /* 0x0000001fff007819 */ /* 0x001fe20000011403 */
[----:B------:R-:W-:-:S04]  /*12860*/  IMAD.WIDE.U32 R4, R3, UR4, RZ ;  /* 0x0000000403047c25 */ /* 0x000fc8000f8e00ff */
[----:B------:R-:W-:Y:S01]  /*12870*/  IMAD R0, R0, UR4, RZ ;  /* 0x0000000400007c24 */ /* 0x000fe2000f8e02ff */
[----:B------:R0:W-:Y:S03]  /*12880*/  STL.64 [R1+0x18], R4 ;  /* 0x0000180401007387 */ /* 0x0001e60000100a00 */
[----:B------:R-:W-:Y:S01]  /*12890*/  IMAD R2, R3, UR5, R0 ;  /* 0x0000000503027c24 */ /* 0x000fe2000f8e0200 */
[----:B------:R-:W-:-:S04]  /*128a0*/  SHF.R.S32.HI R0, RZ, 0x1f, R19 ;  /* 0x0000001fff007819 */ /* 0x000fc80000011413 */
[----:B------:R-:W-:Y:S02]  /*128b0*/  SEL R3, R0, RZ, !P0 ;  /* 0x000000ff00037207 */ /* 0x000fe40004000000 */
[----:B------:R-:W-:Y:S01]  /*128c0*/  SEL R0, R19, RZ, !P0 ;  /* 0x000000ff13007207 */ /* 0x000fe20004000000 */
[----:B0-----:R-:W-:Y:S01]  /*128d0*/  IMAD.IADD R4, R5, 0x1, R2 ;  /* 0x0000000105047824 */ /* 0x001fe200078e0202 */
[----:B------:R-:W-:-:S04]  /*128e0*/  SHF.R.S32.HI R2, RZ, 0x1f, R18 ;  /* 0x0000001fff027819 */ /* 0x000fc80000011412 */
[----:B------:R0:W-:Y:S04]  /*128f0*/  STL [R1+0x28], R4 ;  /* 0x0000280401007387 */ /* 0x0001e80000100800 */
[----:B------:R0:W-:Y:S04]  /*12900*/  STL [R1+0x30], R3 ;  /* 0x0000300301007387 */ /* 0x0001e80000100800 */
[----:B------:R0:W-:Y:S04]  /*12910*/  STL [R1+0x20], R0 ;  /* 0x0000200001007387 */ /* 0x0001e80000100800 */
[----:B------:R0:W-:Y:S01]  /*12920*/  STL [R1+0x2c], R2 ;  /* 0x00002c0201007387 */ /* 0x0001e20000100800 */
[----:B------:R-:W-:Y:S05]  /*12930*/  @!P1 BRA `(.L_x_1151) ;  /* 0x0000000000409947 */ /* 0x000fea0003800000 */
[----:B0-----:R-:W-:Y:S01]  /*12940*/  MOV R2, 0x0 ;  /* 0x0000000000027802 */ /* 0x001fe20000000f00 */
[----:B------:R-:W-:Y:S01]  /*12950*/  ULDC.64 UR6, c[0x4][0xa8] ;  /* 0x01002a0000067ab9 */ /* 0x000fe20000000a00 */
[----:B------:R-:W-:Y:S01]  /*12960*/  ULDC.64 UR8, c[0x4][0xb0] ;  /* 0x01002c0000087ab9 */ /* 0x000fe20000000a00 */
[----:B------:R-:W-:Y:S01]  /*12970*/  ULDC.64 UR4, c[0x4][0x20] ;  /* 0x0100080000047ab9 */ /* 0x000fe20000000a00 */
[----:B------:R-:W-:Y:S02]  /*12980*/  IMAD.U32 R4, RZ, RZ, UR6 ;  /* 0x00000006ff047e24 */ /* 0x000fe4000f8e00ff */
[----:B------:R-:W0:Y:S01]  /*12990*/  LDC.64 R2, c[0x4][R2] ;  /* 0x0100000002027b82 */ /* 0x000e220000000a00 */
        /* <DEDUP_REMOVED lines=9> */
[----:B0-----:R-:W-:Y:S05]  /*12a30*/  CALL.ABS.NOINC R2 ;  /* 0x0000000002007343 */ /* 0x001fea0003c00000 */
.L_x_1151:
[----:B------:R-:W-:Y:S05]  /*12a40*/  BSYNC B6 ;  /* 0x0000000000067941 */ /* 0x000fea0003800000 */
.L_x_1150:
[----:B0-----:R-:W2:Y:S01]  /*12a50*/  LDL.LU R0, [R1+0x28] ;  /* 0x0000280001007983 */ /* 0x001ea20000300800 */
[----:B------:R-:W0:Y:S01]  /*12a60*/  LDC R9, c[0x0][0x448] ;  /* 0x00011200ff097b82 */ /* 0x000e220000000800 */
[----:B------:R-:W-:Y:S01]  /*12a70*/  ULDC.64 UR4, c[0x0][0x2d8] ;  /* 0x0000b60000047ab9 */ /* 0x000fe20000000a00 */
[----:B------:R-:W-:Y:S01]  /*12a80*/  ULDC.64 UR6, c[0x0][0x2c8] ;  /* 0x0000b20000067ab9 */ /* 0x000fe20000000a00 */
[----:B------:R-:W2:Y:S01]  /*12a90*/  LDL.LU.64 R2, [R1+0x18] ;  /* 0x0000180001027983 */ /* 0x000ea20000300a00 */
[----:B------:R-:W-:-:S03]  /*12aa0*/  ULDC.64 UR8, c[0x0][0x280] ;  /* 0x0000a00000087ab9 */ /* 0x000fc60000000a00 */
[----:B------:R-:W3:Y:S04]  /*12ab0*/  LDL.LU R20, [R1+0x2c] ;  /* 0x00002c0001147983 */ /* 0x000ee80000300800 */
[----:B------:R-:W4:Y:S04]  /*12ac0*/  LDL.LU R21, [R1+0x30] ;  /* 0x0000300001157983 */ /* 0x000f280000300800 */
[----:B------:R-:W4:Y:S04]  /*12ad0*/  LDL.LU R4, [R1+0x20] ;  /* 0x0000200001047983 */ /* 0x000f280000300800 */
[----:B------:R-:W4:Y:S04]  /*12ae0*/  LDL R12, [R1+0xc] ;  /* 0x00000c00010c7983 */ /* 0x000f280000100800 */
[----:B------:R0:W5:Y:S02]  /*12af0*/  LDL R10, [R1+0x4] ;  /* 0x00000400010a7983 */ /* 0x0001640000100800 */
[----:B0-----:R-:W-:-:S13]  /*12b00*/  ISETP.NE.AND P1, PT, R9, 0x1, PT ;  /* 0x000000010900780c */ /* 0x001fda0003f25270 */
[----:B------:R-:W0:Y:S08]  /*12b10*/  @P1 LDC R5, c[0x0][0x450] ;  /* 0x00011400ff051b82 */ /* 0x000e300000000800 */
[----:B-1----:R-:W1:Y:S01]  /*12b20*/  @P1 LDC R8, c[0x0][0x44c] ;  /* 0x00011300ff081b82 */ /* 0x002e620000000800 */
[----:B------:R-:W1:Y:S01]  /*12b30*/  S2R R11, SR_TID.X ;  /* 0x00000000000b7919 */ /* 0x000e620000002100 */
        /* <DEDUP_REMOVED lines=12> */
[----:B------:R-:W4:Y:S01]  /*12c00*/  @P1 LDC R4, c[0x0][0x44c] ;  /* 0x00011300ff041b82 */ /* 0x000f220000000800 */
[----:B--2---:R-:W-:-:S04]  /*12c10*/  LOP3.LUT R20, R20, 0x7f, RZ, 0xc0, !PT ;  /* 0x0000007f14147812 */ /* 0x004fc800078ec0ff */
[----:B------:R-:W-:Y:S01]  /*12c20*/  SHF.R.U32.HI R20, RZ, 0x3, R20 ;  /* 0x00000003ff147819 */ /* 0x000fe20000011614 */
[----:B---3--:R-:W-:-:S05]  /*12c30*/  IMAD.SHL.U32 R6, R21, 0x10, RZ ;  /* 0x0000001015067824 */ /* 0x008fca00078e00ff */
[----:B------:R-:W-:Y:S01]  /*12c40*/  LOP3.LUT R6, R20, 0x70, R6, 0xf8, !PT ;  /* 0x0000007014067812 */ /* 0x000fe200078ef806 */
[----:B------:R-:W-:-:S04]  /*12c50*/  IMAD.IADD R3, R3, 0x1, R0 ;  /* 0x0000000103037824 */ /* 0x000fc800078e0200 */
[----:B------:R-:W-:-:S04]  /*12c60*/  IMAD.IADD R6, R6, 0x1, R12 ;  /* 0x0000000106067824 */ /* 0x000fc800078e020c */
[----:B----4-:R-:W-:-:S04]  /*12c70*/  @P1 IMAD.HI.U32 R0, R6, R4, RZ ;  /* 0x0000000406001227 */ /* 0x010fc800078e00ff */
[----:B------:R-:W-:Y:S01]  /*12c80*/  IMAD.MOV.U32 R4, RZ, RZ, R6 ;  /* 0x000000ffff047224 */ /* 0x000fe200078e0006 */
[----:B0-----:R-:W-:-:S04]  /*12c90*/  @P1 SHF.R.U32.HI R4, RZ, R5, R0 ;  /* 0x00000005ff041219 */ /* 0x001fc80000011600 */
        /* <DEDUP_REMOVED lines=10> */
[----:B------:R-:W-:Y:S01]  /*12d40*/  IMAD R7, R0, UR7, R7 ;  /* 0x0000000700077c24 */ /* 0x000fe2000f8e0207 */
[----:B------:R-:W-:-:S03]  /*12d50*/  LEA R0, P0, R4, UR8, 0x1 ;  /* 0x0000000804007c11 */ /* 0x000fc6000f8008ff */
[----:B------:R-:W-:-:S05]  /*12d60*/  IMAD.IADD R5, R5, 0x1, R7 ;  /* 0x0000000105057824 */ /* 0x000fca00078e0207 */
[----:B------:R-:W-:Y:S02]  /*12d70*/  LEA.HI.X R4, R4, UR9, R5, 0x1, P0 ;  /* 0x0000000904047c11 */ /* 0x000fe400080f0c05 */
[----:B------:R-:W0:Y:S01]  /*12d80*/  @P1 LDC R5, c[0x0][0x450] ;  /* 0x00011400ff051b82 */ /* 0x000e220000000800 */
[----:B------:R-:W-:-:S04]  /*12d90*/  VIADD R7, R6, 0x80 ;  /* 0x0000008006077836 */ /* 0x000fc80000000000 */
[----:B-1----:R-:W-:-:S04]  /*12da0*/  @P1 IMAD.HI.U32 R8, R7, R8, RZ ;  /* 0x0000000807081227 */ /* 0x002fc800078e00ff */
[----:B------:R-:W-:Y:S01]  /*12db0*/  IMAD.MOV.U32 R6, RZ, RZ, R7 ;  /* 0x000000ffff067224 */ /* 0x000fe200078e0007 */
        /* <DEDUP_REMOVED lines=23> */
[----:B------:R-:W2:Y:S04]  /*12f30*/  LDL.LU R7, [R1+0x10] ;  /* 0x0000100001077983 */ /* 0x000ea80000300800 */
[----:B------:R-:W3:Y:S04]  /*12f40*/  LDL.LU R11, [R1+0xc] ;  /* 0x00000c00010b7983 */ /* 0x000ee80000300800 */
[----:B------:R-:W0:Y:S04]  /*12f50*/  SHFL.IDX PT, R8, R0, RZ, 0x181f ;  /* 0x00181fff00087589 */ /* 0x000e2800000e0000 */
[----:B------:R-:W-:Y:S01]  /*12f60*/  SHFL.IDX PT, R14, R5, 0x1, 0x181f ;  /* 0x00381f00050e7f89 */ /* 0x000fe200000e0000 */
[----:B--2---:R-:W-:-:S03]  /*12f70*/  IMAD R6, R7, R9, RZ ;  /* 0x0000000907067224 */ /* 0x004fc600078e02ff */
[----:B------:R-:W1:Y:S01]  /*12f80*/  SHFL.IDX PT, R7, R4, RZ, 0x181f ;  /* 0x00181fff04077589 */ /* 0x000e6200000e0000 */
[----:B---3--:R-:W-:-:S05]  /*12f90*/  IMAD.IADD R3, R21, 0x1, R11 ;  /* 0x0000000115037824 */ /* 0x008fca00078e020b */
[----:B------:R-:W-:-:S13]  /*12fa0*/  ISETP.GE.AND P1, PT, R3, R6, PT ;  /* 0x000000060300720c */ /* 0x000fda0003f26270 */
[----:B0-----:R-:W-:-:S05]  /*12fb0*/  @!P1 LEA R8, P2, R20, R8, 0x1 ;  /* 0x0000000814089211 */ /* 0x001fca00078408ff */
[----:B-1----:R-:W-:-:S04]  /*12fc0*/  @!P1 IMAD.X R7, RZ, RZ, R7, P2 ;  /* 0x000000ffff079224 */ /* 0x002fc800010e0607 */
[----:B------:R-:W-:Y:S02]  /*12fd0*/  @!P1 IMAD.MOV.U32 R9, RZ, RZ, R7 ;  /* 0x000000ffff099224 */ /* 0x000fe400078e0007 */
[----:B------:R-:W-:-:S03]  /*12fe0*/  VIADD R7, R3, 0x10 ;  /* 0x0000001003077836 */ /* 0x000fc60000000000 */
[----:B-----5:R0:W-:Y:S02]  /*12ff0*/  @!P1 LDGSTS.E.BYPASS.LTC128B.128 [R10+0x8400], desc[UR50][R8.64], !P0 ;  /* 0x08400000080a9fae */ /* 0x0201e4000c101d72 */
        /* <DEDUP_REMOVED lines=42> */
[----:B------:R-:W-:Y:S04]  /*132a0*/  SHFL.IDX PT, R4, R4, 0x7, 0x181f ;  /* 0x00f81f0004047f89 */ /* 0x000fe800000e0000 */
[----:B0-----:R-:W0:Y:S03]  /*132b0*/  SHFL.IDX PT, R8, R0, 0x6, 0x181f ;  /* 0x00d81f0000087f89 */ /* 0x001e2600000e0000 */
[----:B0-----:R-:W-:-:S05]  /*132c0*/  @!P1 LEA R8, P2, R20, R8, 0x1 ;  /* 0x0000000814089211 */ /* 0x001fca00078408ff */
[----:B------:R-:W-:-:S04]  /*132d0*/  @!P1 IMAD.X R7, RZ, RZ, R7, P2 ;  /* 0x000000ffff079224 */ /* 0x000fc800010e0607 */
[----:B------:R-:W-:Y:S02]  /*132e0*/  @!P1 IMAD.MOV.U32 R9, RZ, RZ, R7 ;  /* 0x000000ffff099224 */ /* 0x000fe400078e0007 */
[----:B------:R-:W-:-:S03]  /*132f0*/  VIADD R7, R3, 0x80 ;  /* 0x0000008003077836 */ /* 0x000fc60000000000 */
[----:B------:R0:W-:Y:S02]  /*13300*/  @!P1 LDGSTS.E.BYPASS.LTC128B.128 [R10+0xb400], desc[UR50][R8.64], !P0 ;  /* 0x0b400000080a9fae */ /* 0x0001e4000c101d72 */
[----:B------:R-:W-:Y:S01]  /*13310*/  ISETP.GE.AND P2, PT, R7, R6, PT ;  /* 0x000000060700720c */ /* 0x000fe20003f46270 */
[----:B------:R-:W-:-:S05]  /*13320*/  VIADD R7, R3, 0x70 ;  /* 0x0000007003077836 */ /* 0x000fca0000000000 */
[----:B------:R-:W-:Y:S02]  /*13330*/  ISETP.GE.AND P1, PT, R7, R6, PT ;  /* 0x000000060700720c */ /* 0x000fe40003f26270 */
[----:B------:R-:W-:Y:S04]  /*13340*/  SHFL.IDX PT, R7, R5, RZ, 0x181f ;  /* 0x00181fff05077589 */ /* 0x000fe800000e0000 */
[----:B0-----:R-:W0:Y:S04]  /*13350*/  SHFL.IDX PT, R8, R0, 0x7, 0x181f ;  /* 0x00f81f0000087f89 */ /* 0x001e2800000e0000 */
[----:B------:R-:W1:Y:S03]  /*13360*/  SHFL.IDX PT, R0, R2, RZ, 0x181f ;  /* 0x00181fff02007589 */ /* 0x000e6600000e0000 */
[----:B0-----:R-:W-:-:S05]  /*13370*/  @!P1 LEA R8, P3, R20, R8, 0x1 ;  /* 0x0000000814089211 */ /* 0x001fca00078608ff */
[----:B------:R-:W-:-:S04]  /*13380*/  @!P1 IMAD.X R4, RZ, RZ, R4, P3 ;  /* 0x000000ffff049224 */ /* 0x000fc800018e0604 */
[----:B------:R-:W-:-:S05]  /*13390*/  @!P1 IMAD.MOV.U32 R9, RZ, RZ, R4 ;  /* 0x000000ffff099224 */ /* 0x000fca00078e0004 */
[----:B------:R0:W-:Y:S02]  /*133a0*/  @!P1 LDGSTS.E.BYPASS.LTC128B.128 [R10+0xbc00], desc[UR50][R8.64], !P0 ;  /* 0x0bc00000080a9fae */ /* 0x0001e4000c101d72 */
[----:B0-----:R-:W-:Y:S01]  /*133b0*/  @!P2 LEA R8, P1, R20, R7, 0x1 ;  /* 0x000000071408a211 */ /* 0x001fe200078208ff */
[----:B------:R-:W-:-:S04]  /*133c0*/  VIADD R7, R3, 0x90 ;  /* 0x0000009003077836 */ /* 0x000fc80000000000 */
[----:B-1----:R-:W-:Y:S01]  /*133d0*/  @!P2 IMAD.X R9, RZ, RZ, R0, P1 ;  /* 0x000000ffff09a224 */ /* 0x002fe200008e0600 */
[----:B------:R-:W-:Y:S01]  /*133e0*/  ISETP.GE.AND P1, PT, R7, R6, PT ;  /* 0x000000060700720c */ /* 0x000fe20003f26270 */
[----:B------:R-:W0:Y:S04]  /*133f0*/  SHFL.IDX PT, R0, R2, 0x1, 0x181f ;  /* 0x00381f0002007f89 */ /* 0x000e2800000e0000 */
[----:B------:R1:W-:Y:S08]  /*13400*/  @!P2 LDGSTS.E.BYPASS.LTC128B.128 [R10+0xc400], desc[UR50][R8.64], !P0 ;  /* 0x0c400000080aafae */ /* 0x0003f0000c101d72 */
[----:B------:R-:W-:-:S05]  /*13410*/  @!P1 LEA R14, P2, R20, R14, 0x1 ;  /* 0x0000000e140e9211 */ /* 0x000fca00078408ff */
[----:B-1----:R-:W-:Y:S02]  /*13420*/  @!P1 IMAD.MOV.U32 R8, RZ, RZ, R14 ;  /* 0x000000ffff089224 */ /* 0x002fe400078e000e */
[----:B------:R-:W1:Y:S01]  /*13430*/  SHFL.IDX PT, R14, R5, 0x2, 0x181f ;  /* 0x00581f00050e7f89 */ /* 0x000e6200000e0000 */
[----:B0-----:R-:W-:-:S03]  /*13440*/  @!P1 IMAD.X R7, RZ, RZ, R0, P2 ;  /* 0x000000ffff079224 */ /* 0x001fc600010e0600 */
[----:B------:R-:W0:Y:S01]  /*13450*/  SHFL.IDX PT, R0, R2, 0x2, 0x181f ;  /* 0x00581f0002007f89 */ /* 0x000e2200000e0000 */
[----:B------:R-:W-:Y:S02]  /*13460*/  @!P1 IMAD.MOV.U32 R9, RZ, RZ, R7 ;  /* 0x000000ffff099224 */ /* 0x000fe400078e0007 */
[----:B------:R-:W-:-:S03]  /*13470*/  VIADD R7, R3, 0xa0 ;  /* 0x000000a003077836 */ /* 0x000fc60000000000 */
[----:B------:R1:W-:Y:S02]  /*13480*/  @!P1 LDGSTS.E.BYPASS.LTC128B.128 [R10+0xcc00], desc[UR50][R8.64], !P0 ;  /* 0x0cc00000080a9fae */ /* 0x0003e4000c101d72 */
[----:B------:R-:W-:-:S13]  /*13490*/  ISETP.GE.AND P1, PT, R7, R6, PT ;  /* 0x000000060700720c */ /* 0x000fda0003f26270 */
[----:B-1----:R-:W-:Y:S02]  /*134a0*/  @!P1 LEA R8, P2, R20, R14, 0x1 ;  /* 0x0000000e14089211 */ /* 0x002fe400078408ff */
[----:B------:R1:W2:Y:S03]  /*134b0*/  SHFL.IDX PT, R14, R5, 0x3, 0x181f ;  /* 0x00781f00050e7f89 */ /* 0x0002a600000e0000 */
[----:B0-----:R-:W-:Y:S02]  /*134c0*/  @!P1 IMAD.X R9, RZ, RZ, R0, P2 ;  /* 0x000000ffff099224 */ /* 0x001fe400010e0600 */
[----:B------:R1:W0:Y:S04]  /*134d0*/  SHFL.IDX PT, R0, R2, 0x3, 0x181f ;  /* 0x00781f0002007f89 */ /* 0x00022800000e0000 */
[----:B------:R1:W-:Y:S02]  /*134e0*/  @!P1 LDGSTS.E.BYPASS.LTC128B.128 [R10+0xd400], desc[UR50][R8.64], !P0 ;  /* 0x0d400000080a9fae */ /* 0x0003e4000c101d72 */
.L_x_1267:
[----:B------:R-:W-:Y:S02]  /*134f0*/  VIADD R3, R3, 0xb0 ;  /* 0x000000b003037836 */ /* 0x000fe40000000000 */
[----:B-1----:R-:W-:-:S03]  /*13500*/  VIADD R8, R22, 0x16800 ;  /* 0x0001680016087836 */ /* 0x002fc60000000000 */
[----:B------:R-:W-:-:S13]  /*13510*/  ISETP.GE.AND P1, PT, R3, R6, PT ;  /* 0x000000060300720c */ /* 0x000fda0003f26270 */
[----:B--2---:R-:W-:-:S05]  /*13520*/  @!P1 LEA R2, P2, R20, R14, 0x1 ;  /* 0x0000000e14029211 */ /* 0x004fca00078408ff */
[----:B0-----:R-:W-:-:S05]  /*13530*/  @!P1 IMAD.X R3, RZ, RZ, R0, P2 ;  /* 0x000000ffff039224 */ /* 0x001fca00010e0600 */
[----:B------:R-:W-:Y:S01]  /*13540*/  @!PT LDS RZ, [RZ] ;  /* 0x00000000fffff984 */ /* 0x000fe20000000800 */
[----:B------:R-:W-:Y:S01]  /*13550*/  @!PT LDS RZ, [RZ] ;  /* 0x00000000fffff984 */ /* 0x000fe20000000800 */
[----:B------:R-:W-:Y:S01]  /*13560*/  @!PT LDS RZ, [RZ] ;  /* 0x00000000fffff984 */ /* 0x000fe20000000800 */
[----:B------:R0:W-:Y:S01]  /*13570*/  @!P1 LDGSTS.E.BYPASS.LTC128B.128 [R10+0xdc00], desc[UR50][R2.64], !P0 ;  /* 0x0dc00000020a9fae */ /* 0x0001e2000c101d72 */
[----:B------:R-:W-:Y:S01]  /*13580*/  PLOP3.LUT P0, PT, PT, PT, PT, 0x80, 0x0 ;  /* 0x000000000000781c */ /* 0x000fe20003f0f070 */
[----:B------:R-:W-:-:S12]  /*13590*/  NOP ;  /* 0x0000000000007918 */ /* 0x000fd80000000000 */
.L_x_1153:
        /* <DEDUP_REMOVED lines=14> */
[----:B0-----:R-:W2:Y:S01]  /*13680*/  LDL R2, [R1+0x8] ;  /* 0x0000080001027983 */ /* 0x001ea20000100800 */
[----:B------:R0:W-:Y:S01]  /*13690*/  SYNCS.ARRIVE.TRANS64.A1T0 RZ, [R22+URZ+0x16800], RZ ;  /* 0x016800ff16ff79a7 */ /* 0x0001e2000810003f */
[----:B------:R-:W-:Y:S01]  /*136a0*/  BSSY B0, `(.L_x_1154) ;  /* 0x0000005000007945 */ /* 0x000fe20003800000 */
[----:B------:R-:W1:Y:S01]  /*136b0*/  SYNCS.PHASECHK.TRANS64.TRYWAIT P0, [R22+URZ+0x16820], R3 ;  /* 0x01682003160075a7 */ /* 0x000e62000800017f */
[----:B--2---:R-:W-:-:S05]  /*136c0*/  VIADD R0, R2, 0xfffffffe ;  /* 0xfffffffe02007836 */ /* 0x004fca0000000000 */
[----:B------:R-:W-:Y:S01]  /*136d0*/  ISETP.GE.AND P1, PT, R0, R29, PT ;  /* 0x0000001d0000720c */ /* 0x000fe20003f26270 */
[----:B01----:R-:W-:-:S12]  /*136e0*/  @!P0 BRA `(.L_x_1155) ;  /* 0x0000003c009c8947 */ /* 0x003fd80003800000 */
.L_x_1268:
[----:B------:R-:W-:Y:S05]  /*136f0*/  BSYNC B0 ;  /* 0x0000000000007941 */ /* 0x000fea0003800000 */
.L_x_1154:
[----:B------:R-:W-:Y:S04]  /*13700*/  BSSY B0, `(.L_x_1156) ;  /* 0x000016e000007945 */ /* 0x000fe80003800000 */
[----:B------:R-:W-:Y:S05]  /*13710*/  @!P1 BRA `(.L_x_1157) ;  /* 0x0000001400b09947 */ /* 0x000fea0003800000 */
[----:B------:R-:W0:Y:S01]  /*13720*/  LDL R2, [R1+0x8] ;  /* 0x0000080001027983 */ /* 0x000e220000100800 */
[----:B------:R-:W-:Y:S01]  /*13730*/  LOP3.LUT R6, RZ, R29, RZ, 0x33, !PT ;  /* 0x0000001dff067212 */ /* 0x000fe200078e33ff */
[----:B------:R-:W-:Y:S01]  /*13740*/  BSSY B2, `(.L_x_1158) ;  /* 0x000007d000027945 */ /* 0x000fe20003800000 */
[----:B0-----:R-:W-:-:S05]  /*13750*/  IMAD.MOV R3, RZ, RZ, -R2 ;  /* 0x000000ffff037224 */ /* 0x001fca00078e0a02 */
[----:B------:R-:W-:-:S05]  /*13760*/  VIADDMNMX R6, R3, 0x1, R6, !PT ;  /* 0x0000000103067846 */ /* 0x000fca0007800106 */
        /* <DEDUP_REMOVED lines=35> */
.L_x_1162:
[----:B------:R-:W-:Y:S01]  /*139a0*/  IMAD R2, R7, 0x8, R22 ;  /* 0x0000000807027824 */ /* 0x000fe200078e0216 */
[----:B------:R-:W-:Y:S01]  /*139b0*/  SHF.L.U32 R3, R9, 0x1f, RZ ;  /* 0x0000001f09037819 */ /* 0x000fe200000006ff */
[----:B------:R-:W-:Y:S03]  /*139c0*/  BSSY B3, `(.L_x_1163) ;  /* 0x0000003000037945 */ /* 0x000fe60003800000 */
[----:B------:R-:W1:Y:S02]  /*139d0*/  SYNCS.PHASECHK.TRANS64.TRYWAIT P0, [R2+URZ+0x16840], R3 ;  /* 0x01684003020075a7 */ /* 0x000e64000800017f */
[----:B-1----:R-:W-:Y:S05]  /*139e0*/  @!P0 BRA `(.L_x_1164) ;  /* 0x0000003800f08947 */ /* 0x002fea0003800000 */
.L_x_1269:
[----:B------:R-:W-:Y:S05]  /*139f0*/  BSYNC B3 ;  /* 0x0000000000037941 */ /* 0x000fea0003800000 */
.L_x_1163:
        /* <DEDUP_REMOVED lines=12> */
.L_x_1166:
[----:B------:R-:W-:Y:S05]  /*13ac0*/  BSYNC B3 ;  /* 0x0000000000037941 */ /* 0x000fea0003800000 */
.L_x_1165:
        /* <DEDUP_REMOVED lines=11> */
.L_x_1167:
        /* <DEDUP_REMOVED lines=15> */
.L_x_1270:
[----:B------:R-:W-:Y:S05]  /*13c70*/  BSYNC B3 ;  /* 0x0000000000037941 */ /* 0x000fea0003800000 */
.L_x_1168:
        /* <DEDUP_REMOVED lines=12> */
.L_x_1171:
[----:B------:R-:W-:Y:S05]  /*13d40*/  BSYNC B3 ;  /* 0x0000000000037941 */ /* 0x000fea0003800000 */
.L_x_1170:
[----:B------:R-:W-:Y:S01]  /*13d50*/  R2UR UR10, R10 ;  /* 0x000000000a0a72ca */ /* 0x000fe200000e0000 */
[C-C-:B0-----:R-:W-:Y:S01]  /*13d60*/  IMAD R2, R23.reuse, 0x4000, R22.reuse ;  /* 0x0000400017027824 */ /* 0x141fe200078e0216 */
[----:B------:R-:W-:Y:S01]  /*13d70*/  R2UR UR6, R12 ;  /* 0x000000000c0672ca */ /* 0x000fe200000e0000 */
[----:B------:R-:W-:Y:S01]  /*13d80*/  IMAD R3, R23, 0x8, R22 ;  /* 0x0000000817037824 */ /* 0x000fe200078e0216 */
[----:B------:R-:W-:Y:S01]  /*13d90*/  R2UR UR7, R13 ;  /* 0x000000000d0772ca */ /* 0x000fe200000e0000 */
[----:B------:R-:W-:Y:S01]  /*13da0*/  UIADD3 UR4, UP0, UR38, 0x470, URZ ;  /* 0x0000047026047890 */ /* 0x000fe2000ff1e03f */
[----:B------:R-:W-:Y:S01]  /*13db0*/  PLOP3.LUT P0, PT, PT, PT, PT, 0x80, 0x0 ;  /* 0x000000000000781c */ /* 0x000fe20003f0f070 */
[----:B------:R-:W-:Y:S02]  /*13dc0*/  IMAD R5, R24, 0x80, R27 ;  /* 0x0000008018057824 */ /* 0x000fe400078e021b */
[----:B------:R-:W-:Y:S01]  /*13dd0*/  VIADD R2, R2, 0x400 ;  /* 0x0000040002027836 */ /* 0x000fe20000000000 */
[----:B------:R-:W-:Y:S01]  /*13de0*/  UIADD3.X UR5, URZ, UR39, URZ, UP0, !UPT ;  /* 0x000000273f057290 */ /* 0x000fe200087fe43f */
[----:B------:R-:W-:-:S11]  /*13df0*/  VIADD R3, R3, 0x16850 ;  /* 0x0001685003037836 */ /* 0x000fd60000000000 */
.L_x_1172:
        /* <DEDUP_REMOVED lines=12> */
.L_x_1161:
[----:B------:R-:W-:Y:S05]  /*13ec0*/  BSYNC B1 ;  /* 0x0000000000017941 */ /* 0x000fea0003800000 */
.L_x_1160:
[----:B------:R-:W2:Y:S01]  /*13ed0*/  LDL R0, [R1+0x8] ;  /* 0x0000080001007983 */ /* 0x000ea20000100800 */
[----:B------:R-:W-:Y:S02]  /*13ee0*/  IMAD.MOV.U32 R23, RZ, RZ, R7 ;  /* 0x000000ffff177224 */ /* 0x000fe400078e0007 */
[----:B------:R-:W-:Y:S02]  /*13ef0*/  IMAD.MOV.U32 R26, RZ, RZ, R9 ;  /* 0x000000ffff1a7224 */ /* 0x000fe400078e0009 */
[----:B--2---:R-:W-:-:S07]  /*13f00*/  VIADD R0, R0, 0xfffffffd ;  /* 0xfffffffd00007836 */ /* 0x004fce0000000000 */
.L_x_1159:
[----:B------:R-:W-:Y:S05]  /*13f10*/  BSYNC B2 ;  /* 0x0000000000027941 */ /* 0x000fea0003800000 */
.L_x_1158:
[----:B------:R-:W2:Y:S01]  /*13f20*/  LDL.LU R2, [R1+0x8] ;  /* 0x0000080001027983 */ /* 0x000ea20000300800 */
[----:B------:R-:W-:Y:S01]  /*13f30*/  VIADD R6, R6, 0xfffffffe ;  /* 0xfffffffe06067836 */ /* 0x000fe20000000000 */
[----:B--2---:R-:W-:-:S04]  /*13f40*/  LOP3.LUT R3, RZ, R2, RZ, 0x33, !PT ;  /* 0x00000002ff037212 */ /* 0x004fc800078e33ff */
[----:B------:R-:W-:-:S13]  /*13f50*/  ISETP.NE.AND P0, PT, R6, R3, PT ;  /* 0x000000030600720c */ /* 0x000fda0003f05270 */
[----:B------:R-:W-:Y:S05]  /*13f60*/  @!P0 BRA `(.L_x_1157) ;  /* 0x0000000c009c8947 */ /* 0x000fea0003800000 */
[----:B------:R-:W-:-:S07]  /*13f70*/  IMAD.MOV.U32 R4, RZ, RZ, R17 ;  /* 0x000000ffff047224 */ /* 0x000fce00078e0011 */
.L_x_1199:
        /* <DEDUP_REMOVED lines=32> */
.L_x_1175:
[----:B------:R-:W-:Y:S01]  /*14180*/  IMAD R2, R6, 0x8, R22 ;  /* 0x0000000806027824 */ /* 0x000fe200078e0216 */
[----:B------:R-:W-:Y:S01]  /*14190*/  SHF.L.U32 R3, R7, 0x1f, RZ ;  /* 0x0000001f07037819 */ /* 0x000fe200000006ff */
[----:B------:R-:W-:Y:S03]  /*141a0*/  BSSY B2, `(.L_x_1176) ;  /* 0x0000003000027945 */ /* 0x000fe60003800000 */
[----:B------:R-:W1:Y:S02]  /*141b0*/  SYNCS.PHASECHK.TRANS64.TRYWAIT P0, [R2+URZ+0x16840], R3 ;  /* 0x01684003020075a7 */ /* 0x000e64000800017f */
[----:B-1----:R-:W-:Y:S05]  /*141c0*/  @!P0 BRA `(.L_x_1177) ;  /* 0x0000003400208947 */ /* 0x002fea0003800000 */
.L_x_1271:
[----:B------:R-:W-:Y:S05]  /*141d0*/  BSYNC B2 ;  /* 0x0000000000027941 */ /* 0x000fea0003800000 */
.L_x_1176:
        /* <DEDUP_REMOVED lines=12> */
.L_x_1179:
[----:B------:R-:W-:Y:S05]  /*142a0*/  BSYNC B2 ;  /* 0x0000000000027941 */ /* 0x000fea0003800000 */
.L_x_1178:
        /* <DEDUP_REMOVED lines=11> */
.L_x_1180:
        /* <DEDUP_REMOVED lines=15> */
.L_x_1272:
[----:B------:R-:W-:Y:S05]  /*14450*/  BSYNC B2 ;  /* 0x0000000000027941 */ /* 0x000fea0003800000 */
.L_x_1181:
[----:B------:R-:W-:Y:S01]  /*14460*/  BSSY B2, `(.L_x_1183) ;  /* 0x000000b000027945 */ /* 0x000fe20003800000 */
[----:B------:R-:W-:Y:S02]  /*14470*/  IMAD.MOV.U32 R2, RZ, RZ, 0x0 ;  /* 0x00000000ff027424 */ /* 0x000fe400078e00ff */
[----:B0-----:R-:W-:Y:S01]  /*14480*/  IMAD.MOV.U32 R3, RZ, RZ, 0x14f00000 ;  /* 0x14f00000ff037424 */ /* 0x001fe200078e00ff */
[----:B------:R-:W-:Y:S06]  /*14490*/  @P1 BRA `(.L_x_1184) ;  /* 0x00000000001c1947 */ /* 0x000fec0003800000 */
[----:B------:R-:W0:Y:S02]  /*144a0*/  S2R R11, SR_TID.X ;  /* 0x00000000000b7919 */ /* 0x000e240000002100 */
[----:B0-----:R-:W-:Y:S01]  /*144b0*/  LOP3.LUT R12, R11, 0x1f, RZ, 0xc0, !PT ;  /* 0x0000001f0b0c7812 */ /* 0x001fe200078ec0ff */
[----:B------:R-:W-:-:S03]  /*144c0*/  IMAD.MOV.U32 R11, RZ, RZ, 0x4000 ;  /* 0x00004000ff0b7424 */ /* 0x000fc600078e00ff */
[----:B------:R-:W-:Y:S01]  /*144d0*/  ISETP.NE.AND P0, PT, R12, RZ, PT ;  /* 0x000000ff0c00720c */ /* 0x000fe20003f05270 */
[----:B------:R0:W-:-:S12]  /*144e0*/  SYNCS.ARRIVE.TRANS64 RZ, [R10+URZ+0x50], R11 ;  /* 0x0000500b0aff79a7 */ /* 0x0001d8000800003f */
[----:B0-----:R-:W-:Y:S05]  /*144f0*/  @!P0 BRA `(.L_x_1184) ;  /* 0x0000000000048947 */ /* 0x001fea0003800000 */
[----:B------:R-:W-:Y:S01]  /*14500*/  BPT.TRAP 0x1 ;  /* 0x000000040000795c */ /* 0x000fe20000300000 */
.L_x_1184:
[----:B------:R-:W-:Y:S05]  /*14510*/  BSYNC B2 ;  /* 0x0000000000027941 */ /* 0x000fea0003800000 */
.L_x_1183:
        /* <DEDUP_REMOVED lines=10> */
.L_x_1185:
        /* <DEDUP_REMOVED lines=12> */
.L_x_1174:
[----:B------:R-:W-:Y:S05]  /*14680*/  BSYNC B1 ;  /* 0x0000000000017941 */ /* 0x000fea0003800000 */
.L_x_1173:
[----:B------:R-:W2:Y:S01]  /*14690*/  LDL R2, [R1] ;  /* 0x0000000001027983 */ /* 0x000ea20000100800 */
[----:B------:R-:W-:Y:S01]  /*146a0*/  VIADD R23, R6, 0x1 ;  /* 0x0000000106177836 */ /* 0x000fe20000000000 */
[----:B------:R-:W-:Y:S01]  /*146b0*/  BSSY B1, `(.L_x_1186) ;  /* 0x000006f000017945 */ /* 0x000fe20003800000 */
[----:B------:R-:W-:-:S03]  /*146c0*/  VIADD R9, R0, 0xffffffff ;  /* 0xffffffff00097836 */ /* 0x000fc60000000000 */
        /* <DEDUP_REMOVED lines=28> */
.L_x_1188:
[----:B------:R-:W-:Y:S01]  /*14890*/  IMAD R2, R23, 0x8, R22 ;  /* 0x0000000817027824 */ /* 0x000fe200078e0216 */
[----:B------:R-:W-:Y:S01]  /*148a0*/  SHF.L.U32 R3, R26, 0x1f, RZ ;  /* 0x0000001f1a037819 */ /* 0x000fe200000006ff */
[----:B------:R-:W-:Y:S03]  /*148b0*/  BSSY B2, `(.L_x_1189) ;  /* 0x0000003000027945 */ /* 0x000fe60003800000 */
[----:B------:R-:W1:Y:S02]  /*148c0*/  SYNCS.PHASECHK.TRANS64.TRYWAIT P0, [R2+URZ+0x16840], R3 ;  /* 0x01684003020075a7 */ /* 0x000e64000800017f */
[----:B-1----:R-:W-:Y:S05]  /*148d0*/  @!P0 BRA `(.L_x_1190) ;  /* 0x0000002c00848947 */ /* 0x002fea0003800000 */
.L_x_1273:
[----:B------:R-:W-:Y:S05]  /*148e0*/  BSYNC B2 ;  /* 0x0000000000027941 */ /* 0x000fea0003800000 */
.L_x_1189:
        /* <DEDUP_REMOVED lines=12> */
.L_x_1192:
[----:B------:R-:W-:Y:S05]  /*149b0*/  BSYNC B2 ;  /* 0x0000000000027941 */ /* 0x000fea0003800000 */
.L_x_1191:
[----:B------:R-:W-:Y:S01]  /*149c0*/  IMAD.MOV.U32 R5, RZ, RZ, RZ ;  /* 0x000000ffff057224 */ /* 0x000fe200078e00ff */
[----:B------:R-:W-:Y:S01]  /*149d0*/  UIADD3 UR4, UP0, UR38, 0x370, URZ ;  /* 0x0000037026047890 */ /* 0x000fe2000ff1e03f */
[C---:B-1----:R-:W-:Y:S01]  /*149e0*/  IMAD R2, R23.reuse, 0x4000, R22 ;  /* 0x0000400017027824 */ /* 0x042fe200078e0216 */
        /* <DEDUP_REMOVED lines=9> */
.L_x_1193:
        /* <DEDUP_REMOVED lines=15> */
.L_x_1274:
[----:B------:R-:W-:Y:S05]  /*14b70*/  BSYNC B2 ;  /* 0x0000000000027941 */ /* 0x000fea0003800000 */
.L_x_1194:
[----:B------:R-:W-:Y:S01]  /*14b80*/  BSSY B2, `(.L_x_1196) ;  /* 0x000000b000027945 */ /* 0x000fe20003800000 */
[----:B0-----:R-:W-:Y:S02]  /*14b90*/  IMAD.MOV.U32 R2, RZ, RZ, 0x0 ;  /* 0x00000000ff027424 */ /* 0x001fe400078e00ff */
[----:B------:R-:W-:Y:S01]  /*14ba0*/  IMAD.MOV.U32 R3, RZ, RZ, 0x14f00000 ;  /* 0x14f00000ff037424 */ /* 0x000fe200078e00ff */
        /* <DEDUP_REMOVED lines=8> */
.L_x_1197:
[----:B------:R-:W-:Y:S05]  /*14c30*/  BSYNC B2 ;  /* 0x0000000000027941 */ /* 0x000fea0003800000 */
.L_x_1196:
        /* <DEDUP_REMOVED lines=10> */
.L_x_1198:
        /* <DEDUP_REMOVED lines=12> */
.L_x_1187:
[----:B------:R-:W-:Y:S05]  /*14da0*/  BSYNC B1 ;  /* 0x0000000000017941 */ /* 0x000fea0003800000 */
.L_x_1186:
[----:B------:R-:W-:Y:S01]  /*14db0*/  ISETP.GT.AND P0, PT, R9, R29, PT ;  /* 0x0000001d0900720c */ /* 0x000fe20003f04270 */
[----:B------:R-:W-:-:S12]  /*14dc0*/  VIADD R0, R0, 0xfffffffe ;  /* 0xfffffffe00007836 */ /* 0x000fd80000000000 */
[----:B------:R-:W-:Y:S05]  /*14dd0*/  @P0 BRA `(.L_x_1199) ;  /* 0xfffffff000680947 */ /* 0x000fea000383ffff */
.L_x_1157:
[----:B------:R-:W-:Y:S05]  /*14de0*/  BSYNC B0 ;  /* 0x0000000000007941 */ /* 0x000fea0003800000 */
.L_x_1156:
        /* <DEDUP_REMOVED lines=17> */
.L_x_1201:
[----:B------:R-:W-:Y:S05]  /*14f00*/  BSYNC B0 ;  /* 0x0000000000007941 */ /* 0x000fea0003800000 */
.L_x_1200:
[----:B------:R-:W2:Y:S01]  /*14f10*/  LDL R0, [R1] ;  /* 0x0000000001007983 */ /* 0x000ea20000100800 */
[----:B------:R-:W-:Y:S01]  /*14f20*/  BSSY B0, `(.L_x_1202) ;  /* 0x0000028000007945 */ /* 0x000fe20003800000 */
[----:B--2---:R-:W-:-:S13]  /*14f30*/  LOP3.LUT P0, RZ, R0, 0x1, RZ, 0xc0, !PT ;  /* 0x0000000100ff7812 */ /* 0x004fda000780c0ff */
[----:B------:R-:W-:Y:S05]  /*14f40*/  @!P0 BRA `(.L_x_1203) ;  /* 0x0000000000948947 */ /* 0x000fea0003800000 */
[----:B0-----:R-:W-:Y:S01]  /*14f50*/  IMAD R3, R23, 0x8, R22 ;  /* 0x0000000817037824 */ /* 0x001fe200078e0216 */
[----:B------:R-:W-:Y:S01]  /*14f60*/  SHF.L.U32 R0, R26, 0x1f, RZ ;  /* 0x0000001f1a007819 */ /* 0x000fe200000006ff */
[----:B------:R-:W-:Y:S01]  /*14f70*/  BSSY B1, `(.L_x_1204) ;  /* 0x0000004000017945 */ /* 0x000fe20003800000 */
[----:B------:R-:W-:Y:S02]  /*14f80*/  ISETP.NE.AND P1, PT, R6, RZ, PT ;  /* 0x000000ff0600720c */ /* 0x000fe40003f25270 */
[----:B------:R-:W0:Y:S02]  /*14f90*/  SYNCS.PHASECHK.TRANS64.TRYWAIT P0, [R3+URZ+0x16860], R0 ;  /* 0x01686000030075a7 */ /* 0x000e24000800017f */
[----:B0-----:R-:W-:Y:S09]  /*14fa0*/  @!P0 BRA `(.L_x_1205) ;  /* 0x0000002400f88947 */ /* 0x001ff20003800000 */
.L_x_1275:
[----:B------:R-:W-:Y:S05]  /*14fb0*/  BSYNC B1 ;  /* 0x0000000000017941 */ /* 0x000fea0003800000 */
.L_x_1204:
        /* <DEDUP_REMOVED lines=9> */
.L_x_1207:
[----:B------:R-:W-:Y:S05]  /*15050*/  BSYNC B1 ;  /* 0x0000000000017941 */ /* 0x000fea0003800000 */
.L_x_1206:
[----:B0-----:R-:W-:Y:S01]  /*15060*/  IMAD R0, R23, 0x4000, R22 ;  /* 0x0000400017007824 */ /* 0x001fe200078e0216 */
[----:B------:R-:W-:Y:S01]  /*15070*/  UIADD3 UR4, UP0, UR38, 0x470, URZ ;  /* 0x0000047026047890 */ /* 0x000fe2000ff1e03f */
[----:B------:R-:W-:Y:S01]  /*15080*/  IMAD R24, R24, 0x80, R27 ;  /* 0x0000008018187824 */ /* 0x000fe200078e021b */
[----:B------:R-:W-:Y:S01]  /*15090*/  PLOP3.LUT P0, PT, PT, PT, PT, 0x80, 0x0 ;  /* 0x000000000000781c */ /* 0x000fe20003f0f070 */
[----:B------:R-:W-:Y:S01]  /*150a0*/  VIADD R2, R3, 0x16850 ;  /* 0x0001685003027836 */ /* 0x000fe20000000000 */
[----:B------:R-:W-:Y:S01]  /*150b0*/  UIADD3.X UR5, URZ, UR39, URZ, UP0, !UPT ;  /* 0x000000273f057290 */ /* 0x000fe200087fe43f */
[----:B------:R-:W-:Y:S01]  /*150c0*/  VIADD R0, R0, 0x400 ;  /* 0x0000040000007836 */ /* 0x000fe20000000000 */
[----:B------:R-:W-:Y:S01]  /*150d0*/  UMOV UR6, 0x0 ;  /* 0x0000000000067882 */ /* 0x000fe20000000000 */
[----:B------:R-:W-:Y:S01]  /*150e0*/  UMOV UR7, 0x14f00000 ;  /* 0x14f0000000077882 */ /* 0x000fe20000000000 */
[----:B------:R-:W-:-:S08]  /*150f0*/  UMOV UR10, URZ ;  /* 0x0000003f000a7c82 */ /* 0x000fd00008000000 */
.L_x_1208:
        /* <DEDUP_REMOVED lines=10> */
.L_x_1203:
[----:B------:R-:W-:Y:S05]  /*151a0*/  BSYNC B0 ;  /* 0x0000000000007941 */ /* 0x000fea0003800000 */
.L_x_1202:
[----:B------:R-:W-:-:S05]  /*151b0*/  VIADD R23, R23, 0x1 ;  /* 0x0000000117177836 */ /* 0x000fca0000000000 */
[----:B------:R-:W-:-:S04]  /*151c0*/  ISETP.NE.AND P0, PT, R23, 0x2, PT ;  /* 0x000000021700780c */ /* 0x000fc80003f05270 */
[----:B0-----:R-:W-:Y:S02]  /*151d0*/  SEL R3, RZ, 0x1, P0 ;  /* 0x00000001ff037807 */ /* 0x001fe40000000000 */
[----:B------:R-:W-:Y:S02]  /*151e0*/  SEL R23, R23, RZ, P0 ;  /* 0x000000ff17177207 */ /* 0x000fe40000000000 */
[----:B------:R-:W-:-:S07]  /*151f0*/  LOP3.LUT R26, R26, R3, RZ, 0x3c, !PT ;  /* 0x000000031a1a7212 */ /* 0x000fce00078e3cff */
.L_x_1138:
[----:B------:R-:W-:Y:S05]  /*15200*/  BSYNC B7 ;  /* 0x0000000000077941 */ /* 0x000fea0003800000 */
.L_x_1136:
        /* <DEDUP_REMOVED lines=12> */
.L_x_1209:
[----:B------:R-:W1:Y:S01]  /*152d0*/  S2R R0, SR_TID.X ;  /* 0x0000000000007919 */ /* 0x000e620000002100 */
[----:B------:R-:W-:Y:S01]  /*152e0*/  UMOV UR4, 0xffffffff ;  /* 0xffffffff00047882 */ /* 0x000fe20000000000 */
[----:B-1----:R-:W-:-:S04]  /*152f0*/  LOP3.LUT R8, R0, 0x1f, RZ, 0xc0, !PT ;  /* 0x0000001f00087812 */ /* 0x002fc800078ec0ff */
[----:B------:R-:W-:Y:S01]  /*15300*/  ISETP.NE.AND P0, PT, R8, 0x1f, PT ;  /* 0x0000001f0800780c */ /* 0x000fe20003f05270 */
[----:B------:R-:W-:-:S12]  /*15310*/  BRA.DIV UR4, `(.L_x_1211) ;  /* 0x0000002604307947 */ /* 0x000fd8000b800000 */
[----:B------:R-:W-:Y:S01]  /*15320*/  IMAD.IADD R5, R19, 0x1, R8 ;  /* 0x0000000113057824 */ /* 0x000fe200078e0208 */
[----:B------:R-:W-:-:S04]  /*15330*/  ULDC UR4, c[0x0][0xc3c] ;  /* 0x00030f0000047ab9 */ /* 0x000fc80000000800 */
[----:B------:R-:W-:-:S13]  /*15340*/  ISETP.GE.OR P1, PT, R5, UR4, !P0 ;  /* 0x0000000405007c0c */ /* 0x000fda000c726670 */
[----:B------:R-:W1:Y:S02]  /*15350*/  @!P1 LDC.64 R2, c[0x0][0xc80] ;  /* 0x00032000ff029b82 */ /* 0x000e640000000a00 */
[----:B-1----:R-:W-:-:S06]  /*15360*/  @!P1 IMAD.WIDE R2, R5, 0x4, R2 ;  /* 0x0000000405029825 */ /* 0x002fcc00078e0202 */
[----:B------:R-:W2:Y:S01]  /*15370*/  @!P1 LDG.E R2, desc[UR50][R2.64] ;  /* 0x0000003202029981 */ /* 0x000ea2000c1e1900 */
[----:B------:R-:W-:Y:S01]  /*15380*/  IMAD.MOV.U32 R17, RZ, RZ, RZ ;  /* 0x000000ffff117224 */ /* 0x000fe200078e00ff */
[C---:B------:R-:W-:Y:S02]  /*15390*/  ISETP.GE.U32.AND P2, PT, R8.reuse, 0x2, PT ;  /* 0x000000020800780c */ /* 0x040fe40003f46070 */
[C---:B------:R-:W-:Y:S01]  /*153a0*/  ISETP.GE.U32.AND P3, PT, R8.reuse, 0x4, PT ;  /* 0x000000040800780c */ /* 0x040fe20003f66070 */
[----:B------:R-:W-:Y:S01]  /*153b0*/  SHFL.IDX PT, R0, R16, RZ, 0x1f ;  /* 0x00001fff10007589 */ /* 0x000fe200000e0000 */
[C---:B------:R-:W-:Y:S02]  /*153c0*/  ISETP.GE.U32.AND P4, PT, R8.reuse, 0x8, PT ;  /* 0x000000080800780c */ /* 0x040fe40003f86070 */
[C---:B------:R-:W-:Y:S01]  /*153d0*/  ISETP.GE.U32.AND P5, PT, R8.reuse, 0x10, PT ;  /* 0x000000100800780c */ /* 0x040fe20003fa6070 */
[----:B--2---:R-:W-:Y:S01]  /*153e0*/  @!P1 IMAD.MOV.U32 R17, RZ, RZ, R2 ;  /* 0x000000ffff119224 */ /* 0x004fe200078e0002 */
[----:B------:R-:W-:-:S04]  /*153f0*/  ISETP.NE.AND P1, PT, R8, RZ, PT ;  /* 0x000000ff0800720c */ /* 0x000fc80003f25270 */
[----:B------:R-:W1:Y:S02]  /*15400*/  SHFL.UP PT, R14, R17, 0x1, RZ ;  /* 0x04200000110e7989 */ /* 0x000e6400000e00ff */
[----:B-1----:R-:W-:-:S05]  /*15410*/  SEL R4, R14, RZ, P1 ;  /* 0x000000ff0e047207 */ /* 0x002fca0000800000 */
[----:B------:R-:W-:-:S05]  /*15420*/  IMAD.IADD R4, R17, 0x1, R4 ;  /* 0x0000000111047824 */ /* 0x000fca00078e0204 */
[----:B------:R-:W1:Y:S02]  /*15430*/  SHFL.UP PT, R14, R4, 0x2, RZ ;  /* 0x04400000040e7989 */ /* 0x000e6400000e00ff */
[----:B-1----:R-:W-:-:S05]  /*15440*/  SEL R5, R14, RZ, P2 ;  /* 0x000000ff0e057207 */ /* 0x002fca0001000000 */
[----:B------:R-:W-:Y:S02]  /*15450*/  IMAD.IADD R6, R4, 0x1, R5 ;  /* 0x0000000104067824 */ /* 0x000fe400078e0205 */
[----:B------:R-:W-:Y:S04]  /*15460*/  SHFL.IDX PT, R5, R16, 0x1, 0x1f ;  /* 0x00201f0010057f89 */ /* 0x000fe800000e0000 */
[----:B------:R-:W1:Y:S02]  /*15470*/  SHFL.UP PT, R14, R6, 0x4, RZ ;  /* 0x04800000060e7989 */ /* 0x000e6400000e00ff */
[----:B-1----:R-:W-:-:S05]  /*15480*/  SEL R3, R14, RZ, P3 ;  /* 0x000000ff0e037207 */ /* 0x002fca0001800000 */
[----:B------:R-:W-:-:S05]  /*15490*/  IMAD.IADD R2, R6, 0x1, R3 ;  /* 0x0000000106027824 */ /* 0x000fca00078e0203 */
[----:B------:R-:W1:Y:S02]  /*154a0*/  SHFL.UP PT, R14, R2, 0x8, RZ ;  /* 0x05000000020e7989 */ /* 0x000e6400000e00ff */
[----:B-1----:R-:W-:-:S05]  /*154b0*/  SEL R3, R14, RZ, P4 ;  /* 0x000000ff0e037207 */ /* 0x002fca0002000000 */
[----:B------:R-:W-:-:S05]  /*154c0*/  IMAD.IADD R3, R2, 0x1, R3 ;  /* 0x0000000102037824 */ /* 0x000fca00078e0203 */
[----:B------:R-:W1:Y:S02]  /*154d0*/  SHFL.UP PT, R14, R3, 0x10, RZ ;  /* 0x06000000030e7989 */ /* 0x000e6400000e00ff */
[----:B-1----:R-:W-:-:S05]  /*154e0*/  SEL R14, R14, RZ, P5 ;  /* 0x000000ff0e0e7207 */ /* 0x002fca0002800000 */
[----:B------:R-:W-:-:S05]  /*154f0*/  IMAD.IADD R2, R3, 0x1, R14 ;  /* 0x0000000103027824 */ /* 0x000fca00078e020e */
[----:B------:R1:W2:Y:S02]  /*15500*/  SHFL.IDX PT, R14, R2, 0x1f, 0x1f ;  /* 0x03e01f00020e7f89 */ /* 0x0002a400000e0000 */
.L_x_1285:
[----:B------:R-:W-:Y:S02]  /*15510*/  ULDC UR4, c[0x0][0xc38] ;  /* 0x00030e0000047ab9 */ /* 0x000fe40000000800 */
[----:B------:R-:W-:-:S04]  /*15520*/  IMAD.U32 R4, RZ, RZ, UR4 ;  /* 0x00000004ff047e24 */ /* 0x000fc8000f8e00ff */
[----:B--2---:R-:W-:-:S04]  /*15530*/  IMAD R14, R14, R4, RZ ;  /* 0x000000040e0e7224 */ /* 0x004fc800078e02ff */
[----:B------:R-:W-:-:S05]  /*15540*/  IMAD.IADD R5, R5, 0x1, R14 ;  /* 0x0000000105057824 */ /* 0x000fca00078e020e */
[----:B------:R-:W-:-:S13]  /*15550*/  ISETP.GT.AND P6, PT, R5, R0, PT ;  /* 0x000000000500720c */ /* 0x000fda0003fc4270 */
[----:B------:R-:W-:Y:S05]  /*15560*/  @P6 BRA `(.L_x_1212) ;  /* 0x00000000009c6947 */ /* 0x000fea0003800000 */
.L_x_1217:
[----:B-1----:R-:W1:Y:S01]  /*15570*/  LDC R2, c[0x0][0xc3c] ;  /* 0x00030f00ff027b82 */ /* 0x002e620000000800 */
[----:B------:R-:W-:-:S05]  /*15580*/  VIADD R19, R19, 0x1f ;  /* 0x0000001f13137836 */ /* 0x000fca0000000000 */
[----:B-1----:R-:W-:-:S13]  /*15590*/  ISETP.GE.AND P6, PT, R19, R2, PT ;  /* 0x000000021300720c */ /* 0x002fda0003fc6270 */
[----:B------:R-:W-:Y:S05]  /*155a0*/  @P6 BRA `(.L_x_1213) ;  /* 0x0000000400d06947 */ /* 0x000fea0003800000 */
[----:B------:R-:W1:Y:S01]  /*155b0*/  S2R R3, SR_TID.X ;  /* 0x0000000000037919 */ /* 0x000e620000002100 */
[----:B------:R-:W-:Y:S01]  /*155c0*/  BSSY B0, `(.L_x_1214) ;  /* 0x0000009000007945 */ /* 0x000fe20003800000 */
[----:B------:R-:W-:Y:S01]  /*155d0*/  IMAD.MOV.U32 R17, RZ, RZ, RZ ;  /* 0x000000ffff117224 */ /* 0x000fe200078e00ff */
[----:B-1----:R-:W-:-:S05]  /*155e0*/  LOP3.LUT R3, R3, 0x1f, RZ, 0xc0, !PT ;  /* 0x0000001f03037812 */ /* 0x002fca00078ec0ff */
[----:B------:R-:W-:-:S05]  /*155f0*/  IMAD.IADD R7, R19, 0x1, R3 ;  /* 0x0000000113077824 */ /* 0x000fca00078e0203 */
[----:B------:R-:W-:-:S13]  /*15600*/  ISETP.GE.OR P6, PT, R7, R2, !P0 ;  /* 0x000000020700720c */ /* 0x000fda00047c6670 */
[----:B------:R-:W-:Y:S05]  /*15610*/  @P6 BRA `(.L_x_1215) ;  /* 0x00000000000c6947 */ /* 0x000fea0003800000 */
[----:B------:R-:W1:Y:S02]  /*15620*/  LDC.64 R2, c[0x0][0xc80] ;  /* 0x00032000ff027b82 */ /* 0x000e640000000a00 */
[----:B-1----:R-:W-:-:S05]  /*15630*/  IMAD.WIDE R2, R7, 0x4, R2 ;  /* 0x0000000407027825 */ /* 0x002fca00078e0202 */
[----:B------:R1:W5:Y:S02]  /*15640*/  LDG.E R17, desc[UR50][R2.64] ;  /* 0x0000003202117981 */ /* 0x000364000c1e1900 */
.L_x_1215:
[----:B------:R-:W-:Y:S05]  /*15650*/  BSYNC B0 ;  /* 0x0000000000007941 */ /* 0x000fea0003800000 */
.L_x_1214:
[----:B------:R-:W-:-:S03]  /*15660*/  UMOV UR4, 0xffffffff ;  /* 0xffffffff00047882 */ /* 0x000fc60000000000 */
[----:B------:R-:W-:Y:S05]  /*15670*/  BRA.DIV UR4, `(.L_x_1216) ;  /* 0x00000026047c7947 */ /* 0x000fea000b800000 */
[----:B-----5:R-:W2:Y:S02]  /*15680*/  SHFL.UP PT, R14, R17, 0x1, RZ ;  /* 0x04200000110e7989 */ /* 0x020ea400000e00ff */
[----:B--2---:R-:W-:-:S05]  /*15690*/  SEL R14, R14, RZ, P1 ;  /* 0x000000ff0e0e7207 */ /* 0x004fca0000800000 */
[----:B------:R-:W-:-:S05]  /*156a0*/  IMAD.IADD R13, R17, 0x1, R14 ;  /* 0x00000001110d7824 */ /* 0x000fca00078e020e */
        /* <DEDUP_REMOVED lines=13> */
.L_x_1293:
[----:B------:R-:W-:Y:S02]  /*15780*/  ULDC UR4, c[0x0][0xc38] ;  /* 0x00030e0000047ab9 */ /* 0x000fe40000000800 */
[----:B------:R-:W-:-:S04]  /*15790*/  IMAD.U32 R4, RZ, RZ, UR4 ;  /* 0x00000004ff047e24 */ /* 0x000fc8000f8e00ff */
[----:B--2---:R-:W-:-:S04]  /*157a0*/  IMAD R14, R14, R4, RZ ;  /* 0x000000040e0e7224 */ /* 0x004fc800078e02ff */
[----:B------:R-:W-:-:S05]  /*157b0*/  IMAD.IADD R5, R14, 0x1, R5 ;  /* 0x000000010e057824 */ /* 0x000fca00078e0205 */
[----:B------:R-:W-:-:S13]  /*157c0*/  ISETP.GT.AND P6, PT, R5, R0, PT ;  /* 0x000000000500720c */ /* 0x000fda0003fc4270 */
[----:B------:R-:W-:Y:S05]  /*157d0*/  @!P6 BRA `(.L_x_1217) ;  /* 0xfffffffc0064e947 */ /* 0x000fea000383ffff */
.L_x_1212:
[----:B------:R-:W-:Y:S01]  /*157e0*/  IMAD.IADD R5, R5, 0x1, -R14 ;  /* 0x0000000105057824 */ /* 0x000fe200078e0a0e */
[----:B------:R-:W-:-:S03]  /*157f0*/  UMOV UR4, 0xffffffff ;  /* 0xffffffff00047882 */ /* 0x000fc60000000000 */
[----:B------:R-:W-:-:S05]  /*15800*/  IMAD R3, R2, R4, R5 ;  /* 0x0000000402037224 */ /* 0x000fca00078e0205 */
[----:B------:R-:W-:Y:S01]  /*15810*/  ISETP.GT.AND P6, PT, R3, R0, PT ;  /* 0x000000000300720c */ /* 0x000fe20003fc4270 */
[----:B------:R-:W-:-:S12]  /*15820*/  BRA.DIV UR4, `(.L_x_1218) ;  /* 0x0000002604cc7947 */ /* 0x000fd8000b800000 */
[----:B------:R-:W-:-:S04]  /*15830*/  VOTE.ANY R3, PT, !P6 ;  /* 0x0000000000037806 */ /* 0x000fc800070e0100 */
[----:B------:R-:W2:Y:S02]  /*15840*/  POPC R6, R3 ;  /* 0x0000000300067309 */ /* 0x000ea40000000000 */
[----:B--2---:R2:W3:Y:S02]  /*15850*/  SHFL.IDX PT, R17, R17, R6, 0x1f ;  /* 0x00001f0611117589 */ /* 0x0044e400000e0000 */
.L_x_1297:
[----:B------:R-:W-:Y:S01]  /*15860*/  ISETP.NE.AND P0, PT, R3, RZ, PT ;  /* 0x000000ff0300720c */ /* 0x000fe20003f05270 */
[----:B------:R-:W-:-:S12]  /*15870*/  IMAD.MOV.U32 R14, RZ, RZ, RZ ;  /* 0x000000ffff0e7224 */ /* 0x000fd800078e00ff */
[----:B------:R-:W-:Y:S05]  /*15880*/  @!P0 BRA `(.L_x_1219) ;  /* 0x0000000000108947 */ /* 0x000fea0003800000 */
[----:B------:R-:W-:Y:S01]  /*15890*/  UMOV UR4, 0xffffffff ;  /* 0xffffffff00047882 */ /* 0x000fe20000000000 */
[----:B------:R-:W-:Y:S02]  /*158a0*/  VIADD R12, R6, 0xffffffff ;  /* 0xffffffff060c7836 */ /* 0x000fe40000000000 */
[----:B------:R-:W-:Y:S05]  /*158b0*/  BRA.DIV UR4, `(.L_x_1220) ;  /* 0x0000002604f07947 */ /* 0x000fea000b800000 */
[----:B------:R4:W0:Y:S02]  /*158c0*/  SHFL.IDX PT, R14, R2, R12, 0x1f ;  /* 0x00001f0c020e7589 */ /* 0x00082400000e0000 */
.L_x_1219:
[----:B-1--4-:R-:W1:Y:S01]  /*158d0*/  LDC.64 R2, c[0x0][0xc90] ;  /* 0x00032400ff027b82 */ /* 0x012e620000000a00 */
[----:B------:R-:W-:-:S04]  /*158e0*/  IMAD.IADD R19, R6, 0x1, R19 ;  /* 0x0000000106137824 */ /* 0x000fc800078e0213 */
[----:B-1----:R-:W-:-:S05]  /*158f0*/  IMAD.WIDE R2, R19, 0x4, R2 ;  /* 0x0000000413027825 */ /* 0x002fca00078e0202 */
[----:B------:R1:W2:Y:S01]  /*15900*/  LDG.E R7, desc[UR50][R2.64] ;  /* 0x0000003202077981 */ /* 0x0002a2000c1e1900 */
[----:B0-----:R-:W-:Y:S02]  /*15910*/  IMAD R16, R14, R4, R5 ;  /* 0x000000040e107224 */ /* 0x001fe400078e0205 */
[----:B-1----:R-:W-:Y:S02]  /*15920*/  IMAD.MOV.U32 R2, RZ, RZ, RZ ;  /* 0x000000ffff027224 */ /* 0x002fe400078e00ff */
[----:B--23--:R-:W-:-:S05]  /*15930*/  IMAD R6, R17, R7, RZ ;  /* 0x0000000711067224 */ /* 0x00cfca00078e02ff */
[----:B------:R-:W-:-:S04]  /*15940*/  IABS R8, R6 ;  /* 0x0000000600087213 */ /* 0x000fc80000000000 */
[----:B------:R-:W0:Y:S08]  /*15950*/  I2F.RP R9, R8 ;  /* 0x0000000800097306 */ /* 0x000e300000209400 */
[----:B0-----:R-:W0:Y:S02]  /*15960*/  MUFU.RCP R9, R9 ;  /* 0x0000000900097308 */ /* 0x001e240000001000 */
[----:B0-----:R-:W-:-:S06]  /*15970*/  VIADD R10, R9, 0xffffffe ;  /* 0x0ffffffe090a7836 */ /* 0x001fcc0000000000 */
[----:B------:R-:W0:Y:S02]  /*15980*/  F2I.FTZ.U32.TRUNC.NTZ R3, R10 ;  /* 0x0000000a00037305 */ /* 0x000e24000021f000 */
[----:B0-----:R-:W-:-:S04]  /*15990*/  IMAD.MOV R11, RZ, RZ, -R3 ;  /* 0x000000ffff0b7224 */ /* 0x001fc800078e0a03 */
[----:B------:R-:W-:-:S04]  /*159a0*/  IMAD R5, R11, R8, RZ ;  /* 0x000000080b057224 */ /* 0x000fc800078e02ff */
[----:B------:R-:W-:-:S04]  /*159b0*/  IMAD.HI.U32 R2, R3, R5, R2 ;  /* 0x0000000503027227 */ /* 0x000fc800078e0002 */
[----:B------:R-:W-:Y:S01]  /*159c0*/  IMAD.IADD R5, R0, 0x1, -R16 ;  /* 0x0000000100057824 */ /* 0x000fe200078e0a10 */
[----:B------:R-:W-:-:S04]  /*159d0*/  IABS R0, R6 ;  /* 0x0000000600007213 */ /* 0x000fc80000000000 */
[----:B------:R-:W-:Y:S01]  /*159e0*/  IABS R3, R5 ;  /* 0x0000000500037213 */ /* 0x000fe20000000000 */
[----:B------:R-:W-:-:S04]  /*159f0*/  IMAD.MOV R0, RZ, RZ, -R0 ;  /* 0x000000ffff007224 */ /* 0x000fc800078e0a00 */
        /* <DEDUP_REMOVED lines=11> */
[----:B------:R-:W-:-:S05]  /*15ab0*/  @!P1 LOP3.LUT R2, RZ, R6, RZ, 0x33, !PT ;  /* 0x00000006ff029212 */ /* 0x000fca00078e33ff */
[----:B------:R-:W-:Y:S02]  /*15ac0*/  IMAD R0, R7, R2, RZ ;  /* 0x0000000207007224 */ /* 0x000fe400078e02ff */
[----:B------:R-:W-:Y:S02]  /*15ad0*/  IMAD.MOV R2, RZ, RZ, -R2 ;  /* 0x000000ffff027224 */ /* 0x000fe400078e0a02 */
[----:B------:R-:W-:Y:S02]  /*15ae0*/  IMAD.MOV R3, RZ, RZ, -R0 ;  /* 0x000000ffff037224 */ /* 0x000fe400078e0a00 */
[----:B------:R-:W-:-:S03]  /*15af0*/  IMAD R5, R6, R2, R5 ;  /* 0x0000000206057224 */ /* 0x000fc600078e0205 */
[----:B------:R-:W-:-:S04]  /*15b00*/  VIADDMNMX R4, R3, R4, R7, PT ;  /* 0x0000000403047246 */ /* 0x000fc80003800107 */
[-C--:B------:R-:W-:Y:S02]  /*15b10*/  IABS R7, R4.reuse ;  /* 0x0000000400077213 */ /* 0x080fe40000000000 */
[----:B------:R-:W-:Y:S02]  /*15b20*/  IABS R6, R4 ;  /* 0x0000000400067213 */ /* 0x000fe40000000000 */
[----:B------:R-:W0:Y:S03]  /*15b30*/  I2F.RP R8, R7 ;  /* 0x0000000700087306 */ /* 0x000e260000209400 */
[----:B------:R-:W-:-:S05]  /*15b40*/  IMAD.MOV R6, RZ, RZ, -R6 ;  /* 0x000000ffff067224 */ /* 0x000fca00078e0a06 */
[----:B0-----:R-:W0:Y:S02]  /*15b50*/  MUFU.RCP R8, R8 ;  /* 0x0000000800087308 */ /* 0x001e240000001000 */
[----:B0-----:R-:W-:-:S06]  /*15b60*/  VIADD R3, R8, 0xffffffe ;  /* 0x0ffffffe08037836 */ /* 0x001fcc0000000000 */
[----:B------:R-:W0:Y:S02]  /*15b70*/  F2I.FTZ.U32.TRUNC.NTZ R3, R3 ;  /* 0x0000000300037305 */ /* 0x000e24000021f000 */
[----:B0-----:R-:W-:-:S04]  /*15b80*/  IMAD.MOV R2, RZ, RZ, -R3 ;  /* 0x000000ffff027224 */ /* 0x001fc800078e0a03 */
[----:B------:R-:W-:Y:S02]  /*15b90*/  IMAD R9, R2, R7, RZ ;  /* 0x0000000702097224 */ /* 0x000fe400078e02ff */
[----:B------:R-:W-:-:S04]  /*15ba0*/  IMAD.MOV.U32 R2, RZ, RZ, RZ ;  /* 0x000000ffff027224 */ /* 0x000fc800078e00ff */
[----:B------:R-:W-:Y:S01]  /*15bb0*/  IMAD.HI.U32 R2, R3, R9, R2 ;  /* 0x0000000903027227 */ /* 0x000fe200078e0002 */
[----:B------:R-:W-:Y:S02]  /*15bc0*/  IABS R9, R5 ;  /* 0x0000000500097213 */ /* 0x000fe40000000000 */
[C---:B------:R-:W-:Y:S01]  /*15bd0*/  LOP3.LUT R3, R5.reuse, R4, RZ, 0x3c, !PT ;  /* 0x0000000405037212 */ /* 0x040fe200078e3cff */
[----:B------:R-:W-:Y:S02]  /*15be0*/  IMAD.IADD R5, R5, 0x1, R0 ;  /* 0x0000000105057824 */ /* 0x000fe400078e0200 */
[----:B------:R-:W-:Y:S01]  /*15bf0*/  IMAD.HI.U32 R2, R2, R9, RZ ;  /* 0x0000000902027227 */ /* 0x000fe200078e00ff */
[----:B------:R-:W-:-:S03]  /*15c00*/  ISETP.GE.AND P2, PT, R3, RZ, PT ;  /* 0x000000ff0300720c */ /* 0x000fc60003f46270 */
[----:B------:R-:W-:-:S05]  /*15c10*/  IMAD R6, R2, R6, R9 ;  /* 0x0000000602067224 */ /* 0x000fca00078e0209 */
[----:B------:R-:W-:-:S13]  /*15c20*/  ISETP.GT.U32.AND P1, PT, R7, R6, PT ;  /* 0x000000060700720c */ /* 0x000fda0003f24070 */
[----:B------:R-:W-:Y:S02]  /*15c30*/  @!P1 IMAD.IADD R6, R6, 0x1, -R7 ;  /* 0x0000000106069824 */ /* 0x000fe400078e0a07 */
[----:B------:R-:W-:Y:S01]  /*15c40*/  @!P1 VIADD R2, R2, 0x1 ;  /* 0x0000000102029836 */ /* 0x000fe20000000000 */
[----:B------:R-:W-:Y:S02]  /*15c50*/  ISETP.NE.AND P1, PT, R4, RZ, PT ;  /* 0x000000ff0400720c */ /* 0x000fe40003f25270 */
[----:B------:R-:W-:-:S13]  /*15c60*/  ISETP.GE.U32.AND P0, PT, R6, R7, PT ;  /* 0x000000070600720c */ /* 0x000fda0003f06070 */
[----:B------:R-:W-:-:S04]  /*15c70*/  @P0 VIADD R2, R2, 0x1 ;  /* 0x0000000102020836 */ /* 0x000fc80000000000 */
[----:B------:R-:W-:Y:S01]  /*15c80*/  @!P2 IMAD.MOV R2, RZ, RZ, -R2 ;  /* 0x000000ffff02a224 */ /* 0x000fe200078e0a02 */
[----:B------:R-:W-:Y:S01]  /*15c90*/  @!P1 LOP3.LUT R2, RZ, R4, RZ, 0x33, !PT ;  /* 0x00000004ff029212 */ /* 0x000fe200078e33ff */
[----:B------:R-:W-:-:S04]  /*15ca0*/  IMAD.MOV R4, RZ, RZ, -R4 ;  /* 0x000000ffff047224 */ /* 0x000fc800078e0a04 */
[----:B------:R-:W-:Y:S01]  /*15cb0*/  IMAD R18, R2, R4, R5 ;  /* 0x0000000402127224 */ /* 0x000fe200078e0205 */
[----:B------:R-:W-:-:S05]  /*15cc0*/  LOP3.LUT R2, RZ, R2, RZ, 0x33, !PT ;  /* 0x00000002ff027212 */ /* 0x000fca00078e33ff */
[----:B------:R-:W-:Y:S01]  /*15cd0*/  IMAD.IADD R17, R17, 0x1, R2 ;  /* 0x0000000111117824 */ /* 0x000fe200078e0202 */
[----:B------:R-:W-:Y:S06]  /*15ce0*/  BRA `(.L_x_1221) ;  /* 0x00000000001c7947 */ /* 0x000fec0003800000 */
.L_x_1213:
[----:B------:R-:W-:Y:S01]  /*15cf0*/  UMOV UR4, URZ ;  /* 0x0000003f00047c82 */ /* 0x000fe20008000000 */
[----:B------:R-:W-:Y:S01]  /*15d00*/  UMOV UR5, URZ ;  /* 0x0000003f00057c82 */ /* 0x000fe20008000000 */
[----:B------:R-:W-:Y:S01]  /*15d10*/  ULDC UR6, c[0x0][0xc3c] ;  /* 0x00030f0000067ab9 */ /* 0x000fe20000000800 */
[----:B------:R-:W-:Y:S02]  /*15d20*/  IMAD.MOV.U32 R16, RZ, RZ, R0 ;  /* 0x000000ffff107224 */ /* 0x000fe400078e0000 */
[----:B------:R-:W-:Y:S02]  /*15d30*/  IMAD.U32 R17, RZ, RZ, UR4 ;  /* 0x00000004ff117e24 */ /* 0x000fe4000f8e00ff */
[----:B------:R-:W-:Y:S02]  /*15d40*/  IMAD.U32 R18, RZ, RZ, UR5 ;  /* 0x00000005ff127e24 */ /* 0x000fe4000f8e00ff */
[----:B------:R-:W-:-:S07]  /*15d50*/  IMAD.U32 R19, RZ, RZ, UR6 ;  /* 0x00000006ff137e24 */ /* 0x000fce000f8e00ff */
.L_x_1221:
[----:B------:R-:W1:Y:S01]  /*15d60*/  S2R R0, SR_TID.X ;  /* 0x0000000000007919 */ /* 0x000e620000002100 */
[----:B------:R-:W-:Y:S05]  /*15d70*/  WARPSYNC.ALL ;  /* 0x0000000000007948 */ /* 0x000fea0003800000 */
[----:B------:R-:W-:Y:S01]  /*15d80*/  BAR.SYNC.DEFER_BLOCKING 0x4, 0x200 ;  /* 0x0108000000007b1d */ /* 0x000fe20000010000 */
[----:B-1----:R-:W-:-:S04]  /*15d90*/  LOP3.LUT R0, R0, 0x1f, RZ, 0xc0, !PT ;  /* 0x0000001f00007812 */ /* 0x002fc800078ec0ff */
[----:B------:R-:W-:-:S13]  /*15da0*/  ISETP.NE.AND P0, PT, R0, RZ, PT ;  /* 0x000000ff0000720c */ /* 0x000fda0003f05270 */
[----:B------:R-:W1:Y:S01]  /*15db0*/  @!P0 S2R R3, SR_CgaCtaId ;  /* 0x0000000000038919 */ /* 0x000e620000008800 */
[----:B------:R-:W-:-:S04]  /*15dc0*/  @!P0 MOV R0, 0x400 ;  /* 0x0000040000008802 */ /* 0x000fc80000000f00 */
[----:B-1----:R-:W-:-:S05]  /*15dd0*/  @!P0 LEA R22, R3, R0, 0x18 ;  /* 0x0000000003168211 */ /* 0x002fca00078ec0ff */
[----:B------:R1:W-:Y:S01]  /*15de0*/  @!P0 STS.128 [R22+0x168d0], R16 ;  /* 0x0168d01016008388 */ /* 0x0003e20000000c00 */
[----:B------:R-:W-:Y:S06]  /*15df0*/  BAR.ARV 0x5, 0x200 ;  /* 0x0148000000007b1d */ /* 0x000fec0000002000 */
.L_x_1210:
[----:B------:R-:W-:Y:S02]  /*15e00*/  ULDC UR4, c[0x0][0xc3c] ;  /* 0x00030f0000047ab9 */ /* 0x000fe40000000800 */
[----:B---3--:R-:W-:-:S13]  /*15e10*/  ISETP.GE.AND P0, PT, R19, UR4, PT ;  /* 0x0000000413007c0c */ /* 0x008fda000bf06270 */
[----:B------:R-:W-:Y:S05]  /*15e20*/  @!P0 BRA `(.L_x_1222) ;  /* 0xffffffb400b88947 */ /* 0x000fea000383ffff */
[----:B------:R-:W-:Y:S05]  /*15e30*/  BSYNC B8 ;  /* 0x0000000000087941 */ /* 0x000fea0003800000 */
.L_x_1124:
[----:B0-----:R-:W3:Y:S01]  /*15e40*/  LDL.LU R0, [R1+0x24] ;  /* 0x0000240001007983 */ /* 0x001ee20000300800 */
[----:B------:R-:W-:Y:S01]  /*15e50*/  BSSY B0, `(.L_x_1223) ;  /* 0x000000b000007945 */ /* 0x000fe20003800000 */
[----:B------:R-:W0:Y:S01]  /*15e60*/  S2R R5, SR_CgaCtaId ;  /* 0x0000000000057919 */ /* 0x000e220000008800 */
[----:B---3--:R-:W-:-:S05]  /*15e70*/  VIADD R0, R0, 0x1 ;  /* 0x0000000100007836 */ /* 0x008fca0000000000 */
[----:B------:R-:W-:-:S04]  /*15e80*/  LEA.HI R2, R0, R0, RZ, 0x1 ;  /* 0x0000000000027211 */ /* 0x000fc800078f08ff */
[----:B------:R-:W-:Y:S02]  /*15e90*/  LOP3.LUT R3, R2, 0xfffffffe, RZ, 0xc0, !PT ;  /* 0xfffffffe02037812 */ /* 0x000fe400078ec0ff */
[----:B------:R-:W-:-:S03]  /*15ea0*/  MOV R2, 0x400 ;  /* 0x0000040000027802 */ /* 0x000fc60000000f00 */
[----:B------:R-:W-:Y:S01]  /*15eb0*/  IMAD.IADD R0, R0, 0x1, -R3 ;  /* 0x0000000100007824 */ /* 0x000fe200078e0a03 */
[----:B0-----:R-:W-:-:S04]  /*15ec0*/  LEA R9, R5, R2, 0x18 ;  /* 0x0000000205097211 */ /* 0x001fc800078ec0ff */
[----:B------:R-:W-:-:S04]  /*15ed0*/  SHF.L.U32 R0, R0, 0x1f, RZ ;  /* 0x0000001f00007819 */ /* 0x000fc800000006ff */
[----:B------:R-:W0:Y:S02]  /*15ee0*/  SYNCS.PHASECHK.TRANS64.TRYWAIT P0, [R9+URZ+0x16820], R0 ;  /* 0x01682000090075a7 */ /* 0x000e24000800017f */
[----:B0-----:R-:W-:Y:S05]  /*15ef0*/  @!P0 BRA `(.L_x_1224) ;  /* 0x0000002000848947 */ /* 0x001fea0003800000 */
.L_x_1300:
[----:B------:R-:W-:Y:S05]  /*15f00*/  BSYNC B0 ;  /* 0x0000000000007941 */ /* 0x000fea0003800000 */
.L_x_1223:
[----:B------:R-:W-:-:S03]  /*15f10*/  UMOV UR4, 0xffffffff ;  /* 0xffffffff00047882 */ /* 0x000fc60000000000 */
[----:B------:R-:W-:Y:S05]  /*15f20*/  BRA.DIV UR4, `(.L_x_1225) ;  /* 0x00000022048c7947 */ /* 0x000fea000b800000 */
[----:B0-----:R-:W0:Y:S02]  /*15f30*/  S2R R0, SR_TID.X ;  /* 0x0000000000007919 */ /* 0x001e240000002100 */
[----:B0-----:R-:W-:-:S04]  /*15f40*/  SHF.R.U32.HI R0, RZ, 0x5, R0 ;  /* 0x00000005ff007819 */ /* 0x001fc80000011600 */
[----:B------:R-:W-:-:S05]  /*15f50*/  LOP3.LUT R0, R0, 0x3, RZ, 0xc0, !PT ;  /* 0x0000000300007812 */ /* 0x000fca00078ec0ff */
[----:B------:R0:W3:Y:S02]  /*15f60*/  SHFL.IDX PT, R14, R0, RZ, 0x1f ;  /* 0x00001fff000e7589 */ /* 0x0000e400000e0000 */
.L_x_1303:
[----:B---3--:R-:W-:Y:S01]  /*15f70*/  ISETP.NE.AND P0, PT, R14, RZ, PT ;  /* 0x000000ff0e00720c */ /* 0x008fe20003f05270 */
[----:B------:R-:W-:-:S12]  /*15f80*/  BSSY B0, `(.L_x_1226) ;  /* 0x0000024000007945 */ /* 0x000fd80003800000 */
[----:B------:R-:W-:Y:S05]  /*15f90*/  @P0 BRA `(.L_x_1227) ;  /* 0x0000000000880947 */ /* 0x000fea0003800000 */
[----:B------:R-:W-:-:S03]  /*15fa0*/  UMOV UR4, 0xffffffff ;  /* 0xffffffff00047882 */ /* 0x000fc60000000000 */
[----:B------:R-:W-:Y:S05]  /*15fb0*/  BRA.DIV UR4, `(.L_x_1228) ;  /* 0x00000022049c7947 */ /* 0x000fea000b800000 */
[----:B------:R-:W-:-:S13]  /*15fc0*/  ELECT P6, URZ, PT ;  /* 0x00000000003f782f */ /* 0x000fda00038c0000 */
.L_x_1306:
[----:B------:R-:W-:Y:S05]  /*15fd0*/  @!P6 BRA `(.L_x_1227) ;  /* 0x000000000078e947 */ /* 0x000fea0003800000 */
[----:B------:R-:W-:-:S06]  /*15fe0*/  ULOP3.LUT UR4, UR36, 0x2, URZ, 0xfc, !UPT ;  /* 0x0000000224047892 */ /* 0x000fcc000f8efc3f */
[----:B0-----:R-:W-:-:S05]  /*15ff0*/  IMAD.U32 R0, RZ, RZ, UR4 ;  /* 0x00000004ff007e24 */ /* 0x001fca000f8e00ff */
[----:B------:R-:W-:-:S13]  /*16000*/  ISETP.NE.AND P2, PT, R0, 0x3, PT ;  /* 0x000000030000780c */ /* 0x000fda0003f45270 */
[----:B------:R-:W-:Y:S05]  /*16010*/  @!P2 BRA `(.L_x_1229) ;  /* 0x000000000004a947 */ /* 0x000fea0003800000 */
[----:B------:R-:W-:Y:S01]  /*16020*/  BPT.TRAP 0x1 ;  /* 0x000000040000795c */ /* 0x000fe20000300000 */
.L_x_1229:
[----:B------:R-:W-:Y:S01]  /*16030*/  VIADD R0, R9, 0x16840 ;  /* 0x0001684009007836 */ /* 0x000fe20000000000 */
[----:B------:R-:W-:Y:S01]  /*16040*/  SHF.L.U32 R4, R26, 0x1f, RZ ;  /* 0x0000001f1a047819 */ /* 0x000fe200000006ff */
[C---:B------:R-:W-:Y:S02]  /*16050*/  VIADD R2, R23.reuse, 0x1 ;  /* 0x0000000117027836 */ /* 0x040fe40000000000 */
[----:B------:R-:W-:-:S03]  /*16060*/  IMAD R5, R23, 0x8, R0 ;  /* 0x0000000817057824 */ /* 0x000fc600078e0200 */
[C---:B------:R-:W-:Y:S01]  /*16070*/  ISETP.NE.AND P1, PT, R2.reuse, 0x2, PT ;  /* 0x000000020200780c */ /* 0x040fe20003f25270 */
[----:B------:R-:W0:Y:S03]  /*16080*/  SYNCS.PHASECHK.TRANS64.TRYWAIT P0, [R5+URZ], R4 ;  /* 0x00000004050075a7 */ /* 0x000e26000800017f */
[----:B------:R-:W-:Y:S02]  /*16090*/  SEL R3, RZ, 0x1, P1 ;  /* 0x00000001ff037807 */ /* 0x000fe40000800000 */
[----:B------:R-:W-:Y:S02]  /*160a0*/  SEL R7, R2, RZ, P1 ;  /* 0x000000ff02077207 */ /* 0x000fe40000800000 */
[----:B------:R-:W-:-:S03]  /*160b0*/  LOP3.LUT R2, R26, R3, RZ, 0x3c, !PT ;  /* 0x000000031a027212 */ /* 0x000fc600078e3cff */
[----:B------:R-:W-:Y:S01]  /*160c0*/  IMAD R3, R7, 0x8, R0 ;  /* 0x0000000807037824 */ /* 0x000fe200078e0200 */
[----:B------:R-:W-:Y:S01]  /*160d0*/  SHF.L.U32 R2, R2, 0x1f, RZ ;  /* 0x0000001f02027819 */ /* 0x000fe200000006ff */
[----:B0-----:R-:W-:Y:S06]  /*160e0*/  @!P0 BRA `(.L_x_1230) ;  /* 0x0000002000708947 */ /* 0x001fec0003800000 */
.L_x_1307:
[----:B------:R-:W3:Y:S02]  /*160f0*/  SYNCS.PHASECHK.TRANS64.TRYWAIT P0, [R3+URZ], R2 ;  /* 0x00000002030075a7 */ /* 0x000ee4000800017f */
[----:B---3--:R-:W-:Y:S05]  /*16100*/  @!P0 BRA `(.L_x_1231) ;  /* 0x00000020007c8947 */ /* 0x008fea0003800000 */
.L_x_1308:
[----:B------:R-:W-:Y:S05]  /*16110*/  @!P2 BRA `(.L_x_1232) ;  /* 0x000000000004a947 */ /* 0x000fea0003800000 */
[----:B------:R-:W-:Y:S01]  /*16120*/  BPT.TRAP 0x1 ;  /* 0x000000040000795c */ /* 0x000fe20000300000 */
.L_x_1232:
[----:B------:R-:W-:-:S04]  /*16130*/  VIADD R0, R9, 0x16860 ;  /* 0x0001686009007836 */ /* 0x000fc80000000000 */
[----:B------:R-:W-:-:S04]  /*16140*/  IMAD R23, R23, 0x8, R0 ;  /* 0x0000000817177824 */ /* 0x000fc800078e0200 */
[----:B------:R-:W4:Y:S02]  /*16150*/  SYNCS.PHASECHK.TRANS64.TRYWAIT P0, [R23+URZ], R4 ;  /* 0x00000004170075a7 */ /* 0x000f24000800017f */
[----:B----4-:R-:W-:Y:S05]  /*16160*/  @!P0 BRA `(.L_x_1233) ;  /* 0x0000002000788947 */ /* 0x010fea0003800000 */
.L_x_1309:
[----:B------:R-:W-:-:S07]  /*16170*/  IMAD R7, R7, 0x8, R0 ;  /* 0x0000000807077824 */ /* 0x000fce00078e0200 */
.L_x_1234:
[----:B------:R0:W0:Y:S02]  /*16180*/  SYNCS.PHASECHK.TRANS64.TRYWAIT P0, [R7+URZ], R2 ;  /* 0x00000002070075a7 */ /* 0x000024000800017f */
[----:B0-----:R-:W-:Y:S05]  /*16190*/  @!P0 NANOSLEEP.SYNCS 0x989680 ;  /* 0x009896800000895d */ /* 0x001fea0003900000 */
[----:B------:R-:W0:Y:S02]  /*161a0*/  @!P0 SYNCS.PHASECHK.TRANS64 P0, [R7+URZ], R2 ;  /* 0x00000002070085a7 */ /* 0x000e24000800007f */
[----:B0-----:R-:W-:Y:S05]  /*161b0*/  @!P0 BRA `(.L_x_1234) ;  /* 0xfffffffc00f08947 */ /* 0x001fea000383ffff */
.L_x_1227:
[----:B------:R-:W-:Y:S05]  /*161c0*/  BSYNC B0 ;  /* 0x0000000000007941 */ /* 0x000fea0003800000 */
.L_x_1226:
[----:B------:R-:W-:Y:S05]  /*161d0*/  EXIT ;  /* 0x000000000000794d */ /* 0x000fea0003800000 */
.L_x_1038:
[----:B0-----:R-:W-:-:S04]  /*161e0*/  IMAD.U32 R3, RZ, RZ, UR45 ;  /* 0x0000002dff037e24 */ /* 0x001fc8000f8e00ff */
[----:B------:R0:W1:Y:S03]  /*161f0*/  SYNCS.PHASECHK.TRANS64.TRYWAIT P1, [R3+URZ+0x16800], R0 ;  /* 0x01680000030075a7 */ /* 0x000066000802017f */
[----:B-1----:R-:W-:Y:S05]  /*16200*/  @!P1 NANOSLEEP.SYNCS 0x989680 ;  /* 0x009896800000995d */ /* 0x002fea0003900000 */
[----:B------:R-:W1:Y:S02]  /*16210*/  @!P1 SYNCS.PHASECHK.TRANS64 P1, [R3+URZ+0x16800], R0 ;  /* 0x01680000030095a7 */ /* 0x000e64000802007f */
[----:B-1----:R-:W-:Y:S05]  /*16220*/  @!P1 BRA `(.L_x_1038) ;  /* 0xfffffffc00ec9947 */ /* 0x002fea000383ffff */
[----:B------:R-:W-:Y:S05]  /*16230*/  BRA `(.L_x_1235) ;  /* 0xfffffeb800247947 */ /* 0x000fea000383ffff */
.L_x_1042:
[----:B-1----:R1:W2:Y:S02]  /*16240*/  SYNCS.PHASECHK.TRANS64.TRYWAIT P2, [R15+URZ+0x16830], R0 ;  /* 0x016830000f0075a7 */ /* 0x0022a4000804017f */
[----:B--2---:R-:W-:Y:S05]  /*16250*/  @!P2 NANOSLEEP.SYNCS 0x989680 ;  /* 0x009896800000a95d */ /* 0x004fea0003900000 */
[----:B------:R-:W2:Y:S02]  /*16260*/  @!P2 SYNCS.PHASECHK.TRANS64 P2, [R15+URZ+0x16830], R0 ;  /* 0x016830000f00a5a7 */ /* 0x000ea4000804007f */
[----:B--2---:R-:W-:Y:S05]  /*16270*/  @!P2 BRA `(.L_x_1042) ;  /* 0xfffffffc00f0a947 */ /* 0x004fea000383ffff */
[----:B------:R-:W-:Y:S05]  /*16280*/  BRA `(.L_x_1041) ;  /* 0xfffffeb800487947 */ /* 0x000fea000383ffff */
.L_x_1058:
[----:B-1----:R-:W-:-:S04]  /*16290*/  IMAD.U32 R8, RZ, RZ, UR6 ;  /* 0x00000006ff087e24 */ /* 0x002fc8000f8e00ff */
[----:B------:R1:W2:Y:S03]  /*162a0*/  SYNCS.PHASECHK.TRANS64.TRYWAIT P2, [R8+URZ+0x16830], R5 ;  /* 0x01683005080075a7 */ /* 0x0002a6000804017f */
[----:B--2---:R-:W-:Y:S05]  /*162b0*/  @!P2 NANOSLEEP.SYNCS 0x989680 ;  /* 0x009896800000a95d */ /* 0x004fea0003900000 */
[----:B------:R-:W2:Y:S02]  /*162c0*/  @!P2 SYNCS.PHASECHK.TRANS64 P2, [R8+URZ+0x16830], R5 ;  /* 0x016830050800a5a7 */ /* 0x000ea4000804007f */
[----:B--2---:R-:W-:Y:S05]  /*162d0*/  @!P2 BRA `(.L_x_1058) ;  /* 0xfffffffc00eca947 */ /* 0x004fea000383ffff */
[----:B------:R-:W-:Y:S05]  /*162e0*/  BRA `(.L_x_1055) ;  /* 0xfffffef000b87947 */ /* 0x000fea000383ffff */
.L_x_1062:
[----:B-1----:R-:W-:-:S04]  /*162f0*/  IMAD.U32 R8, RZ, RZ, UR6 ;  /* 0x00000006ff087e24 */ /* 0x002fc8000f8e00ff */
[----:B------:R1:W2:Y:S03]  /*16300*/  SYNCS.PHASECHK.TRANS64.TRYWAIT P2, [R8+URZ+0x16850], R5 ;  /* 0x01685005080075a7 */ /* 0x0002a6000804017f */
[----:B--2---:R-:W-:Y:S05]  /*16310*/  @!P2 NANOSLEEP.SYNCS 0x989680 ;  /* 0x009896800000a95d */ /* 0x004fea0003900000 */
[----:B------:R-:W2:Y:S02]  /*16320*/  @!P2 SYNCS.PHASECHK.TRANS64 P2, [R8+URZ+0x16850], R5 ;  /* 0x016850050800a5a7 */ /* 0x000ea4000804007f */
[----:B--2---:R-:W-:Y:S05]  /*16330*/  @!P2 BRA `(.L_x_1062) ;  /* 0xfffffffc00eca947 */ /* 0x004fea000383ffff */
[----:B------:R-:W-:Y:S05]  /*16340*/  BRA `(.L_x_1059) ;  /* 0xfffffef400287947 */ /* 0x000fea000383ffff */
.L_x_1079:
[----:B-1----:R-:W-:-:S04]  /*16350*/  IMAD.U32 R9, RZ, RZ, UR6 ;  /* 0x00000006ff097e24 */ /* 0x002fc8000f8e00ff */
[----:B------:R1:W2:Y:S03]  /*16360*/  SYNCS.PHASECHK.TRANS64.TRYWAIT P2, [R9+URZ+0x16830], R4 ;  /* 0x01683004090075a7 */ /* 0x0002a6000804017f */
[----:B--2---:R-:W-:Y:S05]  /*16370*/  @!P2 NANOSLEEP.SYNCS 0x989680 ;  /* 0x009896800000a95d */ /* 0x004fea0003900000 */
[----:B------:R-:W2:Y:S02]  /*16380*/  @!P2 SYNCS.PHASECHK.TRANS64 P2, [R9+URZ+0x16830], R4 ;  /* 0x016830040900a5a7 */ /* 0x000ea4000804007f */
[----:B--2---:R-:W-:Y:S05]  /*16390*/  @!P2 BRA `(.L_x_1079) ;  /* 0xfffffffc00eca947 */ /* 0x004fea000383ffff */
[----:B------:R-:W-:Y:S05]  /*163a0*/  BRA `(.L_x_1076) ;  /* 0xffffff28009c7947 */ /* 0x000fea000383ffff */
.L_x_1083:
[----:B-1----:R-:W-:-:S04]  /*163b0*/  IMAD.U32 R9, RZ, RZ, UR6 ;  /* 0x00000006ff097e24 */ /* 0x002fc8000f8e00ff */
[----:B------:R1:W2:Y:S03]  /*163c0*/  SYNCS.PHASECHK.TRANS64.TRYWAIT P2, [R9+URZ+0x16850], R4 ;  /* 0x01685004090075a7 */ /* 0x0002a6000804017f */
[----:B--2---:R-:W-:Y:S05]  /*163d0*/  @!P2 NANOSLEEP.SYNCS 0x989680 ;  /* 0x009896800000a95d */ /* 0x004fea0003900000 */
[----:B------:R-:W2:Y:S02]  /*163e0*/  @!P2 SYNCS.PHASECHK.TRANS64 P2, [R9+URZ+0x16850], R4 ;  /* 0x016850040900a5a7 */ /* 0x000ea4000804007f */
[----:B--2---:R-:W-:Y:S05]  /*163f0*/  @!P2 BRA `(.L_x_1083) ;  /* 0xfffffffc00eca947 */ /* 0x004fea000383ffff */
[----:B------:R-:W-:Y:S05]  /*16400*/  BRA `(.L_x_1080) ;  /* 0xffffff2c000c7947 */ /* 0x000fea000383ffff */
.L_x_1089:
[----:B-1----:R-:W-:-:S04]  /*16410*/  IMAD.U32 R9, RZ, RZ, UR6 ;  /* 0x00000006ff097e24 */ /* 0x002fc8000f8e00ff */
[----:B------:R1:W2:Y:S03]  /*16420*/  SYNCS.PHASECHK.TRANS64.TRYWAIT P2, [R9+URZ+0x16830], R4 ;  /* 0x01683004090075a7 */ /* 0x0002a6000804017f */
[----:B--2---:R-:W-:Y:S05]  /*16430*/  @!P2 NANOSLEEP.SYNCS 0x989680 ;  /* 0x009896800000a95d */ /* 0x004fea0003900000 */
[----:B------:R-:W2:Y:S02]  /*16440*/  @!P2 SYNCS.PHASECHK.TRANS64 P2, [R9+URZ+0x16830], R4 ;  /* 0x016830040900a5a7 */ /* 0x000ea4000804007f */
[----:B--2---:R-:W-:Y:S05]  /*16450*/  @!P2 BRA `(.L_x_1089) ;  /* 0xfffffffc00eca947 */ /* 0x004fea000383ffff */
[----:B------:R-:W-:Y:S05]  /*16460*/  BRA `(.L_x_1086) ;  /* 0xffffff4c00ac7947 */ /* 0x000fea000383ffff */
.L_x_1093:
[----:B-1----:R-:W-:-:S04]  /*16470*/  IMAD.U32 R9, RZ, RZ, UR6 ;  /* 0x00000006ff097e24 */ /* 0x002fc8000f8e00ff */
[----:B------:R1:W2:Y:S03]  /*16480*/  SYNCS.PHASECHK.TRANS64.TRYWAIT P2, [R9+URZ+0x16850], R4 ;  /* 0x01685004090075a7 */ /* 0x0002a6000804017f */
[----:B--2---:R-:W-:Y:S05]  /*16490*/  @!P2 NANOSLEEP.SYNCS 0x989680 ;  /* 0x009896800000a95d */ /* 0x004fea0003900000 */
[----:B------:R-:W2:Y:S02]  /*164a0*/  @!P2 SYNCS.PHASECHK.TRANS64 P2, [R9+URZ+0x16850], R4 ;  /* 0x016850040900a5a7 */ /* 0x000ea4000804007f */
[----:B--2---:R-:W-:Y:S05]  /*164b0*/  @!P2 BRA `(.L_x_1093) ;  /* 0xfffffffc00eca947 */ /* 0x004fea000383ffff */
[----:B------:R-:W-:Y:S05]  /*164c0*/  BRA `(.L_x_1090) ;  /* 0xffffff50001c7947 */ /* 0x000fea000383ffff */
.L_x_1106:
[----:B-1----:R-:W-:-:S04]  /*164d0*/  IMAD.U32 R5, RZ, RZ, UR5 ;  /* 0x00000005ff057e24 */ /* 0x002fc8000f8e00ff */
[----:B------:R1:W2:Y:S03]  /*164e0*/  SYNCS.PHASECHK.TRANS64.TRYWAIT P0, [R5+URZ+0x16850], R0 ;  /* 0x01685000050075a7 */ /* 0x0002a6000800017f */
[----:B--2---:R-:W-:Y:S05]  /*164f0*/  @!P0 NANOSLEEP.SYNCS 0x989680 ;  /* 0x009896800000895d */ /* 0x004fea0003900000 */
[----:B------:R-:W2:Y:S02]  /*16500*/  @!P0 SYNCS.PHASECHK.TRANS64 P0, [R5+URZ+0x16850], R0 ;  /* 0x01685000050085a7 */ /* 0x000ea4000800007f */
[----:B--2---:R-:W-:Y:S05]  /*16510*/  @!P0 BRA `(.L_x_1106) ;  /* 0xfffffffc00ec8947 */ /* 0x004fea000383ffff */
[----:B------:R-:W-:Y:S05]  /*16520*/  BRA `(.L_x_1105) ;  /* 0xffffff8000a87947 */ /* 0x000fea000383ffff */
.L_x_1144:
[----:B------:R-:W0:Y:S01]  /*16530*/  S2R R20, SR_TID.X ;  /* 0x0000000000147919 */ /* 0x000e220000002100 */
[----:B------:R-:W-:Y:S01]  /*16540*/  BSSY B0, `(.L_x_1236) ;  /* 0x000000a000007945 */ /* 0x000fe20003800000 */
[----:B------:R-:W-:Y:S02]  /*16550*/  IMAD.MOV.U32 R12, RZ, RZ, RZ ;  /* 0x000000ffff0c7224 */ /* 0x000fe400078e00ff */
        /* <DEDUP_REMOVED lines=8> */
.L_x_1237:
[----:B------:R-:W-:Y:S05]  /*165e0*/  BSYNC B0 ;  /* 0x0000000000007941 */ /* 0x000fea0003800000 */
.L_x_1236:
[----:B------:R-:W-:Y:S05]  /*165f0*/  BRA `(.L_x_1238) ;  /* 0xffffffbc005c7947 */ /* 0x000fea000383ffff */
.L_x_1146:
[----:B------:R-:W-:Y:S01]  /*16600*/  BSSY B0, `(.L_x_1239) ;  /* 0x0000006000007945 */ /* 0x000fe20003800000 */
[----:B------:R-:W-:-:S07]  /*16610*/  IMAD.MOV.U32 R15, RZ, RZ, -0x1 ;  /* 0xffffffffff0f7424 */ /* 0x000fce00078e00ff */
[----:B01----:R-:W-:Y:S05]  /*16620*/  WARPSYNC.COLLECTIVE R15, `(.L_x_1240) ;  /* 0x000000000f0c7348 */ /* 0x003fea0003c00000 */
[----:B------:R-:W-:Y:S02]  /*16630*/  ELECT P6, UR62, PT ;  /* 0x00000000003e782f */ /* 0x000fe400038c0000 */
[----:B------:R-:W-:Y:S01]  /*16640*/  MOV R14, UR62 ;  /* 0x0000003e000e7c02 */ /* 0x000fe20008000f00 */
[----:B01----:R-:W-:Y:S10]  /*16650*/  ENDCOLLECTIVE ;  /* 0x000000000000791b */ /* 0x003ff40003800000 */
.L_x_1240:
[----:B------:R-:W-:Y:S05]  /*16660*/  BSYNC B0 ;  /* 0x0000000000007941 */ /* 0x000fea0003800000 */
.L_x_1239:
[----:B------:R-:W-:Y:S05]  /*16670*/  BRA `(.L_x_1241) ;  /* 0xffffffbc00647947 */ /* 0x000fea000383ffff */
.L_x_1148:
[----:B0-----:R0:W2:Y:S02]  /*16680*/  SYNCS.PHASECHK.TRANS64.TRYWAIT P0, [R3+URZ+0x16840], R0 ;  /* 0x01684000030075a7 */ /* 0x0010a4000800017f */
[----:B--2---:R-:W-:Y:S05]  /*16690*/  @!P0 NANOSLEEP.SYNCS 0x989680 ;  /* 0x009896800000895d */ /* 0x004fea0003900000 */
[----:B------:R-:W2:Y:S02]  /*166a0*/  @!P0 SYNCS.PHASECHK.TRANS64 P0, [R3+URZ+0x16840], R0 ;  /* 0x01684000030085a7 */ /* 0x000ea4000800007f */
[----:B--2---:R-:W-:Y:S05]  /*166b0*/  @!P0 BRA `(.L_x_1148) ;  /* 0xfffffffc00f08947 */ /* 0x004fea000383ffff */
[----:B------:R-:W-:Y:S05]  /*166c0*/  BRA `(.L_x_1242) ;  /* 0xffffffbc00c07947 */ /* 0x000fea000383ffff */
.L_x_1152:
[----:B------:R-:W2:Y:S01]  /*166d0*/  LDL.LU R11, [R1+0x10] ;  /* 0x00001000010b7983 */ /* 0x000ea20000300800 */
[----:B------:R-:W-:Y:S02]  /*166e0*/  IMAD.MOV.U32 R3, RZ, RZ, R12 ;  /* 0x000000ffff037224 */ /* 0x000fe400078e000c */
[----:B------:R-:W-:Y:S02]  /*166f0*/  IMAD.MOV.U32 R13, RZ, RZ, R4 ;  /* 0x000000ffff0d7224 */ /* 0x000fe400078e0004 */
[----:B------:R-:W-:Y:S02]  /*16700*/  IMAD.MOV.U32 R12, RZ, RZ, RZ ;  /* 0x000000ffff0c7224 */ /* 0x000fe400078e00ff */
[----:B------:R-:W-:Y:S02]  /*16710*/  IMAD.MOV.U32 R15, RZ, RZ, -0x1 ;  /* 0xffffffffff0f7424 */ /* 0x000fe400078e00ff */
[----:B------:R-:W-:Y:S02]  /*16720*/  IMAD.IADD R3, R21, 0x1, R3 ;  /* 0x0000000115037824 */ /* 0x000fe400078e0203 */
[----:B--2---:R-:W-:-:S02]  /*16730*/  IMAD R6, R11, R9, RZ ;  /* 0x000000090b067224 */ /* 0x004fc400078e02ff */
[----:B------:R-:W-:-:S03]  /*16740*/  IMAD.MOV.U32 R11, RZ, RZ, 0x181f ;  /* 0x0000181fff0b7424 */ /* 0x000fc600078e00ff */
[----:B------:R-:W-:-:S13]  /*16750*/  ISETP.GE.AND P1, PT, R3, R6, PT ;  /* 0x000000060300720c */ /* 0x000fda0003f26270 */
[----:B-----5:R-:W-:Y:S05]  /*16760*/  WARPSYNC.COLLECTIVE R15, `(.L_x_1243) ;  /* 0x000000000f087348 */ /* 0x020fea0003c00000 */
[----:B------:R0:W1:Y:S02]  /*16770*/  SHFL.IDX P6, R14, R13, R12, R11 ;  /* 0x0000000c0d0e7389 */ /* 0x00006400000c000b */
[----:B01---5:R-:W-:Y:S01]  /*16780*/  ENDCOLLECTIVE ;  /* 0x000000000000791b */ /* 0x023fe20003800000 */
.L_x_1243:
[----:B------:R-:W-:Y:S02]  /*16790*/  IMAD.MOV.U32 R13, RZ, RZ, R0 ;  /* 0x000000ffff0d7224 */ /* 0x000fe400078e0000 */
[----:B------:R-:W-:-:S07]  /*167a0*/  IMAD.MOV.U32 R7, RZ, RZ, R14 ;  /* 0x000000ffff077224 */ /* 0x000fce00078e000e */
[----:B------:R-:W-:Y:S05]  /*167b0*/  WARPSYNC.COLLECTIVE R15, `(.L_x_1244) ;  /* 0x000000000f087348 */ /* 0x000fea0003c00000 */
[----:B------:R0:W1:Y:S02]  /*167c0*/  SHFL.IDX P6, R14, R13, R12, R11 ;  /* 0x0000000c0d0e7389 */ /* 0x00006400000c000b */
[----:B01----:R-:W-:Y:S01]  /*167d0*/  ENDCOLLECTIVE ;  /* 0x000000000000791b */ /* 0x003fe20003800000 */
.L_x_1244:
[----:B------:R-:W-:Y:S02]  /*167e0*/  IMAD.MOV.U32 R13, RZ, RZ, R4 ;  /* 0x000000ffff0d7224 */ /* 0x000fe400078e0004 */
[----:B------:R-:W-:Y:S02]  /*167f0*/  IMAD.MOV.U32 R12, RZ, RZ, 0x1 ;  /* 0x00000001ff0c7424 */ /* 0x000fe400078e00ff */
[----:B------:R-:W-:-:S07]  /*16800*/  IMAD.MOV.U32 R8, RZ, RZ, R14 ;  /* 0x000000ffff087224 */ /* 0x000fce00078e000e */
[----:B------:R-:W-:Y:S05]  /*16810*/  WARPSYNC.COLLECTIVE R15, `(.L_x_1245) ;  /* 0x000000000f087348 */ /* 0x000fea0003c00000 */
[----:B------:R0:W1:Y:S02]  /*16820*/  SHFL.IDX P6, R14, R13, R12, R11 ;  /* 0x0000000c0d0e7389 */ /* 0x00006400000c000b */
[----:B01----:R-:W-:Y:S01]  /*16830*/  ENDCOLLECTIVE ;  /* 0x000000000000791b */ /* 0x003fe20003800000 */
.L_x_1245:
[----:B------:R-:W-:-:S05]  /*16840*/  @!P1 LEA R8, P2, R20, R8, 0x1 ;  /* 0x0000000814089211 */ /* 0x000fca00078408ff */
[----:B------:R-:W-:-:S04]  /*16850*/  @!P1 IMAD.X R7, RZ, RZ, R7, P2 ;  /* 0x000000ffff079224 */ /* 0x000fc800010e0607 */
        /* <DEDUP_REMOVED lines=12> */
.L_x_1246:
[----:B------:R-:W-:Y:S02]  /*16920*/  IMAD.MOV.U32 R13, RZ, RZ, R4 ;  /* 0x000000ffff0d7224 */ /* 0x000fe400078e0004 */
[----:B------:R-:W-:Y:S02]  /*16930*/  IMAD.MOV.U32 R12, RZ, RZ, 0x2 ;  /* 0x00000002ff0c7424 */ /* 0x000fe400078e00ff */
[----:B------:R-:W-:-:S07]  /*16940*/  IMAD.MOV.U32 R8, RZ, RZ, R14 ;  /* 0x000000ffff087224 */ /* 0x000fce00078e000e */
[----:B------:R-:W-:Y:S05]  /*16950*/  WARPSYNC.COLLECTIVE R15, `(.L_x_1247) ;  /* 0x000000000f087348 */ /* 0x000fea0003c00000 */
[----:B------:R0:W1:Y:S02]  /*16960*/  SHFL.IDX P6, R14, R13, R12, R11 ;  /* 0x0000000c0d0e7389 */ /* 0x00006400000c000b */
[----:B01----:R-:W-:Y:S01]  /*16970*/  ENDCOLLECTIVE ;  /* 0x000000000000791b */ /* 0x003fe20003800000 */
.L_x_1247:
        /* <DEDUP_REMOVED lines=14> */
.L_x_1248:
[----:B------:R-:W-:Y:S02]  /*16a60*/  IMAD.MOV.U32 R13, RZ, RZ, R4 ;  /* 0x000000ffff0d7224 */ /* 0x000fe400078e0004 */
[----:B------:R-:W-:Y:S02]  /*16a70*/  IMAD.MOV.U32 R12, RZ, RZ, 0x3 ;  /* 0x00000003ff0c7424 */ /* 0x000fe400078e00ff */
[----:B------:R-:W-:-:S07]  /*16a80*/  IMAD.MOV.U32 R8, RZ, RZ, R14 ;  /* 0x000000ffff087224 */ /* 0x000fce00078e000e */
[----:B------:R-:W-:Y:S05]  /*16a90*/  WARPSYNC.COLLECTIVE R15, `(.L_x_1249) ;  /* 0x000000000f087348 */ /* 0x000fea0003c00000 */
[----:B------:R0:W1:Y:S02]  /*16aa0*/  SHFL.IDX P6, R14, R13, R12, R11 ;  /* 0x0000000c0d0e7389 */ /* 0x00006400000c000b */
[----:B01----:R-:W-:Y:S01]  /*16ab0*/  ENDCOLLECTIVE ;  /* 0x000000000000791b */ /* 0x003fe20003800000 */
.L_x_1249:
        /* <DEDUP_REMOVED lines=14> */
.L_x_1250:
[----:B------:R-:W-:Y:S02]  /*16ba0*/  IMAD.MOV.U32 R13, RZ, RZ, R4 ;  /* 0x000000ffff0d7224 */ /* 0x000fe400078e0004 */
[----:B------:R-:W-:Y:S02]  /*16bb0*/  IMAD.MOV.U32 R12, RZ, RZ, 0x4 ;  /* 0x00000004ff0c7424 */ /* 0x000fe400078e00ff */
[----:B------:R-:W-:-:S07]  /*16bc0*/  IMAD.MOV.U32 R8, RZ, RZ, R14 ;  /* 0x000000ffff087224 */ /* 0x000fce00078e000e */
[----:B------:R-:W-:Y:S05]  /*16bd0*/  WARPSYNC.COLLECTIVE R15, `(.L_x_1251) ;  /* 0x000000000f087348 */ /* 0x000fea0003c00000 */
[----:B------:R0:W1:Y:S02]  /*16be0*/  SHFL.IDX P6, R14, R13, R12, R11 ;  /* 0x0000000c0d0e7389 */ /* 0x00006400000c000b */
[----:B01----:R-:W-:Y:S01]  /*16bf0*/  ENDCOLLECTIVE ;  /* 0x000000000000791b */ /* 0x003fe20003800000 */
.L_x_1251:
        /* <DEDUP_REMOVED lines=14> */
.L_x_1252:
[----:B------:R-:W-:Y:S02]  /*16ce0*/  IMAD.MOV.U32 R13, RZ, RZ, R4 ;  /* 0x000000ffff0d7224 */ /* 0x000fe400078e0004 */
[----:B------:R-:W-:Y:S02]  /*16cf0*/  IMAD.MOV.U32 R12, RZ, RZ, 0x5 ;  /* 0x00000005ff0c7424 */ /* 0x000fe400078e00ff */
[----:B------:R-:W-:-:S07]  /*16d00*/  IMAD.MOV.U32 R8, RZ, RZ, R14 ;  /* 0x000000ffff087224 */ /* 0x000fce00078e000e */
[----:B------:R-:W-:Y:S05]  /*16d10*/  WARPSYNC.COLLECTIVE R15, `(.L_x_1253) ;  /* 0x000000000f087348 */ /* 0x000fea0003c00000 */
[----:B------:R0:W1:Y:S02]  /*16d20*/  SHFL.IDX P6, R14, R13, R12, R11 ;  /* 0x0000000c0d0e7389 */ /* 0x00006400000c000b */
[----:B01----:R-:W-:Y:S01]  /*16d30*/  ENDCOLLECTIVE ;  /* 0x000000000000791b */ /* 0x003fe20003800000 */
.L_x_1253:
        /* <DEDUP_REMOVED lines=14> */
.L_x_1254:
[----:B------:R-:W-:Y:S02]  /*16e20*/  IMAD.MOV.U32 R13, RZ, RZ, R4 ;  /* 0x000000ffff0d7224 */ /* 0x000fe400078e0004 */
[----:B------:R-:W-:Y:S02]  /*16e30*/  IMAD.MOV.U32 R12, RZ, RZ, 0x6 ;  /* 0x00000006ff0c7424 */ /* 0x000fe400078e00ff */
[----:B------:R-:W-:-:S07]  /*16e40*/  IMAD.MOV.U32 R8, RZ, RZ, R14 ;  /* 0x000000ffff087224 */ /* 0x000fce00078e000e */
[----:B------:R-:W-:Y:S05]  /*16e50*/  WARPSYNC.COLLECTIVE R15, `(.L_x_1255) ;  /* 0x000000000f087348 */ /* 0x000fea0003c00000 */
[----:B------:R0:W1:Y:S02]  /*16e60*/  SHFL.IDX P6, R14, R13, R12, R11 ;  /* 0x0000000c0d0e7389 */ /* 0x00006400000c000b */
[----:B01----:R-:W-:Y:S01]  /*16e70*/  ENDCOLLECTIVE ;  /* 0x000000000000791b */ /* 0x003fe20003800000 */
.L_x_1255:
        /* <DEDUP_REMOVED lines=14> */
.L_x_1256:
[----:B------:R-:W-:Y:S02]  /*16f60*/  IMAD.MOV.U32 R13, RZ, RZ, R4 ;  /* 0x000000ffff0d7224 */ /* 0x000fe400078e0004 */
[----:B------:R-:W-:Y:S02]  /*16f70*/  IMAD.MOV.U32 R12, RZ, RZ, 0x7 ;  /* 0x00000007ff0c7424 */ /* 0x000fe400078e00ff */
[----:B------:R-:W-:-:S07]  /*16f80*/  IMAD.MOV.U32 R8, RZ, RZ, R14 ;  /* 0x000000ffff087224 */ /* 0x000fce00078e000e */
[----:B------:R-:W-:Y:S05]  /*16f90*/  WARPSYNC.COLLECTIVE R15, `(.L_x_1257) ;  /* 0x000000000f087348 */ /* 0x000fea0003c00000 */
[----:B------:R0:W1:Y:S02]  /*16fa0*/  SHFL.IDX P6, R14, R13, R12, R11 ;  /* 0x0000000c0d0e7389 */ /* 0x00006400000c000b */
[----:B01----:R-:W-:Y:S01]  /*16fb0*/  ENDCOLLECTIVE ;  /* 0x000000000000791b */ /* 0x003fe20003800000 */
.L_x_1257:
[----:B------:R-:W-:-:S05]  /*16fc0*/  @!P1 LEA R8, P2, R20, R8, 0x1 ;  /* 0x0000000814089211 */ /* 0x000fca00078408ff */
[----:B------:R-:W-:-:S04]  /*16fd0*/  @!P1 IMAD.X R7, RZ, RZ, R7, P2 ;  /* 0x000000ffff079224 */ /* 0x000fc800010e0607 */
[----:B------:R-:W-:Y:S02]  /*16fe0*/  @!P1 IMAD.MOV.U32 R9, RZ, RZ, R7 ;  /* 0x000000ffff099224 */ /* 0x000fe400078e0007 */
[----:B------:R-:W-:Y:S02]  /*16ff0*/  IMAD.MOV.U32 R13, RZ, RZ, R0 ;  /* 0x000000ffff0d7224 */ /* 0x000fe400078e0000 */
[----:B------:R-:W-:Y:S01]  /*17000*/  VIADD R7, R3, 0x70 ;  /* 0x0000007003077836 */ /* 0x000fe20000000000 */
[----:B------:R-:W-:Y:S01]  /*17010*/  @!PT LDS RZ, [RZ] ;  /* 0x00000000fffff984 */ /* 0x000fe20000000800 */
[----:B------:R-:W-:Y:S01]  /*17020*/  @!PT LDS RZ, [RZ] ;  /* 0x00000000fffff984 */ /* 0x000fe20000000800 */
[----:B------:R-:W-:Y:S01]  /*17030*/  @!PT LDS RZ, [RZ] ;  /* 0x00000000fffff984 */ /* 0x000fe20000000800 */
[----:B------:R0:W-:Y:S04]  /*17040*/  @!P1 LDGSTS.E.BYPASS.LTC128B.128 [R10+0xb400], desc[UR50][R8.64], !P0 ;  /* 0x0b400000080a9fae */ /* 0x0001e8000c101d72 */
[----:B------:R-:W-:Y:S01]  /*17050*/  ISETP.GE.AND P1, PT, R7, R6, PT ;  /* 0x000000060700720c */ /* 0x000fe20003f26270 */
[----:B------:R-:W-:-:S02]  /*17060*/  VIADD R7, R3, 0x80 ;  /* 0x0000008003077836 */ /* 0x000fc40000000000 */
[----:B------:R-:W-:-:S10]  /*17070*/  IMAD.MOV.U32 R4, RZ, RZ, R14 ;  /* 0x000000ffff047224 */ /* 0x000fd400078e000e */
[----:B0-----:R-:W-:Y:S05]  /*17080*/  WARPSYNC.COLLECTIVE R15, `(.L_x_1258) ;  /* 0x000000000f087348 */ /* 0x001fea0003c00000 */
[----:B------:R1:W2:Y:S02]  /*17090*/  SHFL.IDX P6, R14, R13, R12, R11 ;  /* 0x0000000c0d0e7389 */ /* 0x0002a400000c000b */
[----:B012---:R-:W-:Y:S01]  /*170a0*/  ENDCOLLECTIVE ;  /* 0x000000000000791b */ /* 0x007fe20003800000 */
.L_x_1258:
[----:B------:R-:W-:Y:S01]  /*170b0*/  ISETP.GE.AND P2, PT, R7, R6, PT ;  /* 0x000000060700720c */ /* 0x000fe20003f46270 */
[----:B------:R-:W-:Y:S02]  /*170c0*/  IMAD.MOV.U32 R13, RZ, RZ, R2 ;  /* 0x000000ffff0d7224 */ /* 0x000fe400078e0002 */
[----:B------:R-:W-:Y:S02]  /*170d0*/  IMAD.MOV.U32 R12, RZ, RZ, RZ ;  /* 0x000000ffff0c7224 */ /* 0x000fe400078e00ff */
[----:B------:R-:W-:-:S08]  /*170e0*/  IMAD.MOV.U32 R8, RZ, RZ, R14 ;  /* 0x000000ffff087224 */ /* 0x000fd000078e000e */
[----:B------:R-:W-:Y:S05]  /*170f0*/  WARPSYNC.COLLECTIVE R15, `(.L_x_1259) ;  /* 0x000000000f087348 */ /* 0x000fea0003c00000 */
[----:B------:R0:W1:Y:S02]  /*17100*/  SHFL.IDX P6, R14, R13, R12, R11 ;  /* 0x0000000c0d0e7389 */ /* 0x00006400000c000b */
[----:B01----:R-:W-:Y:S01]  /*17110*/  ENDCOLLECTIVE ;  /* 0x000000000000791b */ /* 0x003fe20003800000 */
.L_x_1259:
        /* <DEDUP_REMOVED lines=12> */
.L_x_1260:
[----:B------:R-:W-:Y:S02]  /*171e0*/  IMAD.MOV.U32 R13, RZ, RZ, R2 ;  /* 0x000000ffff0d7224 */ /* 0x000fe400078e0002 */
[----:B------:R-:W-:Y:S02]  /*171f0*/  IMAD.MOV.U32 R12, RZ, RZ, 0x1 ;  /* 0x00000001ff0c7424 */ /* 0x000fe400078e00ff */
[----:B------:R-:W-:-:S07]  /*17200*/  IMAD.MOV.U32 R7, RZ, RZ, R14 ;  /* 0x000000ffff077224 */ /* 0x000fce00078e000e */
[----:B------:R-:W-:Y:S05]  /*17210*/  WARPSYNC.COLLECTIVE R15, `(.L_x_1261) ;  /* 0x000000000f087348 */ /* 0x000fea0003c00000 */
[----:B------:R0:W1:Y:S02]  /*17220*/  SHFL.IDX P6, R14, R13, R12, R11 ;  /* 0x0000000c0d0e7389 */ /* 0x00006400000c000b */
[----:B01----:R-:W-:Y:S01]  /*17230*/  ENDCOLLECTIVE ;  /* 0x000000000000791b */ /* 0x003fe20003800000 */
.L_x_1261:
[----:B------:R-:W-:Y:S01]  /*17240*/  @!P2 LEA R8, P1, R20, R7, 0x1 ;  /* 0x000000071408a211 */ /* 0x000fe200078208ff */
[----:B------:R-:W-:-:S04]  /*17250*/  VIADD R7, R3, 0x90 ;  /* 0x0000009003077836 */ /* 0x000fc80000000000 */
[----:B------:R-:W-:Y:S01]  /*17260*/  @!P2 IMAD.X R9, RZ, RZ, R0, P1 ;  /* 0x000000ffff09a224 */ /* 0x000fe200008e0600 */
[----:B------:R-:W-:-:S04]  /*17270*/  ISETP.GE.AND P1, PT, R7, R6, PT ;  /* 0x000000060700720c */ /* 0x000fc80003f26270 */
        /* <DEDUP_REMOVED lines=9> */
.L_x_1262:
[----:B------:R-:W-:Y:S02]  /*17310*/  IMAD.MOV.U32 R13, RZ, RZ, R2 ;  /* 0x000000ffff0d7224 */ /* 0x000fe400078e0002 */
[----:B------:R-:W-:Y:S01]  /*17320*/  IMAD.MOV.U32 R12, RZ, RZ, 0x2 ;  /* 0x00000002ff0c7424 */ /* 0x000fe200078e00ff */
[----:B------:R-:W-:-:S05]  /*17330*/  @!P1 LEA R14, P2, R20, R14, 0x1 ;  /* 0x0000000e140e9211 */ /* 0x000fca00078408ff */
[----:B------:R-:W-:-:S08]  /*17340*/  @!P1 IMAD.MOV.U32 R8, RZ, RZ, R14 ;  /* 0x000000ffff089224 */ /* 0x000fd000078e000e */
[----:B------:R-:W-:Y:S05]  /*17350*/  WARPSYNC.COLLECTIVE R15, `(.L_x_1263) ;  /* 0x000000000f087348 */ /* 0x000fea0003c00000 */
[----:B------:R0:W1:Y:S02]  /*17360*/  SHFL.IDX P6, R14, R13, R12, R11 ;  /* 0x0000000c0d0e7389 */ /* 0x00006400000c000b */
[----:B01----:R-:W-:Y:S01]  /*17370*/  ENDCOLLECTIVE ;  /* 0x000000000000791b */ /* 0x003fe20003800000 */
.L_x_1263:
[----:B------:R-:W-:-:S04]  /*17380*/  @!P1 IMAD.X R7, RZ, RZ, R0, P2 ;  /* 0x000000ffff079224 */ /* 0x000fc800010e0600 */
[----:B------:R-:W-:Y:S02]  /*17390*/  @!P1 IMAD.MOV.U32 R9, RZ, RZ, R7 ;  /* 0x000000ffff099224 */ /* 0x000fe400078e0007 */
[----:B------:R-:W-:-:S03]  /*173a0*/  VIADD R7, R3, 0xa0 ;  /* 0x000000a003077836 */ /* 0x000fc60000000000 */
[----:B------:R-:W-:Y:S01]  /*173b0*/  @!PT LDS RZ, [RZ] ;  /* 0x00000000fffff984 */ /* 0x000fe20000000800 */
[----:B------:R-:W-:Y:S01]  /*173c0*/  @!PT LDS RZ, [RZ] ;  /* 0x00000000fffff984 */ /* 0x000fe20000000800 */
[----:B------:R-:W-:Y:S01]  /*173d0*/  @!PT LDS RZ, [RZ] ;  /* 0x00000000fffff984 */ /* 0x000fe20000000800 */
[----:B------:R0:W-:Y:S02]  /*173e0*/  @!P1 LDGSTS.E.BYPASS.LTC128B.128 [R10+0xcc00], desc[UR50][R8.64], !P0 ;  /* 0x0cc00000080a9fae */ /* 0x0001e4000c101d72 */
[----:B------:R-:W-:Y:S01]  /*173f0*/  ISETP.GE.AND P1, PT, R7, R6, PT ;  /* 0x000000060700720c */ /* 0x000fe20003f26270 */
[----:B------:R-:W-:Y:S02]  /*17400*/  IMAD.MOV.U32 R13, RZ, RZ, R5 ;  /* 0x000000ffff0d7224 */ /* 0x000fe400078e0005 */
[----:B------:R-:W-:-:S10]  /*17410*/  IMAD.MOV.U32 R0, RZ, RZ, R14 ;  /* 0x000000ffff007224 */ /* 0x000fd400078e000e */
[----:B0-----:R-:W-:Y:S05]  /*17420*/  WARPSYNC.COLLECTIVE R15, `(.L_x_1264) ;  /* 0x000000000f087348 */ /* 0x001fea0003c00000 */
[----:B------:R1:W2:Y:S02]  /*17430*/  SHFL.IDX P6, R14, R13, R12, R11 ;  /* 0x0000000c0d0e7389 */ /* 0x0002a400000c000b */
[----:B012---:R-:W-:Y:S01]  /*17440*/  ENDCOLLECTIVE ;  /* 0x000000000000791b */ /* 0x007fe20003800000 */
.L_x_1264:
[----:B------:R-:W-:Y:S02]  /*17450*/  IMAD.MOV.U32 R13, RZ, RZ, R2 ;  /* 0x000000ffff0d7224 */ /* 0x000fe400078e0002 */
[----:B------:R-:W-:Y:S01]  /*17460*/  IMAD.MOV.U32 R12, RZ, RZ, 0x3 ;  /* 0x00000003ff0c7424 */ /* 0x000fe200078e00ff */
[----:B------:R-:W-:-:S13]  /*17470*/  @!P1 LEA R8, P2, R20, R14, 0x1 ;  /* 0x0000000e14089211 */ /* 0x000fda00078408ff */
[----:B------:R-:W-:Y:S05]  /*17480*/  WARPSYNC.COLLECTIVE R15, `(.L_x_1265) ;  /* 0x000000000f087348 */ /* 0x000fea0003c00000 */
[----:B------:R0:W1:Y:S02]  /*17490*/  SHFL.IDX P6, R14, R13, R12, R11 ;  /* 0x0000000c0d0e7389 */ /* 0x00006400000c000b */
[----:B01----:R-:W-:Y:S01]  /*174a0*/  ENDCOLLECTIVE ;  /* 0x000000000000791b */ /* 0x003fe20003800000 */
.L_x_1265:
        /* <DEDUP_REMOVED lines=10> */
.L_x_1266:
[----:B------:R-:W-:Y:S05]  /*17550*/  BRA `(.L_x_1267) ;  /* 0xffffffbc00e47947 */ /* 0x000fea000383ffff */
.L_x_1155:
[----:B0-----:R0:W1:Y:S02]  /*17560*/  SYNCS.PHASECHK.TRANS64.TRYWAIT P0, [R22+URZ+0x16820], R3 ;  /* 0x01682003160075a7 */ /* 0x001064000800017f */
[----:B-1----:R-:W-:Y:S05]  /*17570*/  @!P0 NANOSLEEP.SYNCS 0x989680 ;  /* 0x009896800000895d */ /* 0x002fea0003900000 */
[----:B------:R-:W1:Y:S02]  /*17580*/  @!P0 SYNCS.PHASECHK.TRANS64 P0, [R22+URZ+0x16820], R3 ;  /* 0x01682003160085a7 */ /* 0x000e64000800007f */
[----:B-1----:R-:W-:Y:S05]  /*17590*/  @!P0 BRA `(.L_x_1155) ;  /* 0xfffffffc00f08947 */ /* 0x002fea000383ffff */
[----:B------:R-:W-:Y:S05]  /*175a0*/  BRA `(.L_x_1268) ;  /* 0xffffffc000507947 */ /* 0x000fea000383ffff */
.L_x_1164:
[----:B-1----:R1:W2:Y:S02]  /*175b0*/  SYNCS.PHASECHK.TRANS64.TRYWAIT P0, [R2+URZ+0x16840], R3 ;  /* 0x01684003020075a7 */ /* 0x0022a4000800017f */
[----:B--2---:R-:W-:Y:S05]  /*175c0*/  @!P0 NANOSLEEP.SYNCS 0x989680 ;  /* 0x009896800000895d */ /* 0x004fea0003900000 */
[----:B------:R-:W2:Y:S02]  /*175d0*/  @!P0 SYNCS.PHASECHK.TRANS64 P0, [R2+URZ+0x16840], R3 ;  /* 0x01684003020085a7 */ /* 0x000ea4000800007f */
[----:B--2---:R-:W-:Y:S05]  /*175e0*/  @!P0 BRA `(.L_x_1164) ;  /* 0xfffffffc00f08947 */ /* 0x004fea000383ffff */
[----:B------:R-:W-:Y:S05]  /*175f0*/  BRA `(.L_x_1269) ;  /* 0xffffffc000fc7947 */ /* 0x000fea000383ffff */
.L_x_1169:
[----:B0-----:R0:W1:Y:S02]  /*17600*/  SYNCS.PHASECHK.TRANS64.TRYWAIT P0, [R3+URZ+0x60], R2 ;  /* 0x00006002030075a7 */ /* 0x001064000800017f */
[----:B-1----:R-:W-:Y:S05]  /*17610*/  @!P0 NANOSLEEP.SYNCS 0x989680 ;  /* 0x009896800000895d */ /* 0x002fea0003900000 */
[----:B------:R-:W1:Y:S02]  /*17620*/  @!P0 SYNCS.PHASECHK.TRANS64 P0, [R3+URZ+0x60], R2 ;  /* 0x00006002030085a7 */ /* 0x000e64000800007f */
[----:B-1----:R-:W-:Y:S05]  /*17630*/  @!P0 BRA `(.L_x_1169) ;  /* 0xfffffffc00f08947 */ /* 0x002fea000383ffff */
[----:B------:R-:W-:Y:S05]  /*17640*/  BRA `(.L_x_1270) ;  /* 0xffffffc400887947 */ /* 0x000fea000383ffff */
.L_x_1177:
[----:B-1----:R1:W2:Y:S02]  /*17650*/  SYNCS.PHASECHK.TRANS64.TRYWAIT P0, [R2+URZ+0x16840], R3 ;  /* 0x01684003020075a7 */ /* 0x0022a4000800017f */
[----:B--2---:R-:W-:Y:S05]  /*17660*/  @!P0 NANOSLEEP.SYNCS 0x989680 ;  /* 0x009896800000895d */ /* 0x004fea0003900000 */
[----:B------:R-:W2:Y:S02]  /*17670*/  @!P0 SYNCS.PHASECHK.TRANS64 P0, [R2+URZ+0x16840], R3 ;  /* 0x01684003020085a7 */ /* 0x000ea4000800007f */
[----:B--2---:R-:W-:Y:S05]  /*17680*/  @!P0 BRA `(.L_x_1177) ;  /* 0xfffffffc00f08947 */ /* 0x004fea000383ffff */
[----:B------:R-:W-:Y:S05]  /*17690*/  BRA `(.L_x_1271) ;  /* 0xffffffc800cc7947 */ /* 0x000fea000383ffff */
.L_x_1182:
[----:B0-----:R0:W1:Y:S02]  /*176a0*/  SYNCS.PHASECHK.TRANS64.TRYWAIT P0, [R10+URZ+0x60], R3 ;  /* 0x000060030a0075a7 */ /* 0x001064000800017f */
[----:B-1----:R-:W-:Y:S05]  /*176b0*/  @!P0 NANOSLEEP.SYNCS 0x989680 ;  /* 0x009896800000895d */ /* 0x002fea0003900000 */
[----:B------:R-:W1:Y:S02]  /*176c0*/  @!P0 SYNCS.PHASECHK.TRANS64 P0, [R10+URZ+0x60], R3 ;  /* 0x000060030a0085a7 */ /* 0x000e64000800007f */
[----:B-1----:R-:W-:Y:S05]  /*176d0*/  @!P0 BRA `(.L_x_1182) ;  /* 0xfffffffc00f08947 */ /* 0x002fea000383ffff */
[----:B------:R-:W-:Y:S05]  /*176e0*/  BRA `(.L_x_1272) ;  /* 0xffffffcc00587947 */ /* 0x000fea000383ffff */
.L_x_1190:
[----:B-1----:R1:W2:Y:S02]  /*176f0*/  SYNCS.PHASECHK.TRANS64.TRYWAIT P0, [R2+URZ+0x16840], R3 ;  /* 0x01684003020075a7 */ /* 0x0022a4000800017f */
[----:B--2---:R-:W-:Y:S05]  /*17700*/  @!P0 NANOSLEEP.SYNCS 0x989680 ;  /* 0x009896800000895d */ /* 0x004fea0003900000 */
[----:B------:R-:W2:Y:S02]  /*17710*/  @!P0 SYNCS.PHASECHK.TRANS64 P0, [R2+URZ+0x16840], R3 ;  /* 0x01684003020085a7 */ /* 0x000ea4000800007f */
[----:B--2---:R-:W-:Y:S05]  /*17720*/  @!P0 BRA `(.L_x_1190) ;  /* 0xfffffffc00f08947 */ /* 0x004fea000383ffff */
[----:B------:R-:W-:Y:S05]  /*17730*/  BRA `(.L_x_1273) ;  /* 0xffffffd000687947 */ /* 0x000fea000383ffff */
.L_x_1195:
[----:B0-----:R0:W1:Y:S02]  /*17740*/  SYNCS.PHASECHK.TRANS64.TRYWAIT P0, [R7+URZ+0x60], R2 ;  /* 0x00006002070075a7 */ /* 0x001064000800017f */
[----:B-1----:R-:W-:Y:S05]  /*17750*/  @!P0 NANOSLEEP.SYNCS 0x989680 ;  /* 0x009896800000895d */ /* 0x002fea0003900000 */
[----:B------:R-:W1:Y:S02]  /*17760*/  @!P0 SYNCS.PHASECHK.TRANS64 P0, [R7+URZ+0x60], R2 ;  /* 0x00006002070085a7 */ /* 0x000e64000800007f */
[----:B-1----:R-:W-:Y:S05]  /*17770*/  @!P0 BRA `(.L_x_1195) ;  /* 0xfffffffc00f08947 */ /* 0x002fea000383ffff */
[----:B------:R-:W-:Y:S05]  /*17780*/  BRA `(.L_x_1274) ;  /* 0xffffffd000f87947 */ /* 0x000fea000383ffff */
.L_x_1205:
[----:B0-----:R0:W1:Y:S02]  /*17790*/  SYNCS.PHASECHK.TRANS64.TRYWAIT P0, [R3+URZ+0x16860], R0 ;  /* 0x01686000030075a7 */ /* 0x001064000800017f */
[----:B-1----:R-:W-:Y:S05]  /*177a0*/  @!P0 NANOSLEEP.SYNCS 0x989680 ;  /* 0x009896800000895d */ /* 0x002fea0003900000 */
[----:B------:R-:W1:Y:S02]  /*177b0*/  @!P0 SYNCS.PHASECHK.TRANS64 P0, [R3+URZ+0x16860], R0 ;  /* 0x01686000030085a7 */ /* 0x000e64000800007f */
[----:B-1----:R-:W-:Y:S05]  /*177c0*/  @!P0 BRA `(.L_x_1205) ;  /* 0xfffffffc00f08947 */ /* 0x002fea000383ffff */
[----:B------:R-:W-:Y:S05]  /*177d0*/  BRA `(.L_x_1275) ;  /* 0xffffffd400f47947 */ /* 0x000fea000383ffff */
.L_x_1211:
        /* <DEDUP_REMOVED lines=8> */
.L_x_1277:
[----:B------:R-:W-:Y:S05]  /*17860*/  BSYNC B0 ;  /* 0x0000000000007941 */ /* 0x000fea0003800000 */
.L_x_1276:
        /* <DEDUP_REMOVED lines=9> */
.L_x_1278:
[----:B------:R-:W-:Y:S02]  /*17900*/  ULDC UR4, c[0x0][0xc3c] ;  /* 0x00030f0000047ab9 */ /* 0x000fe40000000800 */
[----:B------:R-:W-:-:S13]  /*17910*/  ISETP.GE.OR P1, PT, R7, UR4, !P0 ;  /* 0x0000000407007c0c */ /* 0x000fda000c726670 */
[----:B------:R-:W0:Y:S01]  /*17920*/  @!P1 LDC.64 R2, c[0x0][0xc80] ;  /* 0x00032000ff029b82 */ /* 0x000e220000000a00 */
[----:B------:R-:W-:Y:S02]  /*17930*/  IMAD.MOV.U32 R17, RZ, RZ, RZ ;  /* 0x000000ffff117224 */ /* 0x000fe400078e00ff */
[----:B------:R-:W-:Y:S02]  /*17940*/  IMAD.MOV.U32 R11, RZ, RZ, RZ ;  /* 0x000000ffff0b7224 */ /* 0x000fe400078e00ff */
[----:B------:R-:W-:Y:S02]  /*17950*/  IMAD.MOV.U32 R5, RZ, RZ, R14 ;  /* 0x000000ffff057224 */ /* 0x000fe400078e000e */
[----:B0-----:R-:W-:-:S06]  /*17960*/  @!P1 IMAD.WIDE R2, R7, 0x4, R2 ;  /* 0x0000000407029825 */ /* 0x001fcc00078e0202 */
[----:B------:R-:W2:Y:S01]  /*17970*/  @!P1 LDG.E R2, desc[UR50][R2.64] ;  /* 0x0000003202029981 */ /* 0x000ea2000c1e1900 */
[C---:B------:R-:W-:Y:S02]  /*17980*/  ISETP.GE.U32.AND P2, PT, R8.reuse, 0x2, PT ;  /* 0x000000020800780c */ /* 0x040fe40003f46070 */
[C---:B------:R-:W-:Y:S02]  /*17990*/  ISETP.GE.U32.AND P3, PT, R8.reuse, 0x4, PT ;  /* 0x000000040800780c */ /* 0x040fe40003f66070 */
[C---:B------:R-:W-:Y:S02]  /*179a0*/  ISETP.GE.U32.AND P4, PT, R8.reuse, 0x8, PT ;  /* 0x000000080800780c */ /* 0x040fe40003f86070 */
[C---:B------:R-:W-:Y:S01]  /*179b0*/  ISETP.GE.U32.AND P5, PT, R8.reuse, 0x10, PT ;  /* 0x000000100800780c */ /* 0x040fe20003fa6070 */
[----:B--2---:R-:W-:Y:S01]  /*179c0*/  @!P1 IMAD.MOV.U32 R17, RZ, RZ, R2 ;  /* 0x000000ffff119224 */ /* 0x004fe200078e0002 */
[----:B------:R-:W-:-:S03]  /*179d0*/  ISETP.NE.AND P1, PT, R8, RZ, PT ;  /* 0x000000ff0800720c */ /* 0x000fc60003f25270 */
[----:B------:R-:W-:-:S10]  /*179e0*/  IMAD.MOV.U32 R13, RZ, RZ, R17 ;  /* 0x000000ffff0d7224 */ /* 0x000fd400078e0011 */
[----:B------:R-:W-:Y:S05]  /*179f0*/  WARPSYNC.COLLECTIVE R15, `(.L_x_1279) ;  /* 0x000000000f087348 */ /* 0x000fea0003c00000 */
[----:B------:R0:W1:Y:S02]  /*17a00*/  SHFL.UP P6, R14, R13, R12, R11 ;  /* 0x0400000c0d0e7389 */ /* 0x00006400000c000b */
[----:B01----:R-:W-:Y:S01]  /*17a10*/  ENDCOLLECTIVE ;  /* 0x000000000000791b */ /* 0x003fe20003800000 */
.L_x_1279:
[----:B------:R-:W-:Y:S01]  /*17a20*/  IMAD.MOV.U32 R12, RZ, RZ, 0x2 ;  /* 0x00000002ff0c7424 */ /* 0x000fe200078e00ff */
[----:B------:R-:W-:-:S05]  /*17a30*/  SEL R4, R14, RZ, P1 ;  /* 0x000000ff0e047207 */ /* 0x000fca0000800000 */
[----:B------:R-:W-:-:S04]  /*17a40*/  IMAD.IADD R4, R17, 0x1, R4 ;  /* 0x0000000111047824 */ /* 0x000fc800078e0204 */
[----:B------:R-:W-:-:S07]  /*17a50*/  IMAD.MOV.U32 R13, RZ, RZ, R4 ;  /* 0x000000ffff0d7224 */ /* 0x000fce00078e0004 */
[----:B------:R-:W-:Y:S05]  /*17a60*/  WARPSYNC.COLLECTIVE R15, `(.L_x_1280) ;  /* 0x000000000f087348 */ /* 0x000fea0003c00000 */
[----:B------:R0:W1:Y:S02]  /*17a70*/  SHFL.UP P6, R14, R13, R12, R11 ;  /* 0x0400000c0d0e7389 */ /* 0x00006400000c000b */
[----:B01----:R-:W-:Y:S01]  /*17a80*/  ENDCOLLECTIVE ;  /* 0x000000000000791b */ /* 0x003fe20003800000 */
.L_x_1280:
[----:B------:R-:W-:Y:S01]  /*17a90*/  IMAD.MOV.U32 R12, RZ, RZ, 0x4 ;  /* 0x00000004ff0c7424 */ /* 0x000fe200078e00ff */
[----:B------:R-:W-:-:S05]  /*17aa0*/  SEL R3, R14, RZ, P2 ;  /* 0x000000ff0e037207 */ /* 0x000fca0001000000 */
[----:B------:R-:W-:-:S04]  /*17ab0*/  IMAD.IADD R6, R4, 0x1, R3 ;  /* 0x0000000104067824 */ /* 0x000fc800078e0203 */
[----:B------:R-:W-:-:S07]  /*17ac0*/  IMAD.MOV.U32 R13, RZ, RZ, R6 ;  /* 0x000000ffff0d7224 */ /* 0x000fce00078e0006 */
[----:B------:R-:W-:Y:S05]  /*17ad0*/  WARPSYNC.COLLECTIVE R15, `(.L_x_1281) ;  /* 0x000000000f087348 */ /* 0x000fea0003c00000 */
[----:B------:R0:W1:Y:S02]  /*17ae0*/  SHFL.UP P6, R14, R13, R12, R11 ;  /* 0x0400000c0d0e7389 */ /* 0x00006400000c000b */
[----:B01----:R-:W-:Y:S01]  /*17af0*/  ENDCOLLECTIVE ;  /* 0x000000000000791b */ /* 0x003fe20003800000 */
.L_x_1281:
[----:B------:R-:W-:Y:S01]  /*17b00*/  IMAD.MOV.U32 R12, RZ, RZ, 0x8 ;  /* 0x00000008ff0c7424 */ /* 0x000fe200078e00ff */
[----:B------:R-:W-:-:S05]  /*17b10*/  SEL R3, R14, RZ, P3 ;  /* 0x000000ff0e037207 */ /* 0x000fca0001800000 */
[----:B------:R-:W-:-:S04]  /*17b20*/  IMAD.IADD R2, R6, 0x1, R3 ;  /* 0x0000000106027824 */ /* 0x000fc800078e0203 */
[----:B------:R-:W-:-:S07]  /*17b30*/  IMAD.MOV.U32 R13, RZ, RZ, R2 ;  /* 0x000000ffff0d7224 */ /* 0x000fce00078e0002 */
[----:B------:R-:W-:Y:S05]  /*17b40*/  WARPSYNC.COLLECTIVE R15, `(.L_x_1282) ;  /* 0x000000000f087348 */ /* 0x000fea0003c00000 */
[----:B------:R0:W1:Y:S02]  /*17b50*/  SHFL.UP P6, R14, R13, R12, R11 ;  /* 0x0400000c0d0e7389 */ /* 0x00006400000c000b */
[----:B01----:R-:W-:Y:S01]  /*17b60*/  ENDCOLLECTIVE ;  /* 0x000000000000791b */ /* 0x003fe20003800000 */
.L_x_1282:
[----:B------:R-:W-:Y:S01]  /*17b70*/  IMAD.MOV.U32 R12, RZ, RZ, 0x10 ;  /* 0x00000010ff0c7424 */ /* 0x000fe200078e00ff */
[----:B------:R-:W-:-:S05]  /*17b80*/  SEL R3, R14, RZ, P4 ;  /* 0x000000ff0e037207 */ /* 0x000fca0002000000 */
[----:B------:R-:W-:-:S04]  /*17b90*/  IMAD.IADD R3, R2, 0x1, R3 ;  /* 0x0000000102037824 */ /* 0x000fc800078e0203 */
[----:B------:R-:W-:-:S07]  /*17ba0*/  IMAD.MOV.U32 R13, RZ, RZ, R3 ;  /* 0x000000ffff0d7224 */ /* 0x000fce00078e0003 */
[----:B------:R-:W-:Y:S05]  /*17bb0*/  WARPSYNC.COLLECTIVE R15, `(.L_x_1283) ;  /* 0x000000000f087348 */ /* 0x000fea0003c00000 */
[----:B------:R0:W1:Y:S02]  /*17bc0*/  SHFL.UP P6, R14, R13, R12, R11 ;  /* 0x0400000c0d0e7389 */ /* 0x00006400000c000b */
[----:B01----:R-:W-:Y:S01]  /*17bd0*/  ENDCOLLECTIVE ;  /* 0x000000000000791b */ /* 0x003fe20003800000 */
.L_x_1283:
        /* <DEDUP_REMOVED lines=8> */
.L_x_1284:
[----:B------:R-:W-:Y:S05]  /*17c60*/  BRA `(.L_x_1285) ;  /* 0xffffffd800287947 */ /* 0x000fea000383ffff */
.L_x_1216:
[----:B------:R-:W-:Y:S01]  /*17c70*/  BSSY B0, `(.L_x_1286) ;  /* 0x0000008000007945 */ /* 0x000fe20003800000 */
[----:B-----5:R-:W-:Y:S02]  /*17c80*/  IMAD.MOV.U32 R13, RZ, RZ, R17 ;  /* 0x000000ffff0d7224 */ /* 0x020fe400078e0011 */
[----:B------:R-:W-:Y:S02]  /*17c90*/  IMAD.MOV.U32 R12, RZ, RZ, 0x1 ;  /* 0x00000001ff0c7424 */ /* 0x000fe400078e00ff */
[----:B------:R-:W-:Y:S02]  /*17ca0*/  IMAD.MOV.U32 R11, RZ, RZ, RZ ;  /* 0x000000ffff0b7224 */ /* 0x000fe400078e00ff */
[----:B------:R-:W-:-:S07]  /*17cb0*/  IMAD.MOV.U32 R15, RZ, RZ, -0x1 ;  /* 0xffffffffff0f7424 */ /* 0x000fce00078e00ff */
[----:B01----:R-:W-:Y:S05]  /*17cc0*/  WARPSYNC.COLLECTIVE R15, `(.L_x_1287) ;  /* 0x000000000f087348 */ /* 0x003fea0003c00000 */
[----:B------:R2:W3:Y:S02]  /*17cd0*/  SHFL.UP P6, R14, R13, R12, R11 ;  /* 0x0400000c0d0e7389 */ /* 0x0004e400000c000b */
[----:B0123--:R-:W-:Y:S01]  /*17ce0*/  ENDCOLLECTIVE ;  /* 0x000000000000791b */ /* 0x00ffe20003800000 */
.L_x_1287:
[----:B------:R-:W-:Y:S05]  /*17cf0*/  BSYNC B0 ;  /* 0x0000000000007941 */ /* 0x000fea0003800000 */
.L_x_1286:
        /* <DEDUP_REMOVED lines=8> */
.L_x_1288:
[----:B------:R-:W-:Y:S01]  /*17d80*/  IMAD.MOV.U32 R12, RZ, RZ, 0x4 ;  /* 0x00000004ff0c7424 */ /* 0x000fe200078e00ff */
[----:B------:R-:W-:-:S05]  /*17d90*/  SEL R2, R14, RZ, P2 ;  /* 0x000000ff0e027207 */ /* 0x000fca0001000000 */
[----:B------:R-:W-:-:S04]  /*17da0*/  IMAD.IADD R2, R13, 0x1, R2 ;  /* 0x000000010d027824 */ /* 0x000fc800078e0202 */
[----:B------:R-:W-:-:S07]  /*17db0*/  IMAD.MOV.U32 R13, RZ, RZ, R2 ;  /* 0x000000ffff0d7224 */ /* 0x000fce00078e0002 */
[----:B------:R-:W-:Y:S05]  /*17dc0*/  WARPSYNC.COLLECTIVE R15, `(.L_x_1289) ;  /* 0x000000000f087348 */ /* 0x000fea0003c00000 */
[----:B------:R0:W1:Y:S02]  /*17dd0*/  SHFL.UP P6, R14, R13, R12, R11 ;  /* 0x0400000c0d0e7389 */ /* 0x00006400000c000b */
[----:B01----:R-:W-:Y:S01]  /*17de0*/  ENDCOLLECTIVE ;  /* 0x000000000000791b */ /* 0x003fe20003800000 */
.L_x_1289:
[----:B------:R-:W-:Y:S01]  /*17df0*/  IMAD.MOV.U32 R12, RZ, RZ, 0x8 ;  /* 0x00000008ff0c7424 */ /* 0x000fe200078e00ff */
[----:B------:R-:W-:-:S05]  /*17e00*/  SEL R3, R14, RZ, P3 ;  /* 0x000000ff0e037207 */ /* 0x000fca0001800000 */
[----:B------:R-:W-:-:S04]  /*17e10*/  IMAD.IADD R3, R2, 0x1, R3 ;  /* 0x0000000102037824 */ /* 0x000fc800078e0203 */
[----:B------:R-:W-:-:S07]  /*17e20*/  IMAD.MOV.U32 R13, RZ, RZ, R3 ;  /* 0x000000ffff0d7224 */ /* 0x000fce00078e0003 */
[----:B------:R-:W-:Y:S05]  /*17e30*/  WARPSYNC.COLLECTIVE R15, `(.L_x_1290) ;  /* 0x000000000f087348 */ /* 0x000fea0003c00000 */
[----:B------:R0:W1:Y:S02]  /*17e40*/  SHFL.UP P6, R14, R13, R12, R11 ;  /* 0x0400000c0d0e7389 */ /* 0x00006400000c000b */
[----:B01----:R-:W-:Y:S01]  /*17e50*/  ENDCOLLECTIVE ;  /* 0x000000000000791b */ /* 0x003fe20003800000 */
.L_x_1290:
[----:B------:R-:W-:Y:S01]  /*17e60*/  IMAD.MOV.U32 R12, RZ, RZ, 0x10 ;  /* 0x00000010ff0c7424 */ /* 0x000fe200078e00ff */
[----:B------:R-:W-:-:S05]  /*17e70*/  SEL R4, R14, RZ, P4 ;  /* 0x000000ff0e047207 */ /* 0x000fca0002000000 */
[----:B------:R-:W-:-:S04]  /*17e80*/  IMAD.IADD R4, R3, 0x1, R4 ;  /* 0x0000000103047824 */ /* 0x000fc800078e0204 */
[----:B------:R-:W-:-:S07]  /*17e90*/  IMAD.MOV.U32 R13, RZ, RZ, R4 ;  /* 0x000000ffff0d7224 */ /* 0x000fce00078e0004 */
[----:B------:R-:W-:Y:S05]  /*17ea0*/  WARPSYNC.COLLECTIVE R15, `(.L_x_1291) ;  /* 0x000000000f087348 */ /* 0x000fea0003c00000 */
[----:B------:R0:W1:Y:S02]  /*17eb0*/  SHFL.UP P6, R14, R13, R12, R11 ;  /* 0x0400000c0d0e7389 */ /* 0x00006400000c000b */
[----:B01----:R-:W-:Y:S01]  /*17ec0*/  ENDCOLLECTIVE ;  /* 0x000000000000791b */ /* 0x003fe20003800000 */
.L_x_1291:
        /* <DEDUP_REMOVED lines=8> */
.L_x_1292:
[----:B------:R-:W-:Y:S05]  /*17f50*/  BRA `(.L_x_1293) ;  /* 0xffffffd800087947 */ /* 0x000fea000383ffff */
.L_x_1218:
[----:B------:R-:W-:Y:S01]  /*17f60*/  BSSY B0, `(.L_x_1294) ;  /* 0x0000006000007945 */ /* 0x000fe20003800000 */
[----:B------:R-:W-:Y:S01]  /*17f70*/  PLOP3.LUT P6, PT, P6, PT, PT, 0x8, 0x0 ;  /* 0x000000000000781c */ /* 0x000fe200037ce170 */
[----:B------:R-:W-:-:S12]  /*17f80*/  IMAD.MOV.U32 R15, RZ, RZ, -0x1 ;  /* 0xffffffffff0f7424 */ /* 0x000fd800078e00ff */
[----:B01----:R-:W-:Y:S05]  /*17f90*/  WARPSYNC.COLLECTIVE R15, `(.L_x_1295) ;  /* 0x000000000f087348 */ /* 0x003fea0003c00000 */
[----:B------:R-:W-:Y:S01]  /*17fa0*/  VOTE.ANY R14, PT, P6 ;  /* 0x00000000000e7806 */ /* 0x000fe200030e0100 */
[----:B01----:R-:W-:Y:S06]  /*17fb0*/  ENDCOLLECTIVE ;  /* 0x000000000000791b */ /* 0x003fec0003800000 */
.L_x_1295:
[----:B------:R-:W-:Y:S05]  /*17fc0*/  BSYNC B0 ;  /* 0x0000000000007941 */ /* 0x000fea0003800000 */
.L_x_1294:
[----:B------:R-:W-:Y:S02]  /*17fd0*/  IMAD.MOV.U32 R3, RZ, RZ, R14 ;  /* 0x000000ffff037224 */ /* 0x000fe400078e000e */
[----:B------:R-:W-:Y:S02]  /*17fe0*/  IMAD.MOV.U32 R13, RZ, RZ, R17 ;  /* 0x000000ffff0d7224 */ /* 0x000fe400078e0011 */
[----:B------:R-:W0:Y:S01]  /*17ff0*/  POPC R6, R3 ;  /* 0x0000000300067309 */ /* 0x000e220000000000 */
[----:B------:R-:W-:Y:S02]  /*18000*/  IMAD.MOV.U32 R11, RZ, RZ, 0x1f ;  /* 0x0000001fff0b7424 */ /* 0x000fe400078e00ff */
[----:B------:R-:W-:Y:S02]  /*18010*/  IMAD.MOV.U32 R15, RZ, RZ, -0x1 ;  /* 0xffffffffff0f7424 */ /* 0x000fe400078e00ff */
[----:B0-----:R-:W-:-:S07]  /*18020*/  IMAD.MOV.U32 R12, RZ, RZ, R6 ;  /* 0x000000ffff0c7224 */ /* 0x001fce00078e0006 */
[----:B------:R-:W-:Y:S05]  /*18030*/  WARPSYNC.COLLECTIVE R15, `(.L_x_1296) ;  /* 0x000000000f087348 */ /* 0x000fea0003c00000 */
[----:B------:R0:W1:Y:S02]  /*18040*/  SHFL.IDX P6, R14, R13, R12, R11 ;  /* 0x0000000c0d0e7389 */ /* 0x00006400000c000b */
[----:B01----:R-:W-:Y:S01]  /*18050*/  ENDCOLLECTIVE ;  /* 0x000000000000791b */ /* 0x003fe20003800000 */
.L_x_1296:
[----:B------:R-:W-:Y:S01]  /*18060*/  IMAD.MOV.U32 R17, RZ, RZ, R14 ;  /* 0x000000ffff117224 */ /* 0x000fe200078e000e */
[----:B------:R-:W-:Y:S06]  /*18070*/  BRA `(.L_x_1297) ;  /* 0xffffffd400f87947 */ /* 0x000fec000383ffff */
.L_x_1220:
[----:B------:R-:W-:Y:S01]  /*18080*/  BSSY B0, `(.L_x_1298) ;  /* 0x0000007000007945 */ /* 0x000fe20003800000 */
[----:B------:R-:W-:Y:S02]  /*18090*/  IMAD.MOV.U32 R13, RZ, RZ, R2 ;  /* 0x000000ffff0d7224 */ /* 0x000fe400078e0002 */
[----:B------:R-:W-:Y:S02]  /*180a0*/  IMAD.MOV.U32 R11, RZ, RZ, 0x1f ;  /* 0x0000001fff0b7424 */ /* 0x000fe400078e00ff */
[----:B------:R-:W-:-:S07]  /*180b0*/  IMAD.MOV.U32 R15, RZ, RZ, -0x1 ;  /* 0xffffffffff0f7424 */ /* 0x000fce00078e00ff */
[----:B0123--:R-:W-:Y:S05]  /*180c0*/  WARPSYNC.COLLECTIVE R15, `(.L_x_1299) ;  /* 0x000000000f087348 */ /* 0x00ffea0003c00000 */
[----:B------:R4:W0:Y:S02]  /*180d0*/  SHFL.IDX P6, R14, R13, R12, R11 ;  /* 0x0000000c0d0e7389 */ /* 0x00082400000c000b */
[----:B01234-:R-:W-:Y:S01]  /*180e0*/  ENDCOLLECTIVE ;  /* 0x000000000000791b */ /* 0x01ffe20003800000 */
.L_x_1299:
[----:B------:R-:W-:Y:S05]  /*180f0*/  BSYNC B0 ;  /* 0x0000000000007941 */ /* 0x000fea0003800000 */
.L_x_1298:
[----:B------:R-:W-:Y:S05]  /*18100*/  BRA `(.L_x_1219) ;  /* 0xffffffd400f07947 */ /* 0x000fea000383ffff */
.L_x_1224:
[----:B0-----:R0:W3:Y:S02]  /*18110*/  SYNCS.PHASECHK.TRANS64.TRYWAIT P0, [R9+URZ+0x16820], R0 ;  /* 0x01682000090075a7 */ /* 0x0010e4000800017f */
[----:B---3--:R-:W-:Y:S05]  /*18120*/  @!P0 NANOSLEEP.SYNCS 0x989680 ;  /* 0x009896800000895d */ /* 0x008fea0003900000 */
[----:B------:R-:W3:Y:S02]  /*18130*/  @!P0 SYNCS.PHASECHK.TRANS64 P0, [R9+URZ+0x16820], R0 ;  /* 0x01682000090085a7 */ /* 0x000ee4000800007f */
[----:B---3--:R-:W-:Y:S05]  /*18140*/  @!P0 BRA `(.L_x_1224) ;  /* 0xfffffffc00f08947 */ /* 0x008fea000383ffff */
[----:B------:R-:W-:Y:S05]  /*18150*/  BRA `(.L_x_1300) ;  /* 0xffffffdc00687947 */ /* 0x000fea000383ffff */
.L_x_1225:
[----:B------:R-:W3:Y:S01]  /*18160*/  S2R R2, SR_TID.X ;  /* 0x0000000000027919 */ /* 0x000ee20000002100 */
[----:B------:R-:W-:Y:S01]  /*18170*/  BSSY B0, `(.L_x_1301) ;  /* 0x000000a000007945 */ /* 0x000fe20003800000 */
[----:B------:R-:W-:Y:S02]  /*18180*/  IMAD.MOV.U32 R12, RZ, RZ, RZ ;  /* 0x000000ffff0c7224 */ /* 0x000fe400078e00ff */
[----:B------:R-:W-:Y:S02]  /*18190*/  IMAD.MOV.U32 R11, RZ, RZ, 0x1f ;  /* 0x0000001fff0b7424 */ /* 0x000fe400078e00ff */
[----:B------:R-:W-:Y:S01]  /*181a0*/  IMAD.MOV.U32 R15, RZ, RZ, -0x1 ;  /* 0xffffffffff0f7424 */ /* 0x000fe200078e00ff */
[----:B---3--:R-:W-:-:S04]  /*181b0*/  SHF.R.U32.HI R2, RZ, 0x5, R2 ;  /* 0x00000005ff027819 */ /* 0x008fc80000011602 */
[----:B------:R-:W-:-:S05]  /*181c0*/  LOP3.LUT R2, R2, 0x3, RZ, 0xc0, !PT ;  /* 0x0000000302027812 */ /* 0x000fca00078ec0ff */
[----:B------:R-:W-:-:S07]  /*181d0*/  IMAD.MOV.U32 R13, RZ, RZ, R2 ;  /* 0x000000ffff0d7224 */ /* 0x000fce00078e0002 */
[----:B012---:R-:W-:Y:S05]  /*181e0*/  WARPSYNC.COLLECTIVE R15, `(.L_x_1302) ;  /* 0x000000000f087348 */ /* 0x007fea0003c00000 */
[----:B------:R3:W4:Y:S02]  /*181f0*/  SHFL.IDX P6, R14, R13, R12, R11 ;  /* 0x0000000c0d0e7389 */ /* 0x00072400000c000b */
[----:B01234-:R-:W-:Y:S01]  /*18200*/  ENDCOLLECTIVE ;  /* 0x000000000000791b */ /* 0x01ffe20003800000 */
.L_x_1302:
[----:B------:R-:W-:Y:S05]  /*18210*/  BSYNC B0 ;  /* 0x0000000000007941 */ /* 0x000fea0003800000 */
.L_x_1301:
[----:B------:R-:W-:Y:S05]  /*18220*/  BRA `(.L_x_1303) ;  /* 0xffffffdc00507947 */ /* 0x000fea000383ffff */
.L_x_1228:
[----:B------:R-:W-:Y:S01]  /*18230*/  BSSY B1, `(.L_x_1304) ;  /* 0x0000006000017945 */ /* 0x000fe20003800000 */
[----:B------:R-:W-:-:S07]  /*18240*/  IMAD.MOV.U32 R15, RZ, RZ, -0x1 ;  /* 0xffffffffff0f7424 */ /* 0x000fce00078e00ff */
[----:B012---:R-:W-:Y:S05]  /*18250*/  WARPSYNC.COLLECTIVE R15, `(.L_x_1305) ;  /* 0x000000000f0c7348 */ /* 0x007fea0003c00000 */
[----:B------:R-:W-:Y:S02]  /*18260*/  ELECT P6, UR62, PT ;  /* 0x00000000003e782f */ /* 0x000fe400038c0000 */
[----:B------:R-:W-:Y:S01]  /*18270*/  MOV R14, UR62 ;  /* 0x0000003e000e7c02 */ /* 0x000fe20008000f00 */
[----:B012---:R-:W-:Y:S10]  /*18280*/  ENDCOLLECTIVE ;  /* 0x000000000000791b */ /* 0x007ff40003800000 */
.L_x_1305:
[----:B------:R-:W-:Y:S05]  /*18290*/  BSYNC B1 ;  /* 0x0000000000017941 */ /* 0x000fea0003800000 */
.L_x_1304:
[----:B------:R-:W-:Y:S05]  /*182a0*/  BRA `(.L_x_1306) ;  /* 0xffffffdc00487947 */ /* 0x000fea000383ffff */
.L_x_1230:
[----:B0-----:R0:W3:Y:S02]  /*182b0*/  SYNCS.PHASECHK.TRANS64.TRYWAIT P0, [R5+URZ], R4 ;  /* 0x00000004050075a7 */ /* 0x0010e4000800017f */
[----:B---3--:R-:W-:Y:S05]  /*182c0*/  @!P0 NANOSLEEP.SYNCS 0x989680 ;  /* 0x009896800000895d */ /* 0x008fea0003900000 */
[----:B------:R-:W3:Y:S02]  /*182d0*/  @!P0 SYNCS.PHASECHK.TRANS64 P0, [R5+URZ], R4 ;  /* 0x00000004050085a7 */ /* 0x000ee4000800007f */
[----:B---3--:R-:W-:Y:S05]  /*182e0*/  @!P0 BRA `(.L_x_1230) ;  /* 0xfffffffc00f08947 */ /* 0x008fea000383ffff */
[----:B------:R-:W-:Y:S05]  /*182f0*/  BRA `(.L_x_1307) ;  /* 0xffffffdc007c7947 */ /* 0x000fea000383ffff */
.L_x_1231:
[----:B---3--:R3:W4:Y:S02]  /*18300*/  SYNCS.PHASECHK.TRANS64.TRYWAIT P0, [R3+URZ], R2 ;  /* 0x00000002030075a7 */ /* 0x008724000800017f */
[----:B----4-:R-:W-:Y:S05]  /*18310*/  @!P0 NANOSLEEP.SYNCS 0x989680 ;  /* 0x009896800000895d */ /* 0x010fea0003900000 */
[----:B------:R-:W4:Y:S02]  /*18320*/  @!P0 SYNCS.PHASECHK.TRANS64 P0, [R3+URZ], R2 ;  /* 0x00000002030085a7 */ /* 0x000f24000800007f */
[----:B----4-:R-:W-:Y:S05]  /*18330*/  @!P0 BRA `(.L_x_1231) ;  /* 0xfffffffc00f08947 */ /* 0x010fea000383ffff */
[----:B------:R-:W-:Y:S05]  /*18340*/  BRA `(.L_x_1308) ;  /* 0xffffffdc00707947 */ /* 0x000fea000383ffff */
.L_x_1233:
[----:B----4-:R4:W0:Y:S02]  /*18350*/  SYNCS.PHASECHK.TRANS64.TRYWAIT P0, [R23+URZ], R4 ;  /* 0x00000004170075a7 */ /* 0x010824000800017f */
[----:B0-----:R-:W-:Y:S05]  /*18360*/  @!P0 NANOSLEEP.SYNCS 0x989680 ;  /* 0x009896800000895d */ /* 0x001fea0003900000 */
[----:B------:R-:W0:Y:S02]  /*18370*/  @!P0 SYNCS.PHASECHK.TRANS64 P0, [R23+URZ], R4 ;  /* 0x00000004170085a7 */ /* 0x000e24000800007f */
[----:B0-----:R-:W-:Y:S05]  /*18380*/  @!P0 BRA `(.L_x_1233) ;  /* 0xfffffffc00f08947 */ /* 0x001fea000383ffff */
[----:B------:R-:W-:Y:S05]  /*18390*/  BRA `(.L_x_1309) ;  /* 0xffffffdc00747947 */ /* 0x000fea000383ffff */
.L_x_1310:
        /* <DEDUP_REMOVED lines=14> */
.L_x_2644:


//--------------------- .text._ZN7cutlass13device_kernelIN5flash11enable_sm90INS1_16FlashAttnFwdSm90INS1_25CollectiveMainloopFwdSm90ILi2EN4cute5tupleIJNS5_1CILi1EEES8_S8_EEENS6_IJNS7_ILi192EEENS7_ILi128EEENS7_ILi64EEEEEELi64ENS_10bfloat16_tEfNS_4arch4Sm90ELb0ELb1ELb1ELb1ELb0ELb1ELb0ELb1ELb1ELb1ELb0ELb0EEENS1_21CollectiveEpilogueFwdINS6_IJSA_SC_SB_EEES9_SE_SG_Li384ELb1ELb1ELb0ELb0EEENS1_36VarlenDynamicPersistentTileSchedulerILi192ELi128ELi384ELi128ELb0ELb1ELb1ELb1ELb0ELb1EEEEEEEEEvNT_6ParamsE --------------------------
	.section	.text._ZN7cutlass13device_kernelIN5flash11enable_sm90INS1_16FlashAttnFwdSm90INS1_25CollectiveMainloopFwdSm90ILi2EN4cute5tupleIJNS5_1CILi1EEES8_S8_EEENS6_IJNS7_ILi192EEENS7_ILi128EEENS7_ILi64EEEEEELi64ENS_10bfloat16_tEfNS_4arch4Sm90ELb0ELb1ELb1ELb1ELb0ELb1ELb0ELb1ELb1ELb1ELb0ELb0EEENS1_21CollectiveEpilogueFwdINS6_IJSA_SC_SB_EEES9_SE_SG_Li384ELb1ELb1ELb0ELb0EEENS1_36VarlenDynamicPersistentTileSchedulerILi192ELi128ELi384ELi128ELb0ELb1ELb1ELb1ELb0ELb1EEEEEEEEEvNT_6ParamsE,"ax",@progbits
	.align	128
.text._ZN7cutlass13device_kernelIN5flash11enable_sm90INS1_16FlashAttnFwdSm90INS1_25CollectiveMainloopFwdSm90ILi2EN4cute5tupleIJNS5_1CILi1EEES8_S8_EEENS6_IJNS7_ILi192EEENS7_ILi128EEENS7_ILi64EEEEEELi64ENS_10bfloat16_tEfNS_4arch4Sm90ELb0ELb1ELb1ELb1ELb0ELb1ELb0ELb1ELb1ELb1ELb0ELb0EEENS1_21CollectiveEpilogueFwdINS6_IJSA_SC_SB_EEES9_SE_SG_Li384ELb1ELb1ELb0ELb0EEENS1_36VarlenDynamicPersistentTileSchedulerILi192ELi128ELi384ELi128ELb0ELb1ELb1ELb1ELb0ELb1EEEEEEEEEvNT_6ParamsE:
        .type           _ZN7cutlass13device_kernelIN5flash11enable_sm90INS1_16FlashAttnFwdSm90INS1_25CollectiveMainloopFwdSm90ILi2EN4cute5tupleIJNS5_1CILi1EEES8_S8_EEENS6_IJNS7_ILi192EEENS7_ILi128EEENS7_ILi64EEEEEELi64ENS_10bfloat16_tEfNS_4arch4Sm90ELb0ELb1ELb1ELb1ELb0ELb1ELb0ELb1ELb1ELb1ELb0ELb0EEENS1_21CollectiveEpilogueFwdINS6_IJSA_SC_SB_EEES9_SE_SG_Li384ELb1ELb1ELb0ELb0EEENS1_36VarlenDynamicPersistentTileSchedulerILi192ELi128ELi384ELi128ELb0ELb1ELb1ELb1ELb0ELb1EEEEEEEEEvNT_6ParamsE,@function
        .size           _ZN7cutlass13device_kernelIN5flash11enable_sm90INS1_16FlashAttnFwdSm90INS1_25CollectiveMainloopFwdSm90ILi2EN4cute5tupleIJNS5_1CILi1EEES8_S8_EEENS6_IJNS7_ILi192EEENS7_ILi128EEENS7_ILi64EEEEEELi64ENS_10bfloat16_tEfNS_4arch4Sm90ELb0ELb1ELb1ELb1ELb0ELb1ELb0ELb1ELb1ELb1ELb0ELb0EEENS1_21CollectiveEpilogueFwdINS6_IJSA_SC_SB_EEES9_SE_SG_Li384ELb1ELb1ELb0ELb0EEENS1_36VarlenDynamicPersistentTileSchedulerILi192ELi128ELi384ELi128ELb0ELb1ELb1ELb1ELb0ELb1EEEEEEEEEvNT_6ParamsE,(.L_x_2645 - _ZN7cutlass13device_kernelIN5flash11enable_sm90INS1_16FlashAttnFwdSm90INS1_25CollectiveMainloopFwdSm90ILi2EN4cute5tupleIJNS5_1CILi1EEES8_S8_EEENS6_IJNS7_ILi192EEENS7_ILi128EEENS7_ILi64EEEEEELi64ENS_10bfloat16_tEfNS_4arch4Sm90ELb0ELb1ELb1ELb1ELb0ELb1ELb0ELb1ELb1ELb1ELb0ELb0EEENS1_21CollectiveEpilogueFwdINS6_IJSA_SC_SB_EEES9_SE_SG_Li384ELb1ELb1ELb0ELb0EEENS1_36VarlenDynamicPersistentTileSchedulerILi192ELi128ELi384ELi128ELb0ELb1ELb1ELb1ELb0ELb1EEEEEEEEEvNT_6ParamsE)
        .other          _ZN7cutlass13device_kernelIN5flash11enable_sm90INS1_16FlashAttnFwdSm90INS1_25CollectiveMainloopFwdSm90ILi2EN4cute5tupleIJNS5_1CILi1EEES8_S8_EEENS6_IJNS7_ILi192EEENS7_ILi128EEENS7_ILi64EEEEEELi64ENS_10bfloat16_tEfNS_4arch4Sm90ELb0ELb1ELb1ELb1ELb0ELb1ELb0ELb1ELb1ELb1ELb0ELb0EEENS1_21CollectiveEpilogueFwdINS6_IJSA_SC_SB_EEES9_SE_SG_Li384ELb1ELb1ELb0ELb0EEENS1_36VarlenDynamicPersistentTileSchedulerILi192ELi128ELi384ELi128ELb0ELb1ELb1ELb1ELb0ELb1EEEEEEEEEvNT_6ParamsE,@"STO_CUDA_ENTRY STV_DEFAULT"
_ZN7cutlass13device_kernelIN5flash11enable_sm90INS1_16FlashAttnFwdSm90INS1_25CollectiveMainloopFwdSm90ILi2EN4cute5tupleIJNS5_1CILi1EEES8_S8_EEENS6_IJNS7_ILi192EEENS7_ILi128EEENS7_ILi64EEEEEELi64ENS_10bfloat16_tEfNS_4arch4Sm90ELb0ELb1ELb1ELb1ELb0ELb1ELb0ELb1ELb1ELb1ELb0ELb0EEENS1_21CollectiveEpilogueFwdINS6_IJSA_SC_SB_EEES9_SE_SG_Li384ELb1ELb1ELb0ELb0EEENS1_36VarlenDynamicPersistentTileSchedulerILi192ELi128ELi384ELi128ELb0ELb1ELb1ELb1ELb0ELb1EEEEEEEEEvNT_6ParamsE:
        /* <DEDUP_REMOVED lines=24> */
.L_x_1312:
[----:B------:R-:W-:Y:S05]  /*0180*/  BSYNC B0 ;  /* 0x0000000000007941 */ /* 0x000fea0003800000 */
.L_x_1311:
        /* <DEDUP_REMOVED lines=41> */
.L_x_1313:
        /* <DEDUP_REMOVED lines=22> */
.L_x_1314:
        /* <DEDUP_REMOVED lines=18> */
.L_x_1315:
        /* <DEDUP_REMOVED lines=22> */
.L_x_1316:
        /* <DEDUP_REMOVED lines=22> */
.L_x_1317:
[----:B------:R-:W-:Y:S01]  /*0960*/  PLOP3.LUT P0, PT, PT, PT, UP0, 0x80, 0x0 ;  /* 0x000000000000781c */ /* 0x000fe20003f0f008 */
[----:B------:R-:W-:Y:S01]  /*0970*/  UMOV UR36, 0x1 ;  /* 0x0000000100247882 */ /* 0x000fe20000000000 */
[----:B------:R-:W-:Y:S01]  /*0980*/  NOP ;  /* 0x0000000000007918 */ /* 0x000fe20000000000 */
[----:B------:R-:W-:Y:S01]  /*0990*/  USEL UR36, UR36, 0x2, !UP0 ;  /* 0x0000000224247887 */ /* 0x000fe2000c000000 */
[----:B------:R-:W-:Y:S01]  /*09a0*/  BSSY B9, `(.L_x_1318) ;  /* 0x0001f18000097945 */ /* 0x000fe20003800000 */
[----:B------:R-:W-:Y:S01]  /*09b0*/  ULDC.64 UR38, c[0x0][0x208] ;  /* 0x0000820000267ab9 */ /* 0x000fe20000000a00 */
[----:B012-4-:R-:W-:Y:S07]  /*09c0*/  BAR.SYNC.DEFER_BLOCKING 0x0 ;  /* 0x0000000000007b1d */ /* 0x017fee0000010000 */
[----:B------:R-:W-:Y:S05]  /*09d0*/  @!P0 BRA `(.L_x_1319) ;  /* 0x00000184000c8947 */ /* 0x000fea0003800000 */
.L_x_1320:
[----:B------:R-:W-:-:S08]  /*09e0*/  NOP ;  /* 0x0000000000007918 */ /* 0x000fd00000000000 */
[----:B------:R-:W0:Y:S02]  /*09f0*/  USETMAXREG.TRY_ALLOC.CTAPOOL UP0, 0xa0 ;  /* 0x000000a0000079c8 */ /* 0x000e240008000600 */
[----:B0-----:R-:W-:-:S13]  /*0a00*/  PLOP3.LUT P0, PT, PT, PT, UP0, 0x80, 0x0 ;  /* 0x000000000000781c */ /* 0x001fda0003f0f008 */
[----:B------:R-:W-:Y:S05]  /*0a10*/  @!P0 BRA `(.L_x_1320) ;  /* 0xfffffffc00f08947 */ /* 0x000fea000383ffff */
[----:B------:R-:W2:Y:S01]  /*0a20*/  LDL.LU R0, [R1] ;  /* 0x0000000001007983 */ /* 0x000ea20000300800 */
[----:B------:R-:W0:Y:S01]  /*0a30*/  S2R R2, SR_TID.X ;  /* 0x0000000000027919 */ /* 0x000e220000002100 */
        /* <DEDUP_REMOVED lines=12> */
[----:B--2---:R-:W-:-:S04]  /*0b00*/  LOP3.LUT R0, R0, 0xdfffffff, RZ, 0xc0, !PT ;  /* 0xdfffffff00007812 */ /* 0x004fc800078ec0ff */
[----:B------:R-:W-:-:S05]  /*0b10*/  @P0 LOP3.LUT R0, R0, 0x20000000, RZ, 0xfc, !PT ;  /* 0x2000000000000812 */ /* 0x000fca00078efcff */
[----:B------:R1:W-:Y:S01]  /*0b20*/  STL [R1], R0 ;  /* 0x0000000001007387 */ /* 0x0003e20000100800 */
[----:B0-----:R-:W-:-:S13]  /*0b30*/  ISETP.GE.AND P0, PT, R35, UR4, PT ;  /* 0x0000000423007c0c */ /* 0x001fda000bf06270 */
[----:B-1----:R-:W-:Y:S05]  /*0b40*/  @P0 BRA `(.L_x_1321) ;  /* 0x000001ec00f40947 */ /* 0x002fea0003800000 */
[----:B------:R-:W0:Y:S01]  /*0b50*/  S2R R0, SR_TID.X ;  /* 0x0000000000007919 */ /* 0x000e220000002100 */
[----:B------:R-:W-:Y:S01]  /*0b60*/  CS2R R22, SRZ ;  /* 0x0000000000167805 */ /* 0x000fe2000001ff00 */
[----:B------:R-:W-:Y:S01]  /*0b70*/  IMAD.MOV.U32 R16, RZ, RZ, RZ ;  /* 0x000000ffff107224 */ /* 0x000fe200078e00ff */
[----:B------:R-:W-:Y:S01]  /*0b80*/  ULOP3.LUT UR37, UR36, 0x1, URZ, 0xfc, !UPT ;  /* 0x0000000124257892 */ /* 0x000fe2000f8efc3f */
[----:B------:R-:W-:Y:S01]  /*0b90*/  STL [R1+0x58], RZ ;  /* 0x000058ff01007387 */ /* 0x000fe20000100800 */
[----:B0-----:R-:W-:-:S05]  /*0ba0*/  VIADD R11, R0, 0xffffff80 ;  /* 0xffffff80000b7836 */ /* 0x001fca0000000000 */
[----:B------:R-:W-:-:S04]  /*0bb0*/  SHF.R.S32.HI R0, RZ, 0x1f, R11 ;  /* 0x0000001fff007819 */ /* 0x000fc8000001140b */
[----:B------:R-:W-:-:S04]  /*0bc0*/  LEA.HI R3, R0, R11, RZ, 0x7 ;  /* 0x0000000b00037211 */ /* 0x000fc800078f38ff */
[----:B------:R-:W-:Y:S02]  /*0bd0*/  LOP3.LUT R4, R3, 0xffffff80, RZ, 0xc0, !PT ;  /* 0xffffff8003047812 */ /* 0x000fe400078ec0ff */
[----:B------:R-:W-:-:S03]  /*0be0*/  SHF.R.S32.HI R8, RZ, 0x7, R3 ;  /* 0x00000007ff087819 */ /* 0x000fc60000011403 */
[----:B------:R-:W-:-:S05]  /*0bf0*/  IMAD.IADD R9, R11, 0x1, -R4 ;  /* 0x000000010b097824 */ /* 0x000fca00078e0a04 */
[----:B------:R-:W-:-:S04]  /*0c00*/  SHF.R.S32.HI R4, RZ, 0x1f, R9 ;  /* 0x0000001fff047819 */ /* 0x000fc80000011409 */
[CC--:B------:R-:W-:Y:S02]  /*0c10*/  LEA.HI R5, R4.reuse, R9.reuse, RZ, 0x2 ;  /* 0x0000000904057211 */ /* 0x0c0fe400078f10ff */
[----:B------:R-:W-:Y:S02]  /*0c20*/  LEA.HI R4, R4, R9, RZ, 0x5 ;  /* 0x0000000904047211 */ /* 0x000fe400078f28ff */
[--C-:B------:R-:W-:Y:S02]  /*0c30*/  SHF.R.S32.HI R6, RZ, 0x2, R5.reuse ;  /* 0x00000002ff067819 */ /* 0x100fe40000011405 */
[----:B------:R-:W-:Y:S02]  /*0c40*/  SHF.R.S32.HI R3, RZ, 0x1f, R5 ;  /* 0x0000001fff037819 */ /* 0x000fe40000011405 */
[----:B------:R-:W-:Y:S02]  /*0c50*/  SHF.R.S32.HI R4, RZ, 0x5, R4 ;  /* 0x00000005ff047819 */ /* 0x000fe40000011404 */
[----:B------:R-:W-:Y:S01]  /*0c60*/  LEA.HI R7, R3, R6, RZ, 0x3 ;  /* 0x0000000603077211 */ /* 0x000fe200078f18ff */
[----:B------:R-:W-:Y:S01]  /*0c70*/  IMAD.HI R3, R8, 0x55555556, RZ ;  /* 0x5555555608037827 */ /* 0x000fe200078e02ff */
[----:B------:R-:W-:-:S02]  /*0c80*/  LOP3.LUT R5, R5, 0x7ffffffc, RZ, 0xc0, !PT ;  /* 0x7ffffffc05057812 */ /* 0x000fc400078ec0ff */
[----:B------:R-:W-:Y:S02]  /*0c90*/  LOP3.LUT R7, R7, 0xfffffff8, RZ, 0xc0, !PT ;  /* 0xfffffff807077812 */ /* 0x000fe400078ec0ff */
[----:B------:R-:W-:-:S03]  /*0ca0*/  LEA.HI R3, R3, R3, RZ, 0x1 ;  /* 0x0000000303037211 */ /* 0x000fc600078f08ff */
[----:B------:R-:W-:Y:S02]  /*0cb0*/  IMAD.IADD R7, R6, 0x1, -R7 ;  /* 0x0000000106077824 */ /* 0x000fe400078e0a07 */
[----:B------:R-:W-:Y:S02]  /*0cc0*/  IMAD R3, R3, -0x3, R8 ;  /* 0xfffffffd03037824 */ /* 0x000fe400078e0208 */
[----:B------:R-:W-:-:S04]  /*0cd0*/  IMAD R4, R4, 0x10, R7 ;  /* 0x0000001004047824 */ /* 0x000fc800078e0207 */
[----:B------:R-:W-:Y:S01]  /*0ce0*/  IMAD R8, R3, 0x40, R4 ;  /* 0x0000004003087824 */ /* 0x000fe200078e0204 */
[CC--:B------:R-:W-:Y:S02]  /*0cf0*/  LEA.HI R3, R0.reuse, R11.reuse, RZ, 0x2 ;  /* 0x0000000b00037211 */ /* 0x0c0fe400078f10ff */
[----:B------:R-:W-:Y:S02]  /*0d00*/  LEA.HI R0, R0, R11, RZ, 0x5 ;  /* 0x0000000b00007211 */ /* 0x000fe400078f28ff */
[--C-:B------:R-:W-:Y:S01]  /*0d10*/  SHF.R.S32.HI R17, RZ, 0x2, R3.reuse ;  /* 0x00000002ff117819 */ /* 0x100fe20000011403 */
[----:B------:R-:W-:Y:S01]  /*0d20*/  STL [R1+0x60], R8 ;  /* 0x0000600801007387 */ /* 0x000fe20000100800 */
[----:B------:R-:W-:Y:S02]  /*0d30*/  LOP3.LUT R4, R3, 0xfffffffc, RZ, 0xc0, !PT ;  /* 0xfffffffc03047812 */ /* 0x000fe400078ec0ff */
[----:B------:R-:W-:Y:S01]  /*0d40*/  SHF.R.S32.HI R0, RZ, 0x5, R0 ;  /* 0x00000005ff007819 */ /* 0x000fe20000011400 */
[----:B------:R-:W-:Y:S01]  /*0d50*/  VIADD R10, R17, 0x60 ;  /* 0x00000060110a7836 */ /* 0x000fe20000000000 */
[----:B------:R-:W-:Y:S01]  /*0d60*/  SHF.R.S32.HI R6, RZ, 0x1f, R3 ;  /* 0x0000001fff067819 */ /* 0x000fe20000011403 */
[----:B------:R-:W-:Y:S01]  /*0d70*/  IMAD.IADD R7, R11, 0x1, -R4 ;  /* 0x000000010b077824 */ /* 0x000fe200078e0a04 */
[----:B------:R-:W-:Y:S01]  /*0d80*/  SHF.R.S32.HI R4, RZ, 0x1f, R17 ;  /* 0x0000001fff047819 */ /* 0x000fe20000011411 */
[----:B------:R-:W-:Y:S01]  /*0d90*/  IMAD.SHL.U32 R3, R10, 0x40, RZ ;  /* 0x000000400a037824 */ /* 0x000fe200078e00ff */
[----:B------:R-:W-:Y:S01]  /*0da0*/  SHF.R.S32.HI R0, RZ, 0x1f, R10 ;  /* 0x0000001fff007819 */ /* 0x000fe2000001140a */
[C---:B------:R-:W-:Y:S01]  /*0db0*/  IMAD.SHL.U32 R18, R7.reuse, 0x8, RZ ;  /* 0x0000000807127824 */ /* 0x040fe200078e00ff */
[----:B------:R-:W-:Y:S01]  /*0dc0*/  LEA.HI R6, R6, R17, RZ, 0x3 ;  /* 0x0000001106067211 */ /* 0x000fe200078f18ff */
[----:B------:R-:W-:Y:S01]  /*0dd0*/  IMAD.SHL.U32 R152, R7, 0x4, RZ ;  /* 0x0000000407987824 */ /* 0x000fe200078e00ff */
[----:B------:R-:W-:Y:S01]  /*0de0*/  LEA.HI R4, R0, R10, RZ, 0x3 ;  /* 0x0000000a00047211 */ /* 0x000fe200078f18ff */
[----:B------:R-:W-:Y:S01]  /*0df0*/  STL [R1+0x10], RZ ;  /* 0x000010ff01007387 */ /* 0x000fe20000100800 */
[----:B------:R-:W-:-:S02]  /*0e00*/  LOP3.LUT R6, R6, 0xfffffff8, RZ, 0xc0, !PT ;  /* 0xfffffff806067812 */ /* 0x000fc400078ec0ff */
[----:B------:R-:W-:Y:S01]  /*0e10*/  LEA.HI R0, R7, R7, RZ, 0x1 ;  /* 0x0000000707007211 */ /* 0x000fe200078f08ff */
[----:B------:R-:W-:Y:S01]  /*0e20*/  IMAD.SHL.U32 R4, R4, 0x40, RZ ;  /* 0x0000004004047824 */ /* 0x000fe200078e00ff */
[----:B------:R-:W-:Y:S01]  /*0e30*/  LOP3.LUT R3, R3, 0x1c0, RZ, 0xc0, !PT ;  /* 0x000001c003037812 */ /* 0x000fe200078ec0ff */
[----:B------:R-:W-:Y:S01]  /*0e40*/  IMAD.IADD R6, R17, 0x1, -R6 ;  /* 0x0000000111067824 */ /* 0x000fe200078e0a06 */
[----:B------:R-:W-:Y:S02]  /*0e50*/  LOP3.LUT R0, R0, 0x1ffffffe, RZ, 0xc0, !PT ;  /* 0x1ffffffe00007812 */ /* 0x000fe400078ec0ff */
[----:B------:R-:W-:Y:S02]  /*0e60*/  SHF.R.U32.HI R10, RZ, 0x3, R3 ;  /* 0x00000003ff0a7819 */ /* 0x000fe40000011603 */
[----:B------:R-:W-:Y:S01]  /*0e70*/  LOP3.LUT R4, R4, 0xfffffe00, RZ, 0xc0, !PT ;  /* 0xfffffe0004047812 */ /* 0x000fe200078ec0ff */
[----:B------:R-:W-:Y:S01]  /*0e80*/  IMAD.IADD R0, R7, 0x1, -R0 ;  /* 0x0000000107007824 */ /* 0x000fe200078e0a00 */
[----:B------:R-:W-:-:S03]  /*0e90*/  LOP3.LUT R3, R3, 0x38, R18, 0xf8, !PT ;  /* 0x0000003803037812 */ /* 0x000fc600078ef812 */
[----:B------:R0:W-:Y:S01]  /*0ea0*/  STL [R1+0x4c], R4 ;  /* 0x00004c0401007387 */ /* 0x0001e20000100800 */
[----:B------:R-:W-:Y:S01]  /*0eb0*/  LOP3.LUT R3, R4, R3, R10, 0xf6, !PT ;  /* 0x0000000304037212 */ /* 0x000fe200078ef60a */
[----:B------:R-:W-:Y:S02]  /*0ec0*/  IMAD R0, R0, 0x8, R8 ;  /* 0x0000000800007824 */ /* 0x000fe400078e0208 */
[----:B------:R1:W-:Y:S02]  /*0ed0*/  STL [R1+0x48], R6 ;  /* 0x0000480601007387 */ /* 0x0003e40000100800 */
[----:B------:R-:W-:Y:S02]  /*0ee0*/  IMAD R3, R3, 0x2, R2 ;  /* 0x0000000203037824 */ /* 0x000fe400078e0202 */
[----:B0-----:R-:W-:Y:S02]  /*0ef0*/  IMAD.IADD R4, R9, 0x1, -R5 ;  /* 0x0000000109047824 */ /* 0x001fe400078e0a05 */
[----:B-1----:R-:W-:-:S05]  /*0f00*/  VIADD R6, R152, 0x10 ;  /* 0x0000001098067836 */ /* 0x002fca0000000000 */
[----:B------:R0:W-:Y:S04]  /*0f10*/  STL [R1+0x14], R6 ;  /* 0x0000140601007387 */ /* 0x0001e80000100800 */
[----:B------:R0:W-:Y:S04]  /*0f20*/  STL [R1+0xc], R4 ;  /* 0x00000c0401007387 */ /* 0x0001e80000100800 */
[----:B------:R0:W-:Y:S04]  /*0f30*/  STL [R1+0x3c], R0 ;  /* 0x00003c0001007387 */ /* 0x0001e80000100800 */
[----:B------:R0:W-:Y:S02]  /*0f40*/  STL [R1+0x5c], R3 ;  /* 0x00005c0301007387 */ /* 0x0001e40000100800 */
.L_x_1513:
[----:B------:R-:W-:Y:S05]  /*0f50*/  YIELD ;  /* 0x0000000000007946 */ /* 0x000fea0003800000 */
[----:B------:R-:W-:Y:S01]  /*0f60*/  ULDC.64 UR4, c[0x0][0xa28] ;  /* 0x00028a0000047ab9 */ /* 0x000fe20000000a00 */
[----:B0--3-5:R-:W0:Y:S01]  /*0f70*/  LDC.64 R6, c[0x0][0xa08] ;  /* 0x00028200ff067b82 */ /* 0x029e220000000a00 */
[----:B------:R-:W-:Y:S01]  /*0f80*/  ISETP.NE.U32.AND P1, PT, RZ, UR4, PT ;  /* 0x00000004ff007c0c */ /* 0x000fe2000bf25070 */
[----:B------:R-:W-:Y:S02]  /*0f90*/  IMAD.MOV.U32 R0, RZ, RZ, RZ ;  /* 0x000000ffff007224 */ /* 0x000fe400078e00ff */
[----:B--2---:R-:W-:Y:S01]  /*0fa0*/  IMAD.MOV.U32 R30, RZ, RZ, RZ ;  /* 0x000000ffff1e7224 */ /* 0x004fe200078e00ff */
[----:B------:R-:W-:Y:S01]  /*0fb0*/  ISETP.NE.AND.EX P1, PT, RZ, UR5, PT, P1 ;  /* 0x00000005ff007c0c */ /* 0x000fe2000bf25310 */
[----:B------:R-:W-:-:S02]  /*0fc0*/  ULDC.64 UR4, c[0x0][0xa18] ;  /* 0x0002860000047ab9 */ /* 0x000fc40000000a00 */
[----:B------:R-:W-:-:S04]  /*0fd0*/  ISETP.NE.U32.AND P2, PT, RZ, UR4, PT ;  /* 0x00000004ff007c0c */ /* 0x000fc8000bf45070 */
[----:B------:R-:W-:Y:S01]  /*0fe0*/  ISETP.NE.AND.EX P2, PT, RZ, UR5, PT, P2 ;  /* 0x00000005ff007c0c */ /* 0x000fe2000bf45320 */
[----:B------:R-:W-:Y:S02]  /*0ff0*/  ULDC.64 UR4, c[0x0][0xa08] ;  /* 0x0002820000047ab9 */ /* 0x000fe40000000a00 */
[----:B------:R-:W-:-:S03]  /*1000*/  ISETP.NE.U32.AND P0, PT, RZ, UR4, PT ;  /* 0x00000004ff007c0c */ /* 0x000fc6000bf05070 */
[----:B-1----:R-:W1:Y:S01]  /*1010*/  @P1 LDC.64 R4, c[0x0][0xa28] ;  /* 0x00028a00ff041b82 */ /* 0x002e620000000a00 */
[----:B0-----:R-:W-:-:S07]  /*1020*/  IMAD.WIDE R10, R35, 0x4, R6 ;  /* 0x00000004230a7825 */ /* 0x001fce00078e0206 */
[----:B------:R-:W0:Y:S01]  /*1030*/  @P2 LDC.64 R8, c[0x0][0xa18] ;  /* 0x00028600ff082b82 */ /* 0x000e220000000a00 */
[----:B------:R-:W-:Y:S01]  /*1040*/  ULDC UR4, c[0x0][0x288] ;  /* 0x0000a20000047ab9 */ /* 0x000fe20000000800 */
[----:B------:R-:W-:Y:S01]  /*1050*/  ISETP.NE.AND.EX P0, PT, RZ, UR5, PT, P0 ;  /* 0x00000005ff007c0c */ /* 0x000fe2000bf05300 */
[----:B------:R-:W-:Y:S01]  /*1060*/  IMAD.U32 R3, RZ, RZ, UR4 ;  /* 0x00000004ff037e24 */ /* 0x000fe2000f8e00ff */
[----:B------:R-:W-:-:S11]  /*1070*/  ULDC.64 UR4, c[0x0][0x418] ;  /* 0x0001060000047ab9 */ /* 0x000fd60000000a00 */
[----:B------:R2:W5:Y:S01]  /*1080*/  @P0 LDG.E R30, desc[UR38][R10.64] ;  /* 0x000000260a1e0981 */ /* 0x000562000c1e1900 */
[----:B-1----:R-:W-:-:S05]  /*1090*/  @P1 IMAD.WIDE R4, R35, 0x4, R4 ;  /* 0x0000000423041825 */ /* 0x002fca00078e0204 */
[----:B------:R2:W5:Y:S01]  /*10a0*/  @P1 LDG.E R0, desc[UR38][R4.64] ;  /* 0x0000002604001981 */ /* 0x000562000c1e1900 */
[----:B0-----:R-:W-:-:S05]  /*10b0*/  @P2 IMAD.WIDE R6, R35, 0x4, R8 ;  /* 0x0000000423062825 */ /* 0x001fca00078e0208 */
[----:B------:R-:W3:Y:S01]  /*10c0*/  @P2 LDG.E R3, desc[UR38][R6.64] ;  /* 0x0000002606032981 */ /* 0x000ee2000c1e1900 */
        /* <DEDUP_REMOVED lines=8> */
[----:B------:R-:W-:Y:S01]  /*1150*/  IMAD.U32 R31, RZ, RZ, UR4 ;  /* 0x00000004ff1f7e24 */ /* 0x000fe2000f8e00ff */
[----:B---3--:R2:W-:Y:S01]  /*1160*/  STL [R1+0x4], R3 ;  /* 0x0000040301007387 */ /* 0x0085e20000100800 */
[----:B------:R-:W-:Y:S01]  /*1170*/  IMAD.MOV.U32 R14, RZ, RZ, R3 ;  /* 0x000000ffff0e7224 */ /* 0x000fe200078e0003 */
[----:B------:R-:W-:Y:S06]  /*1180*/  @P2 BRA `(.L_x_1322) ;  /* 0x0000000000282947 */ /* 0x000fec0003800000 */
[----:B------:R-:W-:Y:S02]  /*1190*/  ULDC.64 UR4, c[0x0][0xa00] ;  /* 0x0002800000047ab9 */ /* 0x000fe40000000a00 */
[----:B------:R-:W-:-:S04]  /*11a0*/  ISETP.NE.U32.AND P1, PT, RZ, UR4, PT ;  /* 0x00000004ff007c0c */ /* 0x000fc8000bf25070 */
[----:B------:R-:W-:-:S13]  /*11b0*/  ISETP.NE.AND.EX P1, PT, RZ, UR5, PT, P1 ;  /* 0x00000005ff007c0c */ /* 0x000fda000bf25310 */
[----:B------:R-:W-:Y:S05]  /*11c0*/  @!P1 BRA `(.L_x_1322) ;  /* 0x0000000000189947 */ /* 0x000fea0003800000 */
[----:B--2---:R-:W0:Y:S02]  /*11d0*/  LDC.64 R4, c[0x0][0xa00] ;  /* 0x00028000ff047b82 */ /* 0x004e240000000a00 */
[----:B0-----:R-:W-:-:S05]  /*11e0*/  IMAD.WIDE R4, R35, 0x4, R4 ;  /* 0x0000000423047825 */ /* 0x001fca00078e0204 */
[----:B------:R-:W2:Y:S04]  /*11f0*/  LDG.E R3, desc[UR38][R4.64] ;  /* 0x0000002604037981 */ /* 0x000ea8000c1e1900 */
[----:B------:R-:W2:Y:S02]  /*1200*/  LDG.E R6, desc[UR38][R4.64+0x4] ;  /* 0x0000042604067981 */ /* 0x000ea4000c1e1900 */
[----:B--2---:R-:W-:-:S05]  /*1210*/  IMAD.IADD R14, R6, 0x1, -R3 ;  /* 0x00000001060e7824 */ /* 0x004fca00078e0a03 */
[----:B------:R0:W-:Y:S02]  /*1220*/  STL [R1+0x4], R14 ;  /* 0x0000040e01007387 */ /* 0x0001e40000100800 */
.L_x_1322:
[----:B------:R-:W-:Y:S01]  /*1230*/  ULDC.64 UR4, c[0x0][0xa20] ;  /* 0x0002880000047ab9 */ /* 0x000fe20000000a00 */
[----:B------:R1:W-:Y:S01]  /*1240*/  STL [R1+0x50], R34 ;  /* 0x0000502201007387 */ /* 0x0003e20000100800 */
[----:B------:R-:W-:-:S03]  /*1250*/  ISETP.NE.U32.AND P1, PT, RZ, UR4, PT ;  /* 0x00000004ff007c0c */ /* 0x000fc6000bf25070 */
[----:B------:R1:W-:Y:S01]  /*1260*/  STL [R1+0x54], R35 ;  /* 0x0000542301007387 */ /* 0x0003e20000100800 */
[----:B------:R-:W-:-:S13]  /*1270*/  ISETP.NE.AND.EX P1, PT, RZ, UR5, PT, P1 ;  /* 0x00000005ff007c0c */ /* 0x000fda000bf25310 */
[----:B-1----:R-:W-:Y:S05]  /*1280*/  @!P1 BRA `(.L_x_1323) ;  /* 0x0000000000109947 */ /* 0x002fea0003800000 */
[----:B--2---:R-:W1:Y:S02]  /*1290*/  LDC.64 R4, c[0x0][0xa20] ;  /* 0x00028800ff047b82 */ /* 0x004e640000000a00 */
[----:B-1----:R-:W-:-:S05]  /*12a0*/  IMAD.WIDE R4, R35, 0x4, R4 ;  /* 0x0000000423047825 */ /* 0x002fca00078e0204 */
[----:B------:R1:W5:Y:S01]  /*12b0*/  LDG.E R31, desc[UR38][R4.64] ;  /* 0x00000026041f7981 */ /* 0x000362000c1e1900 */
[----:B------:R-:W-:Y:S05]  /*12c0*/  BRA `(.L_x_1324) ;  /* 0x0000000000107947 */ /* 0x000fea0003800000 */
.L_x_1323:
[----:B------:R-:W-:Y:S05]  /*12d0*/  @!P0 BRA `(.L_x_1324) ;  /* 0x00000000000c8947 */ /* 0x000fea0003800000 */
[----:B--2---:R-:W2:Y:S04]  /*12e0*/  LDG.E R4, desc[UR38][R10.64] ;  /* 0x000000260a047981 */ /* 0x004ea8000c1e1900 */
[----:B------:R-:W2:Y:S02]  /*12f0*/  LDG.E R31, desc[UR38][R10.64+0x4] ;  /* 0x000004260a1f7981 */ /* 0x000ea4000c1e1900 */
[----:B--2---:R-:W-:-:S07]  /*1300*/  IMAD.IADD R31, R31, 0x1, -R4 ;  /* 0x000000011f1f7824 */ /* 0x004fce00078e0a04 */
.L_x_1324:
[----:B------:R-:W-:Y:S01]  /*1310*/  ULDC.64 UR4, c[0x0][0xa10] ;  /* 0x0002840000047ab9 */ /* 0x000fe20000000a00 */
[----:B------:R-:W3:Y:S01]  /*1320*/  LDC R9, c[0x0][0x448] ;  /* 0x00011200ff097b82 */ /* 0x000ee20000000800 */
[----:B------:R-:W-:-:S04]  /*1330*/  ISETP.NE.U32.AND P0, PT, RZ, UR4, PT ;  /* 0x00000004ff007c0c */ /* 0x000fc8000bf05070 */
[----:B------:R-:W-:Y:S01]  /*1340*/  ISETP.NE.AND.EX P0, PT, RZ, UR5, PT, P0 ;  /* 0x00000005ff007c0c */ /* 0x000fe2000bf05300 */
[----:B------:R-:W-:Y:S02]  /*1350*/  ULDC.64 UR4, c[0x0][0xa30] ;  /* 0x00028c0000047ab9 */ /* 0x000fe40000000a00 */
[----:B------:R-:W-:Y:S01]  /*1360*/  ISETP.NE.U32.AND P1, PT, RZ, UR4, PT ;  /* 0x00000004ff007c0c */ /* 0x000fe2000bf25070 */
[----:B-----5:R-:W-:Y:S01]  /*1370*/  IMAD.MOV.U32 R24, RZ, RZ, R31 ;  /* 0x000000ffff187224 */ /* 0x020fe200078e001f */
[----:B------:R-:W4:Y:S02]  /*1380*/  LDC.64 R12, c[0x0][0x9e0] ;  /* 0x00027800ff0c7b82 */ /* 0x000f240000000a00 */
[----:B------:R-:W-:-:S06]  /*1390*/  ISETP.NE.AND.EX P1, PT, RZ, UR5, PT, P1 ;  /* 0x00000005ff007c0c */ /* 0x000fcc000bf25310 */
[----:B-12---:R-:W1:Y:S08]  /*13a0*/  @P0 LDC.64 R4, c[0x0][0xa10] ;  /* 0x00028400ff040b82 */ /* 0x006e700000000a00 */
[----:B------:R-:W2:Y:S01]  /*13b0*/  @P1 LDC.64 R6, c[0x0][0xa30] ;  /* 0x00028c00ff061b82 */ /* 0x000ea20000000a00 */
[----:B-1----:R-:W-:-:S05]  /*13c0*/  @P0 IMAD.WIDE R4, R35, 0x4, R4 ;  /* 0x0000000423040825 */ /* 0x002fca00078e0204 */
[----:B------:R-:W4:Y:S04]  /*13d0*/  @P0 LDG.E R3, desc[UR38][R4.64] ;  /* 0x0000002604030981 */ /* 0x000f28000c1e1900 */
[----:B------:R-:W4:Y:S01]  /*13e0*/  @P0 LDG.E R8, desc[UR38][R4.64+0x4] ;  /* 0x0000042604080981 */ /* 0x000f22000c1e1900 */
[----:B--2---:R-:W-:-:S05]  /*13f0*/  @P1 IMAD.WIDE R6, R35, 0x4, R6 ;  /* 0x0000000423061825 */ /* 0x004fca00078e0206 */
[----:B------:R1:W5:Y:S01]  /*1400*/  @P1 LDG.E R24, desc[UR38][R6.64] ;  /* 0x0000002606181981 */ /* 0x000362000c1e1900 */
[----:B---3--:R-:W-:Y:S01]  /*1410*/  ISETP.NE.AND P1, PT, R9, 0x1, PT ;  /* 0x000000010900780c */ /* 0x008fe20003f25270 */
[----:B------:R-:W-:Y:S01]  /*1420*/  IMAD R15, R33, 0xc0, RZ ;  /* 0x000000c0210f7824 */ /* 0x000fe200078e02ff */
[----:B----4-:R-:W-:-:S04]  /*1430*/  ISETP.GE.AND P2, PT, R13, 0x1, PT ;  /* 0x000000010d00780c */ /* 0x010fc80003f46270 */
[----:B------:R2:W-:Y:S07]  /*1440*/  STL [R1+0x18], R15 ;  /* 0x0000180f01007387 */ /* 0x0005ee0000100800 */
[----:B------:R-:W3:Y:S08]  /*1450*/  @P1 LDC R9, c[0x0][0x44c] ;  /* 0x00011300ff091b82 */ /* 0x000ef00000000800 */
[----:B------:R-:W4:Y:S01]  /*1460*/  @P1 LDC R10, c[0x0][0x450] ;  /* 0x00011400ff0a1b82 */ /* 0x000f220000000800 */
[----:B------:R-:W-:-:S02]  /*1470*/  @P0 IMAD.IADD R29, R8, 0x1, -R3 ;  /* 0x00000001081d0824 */ /* 0x000fc400078e0a03 */
[----:B------:R-:W-:Y:S02]  /*1480*/  IMAD.IADD R8, R31, 0x1, -R0 ;  /* 0x000000011f087824 */ /* 0x000fe400078e0a00 */
[----:B------:R-:W-:Y:S02]  /*1490*/  VIADD R0, R15, 0xbf ;  /* 0x000000bf0f007836 */ /* 0x000fe40000000000 */
[----:B------:R-:W-:Y:S02]  /*14a0*/  IMAD.IADD R11, R8, 0x1, R29 ;  /* 0x00000001080b7824 */ /* 0x000fe400078e021d */
[----:B---3--:R-:W-:-:S03]  /*14b0*/  @P1 IMAD.HI.U32 R3, R0, R9, RZ ;  /* 0x0000000900031227 */ /* 0x008fc600078e00ff */
[----:B------:R2:W-:Y:S01]  /*14c0*/  STL [R1+0x8], R11 ;  /* 0x0000080b01007387 */ /* 0x0005e20000100800 */
[----:B------:R-:W-:Y:S01]  /*14d0*/  IMAD.MOV.U32 R5, RZ, RZ, R0 ;  /* 0x000000ffff057224 */ /* 0x000fe200078e0000 */
[----:B----4-:R-:W-:Y:S01]  /*14e0*/  @P1 SHF.R.U32.HI R5, RZ, R10, R3 ;  /* 0x0000000aff051219 */ /* 0x010fe20000011603 */
[C---:B------:R-:W-:Y:S01]  /*14f0*/  VIADD R0, R11.reuse, 0x7f ;  /* 0x0000007f0b007836 */ /* 0x040fe20000000000 */
[----:B------:R-:W-:-:S04]  /*1500*/  IADD3 R28, R11, 0x1, -R14 ;  /* 0x000000010b1c7810 */ /* 0x000fc80007ffe80e */
[----:B------:R-:W-:Y:S01]  /*1510*/  SHF.R.S32.HI R3, RZ, 0x1f, R0 ;  /* 0x0000001fff037819 */ /* 0x000fe20000011400 */
[----:B-1----:R-:W-:-:S03]  /*1520*/  IMAD.IADD R7, R28, 0x1, R5 ;  /* 0x000000011c077824 */ /* 0x002fc600078e0205 */
[----:B------:R-:W-:Y:S01]  /*1530*/  LEA.HI R3, R3, R0, RZ, 0x7 ;  /* 0x0000000003037211 */ /* 0x000fe200078f38ff */
[----:B------:R-:W-:-:S03]  /*1540*/  IMAD.IADD R0, R7, 0x1, R12 ;  /* 0x0000000107007824 */ /* 0x000fc600078e020c */
[----:B------:R-:W-:Y:S01]  /*1550*/  SHF.R.S32.HI R92, RZ, 0x7, R3 ;  /* 0x00000007ff5c7819 */ /* 0x000fe20000011403 */
[----:B--2---:R-:W-:Y:S06]  /*1560*/  @!P2 BRA `(.L_x_1325) ;  /* 0x000000000048a947 */ /* 0x004fec0003800000 */
[C---:B------:R-:W-:Y:S01]  /*1570*/  ISETP.GT.AND P0, PT, R7.reuse, RZ, PT ;  /* 0x000000ff0700720c */ /* 0x040fe20003f04270 */
[----:B------:R-:W-:Y:S01]  /*1580*/  BSSY B0, `(.L_x_1326) ;  /* 0x000000e000007945 */ /* 0x000fe20003800000 */
[----:B------:R-:W-:-:S11]  /*1590*/  VIADD R3, R7, 0xffffffff ;  /* 0xffffffff07037836 */ /* 0x000fd60000000000 */
[----:B------:R-:W-:Y:S05]  /*15a0*/  @P0 BRA `(.L_x_1327) ;  /* 0x00000000001c0947 */ /* 0x000fea0003800000 */
[----:B------:R-:W-:Y:S01]  /*15b0*/  ISETP.NE.AND P0, PT, R13, 0x1, PT ;  /* 0x000000010d00780c */ /* 0x000fe20003f05270 */
[----:B------:R-:W-:-:S12]  /*15c0*/  IMAD.MOV R3, RZ, RZ, -R7 ;  /* 0x000000ffff037224 */ /* 0x000fd800078e0a07 */
[----:B------:R-:W1:Y:S02]  /*15d0*/  @P0 LDC.64 R4, c[0x0][0x9e8] ;  /* 0x00027a00ff040b82 */ /* 0x000e640000000a00 */
[----:B-1----:R-:W-:-:S05]  /*15e0*/  @P0 IMAD.HI.U32 R4, R3, R4, RZ ;  /* 0x0000000403040227 */ /* 0x002fca00078e00ff */
[----:B------:R-:W-:-:S04]  /*15f0*/  @P0 SHF.R.U32.HI R3, RZ, R5, R4 ;  /* 0x00000005ff030219 */ /* 0x000fc80000011604 */
[----:B------:R-:W-:Y:S01]  /*1600*/  LOP3.LUT R3, RZ, R3, RZ, 0x33, !PT ;  /* 0x00000003ff037212 */ /* 0x000fe200078e33ff */
[----:B------:R-:W-:Y:S06]  /*1610*/  BRA `(.L_x_1328) ;  /* 0x0000000000107947 */ /* 0x000fec0003800000 */
.L_x_1327:
[----:B------:R-:W-:-:S13]  /*1620*/  ISETP.NE.AND P0, PT, R13, 0x1, PT ;  /* 0x000000010d00780c */ /* 0x000fda0003f05270 */
[----:B------:R-:W1:Y:S02]  /*1630*/  @P0 LDC.64 R4, c[0x0][0x9e8] ;  /* 0x00027a00ff040b82 */ /* 0x000e640000000a00 */
[----:B-1----:R-:W-:-:S05]  /*1640*/  @P0 IMAD.HI.U32 R4, R3, R4, RZ ;  /* 0x0000000403040227 */ /* 0x002fca00078e00ff */
[----:B------:R-:W-:-:S07]  /*1650*/  @P0 SHF.R.U32.HI R3, RZ, R5, R4 ;  /* 0x00000005ff030219 */ /* 0x000fce0000011604 */
.L_x_1328:
[----:B------:R-:W-:Y:S05]  /*1660*/  BSYNC B0 ;  /* 0x0000000000007941 */ /* 0x000fea0003800000 */
.L_x_1326:
[----:B------:R-:W-:-:S05]  /*1670*/  IMAD R3, R3, R13, R13 ;  /* 0x0000000d03037224 */ /* 0x000fca00078e020d */
[----:B------:R-:W-:-:S07]  /*1680*/  VIMNMX R0, R0, R3, PT ;  /* 0x0000000300007248 */ /* 0x000fce0003fe0100 */
.L_x_1325:
[----:B------:R-:W1:Y:S01]  /*1690*/  @P1 LDC R3, c[0x0][0x44c] ;  /* 0x00011300ff031b82 */ /* 0x000e620000000800 */
[----:B------:R-:W-:Y:S01]  /*16a0*/  IMAD.MOV.U32 R4, RZ, RZ, R15 ;  /* 0x000000ffff047224 */ /* 0x000fe200078e000f */
[----:B------:R-:W-:Y:S01]  /*16b0*/  ULDC UR4, c[0x0][0x9dc] ;  /* 0x0002770000047ab9 */ /* 0x000fe20000000800 */
[----:B------:R-:W-:-:S05]  /*16c0*/  IMAD.IADD R93, R11, 0x1, -R14 ;  /* 0x000000010b5d7824 */ /* 0x000fca00078e0a0e */
[----:B------:R-:W2:Y:S01]  /*16d0*/  @P1 LDC R6, c[0x0][0x450] ;  /* 0x00011400ff061b82 */ /* 0x000ea20000000800 */
[----:B-1----:R-:W-:-:S05]  /*16e0*/  @P1 IMAD.HI.U32 R3, R15, R3, RZ ;  /* 0x000000030f031227 */ /* 0x002fca00078e00ff */
[----:B--2---:R-:W-:-:S05]  /*16f0*/  @P1 SHF.R.U32.HI R4, RZ, R6, R3 ;  /* 0x00000006ff041219 */ /* 0x004fca0000011603 */
[----:B------:R-:W-:-:S04]  /*1700*/  IMAD.IADD R3, R93, 0x1, R4 ;  /* 0x000000015d037824 */ /* 0x000fc800078e0204 */
[----:B------:R-:W-:Y:S01]  /*1710*/  VIADD R4, R3, -UR4 ;  /* 0x8000000403047c36 */ /* 0x000fe20008000000 */
[----:B------:R-:W-:Y:S06]  /*1720*/  @!P2 BRA `(.L_x_1329) ;  /* 0x000000000044a947 */ /* 0x000fec0003800000 */
[----:B------:R-:W-:Y:S01]  /*1730*/  ISETP.GT.AND P0, PT, R3, -0x1, PT ;  /* 0xffffffff0300780c */ /* 0x000fe20003f04270 */
[----:B------:R-:W-:-:S12]  /*1740*/  BSSY B0, `(.L_x_1330) ;  /* 0x000000d000007945 */ /* 0x000fd80003800000 */
[----:B------:R-:W-:Y:S05]  /*1750*/  @P0 BRA `(.L_x_1331) ;  /* 0x00000000001c0947 */ /* 0x000fea0003800000 */
[----:B------:R-:W-:Y:S02]  /*1760*/  ISETP.NE.AND P0, PT, R13, 0x1, PT ;  /* 0x000000010d00780c */ /* 0x000fe40003f05270 */
[----:B------:R-:W-:-:S11]  /*1770*/  LOP3.LUT R3, RZ, R3, RZ, 0x33, !PT ;  /* 0x00000003ff037212 */ /* 0x000fd600078e33ff */
[----:B------:R-:W1:Y:S02]  /*1780*/  @P0 LDC.64 R6, c[0x0][0x9e8] ;  /* 0x00027a00ff060b82 */ /* 0x000e640000000a00 */
[----:B-1----:R-:W-:-:S05]  /*1790*/  @P0 IMAD.HI.U32 R6, R3, R6, RZ ;  /* 0x0000000603060227 */ /* 0x002fca00078e00ff */
[----:B------:R-:W-:-:S04]  /*17a0*/  @P0 SHF.R.U32.HI R3, RZ, R7, R6 ;  /* 0x00000007ff030219 */ /* 0x000fc80000011606 */
[----:B------:R-:W-:Y:S01]  /*17b0*/  LOP3.LUT R3, RZ, R3, RZ, 0x33, !PT ;  /* 0x00000003ff037212 */ /* 0x000fe200078e33ff */
[----:B------:R-:W-:Y:S06]  /*17c0*/  BRA `(.L_x_1332) ;  /* 0x0000000000107947 */ /* 0x000fec0003800000 */
.L_x_1331:
[----:B------:R-:W-:-:S13]  /*17d0*/  ISETP.NE.AND P0, PT, R13, 0x1, PT ;  /* 0x000000010d00780c */ /* 0x000fda0003f05270 */
[----:B------:R-:W1:Y:S02]  /*17e0*/  @P0 LDC.64 R6, c[0x0][0x9e8] ;  /* 0x00027a00ff060b82 */ /* 0x000e640000000a00 */
[----:B-1----:R-:W-:-:S05]  /*17f0*/  @P0 IMAD.HI.U32 R6, R3, R6, RZ ;  /* 0x0000000603060227 */ /* 0x002fca00078e00ff */
[----:B------:R-:W-:-:S07]  /*1800*/  @P0 SHF.R.U32.HI R3, RZ, R7, R6 ;  /* 0x00000007ff030219 */ /* 0x000fce0000011606 */
.L_x_1332:
[----:B------:R-:W-:Y:S05]  /*1810*/  BSYNC B0 ;  /* 0x0000000000007941 */ /* 0x000fea0003800000 */
.L_x_1330:
[----:B------:R-:W-:-:S05]  /*1820*/  IMAD R3, R3, R13, RZ ;  /* 0x0000000d03037224 */ /* 0x000fca00078e02ff */
[----:B------:R-:W-:-:S07]  /*1830*/  VIMNMX R4, R4, R3, !PT ;  /* 0x0000000304047248 */ /* 0x000fce0007fe0100 */
.L_x_1329:
[----:B------:R-:W-:Y:S01]  /*1840*/  VIADD R0, R0, 0x7f ;  /* 0x0000007f00007836 */ /* 0x000fe20000000000 */
[----:B------:R-:W-:-:S04]  /*1850*/  SHF.R.S32.HI R5, RZ, 0x1f, R4 ;  /* 0x0000001fff057819 */ /* 0x000fc80000011404 */
[----:B------:R-:W-:Y:S02]  /*1860*/  SHF.R.S32.HI R3, RZ, 0x1f, R0 ;  /* 0x0000001fff037819 */ /* 0x000fe40000011400 */
[----:B------:R-:W-:Y:S02]  /*1870*/  LEA.HI R5, R5, R4, RZ, 0x7 ;  /* 0x0000000405057211 */ /* 0x000fe400078f38ff */
[----:B------:R-:W-:Y:S02]  /*1880*/  LEA.HI R3, R3, R0, RZ, 0x7 ;  /* 0x0000000003037211 */ /* 0x000fe400078f38ff */
[----:B------:R-:W-:Y:S02]  /*1890*/  SHF.R.S32.HI R5, RZ, 0x7, R5 ;  /* 0x00000007ff057819 */ /* 0x000fe40000011405 */
[----:B------:R-:W-:Y:S02]  /*18a0*/  SHF.R.S32.HI R3, RZ, 0x7, R3 ;  /* 0x00000007ff037819 */ /* 0x000fe40000011403 */
[----:B------:R-:W-:-:S02]  /*18b0*/  VIMNMX R5, RZ, R5, !PT ;  /* 0x00000005ff057248 */ /* 0x000fc40007fe0100 */
[----:B------:R-:W-:-:S03]  /*18c0*/  VIMNMX R3, R92, R3, PT ;  /* 0x000000035c037248 */ /* 0x000fc60003fe0100 */
[--C-:B------:R-:W-:Y:S02]  /*18d0*/  IMAD R5, R5, 0x80, -R8.reuse ;  /* 0x0000008005057824 */ /* 0x100fe400078e0a08 */
[----:B------:R-:W-:-:S03]  /*18e0*/  IMAD R0, R3, 0x80, -R8 ;  /* 0x0000008003007824 */ /* 0x000fc600078e0a08 */
[----:B------:R-:W-:Y:S02]  /*18f0*/  VIMNMX R5, RZ, R5, !PT ;  /* 0x00000005ff057248 */ /* 0x000fe40007fe0100 */
[----:B------:R-:W-:Y:S02]  /*1900*/  VIMNMX R0, R0, R29, PT ;  /* 0x0000001d00007248 */ /* 0x000fe40003fe0100 */
[----:B------:R-:W-:Y:S02]  /*1910*/  SHF.R.U32.HI R27, RZ, 0x7, R5 ;  /* 0x00000007ff1b7819 */ /* 0x000fe40000011605 */
[----:B------:R-:W-:-:S03]  /*1920*/  ISETP.GT.AND P0, PT, R0, R5, PT ;  /* 0x000000050000720c */ /* 0x000fc60003f04270 */
[----:B------:R-:W-:-:S10]  /*1930*/  IMAD.MOV.U32 R26, RZ, RZ, R27 ;  /* 0x000000ffff1a7224 */ /* 0x000fd400078e001b */
[----:B------:R-:W-:-:S05]  /*1940*/  @P0 VIADD R0, R0, 0x7f ;  /* 0x0000007f00000836 */ /* 0x000fca0000000000 */
[----:B------:R-:W-:-:S04]  /*1950*/  @P0 SHF.R.S32.HI R3, RZ, 0x1f, R0 ;  /* 0x0000001fff030819 */ /* 0x000fc80000011400 */
[----:B------:R-:W-:-:S04]  /*1960*/  @P0 LEA.HI R3, R3, R0, RZ, 0x7 ;  /* 0x0000000003030211 */ /* 0x000fc800078f38ff */
[----:B------:R-:W-:Y:S02]  /*1970*/  @P0 SHF.R.S32.HI R26, RZ, 0x7, R3 ;  /* 0x00000007ff1a0819 */ /* 0x000fe40000011403 */
[----:B------:R-:W-:Y:S02]  /*1980*/  PLOP3.LUT P0, PT, PT, PT, PT, 0x80, 0x0 ;  /* 0x000000000000781c */ /* 0x000fe40003f0f070 */
[----:B------:R-:W-:-:S13]  /*1990*/  ISETP.GT.AND P1, PT, R26, R27, PT ;  /* 0x0000001b1a00720c */ /* 0x000fda0003f24270 */
[----:B------:R-:W-:Y:S05]  /*19a0*/  @!P1 BRA `(.L_x_1333) ;  /* 0x0000004000589947 */ /* 0x000fea0003800000 */
        /* <DEDUP_REMOVED lines=8> */
[----:B0-----:R0:W1:Y:S01]  /*1a30*/  LDC.64 R14, c[0x4][R0] ;  /* 0x01000000000e7b82 */ /* 0x0010620000000a00 */
        /* <DEDUP_REMOVED lines=11> */
.L_x_1335:
[----:B------:R-:W-:Y:S05]  /*1af0*/  BSYNC B6 ;  /* 0x0000000000067941 */ /* 0x000fea0003800000 */
.L_x_1334:
        /* <DEDUP_REMOVED lines=20> */
.L_x_1337:
[----:B------:R-:W-:Y:S05]  /*1c40*/  BSYNC B6 ;  /* 0x0000000000067941 */ /* 0x000fea0003800000 */
.L_x_1336:
[----:B------:R-:W-:Y:S01]  /*1c50*/  ULDC.64 UR4, c[0x0][0x9f8] ;  /* 0x00027e0000047ab9 */ /* 0x000fe20000000a00 */
[----:B------:R-:W2:Y:S01]  /*1c60*/  LDL R38, [R1+0x48] ;  /* 0x0000480001267983 */ /* 0x000ea20000100800 */
[----:B------:R-:W-:Y:S01]  /*1c70*/  ISETP.NE.U32.AND P0, PT, RZ, UR4, PT ;  /* 0x00000004ff007c0c */ /* 0x000fe2000bf05070 */
[----:B------:R-:W1:Y:S01]  /*1c80*/  LDC.64 R74, c[0x0][0x300] ;  /* 0x0000c000ff4a7b82 */ /* 0x000e620000000a00 */
[----:B------:R-:W-:Y:S01]  /*1c90*/  IMAD.IADD R32, R30, 0x1, R31 ;  /* 0x000000011e207824 */ /* 0x000fe200078e021f */
[----:B------:R-:W3:Y:S01]  /*1ca0*/  LDL.LU R44, [R1] ;  /* 0x00000000012c7983 */ /* 0x000ee20000300800 */
[----:B------:R-:W-:Y:S01]  /*1cb0*/  ISETP.NE.AND.EX P0, PT, RZ, UR5, PT, P0 ;  /* 0x00000005ff007c0c */ /* 0x000fe2000bf05300 */
[----:B------:R-:W-:Y:S01]  /*1cc0*/  ULDC.64 UR6, c[0x0][0xa08] ;  /* 0x0002820000067ab9 */ /* 0x000fe20000000a00 */
[----:B------:R-:W-:Y:S01]  /*1cd0*/  SHF.R.S32.HI R11, RZ, 0x1f, R34 ;  /* 0x0000001fff0b7819 */ /* 0x000fe20000011422 */
[----:B------:R-:W4:Y:S01]  /*1ce0*/  LDL R36, [R1+0x4c] ;  /* 0x00004c0001247983 */ /* 0x000f220000100800 */
[----:B------:R-:W0:Y:S01]  /*1cf0*/  S2R R43, SR_TID.X ;  /* 0x00000000002b7919 */ /* 0x000e220000002100 */
[----:B------:R-:W-:Y:S01]  /*1d00*/  SHF.R.S32.HI R41, RZ, 0x1f, R32 ;  /* 0x0000001fff297819 */ /* 0x000fe20000011420 */
[----:B------:R-:W-:Y:S01]  /*1d10*/  ULDC.64 UR4, c[0x0][0x308] ;  /* 0x0000c20000047ab9 */ /* 0x000fe20000000a00 */
[----:B------:R-:W3:Y:S08]  /*1d20*/  LDC.64 R72, c[0x0][0x3f8] ;  /* 0x0000fe00ff487b82 */ /* 0x000ef00000000a00 */
[----:B------:R-:W0:Y:S08]  /*1d30*/  @P0 LDC.64 R4, c[0x0][0x9f8] ;  /* 0x00027e00ff040b82 */ /* 0x000e300000000a00 */
[----:B------:R-:W1:Y:S01]  /*1d40*/  LDC R39, c[0x0][0x3f4] ;  /* 0x0000fd00ff277b82 */ /* 0x000e620000000800 */
[----:B0-----:R-:W-:-:S05]  /*1d50*/  @P0 IMAD.WIDE R4, R35, 0x4, R4 ;  /* 0x0000000423040825 */ /* 0x001fca00078e0204 */
[----:B------:R0:W4:Y:S01]  /*1d60*/  @P0 LDG.E R35, desc[UR38][R4.64] ;  /* 0x0000002604230981 */ /* 0x000122000c1e1900 */
[-C--:B-1----:R-:W-:Y:S01]  /*1d70*/  IMAD R0, R41, R74.reuse, RZ ;  /* 0x0000004a29007224 */ /* 0x082fe200078e02ff */
[----:B------:R-:W-:Y:S01]  /*1d80*/  ISETP.NE.U32.AND P0, PT, RZ, UR6, PT ;  /* 0x00000006ff007c0c */ /* 0x000fe2000bf05070 */
[C---:B------:R-:W-:Y:S01]  /*1d90*/  IMAD.WIDE.U32 R6, R32.reuse, R74, RZ ;  /* 0x0000004a20067225 */ /* 0x040fe200078e00ff */
[----:B------:R-:W-:Y:S02]  /*1da0*/  SHF.R.U32.HI R42, RZ, 0x7, R43 ;  /* 0x00000007ff2a7819 */ /* 0x000fe4000001162b */
[----:B------:R-:W-:Y:S01]  /*1db0*/  ISETP.NE.AND.EX P0, PT, RZ, UR7, PT, P0 ;  /* 0x00000007ff007c0c */ /* 0x000fe2000bf05300 */
[----:B------:R-:W-:Y:S01]  /*1dc0*/  IMAD R3, R32, R75, R0 ;  /* 0x0000004b20037224 */ /* 0x000fe200078e0200 */
[----:B------:R-:W-:Y:S01]  /*1dd0*/  ISETP.NE.AND P6, PT, R42, 0x1, PT ;  /* 0x000000012a00780c */ /* 0x000fe20003fc5270 */
[----:B------:R-:W-:Y:S01]  /*1de0*/  VIADD R43, R43, 0xffffff80 ;  /* 0xffffff802b2b7836 */ /* 0x000fe20000000000 */
[----:B------:R-:W-:Y:S01]  /*1df0*/  SHF.R.S32.HI R40, RZ, 0x1f, R17 ;  /* 0x0000001fff287819 */ /* 0x000fe20000011411 */
[----:B------:R-:W-:Y:S01]  /*1e00*/  IMAD.IADD R7, R7, 0x1, R3 ;  /* 0x0000000107077824 */ /* 0x000fe200078e0203 */
[----:B------:R-:W-:Y:S01]  /*1e10*/  SHF.R.S32.HI R19, RZ, 0x1f, R18 ;  /* 0x0000001fff137819 */ /* 0x000fe20000011412 */
[----:B------:R-:W-:Y:S01]  /*1e20*/  IMAD R3, R11, UR4, RZ ;  /* 0x000000040b037c24 */ /* 0x000fe2000f8e02ff */
[----:B------:R-:W-:Y:S01]  /*1e30*/  SHF.R.S32.HI R153, RZ, 0x1f, R152 ;  /* 0x0000001fff997819 */ /* 0x000fe20000011498 */
[----:B0-----:R-:W-:-:S04]  /*1e40*/  IMAD.WIDE.U32 R4, R34, UR4, R6 ;  /* 0x0000000422047c25 */ /* 0x001fc8000f8e0006 */
[----:B------:R-:W-:Y:S01]  /*1e50*/  IMAD R3, R34, UR5, R3 ;  /* 0x0000000522037c24 */ /* 0x000fe2000f8e0203 */
[----:B------:R-:W-:Y:S01]  /*1e60*/  ULDC.64 UR4, c[0x0][0x310] ;  /* 0x0000c40000047ab9 */ /* 0x000fe20000000a00 */
[----:B------:R-:W-:-:S04]  /*1e70*/  IMAD.WIDE.U32 R6, R17, R74, R18 ;  /* 0x0000004a11067225 */ /* 0x000fc800078e0012 */
[----:B------:R-:W-:Y:S02]  /*1e80*/  IMAD.IADD R5, R5, 0x1, R3 ;  /* 0x0000000105057824 */ /* 0x000fe400078e0203 */
[----:B------:R-:W-:Y:S02]  /*1e90*/  VIADD R67, R18, 0x20 ;  /* 0x0000002012437836 */ /* 0x000fe40000000000 */
[----:B------:R-:W-:Y:S02]  /*1ea0*/  VIADD R65, R42, 0x8 ;  /* 0x000000082a417836 */ /* 0x000fe40000000000 */
[----:B------:R-:W-:Y:S01]  /*1eb0*/  IMAD.SHL.U32 R64, R39, 0x2, RZ ;  /* 0x0000000227407824 */ /* 0x000fe200078e00ff */
[C---:B--2---:R-:W-:Y:S01]  /*1ec0*/  LOP3.LUT P1, RZ, R38.reuse, 0x4, RZ, 0xc0, !PT ;  /* 0x0000000426ff7812 */ /* 0x044fe2000782c0ff */
[----:B------:R-:W-:Y:S02]  /*1ed0*/  IMAD.SHL.U32 R71, R38, 0x40, RZ ;  /* 0x0000004026477824 */ /* 0x000fe400078e00ff */
[----:B------:R-:W-:Y:S01]  /*1ee0*/  VIADD R38, R17, 0x60 ;  /* 0x0000006011267836 */ /* 0x000fe20000000000 */
[----:B---3--:R-:W-:-:S02]  /*1ef0*/  LOP3.LUT R44, R44, 0xfffffffb, RZ, 0xc0, !PT ;  /* 0xfffffffb2c2c7812 */ /* 0x008fc400078ec0ff */
[----:B------:R-:W-:Y:S02]  /*1f00*/  LOP3.LUT R71, R71, 0x1c0, RZ, 0xc0, !PT ;  /* 0x000001c047477812 */ /* 0x000fe400078ec0ff */
[----:B------:R-:W-:Y:S02]  /*1f10*/  SHF.R.S32.HI R66, RZ, 0x1f, R38 ;  /* 0x0000001fff427819 */ /* 0x000fe40000011426 */
[----:B------:R-:W-:Y:S02]  /*1f20*/  SHF.R.S32.HI R38, RZ, 0x1f, R43 ;  /* 0x0000001fff267819 */ /* 0x000fe4000001142b */
[----:B------:R-:W-:Y:S02]  /*1f30*/  SHF.R.U32.HI R68, RZ, 0x3, R71 ;  /* 0x00000003ff447819 */ /* 0x000fe40000011647 */
[----:B------:R-:W-:Y:S02]  /*1f40*/  @P1 LOP3.LUT R44, R44, 0x4, RZ, 0xfc, !PT ;  /* 0x000000042c2c1812 */ /* 0x000fe400078efcff */
[----:B------:R-:W-:-:S03]  /*1f50*/  LEA.HI R38, R38, R43, RZ, 0x5 ;  /* 0x0000002b26267211 */ /* 0x000fc600078f28ff */
[----:B------:R0:W-:Y:S01]  /*1f60*/  STL [R1], R44 ;  /* 0x0000002c01007387 */ /* 0x0001e20000100800 */
[----:B------:R-:W-:Y:S02]  /*1f70*/  SHF.R.S32.HI R38, RZ, 0x5, R38 ;  /* 0x00000005ff267819 */ /* 0x000fe40000011426 */
[----:B----4-:R-:W-:Y:S02]  /*1f80*/  SHF.R.S32.HI R0, RZ, 0x1f, R35 ;  /* 0x0000001fff007819 */ /* 0x010fe40000011423 */
[----:B------:R-:W-:Y:S02]  /*1f90*/  SEL R35, R35, RZ, !P0 ;  /* 0x000000ff23237207 */ /* 0x000fe40004000000 */
[----:B------:R-:W-:-:S03]  /*1fa0*/  SEL R12, R0, RZ, !P0 ;  /* 0x000000ff000c7207 */ /* 0x000fc60004000000 */
[----:B------:R-:W-:Y:S02]  /*1fb0*/  IMAD.WIDE.U32 R8, R35, UR4, R4 ;  /* 0x0000000423087c25 */ /* 0x000fe4000f8e0004 */
[----:B------:R-:W1:Y:S02]  /*1fc0*/  LDC.64 R4, c[0x0][0x408] ;  /* 0x00010200ff047b82 */ /* 0x000e640000000a00 */
[----:B------:R-:W-:Y:S01]  /*1fd0*/  IMAD R0, R12, UR4, RZ ;  /* 0x000000040c007c24 */ /* 0x000fe2000f8e02ff */
[----:B------:R-:W-:-:S03]  /*1fe0*/  IADD3 R77, P0, R8, R6, RZ ;  /* 0x00000006084d7210 */ /* 0x000fc60007f1e0ff */
[----:B------:R-:W-:Y:S01]  /*1ff0*/  IMAD R3, R35, UR5, R0 ;  /* 0x0000000523037c24 */ /* 0x000fe2000f8e0200 */
[----:B------:R-:W-:Y:S05]  /*2000*/  @!P6 WARPSYNC.ALL ;  /* 0x000000000000e948 */ /* 0x000fea0003800000 */
[----:B------:R-:W-:Y:S01]  /*2010*/  ULDC.64 UR4, c[0x0][0x330] ;  /* 0x0000cc0000047ab9 */ /* 0x000fe20000000a00 */
[----:B------:R-:W-:Y:S02]  /*2020*/  IMAD R0, R40, R74, RZ ;  /* 0x0000004a28007224 */ /* 0x000fe400078e02ff */
[----:B------:R-:W-:Y:S02]  /*2030*/  IMAD R11, R11, UR4, RZ ;  /* 0x000000040b0b7c24 */ /* 0x000fe4000f8e02ff */
[----:B------:R-:W-:Y:S01]  /*2040*/  IMAD R13, R17, R75, R0 ;  /* 0x0000004b110d7224 */ /* 0x000fe200078e0200 */
[----:B------:R-:W-:Y:S01]  /*2050*/  SHF.L.U64.HI R75, R74, 0x7, R75 ;  /* 0x000000074a4b7819 */ /* 0x000fe2000001024b */
[----:B------:R-:W-:-:S02]  /*2060*/  IMAD R15, R34, UR5, R11 ;  /* 0x00000005220f7c24 */ /* 0x000fc4000f8e020b */
[----:B------:R-:W-:Y:S01]  /*2070*/  IMAD.WIDE.U32 R10, R34, UR4, R18 ;  /* 0x00000004220a7c25 */ /* 0x000fe2000f8e0012 */
[----:B------:R-:W-:Y:S01]  /*2080*/  ULDC.64 UR4, c[0x0][0x338] ;  /* 0x0000ce0000047ab9 */ /* 0x000fe20000000a00 */
[----:B-1----:R-:W-:Y:S02]  /*2090*/  SHF.L.U64.HI R70, R4, 0x7, R5 ;  /* 0x0000000704467819 */ /* 0x002fe40000010205 */
[----:B------:R-:W-:Y:S02]  /*20a0*/  IMAD R0, R40, R72, RZ ;  /* 0x0000004828007224 */ /* 0x000fe400078e02ff */
[----:B------:R-:W-:Y:S02]  /*20b0*/  IMAD.IADD R11, R11, 0x1, R15 ;  /* 0x000000010b0b7824 */ /* 0x000fe400078e020f */
[----:B------:R-:W-:Y:S02]  /*20c0*/  IMAD R21, R17, R73, R0 ;  /* 0x0000004911157224 */ /* 0x000fe400078e0200 */
[----:B------:R-:W-:-:S02]  /*20d0*/  IMAD.IADD R78, R9, 0x1, R3 ;  /* 0x00000001094e7824 */ /* 0x000fc400078e0203 */
[-C--:B------:R-:W-:Y:S02]  /*20e0*/  IMAD R0, R40, R4.reuse, RZ ;  /* 0x0000000428007224 */ /* 0x080fe400078e02ff */
[----:B------:R-:W-:Y:S01]  /*20f0*/  IMAD.WIDE.U32 R58, R35, UR4, R10 ;  /* 0x00000004233a7c25 */ /* 0x000fe2000f8e000a */
[----:B------:R-:W-:Y:S02]  /*2100*/  IADD3.X R76, R78, R7, R13, P0, !PT ;  /* 0x000000074e4c7210 */ /* 0x000fe400007fe40d */
[----:B------:R-:W-:Y:S01]  /*2110*/  ISETP.GE.AND P0, PT, R18, R39, PT ;  /* 0x000000271200720c */ /* 0x000fe20003f06270 */
[----:B------:R-:W-:-:S04]  /*2120*/  IMAD.WIDE.U32 R10, R17, R4, R152 ;  /* 0x00000004110a7225 */ /* 0x000fc800078e0098 */
[C---:B------:R-:W-:Y:S02]  /*2130*/  IMAD R31, R17.reuse, R5, R0 ;  /* 0x00000005111f7224 */ /* 0x040fe400078e0200 */
[----:B------:R-:W-:Y:S01]  /*2140*/  IMAD R3, R12, UR4, RZ ;  /* 0x000000040c037c24 */ /* 0x000fe2000f8e02ff */
[----:B------:R-:W-:Y:S01]  /*2150*/  ULDC UR4, c[0x0][0x2f4] ;  /* 0x0000bd0000047ab9 */ /* 0x000fe20000000800 */
[----:B------:R-:W-:Y:S01]  /*2160*/  IMAD.WIDE.U32 R14, R17, R4, R18 ;  /* 0x00000004110e7225 */ /* 0x000fe200078e0012 */
[----:B------:R-:W-:-:S03]  /*2170*/  ISETP.GE.AND P2, PT, R67, UR4, PT ;  /* 0x0000000443007c0c */ /* 0x000fc6000bf46270 */
[----:B------:R-:W-:Y:S02]  /*2180*/  IMAD.IADD R11, R11, 0x1, R31 ;  /* 0x000000010b0b7824 */ /* 0x000fe400078e021f */
[----:B------:R-:W-:Y:S01]  /*2190*/  IMAD R37, R35, UR5, R3 ;  /* 0x0000000523257c24 */ /* 0x000fe2000f8e0203 */
[----:B------:R-:W-:Y:S01]  /*21a0*/  SEL R3, R39, RZ, P0 ;  /* 0x000000ff27037207 */ /* 0x000fe20000000000 */
[----:B------:R-:W-:Y:S02]  /*21b0*/  IMAD.IADD R15, R31, 0x1, R15 ;  /* 0x000000011f0f7824 */ /* 0x000fe400078e020f */
[----:B-----5:R-:W-:Y:S01]  /*21c0*/  IMAD.WIDE.U32 R30, R24, R4, R10 ;  /* 0x00000004181e7225 */ /* 0x020fe200078e000a */
[----:B------:R-:W-:Y:S01]  /*21d0*/  @!P6 BAR.SYNC.DEFER_BLOCKING 0x9, 0x100 ;  /* 0x024400000000eb1d */ /* 0x000fe20000010000 */
[C---:B------:R-:W-:Y:S02]  /*21e0*/  IADD3 R10, P1, R17.reuse, R32, RZ ;  /* 0x00000020110a7210 */ /* 0x040fe40007f3e0ff */
[----:B------:R-:W-:-:S04]  /*21f0*/  IMAD.WIDE.U32 R6, R17, R72, R152 ;  /* 0x0000004811067225 */ /* 0x000fc800078e0098 */
[----:B------:R-:W-:-:S04]  /*2200*/  IMAD.WIDE.U32 R12, R17, R72, R18 ;  /* 0x00000048110c7225 */ /* 0x000fc800078e0012 */
[----:B------:R-:W-:Y:S02]  /*2210*/  IMAD.IADD R3, R18, 0x1, R3 ;  /* 0x0000000112037824 */ /* 0x000fe400078e0203 */
[----:B------:R-:W-:Y:S01]  /*2220*/  IMAD.X R11, R40, 0x1, R41, P1 ;  /* 0x00000001280b7824 */ /* 0x000fe200008e0629 */
[----:B------:R-:W-:Y:S01]  /*2230*/  ISETP.GE.AND P1, PT, R18, UR4, PT ;  /* 0x0000000412007c0c */ /* 0x000fe2000bf26270 */
[----:B------:R-:W-:Y:S01]  /*2240*/  IMAD.IADD R7, R7, 0x1, R21 ;  /* 0x0000000107077824 */ /* 0x000fe200078e0215 */
[----:B------:R-:W-:Y:S01]  /*2250*/  SHF.R.S32.HI R0, RZ, 0x1f, R3 ;  /* 0x0000001fff007819 */ /* 0x000fe20000011403 */
[----:B------:R-:W-:Y:S01]  /*2260*/  IMAD.IADD R13, R21, 0x1, R13 ;  /* 0x00000001150d7824 */ /* 0x000fe200078e020d */
[----:B------:R-:W-:Y:S01]  /*2270*/  SHF.R.S32.HI R21, RZ, 0x1f, R24 ;  /* 0x0000001fff157819 */ /* 0x000fe20000011418 */
[----:B------:R-:W-:Y:S01]  /*2280*/  VIADD R40, R17, 0x60 ;  /* 0x0000006011287836 */ /* 0x000fe20000000000 */
[----:B------:R-:W-:Y:S01]  /*2290*/  LEA.HI R0, R0, R3, RZ, 0x3 ;  /* 0x0000000300007211 */ /* 0x000fe200078f18ff */
[----:B------:R-:W-:-:S03]  /*22a0*/  IMAD.WIDE.U32 R56, R24, R72, R6 ;  /* 0x0000004818387225 */ /* 0x000fc600078e0006 */
[----:B------:R-:W-:Y:S01]  /*22b0*/  SHF.R.S32.HI R6, RZ, 0x3, R0 ;  /* 0x00000003ff067819 */ /* 0x000fe20000011400 */
[----:B------:R-:W-:Y:S02]  /*22c0*/  IMAD.SHL.U32 R40, R40, 0x40, RZ ;  /* 0x0000004028287824 */ /* 0x000fe400078e00ff */
[C---:B------:R-:W-:Y:S02]  /*22d0*/  IMAD R3, R21.reuse, R72, RZ ;  /* 0x0000004815037224 */ /* 0x040fe400078e02ff */
[-C--:B------:R-:W-:Y:S01]  /*22e0*/  IMAD R21, R21, R4.reuse, RZ ;  /* 0x0000000415157224 */ /* 0x080fe200078e02ff */
[----:B------:R-:W-:Y:S01]  /*22f0*/  LOP3.LUT R40, R40, 0x1c0, RZ, 0xc0, !PT ;  /* 0x000001c028287812 */ /* 0x000fe200078ec0ff */
[----:B------:R-:W-:Y:S02]  /*2300*/  IMAD.SHL.U32 R69, R4, 0x80, RZ ;  /* 0x0000008004457824 */ /* 0x000fe400078e00ff */
[C---:B------:R-:W-:Y:S02]  /*2310*/  IMAD R7, R24.reuse, R5, R21 ;  /* 0x0000000518077224 */ /* 0x040fe400078e0215 */
[----:B------:R-:W-:Y:S01]  /*2320*/  IMAD.WIDE.U32 R20, R24, R4, R14 ;  /* 0x0000000418147225 */ /* 0x000fe200078e000e */
[----:B------:R-:W-:-:S03]  /*2330*/  LOP3.LUT R4, R40, 0x38, R0, 0xf8, !PT ;  /* 0x0000003828047812 */ /* 0x000fc600078ef800 */
[----:B------:R-:W-:Y:S02]  /*2340*/  VIADD R40, R17, 0x60 ;  /* 0x0000006011287836 */ /* 0x000fe40000000000 */
[----:B------:R-:W-:Y:S01]  /*2350*/  IMAD R61, R24, R73, R3 ;  /* 0x00000049183d7224 */ /* 0x000fe200078e0203 */
[----:B------:R-:W-:Y:S01]  /*2360*/  LOP3.LUT R3, R71, 0x18, R18, 0xf8, !PT ;  /* 0x0000001847037812 */ /* 0x000fe200078ef812 */
[----:B------:R-:W-:Y:S01]  /*2370*/  IMAD.SHL.U32 R40, R40, 0x40, RZ ;  /* 0x0000004028287824 */ /* 0x000fe200078e00ff */
[----:B------:R-:W-:Y:S01]  /*2380*/  SHF.L.U64.HI R73, R72, 0x7, R73 ;  /* 0x0000000748497819 */ /* 0x000fe20000010249 */
[----:B------:R-:W-:Y:S01]  /*2390*/  IMAD.WIDE.U32 R34, R24, R72, R12 ;  /* 0x0000004818227225 */ /* 0x000fe200078e000c */
[----:B------:R-:W-:Y:S02]  /*23a0*/  LOP3.LUT R3, R3, R68, RZ, 0x3c, !PT ;  /* 0x0000004403037212 */ /* 0x000fe400078e3cff */
[----:B------:R-:W-:Y:S01]  /*23b0*/  LOP3.LUT R40, R40, 0x1c0, RZ, 0xc0, !PT ;  /* 0x000001c028287812 */ /* 0x000fe200078ec0ff */
[----:B------:R-:W-:-:S02]  /*23c0*/  IMAD.IADD R60, R31, 0x1, R7 ;  /* 0x000000011f3c7824 */ /* 0x000fc400078e0207 */
[----:B------:R-:W-:Y:S01]  /*23d0*/  IMAD R63, R38, 0x200, R3 ;  /* 0x00000200263f7824 */ /* 0x000fe200078e0203 */
[----:B------:R-:W-:Y:S01]  /*23e0*/  LOP3.LUT R3, R71, 0x38, R0, 0xf8, !PT ;  /* 0x0000003847037812 */ /* 0x000fe200078ef800 */
[----:B------:R-:W-:Y:S01]  /*23f0*/  IMAD.IADD R32, R7, 0x1, R21 ;  /* 0x0000000107207824 */ /* 0x000fe200078e0215 */
[----:B------:R-:W-:Y:S01]  /*2400*/  SHF.R.U32.HI R40, RZ, 0x3, R40 ;  /* 0x00000003ff287819 */ /* 0x000fe20000011628 */
[----:B------:R-:W-:Y:S01]  /*2410*/  IMAD.IADD R62, R57, 0x1, R61 ;  /* 0x00000001393e7824 */ /* 0x000fe200078e023d */
[----:B------:R-:W-:Y:S01]  /*2420*/  LOP3.LUT R3, R3, R68, RZ, 0x3c, !PT ;  /* 0x0000004403037212 */ /* 0x000fe200078e3cff */
[----:B------:R-:W-:Y:S01]  /*2430*/  IMAD.SHL.U32 R74, R74, 0x80, RZ ;  /* 0x000000804a4a7824 */ /* 0x000fe200078e00ff */
[----:B------:R-:W-:Y:S01]  /*2440*/  LOP3.LUT R12, R4, R40, RZ, 0x3c, !PT ;  /* 0x00000028040c7212 */ /* 0x000fe200078e3cff */
[----:B------:R-:W-:Y:S01]  /*2450*/  IMAD.SHL.U32 R72, R72, 0x80, RZ ;  /* 0x0000008048487824 */ /* 0x000fe200078e00ff */
[----:B------:R-:W-:Y:S01]  /*2460*/  LOP3.LUT R7, R0, 0xfffffff8, RZ, 0xc0, !PT ;  /* 0xfffffff800077812 */ /* 0x000fe200078ec0ff */
[----:B------:R-:W-:-:S02]  /*2470*/  IMAD R4, R38, 0x200, R3 ;  /* 0x0000020026047824 */ /* 0x000fc400078e0203 */
[----:B------:R-:W-:Y:S01]  /*2480*/  IMAD.IADD R61, R61, 0x1, R35 ;  /* 0x000000013d3d7824 */ /* 0x000fe200078e0223 */
[----:B------:R-:W-:Y:S01]  /*2490*/  SHF.R.S32.HI R5, RZ, 0x1f, R7 ;  /* 0x0000001fff057819 */ /* 0x000fe20000011407 */
[----:B------:R-:W-:Y:S02]  /*24a0*/  IMAD.IADD R3, R36, 0x1, R12 ;  /* 0x0000000124037824 */ /* 0x000fe400078e020c */
[----:B0-----:R-:W-:-:S07]  /*24b0*/  IMAD.IADD R0, R59, 0x1, R37 ;  /* 0x000000013b007824 */ /* 0x001fce00078e0225 */
.L_x_1387:
[----:B------:R-:W2:Y:S01]  /*24c0*/  LDL R39, [R1+0x48] ;  /* 0x0000480001277983 */ /* 0x000ea20000100800 */
[----:B0-----:R-:W0:Y:S03]  /*24d0*/  LDC.64 R86, c[0x0][0x300] ;  /* 0x0000c000ff567b82 */ /* 0x001e260000000a00 */
[----:B------:R-:W3:Y:S01]  /*24e0*/  LDL.LU R38, [R1] ;  /* 0x0000000001267983 */ /* 0x000ee20000300800 */
[----:B------:R-:W-:Y:S01]  /*24f0*/  VIADD R36, R26, 0xffffffff ;  /* 0xffffffff1a247836 */ /* 0x000fe20000000000 */
[----:B------:R-:W-:Y:S05]  /*2500*/  YIELD ;  /* 0x0000000000007946 */ /* 0x000fea0003800000 */
[----:B------:R-:W1:Y:S01]  /*2510*/  LDC.64 R80, c[0x0][0x2e8] ;  /* 0x0000ba00ff507b82 */ /* 0x000e620000000a00 */
[----:B------:R-:W-:Y:S01]  /*2520*/  SHF.R.S32.HI R79, RZ, 0x1f, R36 ;  /* 0x0000001fff4f7819 */ /* 0x000fe20000011424 */
[-C--:B------:R-:W-:Y:S01]  /*2530*/  IMAD R13, R75, R36.reuse, RZ ;  /* 0x000000244b0d7224 */ /* 0x080fe200078e02ff */
[----:B------:R-:W-:Y:S01]  /*2540*/  BSSY B0, `(.L_x_1338) ;  /* 0x0000302000007945 */ /* 0x000fe20003800000 */
[----:B------:R-:W-:-:S04]  /*2550*/  IMAD.WIDE.U32 R14, R74, R36, RZ ;  /* 0x000000244a0e7225 */ /* 0x000fc800078e00ff */
[----:B------:R-:W-:Y:S01]  /*2560*/  IMAD R13, R79, R74, R13 ;  /* 0x0000004a4f0d7224 */ /* 0x000fe200078e020d */
[----:B------:R-:W-:Y:S01]  /*2570*/  IADD3 R26, P3, R77, R14, RZ ;  /* 0x0000000e4d1a7210 */ /* 0x000fe20007f7e0ff */
[----:B------:R-:W-:Y:S01]  /*2580*/  IMAD.MOV.U32 R84, RZ, RZ, R14 ;  /* 0x000000ffff547224 */ /* 0x000fe200078e000e */
[----:B------:R-:W4:Y:S01]  /*2590*/  LDC R88, c[0x0][0x3f4] ;  /* 0x0000fd00ff587b82 */ /* 0x000f220000000800 */
[----:B------:R-:W-:Y:S02]  /*25a0*/  IMAD.IADD R85, R15, 0x1, R13 ;  /* 0x000000010f557824 */ /* 0x000fe400078e020d */
[----:B0-----:R-:W-:Y:S02]  /*25b0*/  IMAD R37, R87, 0x60, RZ ;  /* 0x0000006057257824 */ /* 0x001fe400078e02ff */
[----:B------:R-:W-:-:S03]  /*25c0*/  IMAD.WIDE.U32 R12, R86, 0x60, R84 ;  /* 0x00000060560c7825 */ /* 0x000fc600078e0054 */
[----:B------:R-:W-:Y:S01]  /*25d0*/  IADD3 R15, P4, R77, R12, RZ ;  /* 0x0000000c4d0f7210 */ /* 0x000fe20007f9e0ff */
[----:B------:R-:W-:-:S03]  /*25e0*/  IMAD R12, R22, 0x2000, R63 ;  /* 0x00002000160c7824 */ /* 0x000fc600078e023f */
[----:B------:R-:W-:Y:S01]  /*25f0*/  IADD3.X R14, R76, R13, R37, P4, !PT ;  /* 0x0000000d4c0e7210 */ /* 0x000fe200027fe425 */
[----:B------:R-:W-:Y:S01]  /*2600*/  IMAD.X R13, R85, 0x1, R76, P3 ;  /* 0x00000001550d7824 */ /* 0x000fe200018e064c */
[CC--:B-1----:R-:W-:Y:S01]  /*2610*/  LEA R40, P4, R15.reuse, R80.reuse, 0x1 ;  /* 0x000000500f287211 */ /* 0x0c2fe200078808ff */
[----:B------:R-:W-:Y:S01]  /*2620*/  VIADD R82, R12, 0x20 ;  /* 0x000000200c527836 */ /* 0x000fe20000000000 */
[----:B------:R-:W-:Y:S01]  /*2630*/  LEA R42, P3, R26, R80, 0x1 ;  /* 0x000000501a2a7211 */ /* 0x000fe200078608ff */
[----:B------:R-:W-:Y:S01]  /*2640*/  IMAD R83, R12, 0x2, R25 ;  /* 0x000000020c537824 */ /* 0x000fe200078e0219 */
[----:B------:R-:W-:Y:S02]  /*2650*/  LEA.HI.X R41, R15, R81, R14, 0x1, P4 ;  /* 0x000000510f297211 */ /* 0x000fe400020f0c0e */
[----:B------:R-:W-:Y:S02]  /*2660*/  ISETP.GT.AND P4, PT, R36, R27, PT ;  /* 0x0000001b2400720c */ /* 0x000fe40003f84270 */
[----:B------:R-:W-:Y:S01]  /*2670*/  LEA.HI.X R43, R26, R81, R13, 0x1, P3 ;  /* 0x000000511a2b7211 */ /* 0x000fe200018f0c0d */
[----:B------:R-:W-:Y:S01]  /*2680*/  IMAD.MOV.U32 R26, RZ, RZ, R36 ;  /* 0x000000ffff1a7224 */ /* 0x000fe200078e0024 */
[----:B----4-:R-:W-:-:S02]  /*2690*/  ISETP.GE.AND P3, PT, R88, 0x1, PT ;  /* 0x000000015800780c */ /* 0x010fc40003f66270 */
[----:B--2---:R-:W-:Y:S02]  /*26a0*/  LOP3.LUT P5, RZ, R39, 0x4, RZ, 0xc0, !PT ;  /* 0x0000000427ff7812 */ /* 0x004fe400078ac0ff */
[----:B---3--:R-:W-:-:S05]  /*26b0*/  LOP3.LUT R38, R38, 0xfffffffd, RZ, 0xc0, !PT ;  /* 0xfffffffd26267812 */ /* 0x008fca00078ec0ff */
[----:B------:R-:W-:-:S05]  /*26c0*/  @P4 LOP3.LUT R38, R38, 0x2, RZ, 0xfc, !PT ;  /* 0x0000000226264812 */ /* 0x000fca00078efcff */
[----:B------:R0:W-:Y:S01]  /*26d0*/  STL [R1], R38 ;  /* 0x0000002601007387 */ /* 0x0001e20000100800 */
[----:B------:R-:W-:-:S04]  /*26e0*/  @P5 VIADD R82, R12, 0xffffffe0 ;  /* 0xffffffe00c525836 */ /* 0x000fc80000000000 */
[----:B------:R-:W-:Y:S01]  /*26f0*/  IMAD R82, R82, 0x2, R25 ;  /* 0x0000000252527824 */ /* 0x000fe200078e0219 */
[----:B------:R-:W-:Y:S06]  /*2700*/  @!P3 BRA `(.L_x_1339) ;  /* 0x0000002c0024b947 */ /* 0x000fec0003800000 */
[----:B------:R-:W-:Y:S01]  /*2710*/  ULDC.U8 UR4, c[0x0][0x410] ;  /* 0x0001040000047ab9 */ /* 0x000fe20000000000 */
[-C--:B------:R-:W-:Y:S01]  /*2720*/  IMAD R13, R73, R36.reuse, RZ ;  /* 0x00000024490d7224 */ /* 0x080fe200078e02ff */
[----:B------:R-:W-:Y:S01]  /*2730*/  ISETP.NE.AND P3, PT, RZ, UR4, PT ;  /* 0x00000004ff007c0c */ /* 0x000fe2000bf65270 */
[----:B------:R-:W-:Y:S02]  /*2740*/  IMAD R12, R70, R36, RZ ;  /* 0x00000024460c7224 */ /* 0x000fe400078e02ff */
[C---:B------:R-:W-:Y:S02]  /*2750*/  IMAD R13, R79.reuse, R72, R13 ;  /* 0x000000484f0d7224 */ /* 0x040fe400078e020d */
[----:B------:R-:W-:Y:S02]  /*2760*/  IMAD R90, R26, -0x80, R29 ;  /* 0xffffff801a5a7824 */ /* 0x000fe400078e021d */
[----:B------:R-:W-:Y:S02]  /*2770*/  IMAD R79, R79, R69, R12 ;  /* 0x000000454f4f7224 */ /* 0x000fe400078e020c */
[----:B------:R-:W-:Y:S01]  /*2780*/  IMAD.WIDE.U32 R50, R72, R36, RZ ;  /* 0x0000002448327225 */ /* 0x000fe200078e00ff */
[----:B------:R-:W-:-:S03]  /*2790*/  VIMNMX R90, R90, 0x80, PT ;  /* 0x000000805a5a7848 */ /* 0x000fc60003fe0100 */
[----:B------:R-:W-:-:S04]  /*27a0*/  IMAD.WIDE.U32 R48, R69, R36, RZ ;  /* 0x0000002445307225 */ /* 0x000fc800078e00ff */
[----:B------:R-:W-:Y:S02]  /*27b0*/  IMAD.IADD R89, R51, 0x1, R13 ;  /* 0x0000000133597824 */ /* 0x000fe400078e020d */
[----:B------:R-:W-:Y:S01]  /*27c0*/  IMAD.IADD R79, R49, 0x1, R79 ;  /* 0x00000001314f7824 */ /* 0x000fe200078e024f */
[----:B------:R-:W-:Y:S06]  /*27d0*/  @!P3 BRA `(.L_x_1340) ;  /* 0x00000014002cb947 */ /* 0x000fec0003800000 */
[----:B------:R1:W5:Y:S01]  /*27e0*/  LDL R91, [R1+0x14] ;  /* 0x00001400015b7983 */ /* 0x0003620000100800 */
        /* <DEDUP_REMOVED lines=10> */
[----:B-1----:R-:W-:Y:S06]  /*2890*/  @P4 BRA `(.L_x_1342) ;  /* 0x0000000000504947 */ /* 0x002fec0003800000 */
[----:B------:R-:W-:Y:S01]  /*28a0*/  IADD3 R13, P3, R56, R50, RZ ;  /* 0x00000032380d7210 */ /* 0x000fe20007f7e0ff */
[----:B------:R-:W-:Y:S01]  /*28b0*/  ULDC.64 UR4, c[0x0][0x3e8] ;  /* 0x0000fa0000047ab9 */ /* 0x000fe20000000a00 */
[----:B------:R-:W-:Y:S02]  /*28c0*/  CS2R R80, SRZ ;  /* 0x0000000000507805 */ /* 0x000fe4000001ff00 */
[----:B------:R-:W-:Y:S01]  /*28d0*/  CS2R R84, SRZ ;  /* 0x0000000000547805 */ /* 0x000fe2000001ff00 */
[----:B------:R-:W-:Y:S01]  /*28e0*/  IMAD.X R14, R89, 0x1, R62, P3 ;  /* 0x00000001590e7824 */ /* 0x000fe200018e063e */
[----:B------:R-:W-:-:S05]  /*28f0*/  IADD3 R15, P3, R30, R48, RZ ;  /* 0x000000301e0f7210 */ /* 0x000fca0007f7e0ff */
[----:B------:R-:W-:Y:S01]  /*2900*/  IMAD.X R52, R79, 0x1, R60, P3 ;  /* 0x000000014f347824 */ /* 0x000fe200018e063c */
        /* <DEDUP_REMOVED lines=9> */
[----:B------:R0:W5:Y:S02]  /*29a0*/  @!P3 LDG.E.64 R84, desc[UR38][R14.64] ;  /* 0x000000260e54b981 */ /* 0x000164000c1e1b00 */
[----:B-----5:R-:W-:-:S13]  /*29b0*/  ISETP.GE.AND P3, PT, R91, R88, PT ;  /* 0x000000585b00720c */ /* 0x020fda0003f66270 */
[----:B------:R0:W5:Y:S04]  /*29c0*/  @!P3 LDG.E.64 R52, desc[UR38][R12.64+0x20] ;  /* 0x000020260c34b981 */ /* 0x000168000c1e1b00 */
[----:B------:R0:W5:Y:S02]  /*29d0*/  @!P3 LDG.E.64 R54, desc[UR38][R14.64+0x20] ;  /* 0x000020260e36b981 */ /* 0x000164000c1e1b00 */
.L_x_1342:
[----:B------:R-:W-:Y:S05]  /*29e0*/  BSYNC B1 ;  /* 0x0000000000017941 */ /* 0x000fea0003800000 */
.L_x_1341:
        /* <DEDUP_REMOVED lines=34> */
.L_x_1344:
[----:B------:R-:W-:Y:S05]  /*2c10*/  BSYNC B1 ;  /* 0x0000000000017941 */ /* 0x000fea0003800000 */
.L_x_1343:
[----:B0-----:R-:W-:Y:S01]  /*2c20*/  IMAD.MOV.U32 R12, RZ, RZ, R80 ;  /* 0x000000ffff0c7224 */ /* 0x001fe200078e0050 */
[----:B------:R-:W-:Y:S01]  /*2c30*/  UISETP.NE.AND UP0, UPT, UR37, 0x3, UPT ;  /* 0x000000032500788c */ /* 0x000fe2000bf05270 */
[----:B------:R-:W-:Y:S01]  /*2c40*/  IMAD.MOV.U32 R13, RZ, RZ, R81 ;  /* 0x000000ffff0d7224 */ /* 0x000fe200078e0051 */
[----:B------:R-:W-:Y:S01]  /*2c50*/  PRMT R98, R86, 0x7610, R98 ;  /* 0x0000761056627816 */ /* 0x000fe20000000062 */
[----:B------:R-:W-:Y:S01]  /*2c60*/  IMAD.MOV.U32 R14, RZ, RZ, R84 ;  /* 0x000000ffff0e7224 */ /* 0x000fe200078e0054 */
[----:B------:R-:W-:Y:S01]  /*2c70*/  PRMT R49, R49, 0x5410, R12 ;  /* 0x0000541031317816 */ /* 0x000fe2000000000c */
[----:B------:R-:W-:Y:S01]  /*2c80*/  IMAD.MOV.U32 R12, RZ, RZ, R54 ;  /* 0x000000ffff0c7224 */ /* 0x000fe200078e0036 */
[----:B------:R-:W-:Y:S01]  /*2c90*/  PRMT R50, R50, 0x5410, R13 ;  /* 0x0000541032327816 */ /* 0x000fe2000000000d */
[----:B------:R-:W-:Y:S01]  /*2ca0*/  IMAD.MOV.U32 R13, RZ, RZ, R55 ;  /* 0x000000ffff0d7224 */ /* 0x000fe200078e0037 */
[----:B------:R-:W-:Y:S01]  /*2cb0*/  PLOP3.LUT P3, PT, PT, PT, UP0, 0x80, 0x0 ;  /* 0x000000000000781c */ /* 0x000fe20003f6f008 */
[----:B------:R-:W-:Y:S01]  /*2cc0*/  IMAD.MOV.U32 R15, RZ, RZ, R85 ;  /* 0x000000ffff0f7224 */ /* 0x000fe200078e0055 */
        /* <DEDUP_REMOVED lines=8> */
[----:B------:R-:W-:-:S02]  /*2d50*/  PRMT R97, R87, 0x7610, R97 ;  /* 0x0000761057617816 */ /* 0x000fc40000000061 */
        /* <DEDUP_REMOVED lines=8> */
[----:B------:R-:W-:Y:S02]  /*2de0*/  PRMT R50, R12, 0x7610, R50 ;  /* 0x000076100c327816 */ /* 0x000fe40000000032 */
[----:B------:R-:W-:-:S02]  /*2df0*/  PRMT R51, R13, 0x7610, R51 ;  /* 0x000076100d337816 */ /* 0x000fc40000000033 */
[----:B------:R-:W-:Y:S02]  /*2e00*/  PRMT R89, R14, 0x7610, R89 ;  /* 0x000076100e597816 */ /* 0x000fe40000000059 */
[----:B------:R-:W-:Y:S01]  /*2e10*/  PRMT R94, R15, 0x7610, R94 ;  /* 0x000076100f5e7816 */ /* 0x000fe2000000005e */
[----:B------:R-:W-:Y:S06]  /*2e20*/  @!P3 BRA `(.L_x_1345) ;  /* 0x000000000004b947 */ /* 0x000fec0003800000 */
[----:B------:R-:W-:Y:S01]  /*2e30*/  BPT.TRAP 0x1 ;  /* 0x000000040000795c */ /* 0x000fe20000300000 */
.L_x_1345:
[----:B------:R-:W2:Y:S01]  /*2e40*/  LDL R12, [R1+0x10] ;  /* 0x00001000010c7983 */ /* 0x000ea20000100800 */
[----:B------:R-:W-:Y:S01]  /*2e50*/  IMAD R79, R22, 0x8, R2 ;  /* 0x00000008164f7824 */ /* 0x000fe200078e0202 */
[----:B------:R-:W-:Y:S01]  /*2e60*/  BSSY B1, `(.L_x_1346) ;  /* 0x0000004000017945 */ /* 0x000fe20003800000 */
[----:B--2---:R-:W-:-:S04]  /*2e70*/  SHF.L.U32 R91, R12, 0x1f, RZ ;  /* 0x0000001f0c5b7819 */ /* 0x004fc800000006ff */
[----:B------:R-:W0:Y:S02]  /*2e80*/  SYNCS.PHASECHK.TRANS64.TRYWAIT P6, [R79+URZ+0x16890], R91 ;  /* 0x0168905b4f0075a7 */ /* 0x000e2400080c017f */
[----:B0-----:R-:W-:Y:S05]  /*2e90*/  @!P6 BRA `(.L_x_1347) ;  /* 0x000001cc0028e947 */ /* 0x001fea0003800000 */
.L_x_1672:
[----:B------:R-:W-:Y:S05]  /*2ea0*/  BSYNC B1 ;  /* 0x0000000000017941 */ /* 0x000fea0003800000 */
.L_x_1346:
        /* <DEDUP_REMOVED lines=8> */
[----:B------:R-:W-:Y:S02]  /*2f30*/  SHF.R.U64 R103, R84, 0x10, R85 ;  /* 0x0000001054677819 */ /* 0x000fe40000001255 */
[----:B------:R-:W-:Y:S02]  /*2f40*/  SHF.R.U64 R99, R80, 0x10, R81 ;  /* 0x0000001050637819 */ /* 0x000fe40000001251 */
[----:B------:R-:W-:Y:S02]  /*2f50*/  SHF.R.U32.HI R105, RZ, 0x10, R85 ;  /* 0x00000010ff697819 */ /* 0x000fe40000011655 */
[----:B------:R-:W-:Y:S02]  /*2f60*/  PRMT R103, R51, 0x5432, R103 ;  /* 0x0000543233677816 */ /* 0x000fe40000000067 */
[----:B------:R-:W-:Y:S01]  /*2f70*/  SHF.R.U32.HI R101, RZ, 0x10, R81 ;  /* 0x00000010ff657819 */ /* 0x000fe20000011651 */
[----:B--2---:R-:W-:Y:S01]  /*2f80*/  IMAD.U32 R81, R14, 0x10000, RZ ;  /* 0x000100000e517824 */ /* 0x004fe200078e00ff */
[----:B------:R-:W-:-:S02]  /*2f90*/  PRMT R99, R49, 0x5432, R99 ;  /* 0x0000543231637816 */ /* 0x000fc40000000063 */
[----:B------:R-:W-:Y:S02]  /*2fa0*/  PRMT R105, R100, 0x5410, R105 ;  /* 0x0000541064697816 */ /* 0x000fe40000000069 */
[----:B------:R-:W-:Y:S02]  /*2fb0*/  LOP3.LUT R84, R13, 0xffff0000, RZ, 0xc0, !PT ;  /* 0xffff00000d547812 */ /* 0x000fe400078ec0ff */
[----:B------:R-:W-:Y:S01]  /*2fc0*/  LOP3.LUT R104, R103, 0xffff0000, RZ, 0xc0, !PT ;  /* 0xffff000067687812 */ /* 0x000fe200078ec0ff */
[----:B------:R-:W-:Y:S01]  /*2fd0*/  IMAD.U32 R106, R105, 0x10000, RZ ;  /* 0x00010000696a7824 */ /* 0x000fe200078e00ff */
[----:B------:R-:W-:Y:S01]  /*2fe0*/  PRMT R101, R50, 0x5432, R101 ;  /* 0x0000543232657816 */ /* 0x000fe20000000065 */
[----:B------:R-:W-:Y:S01]  /*2ff0*/  IMAD.U32 R103, R103, 0x10000, RZ ;  /* 0x0001000067677824 */ /* 0x000fe200078e00ff */
[----:B------:R-:W-:Y:S01]  /*3000*/  LOP3.LUT R85, R14, 0xffff0000, RZ, 0xc0, !PT ;  /* 0xffff00000e557812 */ /* 0x000fe200078ec0ff */
[----:B------:R-:W-:Y:S01]  /*3010*/  IMAD.U32 R14, R15, 0x10000, RZ ;  /* 0x000100000f0e7824 */ /* 0x000fe200078e00ff */
[----:B------:R-:W-:Y:S01]  /*3020*/  LOP3.LUT R100, R99, 0xffff0000, RZ, 0xc0, !PT ;  /* 0xffff000063647812 */ /* 0x000fe200078ec0ff */
[----:B------:R-:W-:Y:S01]  /*3030*/  FMUL.FTZ R108, R84, R104 ;  /* 0x00000068546c7220 */ /* 0x000fe20000410000 */
[----:B------:R-:W-:Y:S01]  /*3040*/  LOP3.LUT R80, R15, 0xffff0000, RZ, 0xc0, !PT ;  /* 0xffff00000f507812 */ /* 0x000fe200078ec0ff */
[----:B------:R-:W-:Y:S01]  /*3050*/  IMAD.U32 R15, R13, 0x10000, RZ ;  /* 0x000100000d0f7824 */ /* 0x000fe200078e00ff */
[----:B------:R-:W-:Y:S01]  /*3060*/  LOP3.LUT R105, R105, 0xffff0000, RZ, 0xc0, !PT ;  /* 0xffff000069697812 */ /* 0x000fe200078ec0ff */
[----:B------:R-:W-:-:S02]  /*3070*/  IMAD.U32 R102, R101, 0x10000, RZ ;  /* 0x0001000065667824 */ /* 0x000fc400078e00ff */
[----:B------:R-:W-:Y:S01]  /*3080*/  FMUL.FTZ R107, R84, R100 ;  /* 0x00000064546b7220 */ /* 0x000fe20000410000 */
[----:B------:R-:W-:Y:S01]  /*3090*/  FMUL.FTZ R84, R85, R106 ;  /* 0x0000006a55547220 */ /* 0x000fe20000410000 */
[----:B------:R-:W-:Y:S01]  /*30a0*/  FFMA.FTZ R108, R15, R100, -R108 ;  /* 0x000000640f6c7223 */ /* 0x000fe2000001086c */
[C---:B------:R-:W-:Y:S02]  /*30b0*/  IMAD.U32 R13, R12.reuse, 0x10000, RZ ;  /* 0x000100000c0d7824 */ /* 0x040fe400078e00ff */
[-C--:B------:R-:W-:Y:S01]  /*30c0*/  FMUL.FTZ R100, R85, R102.reuse ;  /* 0x0000006655647220 */ /* 0x080fe20000410000 */
[----:B------:R-:W-:Y:S01]  /*30d0*/  LOP3.LUT R101, R101, 0xffff0000, RZ, 0xc0, !PT ;  /* 0xffff000065657812 */ /* 0x000fe200078ec0ff */
[----:B------:R-:W-:Y:S01]  /*30e0*/  FFMA.FTZ R84, R81, R102, -R84 ;  /* 0x0000006651547223 */ /* 0x000fe20000010854 */
[----:B------:R-:W-:Y:S01]  /*30f0*/  LOP3.LUT R12, R12, 0xffff0000, RZ, 0xc0, !PT ;  /* 0xffff00000c0c7812 */ /* 0x000fe200078ec0ff */
[----:B------:R-:W-:Y:S02]  /*3100*/  IMAD.U32 R99, R99, 0x10000, RZ ;  /* 0x0001000063637824 */ /* 0x000fe400078e00ff */
[----:B------:R-:W-:Y:S01]  /*3110*/  FFMA.FTZ R107, R15, R104, R107 ;  /* 0x000000680f6b7223 */ /* 0x000fe2000001006b */
[----:B------:R-:W-:Y:S01]  /*3120*/  FFMA.FTZ R81, R81, R106, R100 ;  /* 0x0000006a51517223 */ /* 0x000fe20000010064 */
[C---:B------:R-:W-:Y:S01]  /*3130*/  FMUL.FTZ R15, R80.reuse, R105 ;  /* 0x00000069500f7220 */ /* 0x040fe20000410000 */
        /* <DEDUP_REMOVED lines=9> */
[----:B------:R-:W-:Y:S01]  /*31d0*/  F2FP.BF16.F32.PACK_AB R12, R13, R80 ;  /* 0x000000500d0c723e */ /* 0x000fe200000010ff */
[----:B------:R-:W-:Y:S01]  /*31e0*/  IMAD.MOV.U32 R13, RZ, RZ, R107 ;  /* 0x000000ffff0d7224 */ /* 0x000fe200078e006b */
[----:B------:R-:W-:-:S07]  /*31f0*/  F2FP.BF16.F32.PACK_AB R14, R81, R84 ;  /* 0x00000054510e723e */ /* 0x000fce00000010ff */
.L_x_1353:
[----:B------:R-:W-:Y:S05]  /*3200*/  BSYNC B3 ;  /* 0x0000000000037941 */ /* 0x000fea0003800000 */
.L_x_1352:
[----:B--2---:R1:W-:Y:S02]  /*3210*/  STG.E.128 desc[UR38][R42.64], R12 ;  /* 0x0000000c2a007986 */ /* 0x0043e4000c101d26 */
.L_x_1351:
[----:B------:R-:W-:Y:S05]  /*3220*/  BSYNC B2 ;  /* 0x0000000000027941 */ /* 0x000fea0003800000 */
.L_x_1350:
[----:B------:R-:W-:Y:S05]  /*3230*/  @P2 BRA `(.L_x_1349) ;  /* 0x0000000000d42947 */ /* 0x000fea0003800000 */
[----:B------:R-:W2:Y:S01]  /*3240*/  LDL R80, [R1+0x14] ;  /* 0x0000140001507983 */ /* 0x000ea20000100800 */
[----:B------:R-:W-:Y:S03]  /*3250*/  BSSY B2, `(.L_x_1354) ;  /* 0x0000032000027945 */ /* 0x000fe60003800000 */
[----:B-1----:R1:W3:Y:S01]  /*3260*/  LDS.128 R12, [R82+0xe000] ;  /* 0x00e00000520c7984 */ /* 0x0022e20000000c00 */
[----:B--2---:R-:W-:-:S13]  /*3270*/  ISETP.GE.AND P4, PT, R80, R88, PT ;  /* 0x000000585000720c */ /* 0x004fda0003f86270 */
[----:B-1-3--:R-:W-:Y:S05]  /*3280*/  @P4 BRA `(.L_x_1355) ;  /* 0x0000000000b84947 */ /* 0x00afea0003800000 */
[----:B------:R-:W-:Y:S02]  /*3290*/  SHF.R.U32.HI R80, RZ, 0x10, R55 ;  /* 0x00000010ff507819 */ /* 0x000fe40000011637 */
[----:B------:R-:W-:Y:S02]  /*32a0*/  SHF.R.U32.HI R84, RZ, 0x10, R53 ;  /* 0x00000010ff547819 */ /* 0x000fe40000011635 */
[----:B------:R-:W-:Y:S01]  /*32b0*/  SHF.R.U64 R81, R54, 0x10, R55 ;  /* 0x0000001036517819 */ /* 0x000fe20000001237 */
[----:B------:R-:W-:Y:S01]  /*32c0*/  IMAD.U32 R54, R15, 0x10000, RZ ;  /* 0x000100000f367824 */ /* 0x000fe200078e00ff */
[----:B------:R-:W-:Y:S01]  /*32d0*/  SHF.R.U64 R85, R52, 0x10, R53 ;  /* 0x0000001034557819 */ /* 0x000fe20000001235 */
[----:B------:R-:W-:Y:S01]  /*32e0*/  IMAD.U32 R52, R14, 0x10000, RZ ;  /* 0x000100000e347824 */ /* 0x000fe200078e00ff */
[----:B------:R-:W-:Y:S02]  /*32f0*/  PRMT R95, R95, 0x5410, R80 ;  /* 0x000054105f5f7816 */ /* 0x000fe40000000050 */
[----:B------:R-:W-:-:S02]  /*3300*/  PRMT R97, R97, 0x5410, R84 ;  /* 0x0000541061617816 */ /* 0x000fc40000000054 */
[----:B------:R-:W-:Y:S02]  /*3310*/  PRMT R96, R96, 0x5410, R81 ;  /* 0x0000541060607816 */ /* 0x000fe40000000051 */
[----:B------:R-:W-:Y:S01]  /*3320*/  LOP3.LUT R53, R14, 0xffff0000, RZ, 0xc0, !PT ;  /* 0xffff00000e357812 */ /* 0x000fe200078ec0ff */
[----:B------:R-:W-:Y:S01]  /*3330*/  IMAD.U32 R81, R97, 0x10000, RZ ;  /* 0x0001000061517824 */ /* 0x000fe200078e00ff */
[----:B------:R-:W-:Y:S01]  /*3340*/  LOP3.LUT R55, R15, 0xffff0000, RZ, 0xc0, !PT ;  /* 0xffff00000f377812 */ /* 0x000fe200078ec0ff */
[----:B------:R-:W-:Y:S01]  /*3350*/  IMAD.U32 R14, R13, 0x10000, RZ ;  /* 0x000100000d0e7824 */ /* 0x000fe200078e00ff */
[----:B------:R-:W-:Y:S01]  /*3360*/  PRMT R98, R98, 0x5410, R85 ;  /* 0x0000541062627816 */ /* 0x000fe20000000055 */
[----:B------:R-:W-:Y:S01]  /*3370*/  IMAD.U32 R85, R95, 0x10000, RZ ;  /* 0x000100005f557824 */ /* 0x000fe200078e00ff */
[----:B------:R-:W-:Y:S01]  /*3380*/  LOP3.LUT R15, R13, 0xffff0000, RZ, 0xc0, !PT ;  /* 0xffff00000d0f7812 */ /* 0x000fe200078ec0ff */
[----:B------:R-:W-:Y:S01]  /*3390*/  IMAD.U32 R13, R12, 0x10000, RZ ;  /* 0x000100000c0d7824 */ /* 0x000fe200078e00ff */
[----:B------:R-:W-:Y:S01]  /*33a0*/  LOP3.LUT R84, R96, 0xffff0000, RZ, 0xc0, !PT ;  /* 0xffff000060547812 */ /* 0x000fe200078ec0ff */
[C---:B------:R-:W-:Y:S01]  /*33b0*/  FMUL.FTZ R101, R53.reuse, R85 ;  /* 0x0000005535657220 */ /* 0x040fe20000410000 */
[----:B------:R-:W-:Y:S01]  /*33c0*/  LOP3.LUT R80, R98, 0xffff0000, RZ, 0xc0, !PT ;  /* 0xffff000062507812 */ /* 0x000fe200078ec0ff */
[-C--:B------:R-:W-:Y:S01]  /*33d0*/  FMUL.FTZ R53, R53, R81.reuse ;  /* 0x0000005135357220 */ /* 0x080fe20000410000 */
[----:B------:R-:W-:Y:S01]  /*33e0*/  LOP3.LUT R95, R95, 0xffff0000, RZ, 0xc0, !PT ;  /* 0xffff00005f5f7812 */ /* 0x000fe200078ec0ff */
[----:B------:R-:W-:Y:S01]  /*33f0*/  FMUL.FTZ R99, R15, R84 ;  /* 0x000000540f637220 */ /* 0x000fe20000410000 */
[----:B------:R-:W-:Y:S01]  /*3400*/  LOP3.LUT R97, R97, 0xffff0000, RZ, 0xc0, !PT ;  /* 0xffff000061617812 */ /* 0x000fe200078ec0ff */
[----:B------:R-:W-:Y:S01]  /*3410*/  FFMA.FTZ R101, R52, R81, -R101 ;  /* 0x0000005134657223 */ /* 0x000fe20000010865 */
[-C--:B------:R-:W-:Y:S01]  /*3420*/  FMUL.FTZ R15, R15, R80.reuse ;  /* 0x000000500f0f7220 */ /* 0x080fe20000410000 */
[----:B------:R-:W-:Y:S01]  /*3430*/  LOP3.LUT R12, R12, 0xffff0000, RZ, 0xc0, !PT ;  /* 0xffff00000c0c7812 */ /* 0x000fe200078ec0ff */
[----:B------:R-:W-:Y:S01]  /*3440*/  FFMA.FTZ R99, R14, R80, -R99 ;  /* 0x000000500e637223 */ /* 0x000fe20000010863 */
[----:B------:R-:W-:Y:S01]  /*3450*/  FFMA.FTZ R52, R52, R85, R53 ;  /* 0x0000005534347223 */ /* 0x000fe20000010035 */
[----:B------:R-:W-:-:S02]  /*3460*/  IMAD.U32 R96, R96, 0x10000, RZ ;  /* 0x0001000060607824 */ /* 0x000fc400078e00ff */
[C---:B------:R-:W-:Y:S01]  /*3470*/  FMUL.FTZ R53, R55.reuse, R95 ;  /* 0x0000005f37357220 */ /* 0x040fe20000410000 */
[----:B------:R-:W-:Y:S02]  /*3480*/  IMAD.U32 R98, R98, 0x10000, RZ ;  /* 0x0001000062627824 */ /* 0x000fe400078e00ff */
[-C--:B------:R-:W-:Y:S01]  /*3490*/  FMUL.FTZ R80, R55, R97.reuse ;  /* 0x0000006137507220 */ /* 0x080fe20000410000 */
[----:B------:R-:W-:Y:S01]  /*34a0*/  FFMA.FTZ R84, R14, R84, R15 ;  /* 0x000000540e547223 */ /* 0x000fe2000001000f */
[C---:B------:R-:W-:Y:S01]  /*34b0*/  FMUL.FTZ R14, R12.reuse, R96 ;  /* 0x000000600c0e7220 */ /* 0x040fe20000410000 */
[-C--:B------:R-:W-:Y:S01]  /*34c0*/  FMUL.FTZ R15, R12, R98.reuse ;  /* 0x000000620c0f7220 */ /* 0x080fe20000410000 */
        /* <DEDUP_REMOVED lines=8> */
[----:B------:R-:W-:Y:S01]  /*3550*/  F2FP.BF16.F32.PACK_AB R13, R84, R99 ;  /* 0x00000063540d723e */ /* 0x000fe200000010ff */
[----:B------:R-:W-:-:S07]  /*3560*/  IMAD.MOV.U32 R15, RZ, RZ, R53 ;  /* 0x000000ffff0f7224 */ /* 0x000fce00078e0035 */
.L_x_1355:
[----:B------:R-:W-:Y:S05]  /*3570*/  BSYNC B2 ;  /* 0x0000000000027941 */ /* 0x000fea0003800000 */
.L_x_1354:
[----:B------:R2:W-:Y:S02]  /*3580*/  STG.E.128 desc[UR38][R42.64+0x40], R12 ;  /* 0x0000400c2a007986 */ /* 0x0005e4000c101d26 */
.L_x_1349:
[----:B------:R-:W-:Y:S05]  /*3590*/  BSYNC B1 ;  /* 0x0000000000017941 */ /* 0x000fea0003800000 */
.L_x_1348:
        /* <DEDUP_REMOVED lines=53> */
.L_x_1360:
[----:B------:R-:W-:Y:S05]  /*38f0*/  BSYNC B2 ;  /* 0x0000000000027941 */ /* 0x000fea0003800000 */
.L_x_1359:
[----:B--2---:R3:W-:Y:S02]  /*3900*/  STG.E.128 desc[UR38][R40.64], R12 ;  /* 0x0000000c28007986 */ /* 0x0047e4000c101d26 */
.L_x_1358:
[----:B------:R-:W-:Y:S05]  /*3910*/  BSYNC B1 ;  /* 0x0000000000017941 */ /* 0x000fea0003800000 */
.L_x_1357:
[----:B------:R-:W-:Y:S05]  /*3920*/  @P2 BRA `(.L_x_1356) ;  /* 0x0000001c000c2947 */ /* 0x000fea0003800000 */
[----:B-12---:R-:W2:Y:S01]  /*3930*/  LDL R42, [R1+0x14] ;  /* 0x00001400012a7983 */ /* 0x006ea20000100800 */
[----:B------:R-:W-:Y:S03]  /*3940*/  BSSY B1, `(.L_x_1361) ;  /* 0x0000032000017945 */ /* 0x000fe60003800000 */
[----:B---3--:R1:W3:Y:S01]  /*3950*/  LDS.128 R12, [R82+0x11000] ;  /* 0x01100000520c7984 */ /* 0x0082e20000000c00 */
        /* <DEDUP_REMOVED lines=48> */
.L_x_1362:
[----:B------:R-:W-:Y:S05]  /*3c60*/  BSYNC B1 ;  /* 0x0000000000017941 */ /* 0x000fea0003800000 */
.L_x_1361:
[----:B------:R4:W-:Y:S01]  /*3c70*/  STG.E.128 desc[UR38][R40.64+0x40], R12 ;  /* 0x0000400c28007986 */ /* 0x0009e2000c101d26 */
[----:B------:R-:W-:Y:S05]  /*3c80*/  BRA `(.L_x_1356) ;  /* 0x0000001800347947 */ /* 0x000fea0003800000 */
.L_x_1340:
        /* <DEDUP_REMOVED lines=48> */
.L_x_1364:
[----:B------:R-:W-:Y:S05]  /*3f90*/  BSYNC B1 ;  /* 0x0000000000017941 */ /* 0x000fea0003800000 */
.L_x_1363:
[----:B-----5:R-:W-:Y:S01]  /*3fa0*/  IMAD.MOV.U32 R48, RZ, RZ, R42 ;  /* 0x000000ffff307224 */ /* 0x020fe200078e002a */
[----:B------:R-:W-:Y:S01]  /*3fb0*/  UISETP.NE.AND UP0, UPT, UR37, 0x3, UPT ;  /* 0x000000032500788c */ /* 0x000fe2000bf05270 */
        /* <DEDUP_REMOVED lines=31> */
[----:B------:R-:W-:Y:S01]  /*41b0*/  PRMT R120, R51, 0x7610, R120 ;  /* 0x0000761033787816 */ /* 0x000fe20000000078 */
[----:B------:R-:W-:Y:S06]  /*41c0*/  @!P3 BRA `(.L_x_1365) ;  /* 0x000000000004b947 */ /* 0x000fec0003800000 */
[----:B------:R-:W-:Y:S01]  /*41d0*/  BPT.TRAP 0x1 ;  /* 0x000000040000795c */ /* 0x000fe20000300000 */
.L_x_1365:
[----:B------:R-:W2:Y:S01]  /*41e0*/  LDL R48, [R1+0x10] ;  /* 0x0000100001307983 */ /* 0x000ea20000100800 */
[----:B------:R-:W-:Y:S01]  /*41f0*/  IMAD R79, R22, 0x8, R2 ;  /* 0x00000008164f7824 */ /* 0x000fe200078e0202 */
[----:B------:R-:W0:Y:S01]  /*4200*/  LDC R95, c[0x0][0x2f4] ;  /* 0x0000bd00ff5f7b82 */ /* 0x000e220000000800 */
[----:B------:R-:W-:Y:S01]  /*4210*/  BSSY B1, `(.L_x_1366) ;  /* 0x0000005000017945 */ /* 0x000fe20003800000 */
[----:B0-----:R-:W-:Y:S01]  /*4220*/  IMAD.IADD R97, R95, 0x1, -R64 ;  /* 0x000000015f617824 */ /* 0x001fe200078e0a40 */
[----:B--2---:R-:W-:-:S04]  /*4230*/  SHF.L.U32 R91, R48, 0x1f, RZ ;  /* 0x0000001f305b7819 */ /* 0x004fc800000006ff */
[----:B------:R-:W0:Y:S02]  /*4240*/  SYNCS.PHASECHK.TRANS64.TRYWAIT P5, [R79+URZ+0x16890], R91 ;  /* 0x0168905b4f0075a7 */ /* 0x000e2400080a017f */
[----:B0-----:R-:W-:Y:S05]  /*4250*/  @!P5 BRA `(.L_x_1367) ;  /* 0x000001b8004cd947 */ /* 0x001fea0003800000 */
.L_x_1673:
[----:B------:R-:W-:Y:S05]  /*4260*/  BSYNC B1 ;  /* 0x0000000000017941 */ /* 0x000fea0003800000 */
.L_x_1366:
        /* <DEDUP_REMOVED lines=15> */
[----:B------:R-:W-:Y:S02]  /*4360*/  LEA.HI R49, R49, R48, RZ, 0x4 ;  /* 0x0000003031317211 */ /* 0x000fe400078f20ff */
[----:B------:R-:W-:Y:S02]  /*4370*/  SHF.R.S32.HI R50, RZ, 0x1f, R51 ;  /* 0x0000001fff327819 */ /* 0x000fe40000011433 */
[----:B------:R-:W-:Y:S02]  /*4380*/  LEA.HI.SX32 R49, R49, R6, 0x1c ;  /* 0x0000000631317211 */ /* 0x000fe400078fe2ff */
[----:B------:R-:W-:-:S03]  /*4390*/  LEA.HI R50, R50, R51, RZ, 0x5 ;  /* 0x0000003332327211 */ /* 0x000fc600078f28ff */
[----:B------:R-:W-:Y:S01]  /*43a0*/  IMAD.SHL.U32 R98, R49, 0x8, RZ ;  /* 0x0000000831627824 */ /* 0x000fe200078e00ff */
[----:B------:R-:W-:-:S04]  /*43b0*/  SHF.R.S32.HI R50, RZ, 0x5, R50 ;  /* 0x00000005ff327819 */ /* 0x000fc80000011432 */
[----:B------:R-:W-:-:S04]  /*43c0*/  LOP3.LUT R49, R71, 0x38, R98, 0xf8, !PT ;  /* 0x0000003847317812 */ /* 0x000fc800078ef862 */
[----:B------:R-:W-:-:S05]  /*43d0*/  LOP3.LUT R49, R49, R68, RZ, 0x3c, !PT ;  /* 0x0000004431317212 */ /* 0x000fca00078e3cff */
[----:B------:R-:W-:Y:S02]  /*43e0*/  IMAD R51, R50, 0x200, R49 ;  /* 0x0000020032337824 */ /* 0x000fe400078e0231 */
[C---:B------:R-:W-:Y:S02]  /*43f0*/  IMAD R49, R22.reuse, 0x2000, R4 ;  /* 0x0000200016317824 */ /* 0x040fe400078e0204 */
[----:B------:R-:W-:Y:S02]  /*4400*/  IMAD R51, R22, 0x2000, R51 ;  /* 0x0000200016337824 */ /* 0x000fe400078e0233 */
[--C-:B------:R-:W-:Y:S02]  /*4410*/  IMAD R49, R49, 0x2, R2.reuse ;  /* 0x0000000231317824 */ /* 0x100fe400078e0202 */
[----:B------:R-:W-:-:S04]  /*4420*/  IMAD R52, R51, 0x2, R2 ;  /* 0x0000000233347824 */ /* 0x000fc800078e0202 */
[----:B------:R-:W1:Y:S04]  /*4430*/  LDS.128 R48, [R49+0xe400] ;  /* 0x00e4000031307984 */ /* 0x000e680000000c00 */
[----:B------:R-:W2:Y:S01]  /*4440*/  LDS.128 R52, [R52+0xe400] ;  /* 0x00e4000034347984 */ /* 0x000ea20000000c00 */
[----:B------:R-:W-:Y:S05]  /*4450*/  @P4 BRA `(.L_x_1371) ;  /* 0x00000004006c4947 */ /* 0x000fea0003800000 */
[--C-:B------:R-:W-:Y:S01]  /*4460*/  SHF.R.U64 R12, R12, 0x10, R13.reuse ;  /* 0x000000100c0c7819 */ /* 0x100fe2000000120d */
[----:B--2---:R-:W-:Y:S01]  /*4470*/  IMAD.U32 R114, R53, 0x10000, RZ ;  /* 0x0001000035727824 */ /* 0x004fe200078e00ff */
[----:B------:R-:W-:Y:S01]  /*4480*/  SHF.R.U32.HI R100, RZ, 0x10, R13 ;  /* 0x00000010ff647819 */ /* 0x000fe2000001160d */
[----:B------:R-:W-:Y:S01]  /*4490*/  IMAD.U32 R115, R55, 0x10000, RZ ;  /* 0x0001000037737824 */ /* 0x000fe200078e00ff */
[----:B------:R-:W-:Y:S01]  /*44a0*/  SHF.R.U64 R13, R14, 0x10, R15 ;  /* 0x000000100e0d7819 */ /* 0x000fe2000000120f */
[----:B-1----:R-:W-:Y:S01]  /*44b0*/  IMAD.U32 R111, R51, 0x10000, RZ ;  /* 0x00010000336f7824 */ /* 0x002fe200078e00ff */
[----:B------:R-:W-:Y:S01]  /*44c0*/  SHF.R.U32.HI R113, RZ, 0x10, R37 ;  /* 0x00000010ff717819 */ /* 0x000fe20000011625 */
[----:B------:R-:W-:Y:S01]  /*44d0*/  IMAD.U32 R110, R50, 0x10000, RZ ;  /* 0x00010000326e7824 */ /* 0x000fe200078e00ff */
[----:B------:R-:W-:Y:S02]  /*44e0*/  PRMT R13, R119, 0x5410, R13 ;  /* 0x00005410770d7816 */ /* 0x000fe4000000000d */
[----:B------:R-:W-:-:S02]  /*44f0*/  PRMT R119, R120, 0x5410, R113 ;  /* 0x0000541078777816 */ /* 0x000fc40000000071 */
[----:B------:R-:W-:Y:S02]  /*4500*/  PRMT R116, R116, 0x5410, R100 ;  /* 0x0000541074747816 */ /* 0x000fe40000000064 */
[----:B------:R-:W-:Y:S01]  /*4510*/  SHF.R.U32.HI R15, RZ, 0x10, R15 ;  /* 0x00000010ff0f7819 */ /* 0x000fe2000001160f */
[----:B------:R-:W-:Y:S01]  /*4520*/  IMAD.U32 R113, R119, 0x10000, RZ ;  /* 0x0001000077717824 */ /* 0x000fe200078e00ff */
[----:B------:R-:W-:Y:S01]  /*4530*/  SHF.R.U32.HI R101, RZ, 0x10, R39 ;  /* 0x00000010ff657819 */ /* 0x000fe20000011627 */
[----:B------:R-:W-:Y:S01]  /*4540*/  IMAD.U32 R100, R116, 0x10000, RZ ;  /* 0x0001000074647824 */ /* 0x000fe200078e00ff */
[----:B------:R-:W-:Y:S01]  /*4550*/  SHF.R.U64 R14, R36, 0x10, R37 ;  /* 0x00000010240e7819 */ /* 0x000fe20000001225 */
[----:B------:R-:W-:Y:S01]  /*4560*/  IMAD.U32 R37, R49, 0x10000, RZ ;  /* 0x0001000031257824 */ /* 0x000fe200078e00ff */
[----:B------:R-:W-:Y:S01]  /*4570*/  PRMT R15, R118, 0x5410, R15 ;  /* 0x00005410760f7816 */ /* 0x000fe2000000000f */
[CC--:B------:R-:W-:Y:S01]  /*4580*/  FMUL.FTZ R120, R114.reuse, R113.reuse ;  /* 0x0000007172787220 */ /* 0x0c0fe20000410000 */
[----:B------:R-:W-:Y:S01]  /*4590*/  LOP3.LUT R53, R53, 0xffff0000, RZ, 0xc0, !PT ;  /* 0xffff000035357812 */ /* 0x000fe200078ec0ff */
[-C--:B------:R-:W-:Y:S01]  /*45a0*/  FMUL.FTZ R122, R114, R100.reuse ;  /* 0x00000064727a7220 */ /* 0x080fe20000410000 */
[----:B------:R-:W-:Y:S01]  /*45b0*/  PRMT R117, R117, 0x5410, R101 ;  /* 0x0000541075757816 */ /* 0x000fe20000000065 */
[----:B------:R-:W-:Y:S01]  /*45c0*/  FFMA.FTZ R100, R37, R100, -R120 ;  /* 0x0000006425647223 */ /* 0x000fe20000010878 */
[----:B------:R-:W-:Y:S01]  /*45d0*/  LOP3.LUT R118, R119, 0xffff0000, RZ, 0xc0, !PT ;  /* 0xffff000077767812 */ /* 0x000fe200078ec0ff */
[----:B------:R-:W-:Y:S01]  /*45e0*/  FFMA.FTZ R37, R37, R113, R122 ;  /* 0x0000007125257223 */ /* 0x000fe2000001007a */
[----:B------:R-:W-:Y:S01]  /*45f0*/  SHF.R.U64 R36, R38, 0x10, R39 ;  /* 0x0000001026247819 */ /* 0x000fe20000001227 */
[----:B------:R-:W-:Y:S01]  /*4600*/  IMAD.U32 R122, R15, 0x10000, RZ ;  /* 0x000100000f7a7824 */ /* 0x000fe200078e00ff */
[----:B------:R-:W-:Y:S01]  /*4610*/  LOP3.LUT R114, R116, 0xffff0000, RZ, 0xc0, !PT ;  /* 0xffff000074727812 */ /* 0x000fe200078ec0ff */
[----:B------:R-:W-:Y:S01]  /*4620*/  IMAD.U32 R116, R117, 0x10000, RZ ;  /* 0x0001000075747824 */ /* 0x000fe200078e00ff */
[----:B------:R-:W-:Y:S01]  /*4630*/  LOP3.LUT R39, R49, 0xffff0000, RZ, 0xc0, !PT ;  /* 0xffff000031277812 */ /* 0x000fe200078ec0ff */
[----:B------:R-:W-:Y:S01]  /*4640*/  FMUL.FTZ R120, R53, R118 ;  /* 0x0000007635787220 */ /* 0x000fe20000410000 */
[----:B------:R-:W-:Y:S01]  /*4650*/  LOP3.LUT R55, R55, 0xffff0000, RZ, 0xc0, !PT ;  /* 0xffff000037377812 */ /* 0x000fe200078ec0ff */
[----:B------:R-:W-:Y:S01]  /*4660*/  FMUL.FTZ R124, R53, R114 ;  /* 0x00000072357c7220 */ /* 0x000fe20000410000 */
[----:B------:R-:W-:Y:S01]  /*4670*/  FMUL.FTZ R126, R115, R116 ;  /* 0x00000074737e7220 */ /* 0x000fe20000410000 */
[----:B------:R-:W-:Y:S01]  /*4680*/  FFMA.FTZ R53, R39, R114, -R120 ;  /* 0x0000007227357223 */ /* 0x000fe20000010878 */
[----:B------:R-:W-:Y:S01]  /*4690*/  PRMT R14, R103, 0x5432, R14 ;  /* 0x00005432670e7816 */ /* 0x000fe2000000000e */
[----:B------:R-:W-:Y:S01]  /*46a0*/  FMUL.FTZ R115, R115, R122 ;  /* 0x0000007a73737220 */ /* 0x000fe20000410000 */
[----:B------:R-:W-:Y:S01]  /*46b0*/  LOP3.LUT R120, R117, 0xffff0000, RZ, 0xc0, !PT ;  /* 0xffff000075787812 */ /* 0x000fe200078ec0ff */
[----:B------:R-:W-:Y:S01]  /*46c0*/  FFMA.FTZ R114, R39, R118, R124 ;  /* 0x0000007627727223 */ /* 0x000fe2000001007c */
[----:B------:R-:W-:Y:S01]  /*46d0*/  PRMT R12, R104, 0x5432, R12 ;  /* 0x00005432680c7816 */ /* 0x000fe2000000000c */
[----:B------:R-:W-:Y:S01]  /*46e0*/  FFMA.FTZ R39, R111, R122, -R126 ;  /* 0x0000007a6f277223 */ /* 0x000fe2000001087e */
[----:B------:R-:W-:Y:S01]  /*46f0*/  LOP3.LUT R51, R51, 0xffff0000, RZ, 0xc0, !PT ;  /* 0xffff000033337812 */ /* 0x000fe200078ec0ff */
[----:B------:R-:W-:Y:S01]  /*4700*/  FFMA.FTZ R111, R111, R116, R115 ;  /* 0x000000746f6f7223 */ /* 0x000fe20000010073 */
[----:B------:R-:W-:Y:S01]  /*4710*/  LOP3.LUT R118, R15, 0xffff0000, RZ, 0xc0, !PT ;  /* 0xffff00000f767812 */ /* 0x000fe200078ec0ff */
[----:B------:R-:W-:-:S02]  /*4720*/  IMAD.U32 R49, R52, 0x10000, RZ ;  /* 0x0001000034317824 */ /* 0x000fc400078e00ff */
[C---:B------:R-:W-:Y:S01]  /*4730*/  FMUL.FTZ R116, R55.reuse, R120 ;  /* 0x0000007837747220 */ /* 0x040fe20000410000 */
[----:B------:R-:W-:Y:S01]  /*4740*/  IMAD.U32 R101, R14, 0x10000, RZ ;  /* 0x000100000e657824 */ /* 0x000fe200078e00ff */
[----:B------:R-:W-:Y:S01]  /*4750*/  LOP3.LUT R52, R52, 0xffff0000, RZ, 0xc0, !PT ;  /* 0xffff000034347812 */ /* 0x000fe200078ec0ff */
[----:B------:R-:W-:Y:S01]  /*4760*/  IMAD.U32 R15, R12, 0x10000, RZ ;  /* 0x000100000c0f7824 */ /* 0x000fe200078e00ff */
[----:B------:R-:W-:Y:S01]  /*4770*/  LOP3.LUT R113, R14, 0xffff0000, RZ, 0xc0, !PT ;  /* 0xffff00000e717812 */ /* 0x000fe200078ec0ff */
[----:B------:R-:W-:Y:S02]  /*4780*/  IMAD.U32 R38, R48, 0x10000, RZ ;  /* 0x0001000030267824 */ /* 0x000fe400078e00ff */
[-C--:B------:R-:W-:Y:S01]  /*4790*/  FMUL.FTZ R122, R55, R118.reuse ;  /* 0x00000076377a7220 */ /* 0x080fe20000410000 */
[----:B------:R-:W-:Y:S01]  /*47a0*/  FFMA.FTZ R116, R51, R118, -R116 ;  /* 0x0000007633747223 */ /* 0x000fe20000010874 */
[C---:B------:R-:W-:Y:S01]  /*47b0*/  FMUL.FTZ R115, R49.reuse, R101 ;  /* 0x0000006531737220 */ /* 0x040fe20000410000 */
[----:B------:R-:W-:Y:S01]  /*47c0*/  LOP3.LUT R55, R12, 0xffff0000, RZ, 0xc0, !PT ;  /* 0xffff00000c377812 */ /* 0x000fe200078ec0ff */
[----:B------:R-:W-:Y:S01]  /*47d0*/  FMUL.FTZ R118, R49, R15 ;  /* 0x0000000f31767220 */ /* 0x000fe20000410000 */
[----:B------:R-:W-:Y:S01]  /*47e0*/  LOP3.LUT R48, R48, 0xffff0000, RZ, 0xc0, !PT ;  /* 0xffff000030307812 */ /* 0x000fe200078ec0ff */
[----:B------:R-:W-:Y:S01]  /*47f0*/  FMUL.FTZ R49, R52, R113 ;  /* 0x0000007134317220 */ /* 0x000fe20000410000 */
[----:B------:R-:W-:Y:S01]  /*4800*/  PRMT R36, R102, 0x5432, R36 ;  /* 0x0000543266247816 */ /* 0x000fe20000000024 */
[----:B------:R-:W-:Y:S01]  /*4810*/  FFMA.FTZ R14, R38, R15, -R115 ;  /* 0x0000000f260e7223 */ /* 0x000fe20000010873 */
[----:B------:R-:W-:Y:S01]  /*4820*/  LOP3.LUT R112, R50, 0xffff0000, RZ, 0xc0, !PT ;  /* 0xffff000032707812 */ /* 0x000fe200078ec0ff */
[----:B------:R-:W-:Y:S01]  /*4830*/  FFMA.FTZ R38, R38, R101, R118 ;  /* 0x0000006526267223 */ /* 0x000fe20000010076 */
[----:B------:R-:W-:-:S02]  /*4840*/  IMAD.U32 R50, R54, 0x10000, RZ ;  /* 0x0001000036327824 */ /* 0x000fc400078e00ff */
[----:B------:R-:W-:Y:S01]  /*4850*/  FFMA.FTZ R12, R51, R120, R122 ;  /* 0x00000078330c7223 */ /* 0x000fe2000001007a */
[-C--:B------:R-:W-:Y:S01]  /*4860*/  FMUL.FTZ R101, R52, R55.reuse ;  /* 0x0000003734657220 */ /* 0x080fe20000410000 */
[----:B------:R-:W-:Y:S01]  /*4870*/  LOP3.LUT R54, R54, 0xffff0000, RZ, 0xc0, !PT ;  /* 0xffff000036367812 */ /* 0x000fe200078ec0ff */
[----:B------:R-:W-:Y:S01]  /*4880*/  FFMA.FTZ R55, R48, R55, -R49 ;  /* 0x0000003730377223 */ /* 0x000fe20000010831 */
[C---:B------:R-:W-:Y:S01]  /*4890*/  LOP3.LUT R51, R36.reuse, 0xffff0000, RZ, 0xc0, !PT ;  /* 0xffff000024337812 */ /* 0x040fe200078ec0ff */
[----:B------:R-:W-:Y:S02]  /*48a0*/  IMAD.U32 R49, R36, 0x10000, RZ ;  /* 0x0001000024317824 */ /* 0x000fe400078e00ff */
[----:B------:R-:W-:Y:S01]  /*48b0*/  FFMA.FTZ R101, R48, R113, R101 ;  /* 0x0000007130657223 */ /* 0x000fe20000010065 */
[C---:B------:R-:W-:Y:S01]  /*48c0*/  IMAD.U32 R15, R13.reuse, 0x10000, RZ ;  /* 0x000100000d0f7824 */ /* 0x040fe200078e00ff */
[----:B------:R-:W-:Y:S01]  /*48d0*/  LOP3.LUT R13, R13, 0xffff0000, RZ, 0xc0, !PT ;  /* 0xffff00000d0d7812 */ /* 0x000fe200078ec0ff */
[----:B------:R-:W-:Y:S01]  /*48e0*/  FMUL.FTZ R113, R50, R49 ;  /* 0x0000003132717220 */ /* 0x000fe20000410000 */
[----:B------:R-:W-:Y:S01]  /*48f0*/  FMUL.FTZ R115, R54, R51 ;  /* 0x0000003336737220 */ /* 0x000fe20000410000 */
[----:B------:R-:W-:Y:S01]  /*4900*/  FMUL.FTZ R50, R50, R15 ;  /* 0x0000000f32327220 */ /* 0x000fe20000410000 */
[----:B------:R-:W-:Y:S01]  /*4910*/  F2FP.BF16.F32.PACK_AB R52, R101, R38 ;  /* 0x000000266534723e */ /* 0x000fe200000010ff */
[----:B------:R-:W-:Y:S01]  /*4920*/  FMUL.FTZ R54, R54, R13 ;  /* 0x0000000d36367220 */ /* 0x000fe20000410000 */
[----:B------:R-:W-:Y:S01]  /*4930*/  FFMA.FTZ R113, R110, R15, -R113 ;  /* 0x0000000f6e717223 */ /* 0x000fe20000010871 */
[----:B------:R-:W-:Y:S01]  /*4940*/  FFMA.FTZ R36, R112, R13, -R115 ;  /* 0x0000000d70247223 */ /* 0x000fe20000010873 */
[----:B------:R-:W-:Y:S01]  /*4950*/  FFMA.FTZ R50, R110, R49, R50 ;  /* 0x000000316e327223 */ /* 0x000fe20000010032 */
[----:B------:R-:W-:Y:S01]  /*4960*/  FFMA.FTZ R51, R112, R51, R54 ;  /* 0x0000003370337223 */ /* 0x000fe20000010036 */
[----:B------:R-:W-:-:S02]  /*4970*/  F2FP.BF16.F32.PACK_AB R39, R116, R39 ;  /* 0x000000277427723e */ /* 0x000fc400000010ff */
[----:B------:R-:W-:Y:S02]  /*4980*/  F2FP.BF16.F32.PACK_AB R12, R12, R111 ;  /* 0x0000006f0c0c723e */ /* 0x000fe400000010ff */
[----:B------:R-:W-:Y:S02]  /*4990*/  F2FP.BF16.F32.PACK_AB R38, R36, R113 ;  /* 0x000000712426723e */ /* 0x000fe400000010ff */
[----:B------:R-:W-:Y:S02]  /*49a0*/  F2FP.BF16.F32.PACK_AB R49, R53, R100 ;  /* 0x000000643531723e */ /* 0x000fe400000010ff */
[----:B------:R-:W-:Y:S01]  /*49b0*/  F2FP.BF16.F32.PACK_AB R48, R55, R14 ;  /* 0x0000000e3730723e */ /* 0x000fe200000010ff */
[----:B------:R-:W-:Y:S01]  /*49c0*/  IMAD.MOV.U32 R55, RZ, RZ, R12 ;  /* 0x000000ffff377224 */ /* 0x000fe200078e000c */
[----:B------:R-:W-:Y:S01]  /*49d0*/  F2FP.BF16.F32.PACK_AB R54, R51, R50 ;  /* 0x000000323336723e */ /* 0x000fe200000010ff */
[----:B------:R-:W-:Y:S01]  /*49e0*/  IMAD.MOV.U32 R50, RZ, RZ, R38 ;  /* 0x000000ffff327224 */ /* 0x000fe200078e0026 */
[----:B------:R-:W-:Y:S01]  /*49f0*/  F2FP.BF16.F32.PACK_AB R53, R114, R37 ;  /* 0x000000257235723e */ /* 0x000fe200000010ff */
[----:B------:R-:W-:-:S07]  /*4a00*/  IMAD.MOV.U32 R51, RZ, RZ, R39 ;  /* 0x000000ffff337224 */ /* 0x000fce00078e0027 */
.L_x_1371:
[----:B------:R-:W-:Y:S05]  /*4a10*/  BSYNC B2 ;  /* 0x0000000000027941 */ /* 0x000fea0003800000 */
.L_x_1370:
[----:B------:R-:W-:Y:S02]  /*4a20*/  ISETP.GE.AND P5, PT, R98, R95, PT ;  /* 0x0000005f6200720c */ /* 0x000fe40003fa6270 */
[----:B------:R-:W-:-:S11]  /*4a30*/  P2R R13, PR, RZ, 0x1 ;  /* 0x00000001ff0d7803 */ /* 0x000fd60000000000 */
[--C-:B------:R-:W-:Y:S02]  /*4a40*/  @!P5 SHF.R.S32.HI R12, RZ, 0x1f, R98.reuse ;  /* 0x0000001fff0cd819 */ /* 0x100fe40000011462 */
[----:B------:R-:W-:-:S04]  /*4a50*/  @!P5 IADD3 R88, P0, P6, R8, R88, R98 ;  /* 0x000000580858d210 */ /* 0x000fc80007e1e062 */
[----:B------:R-:W-:Y:S02]  /*4a60*/  @!P5 IADD3.X R99, R78, R99, R12, P0, P6 ;  /* 0x000000634e63d210 */ /* 0x000fe400007ec40c */
[CC--:B------:R-:W-:Y:S02]  /*4a70*/  LEA R12, P6, R94.reuse, R80.reuse, 0x1 ;  /* 0x000000505e0c7211 */ /* 0x0c0fe400078c08ff */
[----:B------:R-:W-:Y:S02]  /*4a80*/  ISETP.NE.AND P0, PT, R13, RZ, PT ;  /* 0x000000ff0d00720c */ /* 0x000fe40003f05270 */
[----:B------:R-:W-:Y:S02]  /*4a90*/  LEA.HI.X R13, R94, R81, R96, 0x1, P6 ;  /* 0x000000515e0d7211 */ /* 0x000fe400030f0c60 */
[----:B------:R-:W-:-:S03]  /*4aa0*/  @!P5 LEA R14, P6, R88, R80, 0x1 ;  /* 0x00000050580ed211 */ /* 0x000fc600078c08ff */
[----:B-1----:R1:W-:Y:S01]  /*4ab0*/  STG.E.128 desc[UR38][R12.64], R48 ;  /* 0x000000300c007986 */ /* 0x0023e2000c101d26 */
[----:B------:R-:W-:-:S05]  /*4ac0*/  @!P5 LEA.HI.X R15, R88, R81, R99, 0x1, P6 ;  /* 0x00000051580fd211 */ /* 0x000fca00030f0c63 */
[----:B--2---:R1:W-:Y:S04]  /*4ad0*/  @!P5 STG.E.128 desc[UR38][R14.64], R52 ;  /* 0x000000340e00d986 */ /* 0x0043e8000c101d26 */
.L_x_1369:
[----:B------:R-:W-:Y:S05]  /*4ae0*/  BSYNC B1 ;  /* 0x0000000000017941 */ /* 0x000fea0003800000 */
.L_x_1368:
        /* <DEDUP_REMOVED lines=9> */
[C---:B------:R-:W-:Y:S01]  /*4b80*/  VIADD R15, R17.reuse, 0x60 ;  /* 0x00000060110f7836 */ /* 0x040fe20000000000 */
[----:B------:R-:W-:Y:S01]  /*4b90*/  SEL R97, R64, R97, !P0 ;  /* 0x0000006140617207 */ /* 0x000fe20004000000 */
[----:B------:R-:W-:Y:S01]  /*4ba0*/  VIADD R36, R17, 0x60 ;  /* 0x0000006011247836 */ /* 0x000fe20000000000 */
[----:B------:R-:W-:Y:S01]  /*4bb0*/  IADD3.X R13, R78, R51, R5, P5, P6 ;  /* 0x000000334e0d7210 */ /* 0x000fe20002fec405 */
[----:B------:R-:W-:Y:S01]  /*4bc0*/  IMAD.SHL.U32 R15, R15, 0x40, RZ ;  /* 0x000000400f0f7824 */ /* 0x000fe200078e00ff */
[----:B------:R-:W-:Y:S01]  /*4bd0*/  LEA R48, P5, R12, R80, 0x1 ;  /* 0x000000500c307211 */ /* 0x000fe200078a08ff */
[----:B------:R-:W-:Y:S01]  /*4be0*/  IMAD.SHL.U32 R36, R36, 0x40, RZ ;  /* 0x0000004024247824 */ /* 0x000fe200078e00ff */
[----:B------:R-:W-:Y:S02]  /*4bf0*/  BSSY B1, `(.L_x_1372) ;  /* 0x0000070000017945 */ /* 0x000fe40003800000 */
[----:B------:R-:W-:Y:S01]  /*4c00*/  LEA.HI.X R49, R12, R81, R13, 0x1, P5 ;  /* 0x000000510c317211 */ /* 0x000fe200028f0c0d */
[----:B------:R-:W-:Y:S01]  /*4c10*/  IMAD R13, R22, 0x2000, R3 ;  /* 0x00002000160d7824 */ /* 0x000fe200078e0203 */
[----:B------:R-:W-:-:S02]  /*4c20*/  SHF.R.S32.HI R12, RZ, 0x1f, R97 ;  /* 0x0000001fff0c7819 */ /* 0x000fc40000011461 */
[----:B------:R-:W-:Y:S01]  /*4c30*/  LOP3.LUT R15, R15, 0x1c0, RZ, 0xc0, !PT ;  /* 0x000001c00f0f7812 */ /* 0x000fe200078ec0ff */
[----:B------:R-:W-:Y:S01]  /*4c40*/  IMAD R13, R13, 0x2, R2 ;  /* 0x000000020d0d7824 */ /* 0x000fe200078e0202 */
[----:B------:R-:W-:Y:S02]  /*4c50*/  LEA.HI R97, R12, R97, RZ, 0x4 ;  /* 0x000000610c617211 */ /* 0x000fe400078f20ff */
[----:B------:R-:W-:Y:S02]  /*4c60*/  LOP3.LUT R36, R36, 0x1c0, RZ, 0xc0, !PT ;  /* 0x000001c024247812 */ /* 0x000fe400078ec0ff */
[----:B------:R-:W-:Y:S02]  /*4c70*/  LEA.HI.SX32 R53, R97, R6, 0x1c ;  /* 0x0000000661357211 */ /* 0x000fe400078fe2ff */
        /* <DEDUP_REMOVED lines=10> */
[----:B------:R-:W-:Y:S01]  /*4d20*/  SHF.R.U32.HI R54, RZ, 0x10, R45 ;  /* 0x00000010ff367819 */ /* 0x000fe2000001162d */
[----:B--2---:R-:W-:Y:S01]  /*4d30*/  IMAD.U32 R50, R39, 0x10000, RZ ;  /* 0x0001000027327824 */ /* 0x004fe200078e00ff */
[----:B------:R-:W-:Y:S02]  /*4d40*/  SHF.R.U32.HI R88, RZ, 0x10, R41 ;  /* 0x00000010ff587819 */ /* 0x000fe40000011629 */
[--C-:B------:R-:W-:Y:S01]  /*4d50*/  SHF.R.U64 R55, R42, 0x10, R43.reuse ;  /* 0x000000102a377819 */ /* 0x100fe2000000122b */
[----:B-1----:R-:W-:Y:S01]  /*4d60*/  IMAD.U32 R42, R13, 0x10000, RZ ;  /* 0x000100000d2a7824 */ /* 0x002fe200078e00ff */
[----:B------:R-:W-:Y:S02]  /*4d70*/  PRMT R109, R109, 0x5410, R54 ;  /* 0x000054106d6d7816 */ /* 0x000fe40000000036 */
[----:B------:R-:W-:Y:S02]  /*4d80*/  PRMT R105, R105, 0x5410, R88 ;  /* 0x0000541069697816 */ /* 0x000fe40000000058 */
[----:B------:R-:W-:-:S02]  /*4d90*/  SHF.R.U32.HI R86, RZ, 0x10, R43 ;  /* 0x00000010ff567819 */ /* 0x000fc4000001162b */
[----:B------:R-:W-:Y:S01]  /*4da0*/  SHF.R.U64 R89, R44, 0x10, R45 ;  /* 0x000000102c597819 */ /* 0x000fe2000000122d */
[----:B------:R-:W-:Y:S01]  /*4db0*/  IMAD.U32 R44, R37, 0x10000, RZ ;  /* 0x00010000252c7824 */ /* 0x000fe200078e00ff */
[----:B------:R-:W-:Y:S01]  /*4dc0*/  SHF.R.U64 R87, R46, 0x10, R47 ;  /* 0x000000102e577819 */ /* 0x000fe2000000122f */
[----:B------:R-:W-:Y:S01]  /*4dd0*/  IMAD.U32 R46, R15, 0x10000, RZ ;  /* 0x000100000f2e7824 */ /* 0x000fe200078e00ff */
[----:B------:R-:W-:Y:S01]  /*4de0*/  PRMT R102, R102, 0x5410, R55 ;  /* 0x0000541066667816 */ /* 0x000fe20000000037 */
[----:B------:R-:W-:Y:S01]  /*4df0*/  IMAD.U32 R55, R109, 0x10000, RZ ;  /* 0x000100006d377824 */ /* 0x000fe200078e00ff */
[----:B------:R-:W-:Y:S01]  /*4e00*/  LOP3.LUT R43, R39, 0xffff0000, RZ, 0xc0, !PT ;  /* 0xffff0000272b7812 */ /* 0x000fe200078ec0ff */
[----:B------:R-:W-:Y:S01]  /*4e10*/  IMAD.U32 R39, R105, 0x10000, RZ ;  /* 0x0001000069277824 */ /* 0x000fe200078e00ff */
[----:B------:R-:W-:Y:S02]  /*4e20*/  SHF.R.U32.HI R52, RZ, 0x10, R47 ;  /* 0x00000010ff347819 */ /* 0x000fe4000001162f */
[----:B------:R-:W-:Y:S01]  /*4e30*/  PRMT R106, R106, 0x5410, R87 ;  /* 0x000054106a6a7816 */ /* 0x000fe20000000057 */
[----:B------:R-:W-:Y:S01]  /*4e40*/  FMUL.FTZ R87, R44, R55 ;  /* 0x000000372c577220 */ /* 0x000fe20000410000 */
[----:B------:R-:W-:Y:S01]  /*4e50*/  PRMT R108, R108, 0x5410, R89 ;  /* 0x000054106c6c7816 */ /* 0x000fe20000000059 */
[-C--:B------:R-:W-:Y:S01]  /*4e60*/  FMUL.FTZ R89, R44, R39.reuse ;  /* 0x000000272c597220 */ /* 0x080fe20000410000 */
[----:B------:R-:W-:Y:S01]  /*4e70*/  PRMT R103, R103, 0x5410, R86 ;  /* 0x0000541067677816 */ /* 0x000fe20000000056 */
[C---:B------:R-:W-:Y:S01]  /*4e80*/  FFMA.FTZ R39, R42.reuse, R39, -R87 ;  /* 0x000000272a277223 */ /* 0x040fe20000010857 */
[----:B------:R-:W-:Y:S01]  /*4e90*/  PRMT R107, R107, 0x5410, R52 ;  /* 0x000054106b6b7816 */ /* 0x000fe20000000034 */
[----:B------:R-:W-:Y:S01]  /*4ea0*/  FFMA.FTZ R42, R42, R55, R89 ;  /* 0x000000372a2a7223 */ /* 0x000fe20000010059 */
[----:B------:R-:W-:Y:S01]  /*4eb0*/  LOP3.LUT R47, R37, 0xffff0000, RZ, 0xc0, !PT ;  /* 0xffff0000252f7812 */ /* 0x000fe200078ec0ff */
[----:B------:R-:W-:Y:S01]  /*4ec0*/  IMAD.U32 R55, R103, 0x10000, RZ ;  /* 0x0001000067377824 */ /* 0x000fe200078e00ff */
[----:B------:R-:W-:Y:S01]  /*4ed0*/  LOP3.LUT R52, R109, 0xffff0000, RZ, 0xc0, !PT ;  /* 0xffff00006d347812 */ /* 0x000fe200078ec0ff */
[----:B------:R-:W-:Y:S01]  /*4ee0*/  IMAD.U32 R87, R107, 0x10000, RZ ;  /* 0x000100006b577824 */ /* 0x000fe200078e00ff */
[----:B------:R-:W-:Y:S01]  /*4ef0*/  LOP3.LUT R44, R105, 0xffff0000, RZ, 0xc0, !PT ;  /* 0xffff0000692c7812 */ /* 0x000fe200078ec0ff */
[----:B------:R-:W-:Y:S01]  /*4f00*/  FMUL.FTZ R88, R50, R55 ;  /* 0x0000003732587220 */ /* 0x000fe20000410000 */
[----:B------:R-:W-:Y:S01]  /*4f10*/  SHF.R.U64 R97, R40, 0x10, R41 ;  /* 0x0000001028617819 */ /* 0x000fe20000001229 */
[----:B------:R-:W-:Y:S01]  /*4f20*/  FMUL.FTZ R54, R47, R52 ;  /* 0x000000342f367220 */ /* 0x000fe20000410000 */
[----:B------:R-:W-:Y:S01]  /*4f30*/  LOP3.LUT R45, R13, 0xffff0000, RZ, 0xc0, !PT ;  /* 0xffff00000d2d7812 */ /* 0x000fe200078ec0ff */
[-C--:B------:R-:W-:Y:S01]  /*4f40*/  FMUL.FTZ R86, R47, R44.reuse ;  /* 0x0000002c2f567220 */ /* 0x080fe20000410000 */
[-C--:B------:R-:W-:Y:S01]  /*4f50*/  FMUL.FTZ R47, R50, R87.reuse ;  /* 0x00000057322f7220 */ /* 0x080fe20000410000 */
[----:B------:R-:W-:Y:S01]  /*4f60*/  PRMT R104, R104, 0x5410, R97 ;  /* 0x0000541068687816 */ /* 0x000fe20000000061 */
[C---:B------:R-:W-:Y:S01]  /*4f70*/  FFMA.FTZ R88, R46.reuse, R87, R88 ;  /* 0x000000572e587223 */ /* 0x040fe20000010058 */
[----:B------:R-:W-:Y:S01]  /*4f80*/  FFMA.FTZ R44, R45, R44, -R54 ;  /* 0x0000002c2d2c7223 */ /* 0x000fe20000010836 */
[----:B------:R-:W-:Y:S01]  /*4f90*/  LOP3.LUT R54, R107, 0xffff0000, RZ, 0xc0, !PT ;  /* 0xffff00006b367812 */ /* 0x000fe200078ec0ff */
[----:B------:R-:W-:Y:S01]  /*4fa0*/  FFMA.FTZ R89, R45, R52, R86 ;  /* 0x000000342d597223 */ /* 0x000fe20000010056 */
[----:B------:R-:W-:Y:S01]  /*4fb0*/  LOP3.LUT R50, R103, 0xffff0000, RZ, 0xc0, !PT ;  /* 0xffff000067327812 */ /* 0x000fe200078ec0ff */
[----:B------:R-:W-:Y:S01]  /*4fc0*/  FFMA.FTZ R52, R46, R55, -R47 ;  /* 0x000000372e347223 */ /* 0x000fe2000001082f */
[----:B------:R-:W-:Y:S01]  /*4fd0*/  IMAD.U32 R37, R36, 0x10000, RZ ;  /* 0x0001000024257824 */ /* 0x000fe200078e00ff */
[----:B------:R-:W-:Y:S01]  /*4fe0*/  LOP3.LUT R41, R15, 0xffff0000, RZ, 0xc0, !PT ;  /* 0xffff00000f297812 */ /* 0x000fe200078ec0ff */
[----:B------:R-:W-:-:S02]  /*4ff0*/  IMAD.U32 R46, R108, 0x10000, RZ ;  /* 0x000100006c2e7824 */ /* 0x000fc400078e00ff */
[C---:B------:R-:W-:Y:S01]  /*5000*/  FMUL.FTZ R86, R43.reuse, R54 ;  /* 0x000000362b567220 */ /* 0x040fe20000410000 */
[----:B------:R-:W-:Y:S02]  /*5010*/  IMAD.U32 R45, R104, 0x10000, RZ ;  /* 0x00010000682d7824 */ /* 0x000fe400078e00ff */
[----:B------:R-:W-:Y:S01]  /*5020*/  FMUL.FTZ R94, R43, R50 ;  /* 0x000000322b5e7220 */ /* 0x000fe20000410000 */
[----:B------:R-:W-:Y:S01]  /*5030*/  IMAD.U32 R40, R12, 0x10000, RZ ;  /* 0x000100000c287824 */ /* 0x000fe200078e00ff */
[----:B------:R-:W-:Y:S01]  /*5040*/  LOP3.LUT R36, R36, 0xffff0000, RZ, 0xc0, !PT ;  /* 0xffff000024247812 */ /* 0x000fe200078ec0ff */
[C---:B------:R-:W-:Y:S01]  /*5050*/  FMUL.FTZ R55, R37.reuse, R46 ;  /* 0x0000002e25377220 */ /* 0x040fe20000410000 */
[----:B------:R-:W-:Y:S01]  /*5060*/  LOP3.LUT R47, R108, 0xffff0000, RZ, 0xc0, !PT ;  /* 0xffff00006c2f7812 */ /* 0x000fe200078ec0ff */
[-C--:B------:R-:W-:Y:S01]  /*5070*/  FMUL.FTZ R37, R37, R45.reuse ;  /* 0x0000002d25257220 */ /* 0x080fe20000410000 */
[----:B------:R-:W-:Y:S01]  /*5080*/  LOP3.LUT R43, R104, 0xffff0000, RZ, 0xc0, !PT ;  /* 0xffff0000682b7812 */ /* 0x000fe200078ec0ff */
[C---:B------:R-:W-:Y:S01]  /*5090*/  FFMA.FTZ R87, R41.reuse, R50, -R86 ;  /* 0x0000003229577223 */ /* 0x040fe20000010856 */
[----:B------:R-:W-:Y:S01]  /*50a0*/  LOP3.LUT R12, R12, 0xffff0000, RZ, 0xc0, !PT ;  /* 0xffff00000c0c7812 */ /* 0x000fe200078ec0ff */
[----:B------:R-:W-:Y:S01]  /*50b0*/  FFMA.FTZ R97, R41, R54, R94 ;  /* 0x0000003629617223 */ /* 0x000fe2000001005e */
[----:B------:R-:W-:Y:S01]  /*50c0*/  FFMA.FTZ R55, R40, R45, -R55 ;  /* 0x0000002d28377223 */ /* 0x000fe20000010837 */
[C---:B------:R-:W-:Y:S01]  /*50d0*/  IMAD.U32 R13, R14.reuse, 0x10000, RZ ;  /* 0x000100000e0d7824 */ /* 0x040fe200078e00ff */
[----:B------:R-:W-:Y:S01]  /*50e0*/  LOP3.LUT R15, R14, 0xffff0000, RZ, 0xc0, !PT ;  /* 0xffff00000e0f7812 */ /* 0x000fe200078ec0ff */
[----:B------:R-:W-:Y:S01]  /*50f0*/  FMUL.FTZ R41, R36, R47 ;  /* 0x0000002f24297220 */ /* 0x000fe20000410000 */
[----:B------:R-:W-:Y:S01]  /*5100*/  FFMA.FTZ R40, R40, R46, R37 ;  /* 0x0000002e28287223 */ /* 0x000fe20000010025 */
[-C--:B------:R-:W-:Y:S01]  /*5110*/  FMUL.FTZ R45, R36, R43.reuse ;  /* 0x0000002b242d7220 */ /* 0x080fe20000410000 */
[C---:B------:R-:W-:Y:S01]  /*5120*/  IMAD.U32 R14, R38.reuse, 0x10000, RZ ;  /* 0x00010000260e7824 */ /* 0x040fe200078e00ff */
[----:B------:R-:W-:Y:S01]  /*5130*/  LOP3.LUT R38, R38, 0xffff0000, RZ, 0xc0, !PT ;  /* 0xffff000026267812 */ /* 0x000fe200078ec0ff */
[C---:B------:R-:W-:Y:S01]  /*5140*/  IMAD.U32 R37, R106.reuse, 0x10000, RZ ;  /* 0x000100006a257824 */ /* 0x040fe200078e00ff */
[----:B------:R-:W-:Y:S01]  /*5150*/  LOP3.LUT R106, R106, 0xffff0000, RZ, 0xc0, !PT ;  /* 0xffff00006a6a7812 */ /* 0x000fe200078ec0ff */
[C---:B------:R-:W-:Y:S01]  /*5160*/  IMAD.U32 R36, R102.reuse, 0x10000, RZ ;  /* 0x0001000066247824 */ /* 0x040fe200078e00ff */
[----:B------:R-:W-:Y:S01]  /*5170*/  LOP3.LUT R102, R102, 0xffff0000, RZ, 0xc0, !PT ;  /* 0xffff000066667812 */ /* 0x000fe200078ec0ff */
[C---:B------:R-:W-:Y:S01]  /*5180*/  FFMA.FTZ R46, R12.reuse, R43, -R41 ;  /* 0x0000002b0c2e7223 */ /* 0x040fe20000010829 */
        /* <DEDUP_REMOVED lines=18> */
[----:B------:R-:W-:Y:S01]  /*52b0*/  IMAD.MOV.U32 R14, RZ, RZ, R40 ;  /* 0x000000ffff0e7224 */ /* 0x000fe200078e0028 */
[----:B------:R-:W-:Y:S01]  /*52c0*/  F2FP.BF16.F32.PACK_AB R37, R89, R42 ;  /* 0x0000002a5925723e */ /* 0x000fe200000010ff */
[----:B------:R-:W-:-:S02]  /*52d0*/  IMAD.MOV.U32 R38, RZ, RZ, R41 ;  /* 0x000000ffff267224 */ /* 0x000fc400078e0029 */
[----:B------:R-:W-:-:S07]  /*52e0*/  IMAD.MOV.U32 R39, RZ, RZ, R88 ;  /* 0x000000ffff277224 */ /* 0x000fce00078e0058 */
.L_x_1373:
[----:B------:R-:W-:Y:S05]  /*52f0*/  BSYNC B1 ;  /* 0x0000000000017941 */ /* 0x000fea0003800000 */
.L_x_1372:
[----:B-1----:R1:W-:Y:S01]  /*5300*/  STG.E.128 desc[UR38][R48.64], R12 ;  /* 0x0000000c30007986 */ /* 0x0023e2000c101d26 */
[----:B------:R-:W-:-:S13]  /*5310*/  ISETP.GE.AND P4, PT, R53, R95, PT ;  /* 0x0000005f3500720c */ /* 0x000fda0003f86270 */
[----:B------:R-:W-:Y:S05]  /*5320*/  @P4 BRA `(.L_x_1356) ;  /* 0x00000000008c4947 */ /* 0x000fea0003800000 */
[--C-:B-1----:R-:W-:Y:S02]  /*5330*/  SHF.R.S32.HI R12, RZ, 0x1f, R53.reuse ;  /* 0x0000001fff0c7819 */ /* 0x102fe40000011435 */
[----:B------:R-:W-:-:S04]  /*5340*/  IADD3 R53, P4, P5, R8, R84, R53 ;  /* 0x0000005408357210 */ /* 0x000fc80007d9e035 */
[----:B------:R-:W-:Y:S02]  /*5350*/  IADD3.X R12, R78, R51, R12, P4, P5 ;  /* 0x000000334e0c7210 */ /* 0x000fe400027ea40c */
[----:B------:R-:W-:-:S04]  /*5360*/  LEA R80, P4, R53, R80, 0x1 ;  /* 0x0000005035507211 */ /* 0x000fc800078808ff */
[----:B------:R-:W-:-:S05]  /*5370*/  LEA.HI.X R81, R53, R81, R12, 0x1, P4 ;  /* 0x0000005135517211 */ /* 0x000fca00020f0c0c */
[----:B--2---:R1:W-:Y:S01]  /*5380*/  STG.E.128 desc[UR38][R80.64], R36 ;  /* 0x0000002450007986 */ /* 0x0043e2000c101d26 */
[----:B------:R-:W-:Y:S05]  /*5390*/  BRA `(.L_x_1356) ;  /* 0x0000000000707947 */ /* 0x000fea0003800000 */
.L_x_1339:
[----:B------:R-:W-:-:S06]  /*53a0*/  UISETP.NE.AND UP0, UPT, UR37, 0x3, UPT ;  /* 0x000000032500788c */ /* 0x000fcc000bf05270 */
[----:B------:R-:W-:-:S13]  /*53b0*/  PLOP3.LUT P3, PT, PT, PT, UP0, 0x80, 0x0 ;  /* 0x000000000000781c */ /* 0x000fda0003f6f008 */
[----:B------:R-:W-:Y:S05]  /*53c0*/  @!P3 BRA `(.L_x_1374) ;  /* 0x000000000004b947 */ /* 0x000fea0003800000 */
[----:B------:R-:W-:Y:S01]  /*53d0*/  BPT.TRAP 0x1 ;  /* 0x000000040000795c */ /* 0x000fe20000300000 */
.L_x_1374:
[----:B------:R-:W2:Y:S01]  /*53e0*/  LDL R12, [R1+0x10] ;  /* 0x00001000010c7983 */ /* 0x000ea20000100800 */
[----:B------:R-:W-:Y:S01]  /*53f0*/  IMAD R79, R22, 0x8, R2 ;  /* 0x00000008164f7824 */ /* 0x000fe200078e0202 */
[----:B------:R-:W-:Y:S01]  /*5400*/  BSSY B1, `(.L_x_1375) ;  /* 0x0000006000017945 */ /* 0x000fe20003800000 */
[----:B------:R-:W-:-:S05]  /*5410*/  IMAD R90, R26, -0x80, R29 ;  /* 0xffffff801a5a7824 */ /* 0x000fca00078e021d */
[----:B------:R-:W-:Y:S02]  /*5420*/  VIMNMX R90, R90, 0x80, PT ;  /* 0x000000805a5a7848 */ /* 0x000fe40003fe0100 */
[----:B--2---:R-:W-:-:S04]  /*5430*/  SHF.L.U32 R91, R12, 0x1f, RZ ;  /* 0x0000001f0c5b7819 */ /* 0x004fc800000006ff */
[----:B------:R-:W1:Y:S02]  /*5440*/  SYNCS.PHASECHK.TRANS64.TRYWAIT P4, [R79+URZ+0x16890], R91 ;  /* 0x0168905b4f0075a7 */ /* 0x000e64000808017f */
[----:B-1----:R-:W-:Y:S05]  /*5450*/  @!P4 BRA `(.L_x_1376) ;  /* 0x000001a400e0c947 */ /* 0x002fea0003800000 */
.L_x_1674:
[----:B------:R-:W-:Y:S05]  /*5460*/  BSYNC B1 ;  /* 0x0000000000017941 */ /* 0x000fea0003800000 */
.L_x_1375:
[----:B------:R-:W-:Y:S01]  /*5470*/  ISETP.GE.AND P4, PT, R17, R90, PT ;  /* 0x0000005a1100720c */ /* 0x000fe20003f86270 */
[----:B------:R-:W-:-:S12]  /*5480*/  BSSY B1, `(.L_x_1377) ;  /* 0x0000006000017945 */ /* 0x000fd80003800000 */
[----:B------:R-:W-:Y:S05]  /*5490*/  @P4 BRA `(.L_x_1378) ;  /* 0x0000000000104947 */ /* 0x000fea0003800000 */
[----:B------:R-:W2:Y:S04]  /*54a0*/  @!P1 LDS.128 R12, [R83+0xe000] ;  /* 0x00e00000530c9984 */ /* 0x000ea80000000c00 */
[----:B0-----:R-:W0:Y:S04]  /*54b0*/  @!P2 LDS.128 R36, [R82+0xe000] ;  /* 0x00e000005224a984 */ /* 0x001e280000000c00 */
[----:B--2---:R2:W-:Y:S04]  /*54c0*/  @!P1 STG.E.128 desc[UR38][R42.64], R12 ;  /* 0x0000000c2a009986 */ /* 0x0045e8000c101d26 */
[----:B0-----:R2:W-:Y:S02]  /*54d0*/  @!P2 STG.E.128 desc[UR38][R42.64+0x40], R36 ;  /* 0x000040242a00a986 */ /* 0x0015e4000c101d26 */
.L_x_1378:
[----:B------:R-:W-:Y:S05]  /*54e0*/  BSYNC B1 ;  /* 0x0000000000017941 */ /* 0x000fea0003800000 */
.L_x_1377:
[----:B--2---:R-:W-:-:S05]  /*54f0*/  VIADD R12, R17, 0x60 ;  /* 0x00000060110c7836 */ /* 0x004fca0000000000 */
[----:B------:R-:W-:-:S13]  /*5500*/  ISETP.GE.AND P4, PT, R12, R90, PT ;  /* 0x0000005a0c00720c */ /* 0x000fda0003f86270 */
[----:B------:R-:W-:Y:S05]  /*5510*/  @P4 BRA `(.L_x_1356) ;  /* 0x0000000000104947 */ /* 0x000fea0003800000 */
[----:B------:R-:W2:Y:S04]  /*5520*/  @!P1 LDS.128 R12, [R83+0x11000] ;  /* 0x01100000530c9984 */ /* 0x000ea80000000c00 */
[----:B0-----:R-:W0:Y:S04]  /*5530*/  @!P2 LDS.128 R36, [R82+0x11000] ;  /* 0x011000005224a984 */ /* 0x001e280000000c00 */
[----:B--2---:R2:W-:Y:S04]  /*5540*/  @!P1 STG.E.128 desc[UR38][R40.64], R12 ;  /* 0x0000000c28009986 */ /* 0x0045e8000c101d26 */
[----:B0-----:R2:W-:Y:S02]  /*5550*/  @!P2 STG.E.128 desc[UR38][R40.64+0x40], R36 ;  /* 0x000040242800a986 */ /* 0x0015e4000c101d26 */
.L_x_1356:
[----:B------:R-:W-:Y:S05]  /*5560*/  BSYNC B0 ;  /* 0x0000000000007941 */ /* 0x000fea0003800000 */
.L_x_1338:
[----:B-1234-:R-:W1:Y:S01]  /*5570*/  S2R R12, SR_TID.X ;  /* 0x00000000000c7919 */ /* 0x01ee620000002100 */
        /* <DEDUP_REMOVED lines=16> */
.L_x_1380:
[----:B------:R-:W-:Y:S05]  /*5680*/  BSYNC B0 ;  /* 0x0000000000007941 */ /* 0x000fea0003800000 */
.L_x_1379:
[----:B------:R-:W2:Y:S01]  /*5690*/  SYNCS.PHASECHK.TRANS64.TRYWAIT P3, [R79+URZ+0x168b0], R91 ;  /* 0x0168b05b4f0075a7 */ /* 0x000ea2000806017f */
[----:B------:R-:W-:Y:S01]  /*56a0*/  ULDC UR40, c[0x0][0x2f4] ;  /* 0x0000bd0000287ab9 */ /* 0x000fe20000000800 */
[----:B------:R-:W-:Y:S01]  /*56b0*/  ULDC.64 UR44, c[0x0][0x328] ;  /* 0x0000ca00002c7ab9 */ /* 0x000fe20000000a00 */
[----:B------:R-:W-:Y:S01]  /*56c0*/  ULDC.64 UR42, c[0x0][0x318] ;  /* 0x0000c600002a7ab9 */ /* 0x000fe20000000a00 */
[----:B------:R-:W-:Y:S01]  /*56d0*/  BSSY B0, `(.L_x_1381) ;  /* 0x0000003000007945 */ /* 0x000fe20003800000 */
[----:B------:R-:W-:-:S03]  /*56e0*/  IMAD.WIDE R36, R26, 0x80, R10 ;  /* 0x000000801a247825 */ /* 0x000fc600078e020a */
[----:B--2---:R-:W-:Y:S05]  /*56f0*/  @!P3 BRA `(.L_x_1382) ;  /* 0x000001a4004cb947 */ /* 0x004fea0003800000 */
.L_x_1675:
[----:B------:R-:W-:Y:S05]  /*5700*/  BSYNC B0 ;  /* 0x0000000000007941 */ /* 0x000fea0003800000 */
.L_x_1381:
        /* <DEDUP_REMOVED lines=17> */
.L_x_1384:
[----:B------:R-:W-:Y:S05]  /*5820*/  BSYNC B0 ;  /* 0x0000000000007941 */ /* 0x000fea0003800000 */
.L_x_1383:
[----:B-1-3--:R-:W-:Y:S01]  /*5830*/  VIADD R12, R17, 0x60 ;  /* 0x00000060110c7836 */ /* 0x00afe20000000000 */
[----:B------:R-:W-:Y:S04]  /*5840*/  BSSY B0, `(.L_x_1385) ;  /* 0x0000013000007945 */ /* 0x000fe80003800000 */
[----:B------:R-:W-:-:S13]  /*5850*/  ISETP.GE.AND P3, PT, R12, R90, PT ;  /* 0x0000005a0c00720c */ /* 0x000fda0003f66270 */
[----:B------:R-:W-:Y:S05]  /*5860*/  @P3 BRA `(.L_x_1386) ;  /* 0x0000000000403947 */ /* 0x000fea0003800000 */
[----:B------:R-:W-:Y:S01]  /*5870*/  IADD3 R15, P3, R36, 0x60, RZ ;  /* 0x00000060240f7810 */ /* 0x000fe20007f7e0ff */
[----:B------:R-:W-:Y:S02]  /*5880*/  IMAD.MOV.U32 R12, RZ, RZ, R58 ;  /* 0x000000ffff0c7224 */ /* 0x000fe400078e003a */
[----:B------:R-:W-:Y:S02]  /*5890*/  IMAD.MOV.U32 R13, RZ, RZ, R0 ;  /* 0x000000ffff0d7224 */ /* 0x000fe400078e0000 */
        /* <DEDUP_REMOVED lines=13> */
.L_x_1386:
[----:B------:R-:W-:Y:S05]  /*5970*/  BSYNC B0 ;  /* 0x0000000000007941 */ /* 0x000fea0003800000 */
.L_x_1385:
[----:B-1----:R-:W3:Y:S04]  /*5980*/  LDL R12, [R1] ;  /* 0x00000000010c7983 */ /* 0x002ee80000100800 */
[----:B------:R-:W4:Y:S01]  /*5990*/  LDL.LU R13, [R1+0x10] ;  /* 0x00001000010d7983 */ /* 0x000f220000300800 */
        /* <DEDUP_REMOVED lines=15> */
[----:B----4-:R-:W-:-:S05]  /*5a90*/  LOP3.LUT R13, R13, R12, RZ, 0x3c, !PT ;  /* 0x0000000c0d0d7212 */ /* 0x010fca00078e3cff */
[----:B------:R0:W-:Y:S02]  /*5aa0*/  STL [R1+0x10], R13 ;  /* 0x0000100d01007387 */ /* 0x0001e40000100800 */
[----:B------:R-:W-:Y:S05]  /*5ab0*/  @P5 BRA `(.L_x_1387) ;  /* 0xffffffc800805947 */ /* 0x000fea000383ffff */
[----:B0-----:R-:W0:Y:S01]  /*5ac0*/  S2R R13, SR_TID.X ;  /* 0x00000000000d7919 */ /* 0x001e220000002100 */
[----:B------:R-:W-:Y:S02]  /*5ad0*/  PLOP3.LUT P0, PT, PT, PT, PT, 0x8, 0x0 ;  /* 0x000000000000781c */ /* 0x000fe40003f0e170 */
[----:B0-----:R-:W-:-:S04]  /*5ae0*/  SHF.R.U32.HI R13, RZ, 0x7, R13 ;  /* 0x00000007ff0d7819 */ /* 0x001fc8000001160d */
[----:B------:R-:W-:-:S13]  /*5af0*/  ISETP.NE.AND P5, PT, R13, 0x1, PT ;  /* 0x000000010d00780c */ /* 0x000fda0003fa5270 */
[----:B------:R-:W-:Y:S06]  /*5b00*/  @!P5 BAR.ARV 0x9, 0x100 ;  /* 0x024400000000db1d */ /* 0x000fec0000002000 */
.L_x_1333:
[----:B------:R-:W2:Y:S01]  /*5b10*/  LDL R10, [R1+0x18] ;  /* 0x00001800010a7983 */ /* 0x000ea20000100800 */
[----:B------:R-:W1:Y:S08]  /*5b20*/  LDC R0, c[0x0][0x448] ;  /* 0x00011200ff007b82 */ /* 0x000e700000000800 */
[----:B------:R-:W3:Y:S01]  /*5b30*/  LDC.64 R6, c[0x0][0x9e0] ;  /* 0x00027800ff067b82 */ /* 0x000ee20000000a00 */
[----:B-1----:R-:W-:-:S02]  /*5b40*/  ISETP.NE.AND P1, PT, R0, 0x1, PT ;  /* 0x000000010000780c */ /* 0x002fc40003f25270 */
[----:B---3--:R-:W-:-:S11]  /*5b50*/  ISETP.GE.AND P2, PT, R7, 0x1, PT ;  /* 0x000000010700780c */ /* 0x008fd60003f46270 */
[----:B------:R-:W1:Y:S08]  /*5b60*/  @P1 LDC R0, c[0x0][0x44c] ;  /* 0x00011300ff001b82 */ /* 0x000e700000000800 */
[----:B------:R-:W3:Y:S01]  /*5b70*/  @P1 LDC R5, c[0x0][0x450] ;  /* 0x00011400ff051b82 */ /* 0x000ee20000000800 */
[----:B--2---:R-:W-:-:S04]  /*5b80*/  VIADD R3, R10, 0xbf ;  /* 0x000000bf0a037836 */ /* 0x004fc80000000000 */
[----:B-1----:R-:W-:-:S05]  /*5b90*/  @P1 IMAD.HI.U32 R0, R3, R0, RZ ;  /* 0x0000000003001227 */ /* 0x002fca00078e00ff */
[----:B---3--:R-:W-:-:S05]  /*5ba0*/  @P1 SHF.R.U32.HI R3, RZ, R5, R0 ;  /* 0x00000005ff031219 */ /* 0x008fca0000011600 */
[----:B------:R-:W-:Y:S01]  /*5bb0*/  IMAD.IADD R5, R28, 0x1, R3 ;  /* 0x000000011c057824 */ /* 0x000fe200078e0203 */
[----:B------:R-:W-:Y:S06]  /*5bc0*/  @P0 BRA `(.L_x_1388) ;  /* 0x00000000000c0947 */ /* 0x000fec0003800000 */
[----:B------:R-:W1:Y:S01]  /*5bd0*/  FENCE.VIEW.ASYNC.G ;  /* 0x00000000000073c6 */ /* 0x000e620000000100 */
[----:B------:R-:W-:Y:S05]  /*5be0*/  WARPSYNC.ALL ;  /* 0x0000000000007948 */ /* 0x000fea0003800000 */
[----:B-1----:R-:W-:Y:S06]  /*5bf0*/  BAR.ARV 0xc, 0x200 ;  /* 0x0308000000007b1d */ /* 0x002fec0000002000 */
.L_x_1388:
[----:B------:R-:W-:Y:S01]  /*5c00*/  IMAD.IADD R0, R5, 0x1, R6 ;  /* 0x0000000105007824 */ /* 0x000fe200078e0206 */
[----:B------:R-:W-:Y:S06]  /*5c10*/  @!P2 BRA `(.L_x_1389) ;  /* 0x000000000048a947 */ /* 0x000fec0003800000 */
        /* <DEDUP_REMOVED lines=11> */
.L_x_1391:
[----:B------:R-:W-:-:S13]  /*5cd0*/  ISETP.NE.AND P0, PT, R7, 0x1, PT ;  /* 0x000000010700780c */ /* 0x000fda0003f05270 */
[----:B------:R-:W1:Y:S02]  /*5ce0*/  @P0 LDC.64 R4, c[0x0][0x9e8] ;  /* 0x00027a00ff040b82 */ /* 0x000e640000000a00 */
[----:B-1----:R-:W-:-:S05]  /*5cf0*/  @P0 IMAD.HI.U32 R4, R3, R4, RZ ;  /* 0x0000000403040227 */ /* 0x002fca00078e00ff */
[----:B------:R-:W-:-:S07]  /*5d00*/  @P0 SHF.R.U32.HI R3, RZ, R5, R4 ;  /* 0x00000005ff030219 */ /* 0x000fce0000011604 */
.L_x_1392:
[----:B------:R-:W-:Y:S05]  /*5d10*/  BSYNC B0 ;  /* 0x0000000000007941 */ /* 0x000fea0003800000 */
.L_x_1390:
[----:B------:R-:W-:-:S05]  /*5d20*/  IMAD R3, R3, R7, R7 ;  /* 0x0000000703037224 */ /* 0x000fca00078e0207 */
[----:B------:R-:W-:-:S07]  /*5d30*/  VIMNMX R0, R0, R3, PT ;  /* 0x0000000300007248 */ /* 0x000fce0003fe0100 */
.L_x_1389:
[----:B------:R-:W1:Y:S01]  /*5d40*/  @P1 LDC R4, c[0x0][0x44c] ;  /* 0x00011300ff041b82 */ /* 0x000e620000000800 */
[----:B------:R-:W-:Y:S01]  /*5d50*/  VIADD R0, R0, 0x7f ;  /* 0x0000007f00007836 */ /* 0x000fe20000000000 */
[----:B------:R-:W-:-:S04]  /*5d60*/  ULDC UR4, c[0x0][0x9dc] ;  /* 0x0002770000047ab9 */ /* 0x000fc80000000800 */
[----:B------:R-:W-:Y:S02]  /*5d70*/  SHF.R.S32.HI R3, RZ, 0x1f, R0 ;  /* 0x0000001fff037819 */ /* 0x000fe40000011400 */
[----:B------:R-:W2:Y:S02]  /*5d80*/  @P1 LDC R6, c[0x0][0x450] ;  /* 0x00011400ff061b82 */ /* 0x000ea40000000800 */
[----:B------:R-:W-:-:S04]  /*5d90*/  LEA.HI R3, R3, R0, RZ, 0x7 ;  /* 0x0000000003037211 */ /* 0x000fc800078f38ff */
[----:B------:R-:W-:-:S04]  /*5da0*/  SHF.R.S32.HI R3, RZ, 0x7, R3 ;  /* 0x00000007ff037819 */ /* 0x000fc80000011403 */
[----:B------:R-:W-:Y:S01]  /*5db0*/  VIMNMX R92, R92, R3, PT ;  /* 0x000000035c5c7248 */ /* 0x000fe20003fe0100 */
[----:B-1----:R-:W-:-:S04]  /*5dc0*/  @P1 IMAD.HI.U32 R5, R10, R4, RZ ;  /* 0x000000040a051227 */ /* 0x002fc800078e00ff */
[----:B------:R-:W-:Y:S01]  /*5dd0*/  IMAD.MOV.U32 R4, RZ, RZ, R10 ;  /* 0x000000ffff047224 */ /* 0x000fe200078e000a */
        /* <DEDUP_REMOVED lines=14> */
.L_x_1395:
[----:B------:R-:W-:-:S13]  /*5ec0*/  ISETP.NE.AND P0, PT, R7, 0x1, PT ;  /* 0x000000010700780c */ /* 0x000fda0003f05270 */
[----:B------:R-:W1:Y:S02]  /*5ed0*/  @P0 LDC.64 R4, c[0x0][0x9e8] ;  /* 0x00027a00ff040b82 */ /* 0x000e640000000a00 */
[----:B-1----:R-:W-:-:S05]  /*5ee0*/  @P0 IMAD.HI.U32 R4, R0, R4, RZ ;  /* 0x0000000400040227 */ /* 0x002fca00078e00ff */
[----:B------:R-:W-:-:S07]  /*5ef0*/  @P0 SHF.R.U32.HI R0, RZ, R5, R4 ;  /* 0x00000005ff000219 */ /* 0x000fce0000011604 */
.L_x_1396:
[----:B------:R-:W-:Y:S05]  /*5f00*/  BSYNC B0 ;  /* 0x0000000000007941 */ /* 0x000fea0003800000 */
.L_x_1394:
[----:B------:R-:W-:-:S05]  /*5f10*/  IMAD R0, R0, R7, RZ ;  /* 0x0000000700007224 */ /* 0x000fca00078e02ff */
[----:B------:R-:W-:-:S07]  /*5f20*/  VIMNMX R3, R3, R0, !PT ;  /* 0x0000000003037248 */ /* 0x000fce0007fe0100 */
.L_x_1393:
[----:B------:R-:W-:Y:S01]  /*5f30*/  SHF.R.S32.HI R4, RZ, 0x1f, R3 ;  /* 0x0000001fff047819 */ /* 0x000fe20000011403 */
[----:B------:R-:W-:Y:S01]  /*5f40*/  IMAD.MOV.U32 R0, RZ, RZ, RZ ;  /* 0x000000ffff007224 */ /* 0x000fe200078e00ff */
[----:B------:R-:W-:Y:S01]  /*5f50*/  PLOP3.LUT P0, PT, PT, PT, PT, 0x80, 0x0 ;  /* 0x000000000000781c */ /* 0x000fe20003f0f070 */
[----:B------:R-:W-:Y:S01]  /*5f60*/  IMAD.MOV.U32 R31, RZ, RZ, RZ ;  /* 0x000000ffff1f7224 */ /* 0x000fe200078e00ff */
[----:B------:R-:W-:Y:S02]  /*5f70*/  LEA.HI R4, R4, R3, RZ, 0x7 ;  /* 0x0000000304047211 */ /* 0x000fe400078f38ff */
[----:B0-----:R-:W-:Y:S01]  /*5f80*/  CS2R R14, SRZ ;  /* 0x00000000000e7805 */ /* 0x001fe2000001ff00 */
[----:B------:R-:W-:Y:S01]  /*5f90*/  IMAD.MOV.U32 R118, RZ, RZ, RZ ;  /* 0x000000ffff767224 */ /* 0x000fe200078e00ff */
[----:B------:R-:W-:Y:S02]  /*5fa0*/  CS2R R114, SRZ ;  /* 0x0000000000727805 */ /* 0x000fe4000001ff00 */
[----:B------:R-:W-:Y:S01]  /*5fb0*/  SHF.R.S32.HI R4, RZ, 0x7, R4 ;  /* 0x00000007ff047819 */ /* 0x000fe20000011404 */
[----:B------:R-:W-:Y:S01]  /*5fc0*/  IMAD.MOV.U32 R117, RZ, RZ, RZ ;  /* 0x000000ffff757224 */ /* 0x000fe200078e00ff */
[----:B------:R-:W-:-:S02]  /*5fd0*/  CS2R R112, SRZ ;  /* 0x0000000000707805 */ /* 0x000fc4000001ff00 */
[----:B------:R-:W-:Y:S02]  /*5fe0*/  CS2R R110, SRZ ;  /* 0x00000000006e7805 */ /* 0x000fe4000001ff00 */
[----:B------:R-:W-:Y:S02]  /*5ff0*/  VIMNMX R5, RZ, R4, !PT ;  /* 0x00000004ff057248 */ /* 0x000fe40007fe0100 */
[----:B------:R-:W-:Y:S02]  /*6000*/  CS2R R108, SRZ ;  /* 0x00000000006c7805 */ /* 0x000fe4000001ff00 */
[----:B------:R-:W-:Y:S02]  /*6010*/  CS2R R106, SRZ ;  /* 0x00000000006a7805 */ /* 0x000fe4000001ff00 */
[----:B------:R-:W-:Y:S02]  /*6020*/  CS2R R104, SRZ ;  /* 0x0000000000687805 */ /* 0x000fe4000001ff00 */
[----:B------:R-:W-:Y:S01]  /*6030*/  ISETP.GT.AND P1, PT, R92, R5, PT ;  /* 0x000000055c00720c */ /* 0x000fe20003f24270 */
[----:B------:R0:W-:Y:S01]  /*6040*/  STL [R1+0x44], R5 ;  /* 0x0000440501007387 */ /* 0x0001e20000100800 */
[----:B------:R-:W-:-:S02]  /*6050*/  CS2R R102, SRZ ;  /* 0x0000000000667805 */ /* 0x000fc4000001ff00 */
[----:B------:R-:W-:Y:S02]  /*6060*/  CS2R R100, SRZ ;  /* 0x0000000000647805 */ /* 0x000fe4000001ff00 */
[----:B------:R-:W-:Y:S02]  /*6070*/  CS2R R98, SRZ ;  /* 0x0000000000627805 */ /* 0x000fe4000001ff00 */
[----:B------:R-:W-:Y:S02]  /*6080*/  CS2R R96, SRZ ;  /* 0x0000000000607805 */ /* 0x000fe4000001ff00 */
[----:B------:R-:W-:Y:S01]  /*6090*/  CS2R R10, SRZ ;  /* 0x00000000000a7805 */ /* 0x000fe2000001ff00 */
[----:B------:R-:W-:Y:S01]  /*60a0*/  IMAD.MOV.U32 R94, RZ, RZ, RZ ;  /* 0x000000ffff5e7224 */ /* 0x000fe200078e00ff */
[----:B------:R-:W-:Y:S01]  /*60b0*/  CS2R R90, SRZ ;  /* 0x00000000005a7805 */ /* 0x000fe2000001ff00 */
[----:B------:R-:W-:Y:S01]  /*60c0*/  IMAD.MOV.U32 R25, RZ, RZ, RZ ;  /* 0x000000ffff197224 */ /* 0x000fe200078e00ff */
[----:B------:R-:W-:Y:S01]  /*60d0*/  CS2R R88, SRZ ;  /* 0x0000000000587805 */ /* 0x000fe2000001ff00 */
[----:B0-----:R-:W-:Y:S06]  /*60e0*/  @!P1 BRA `(.L_x_1397) ;  /* 0x0000011000c09947 */ /* 0x001fec0003800000 */
        /* <DEDUP_REMOVED lines=9> */
.L_x_1678:
[----:B------:R-:W1:Y:S01]  /*6180*/  LDL R3, [R1+0x20] ;  /* 0x0000200001037983 */ /* 0x000e620000100800 */
[----:B------:R-:W-:Y:S01]  /*6190*/  BSSY B6, `(.L_x_1399) ;  /* 0x000001b000067945 */ /* 0x000fe20003800000 */
[----:B-1----:R-:W-:-:S05]  /*61a0*/  IMAD.HI R0, R3, 0x55555556, RZ ;  /* 0x5555555603007827 */ /* 0x002fca00078e02ff */
[----:B------:R-:W-:-:S05]  /*61b0*/  LEA.HI R0, R0, R0, RZ, 0x1 ;  /* 0x0000000000007211 */ /* 0x000fca00078f08ff */
[----:B------:R-:W-:Y:S02]  /*61c0*/  IMAD R0, R0, -0x3, R3 ;  /* 0xfffffffd00007824 */ /* 0x000fe400078e0203 */
[----:B------:R-:W-:-:S04]  /*61d0*/  VIADD R3, R2, 0x8400 ;  /* 0x0000840002037836 */ /* 0x000fc80000000000 */
[----:B------:R-:W-:Y:S01]  /*61e0*/  IMAD R0, R0, 0x2000, R3 ;  /* 0x0000200000007824 */ /* 0x000fe200078e0203 */
[----:B------:R-:W-:-:S04]  /*61f0*/  LOP3.LUT P0, RZ, R3, 0x3ff, RZ, 0xc0, !PT ;  /* 0x000003ff03ff7812 */ /* 0x000fc8000780c0ff */
[----:B------:R-:W-:Y:S02]  /*6200*/  SHF.R.U32.HI R0, RZ, 0x4, R0 ;  /* 0x00000004ff007819 */ /* 0x000fe40000011600 */
[----:B------:R-:W-:Y:S02]  /*6210*/  P2R R25, PR, RZ, 0x1 ;  /* 0x00000001ff197803 */ /* 0x000fe40000000000 */
[----:B------:R-:W-:-:S05]  /*6220*/  LOP3.LUT R30, R0, 0x3fff, RZ, 0xc0, !PT ;  /* 0x00003fff001e7812 */ /* 0x000fca00078ec0ff */
        /* <DEDUP_REMOVED lines=17> */
.L_x_1400:
[----:B------:R-:W-:Y:S05]  /*6340*/  BSYNC B6 ;  /* 0x0000000000067941 */ /* 0x000fea0003800000 */
.L_x_1399:
[----:B------:R-:W-:Y:S02]  /*6350*/  ULDC UR4, c[0x0][0x3f4] ;  /* 0x0000fd0000047ab9 */ /* 0x000fe40000000800 */
[----:B------:R-:W-:-:S13]  /*6360*/  ISETP.LT.AND P0, PT, RZ, UR4, PT ;  /* 0x00000004ff007c0c */ /* 0x000fda000bf01270 */
[----:B------:R-:W-:Y:S05]  /*6370*/  @P0 BRA `(.L_x_1401) ;  /* 0x0000000000400947 */ /* 0x000fea0003800000 */
[----:B------:R-:W2:Y:S02]  /*6380*/  LDL R20, [R1+0x58] ;  /* 0x0000580001147983 */ /* 0x000ea40000100800 */
[----:B--2---:R-:W-:-:S04]  /*6390*/  LEA.HI R0, R20, R20, RZ, 0x1 ;  /* 0x0000001414007211 */ /* 0x004fc800078f08ff */
[----:B------:R-:W-:-:S05]  /*63a0*/  LOP3.LUT R0, R0, 0xfffffffe, RZ, 0xc0, !PT ;  /* 0xfffffffe00007812 */ /* 0x000fca00078ec0ff */
[----:B------:R-:W-:-:S05]  /*63b0*/  IMAD.IADD R0, R20, 0x1, -R0 ;  /* 0x0000000114007824 */ /* 0x000fca00078e0a00 */
[----:B------:R-:W-:-:S04]  /*63c0*/  SHF.L.U32 R3, R0, 0x1f, RZ ;  /* 0x0000001f00037819 */ /* 0x000fc800000006ff */
[----:B------:R1:W2:Y:S03]  /*63d0*/  SYNCS.PHASECHK.TRANS64.TRYWAIT P0, [R2+URZ+0x16800], R3 ;  /* 0x01680003020075a7 */ /* 0x0002a6000800017f */
[----:B--2---:R-:W-:Y:S05]  /*63e0*/  @!P0 NANOSLEEP.SYNCS 0x989680 ;  /* 0x009896800000895d */ /* 0x004fea0003900000 */
[----:B------:R-:W2:Y:S01]  /*63f0*/  @!P0 SYNCS.PHASECHK.TRANS64 P0, [R2+URZ+0x16800], R3 ;  /* 0x01680003020085a7 */ /* 0x000ea2000800007f */
[----:B------:R-:W-:Y:S04]  /*6400*/  BSSY B0, `(.L_x_1402) ;  /* 0x0000006000007945 */ /* 0x000fe80003800000 */
[----:B--2---:R-:W-:Y:S05]  /*6410*/  @P0 BRA `(.L_x_1403) ;  /* 0x0000000000100947 */ /* 0x004fea0003800000 */
.L_x_1404:
[----:B--2---:R2:W3:Y:S02]  /*6420*/  SYNCS.PHASECHK.TRANS64.TRYWAIT P0, [R2+URZ+0x16800], R3 ;  /* 0x01680003020075a7 */ /* 0x0044e4000800017f */
[----:B---3--:R-:W-:Y:S05]  /*6430*/  @!P0 NANOSLEEP.SYNCS 0x989680 ;  /* 0x009896800000895d */ /* 0x008fea0003900000 */
[----:B------:R-:W3:Y:S02]  /*6440*/  @!P0 SYNCS.PHASECHK.TRANS64 P0, [R2+URZ+0x16800], R3 ;  /* 0x01680003020085a7 */ /* 0x000ee4000800007f */
[----:B---3--:R-:W-:Y:S05]  /*6450*/  @!P0 BRA `(.L_x_1404) ;  /* 0xfffffffc00f08947 */ /* 0x008fea000383ffff */
.L_x_1403:
[----:B------:R-:W-:Y:S05]  /*6460*/  BSYNC B0 ;  /* 0x0000000000007941 */ /* 0x000fea0003800000 */
.L_x_1402:
[----:B------:R-:W-:Y:S05]  /*6470*/  BRA `(.L_x_1405) ;  /* 0x0000003000347947 */ /* 0x000fea0003800000 */
.L_x_1401:
[----:B------:R-:W-:Y:S01]  /*6480*/  ISETP.NE.AND P0, PT, R25, RZ, PT ;  /* 0x000000ff1900720c */ /* 0x000fe20003f05270 */
[----:B------:R-:W-:Y:S01]  /*6490*/  ULDC.64 UR4, c[0x0][0x3f8] ;  /* 0x0000fe0000047ab9 */ /* 0x000fe20000000a00 */
[----:B-----5:R-:W-:Y:S01]  /*64a0*/  SHF.R.S32.HI R0, RZ, 0x1f, R24 ;  /* 0x0000001fff007819 */ /* 0x020fe20000011418 */
[----:B------:R-:W-:Y:S01]  /*64b0*/  ULDC.64 UR6, c[0x0][0x408] ;  /* 0x0001020000067ab9 */ /* 0x000fe20000000a00 */
[----:B------:R-:W-:Y:S01]  /*64c0*/  IMAD.WIDE.U32 R26, R24, UR4, RZ ;  /* 0x00000004181a7c25 */ /* 0x000fe2000f8e00ff */
[----:B------:R-:W-:Y:S03]  /*64d0*/  BSSY B6, `(.L_x_1406) ;  /* 0x0000019000067945 */ /* 0x000fe60003800000 */
[C---:B------:R-:W-:Y:S02]  /*64e0*/  IMAD R3, R0.reuse, UR4, RZ ;  /* 0x0000000400037c24 */ /* 0x040fe4000f8e02ff */
[----:B------:R-:W-:-:S02]  /*64f0*/  IMAD R5, R0, UR6, RZ ;  /* 0x0000000600057c24 */ /* 0x000fc4000f8e02ff */
[C---:B------:R-:W-:Y:S02]  /*6500*/  IMAD R3, R24.reuse, UR5, R3 ;  /* 0x0000000518037c24 */ /* 0x040fe4000f8e0203 */
[C---:B------:R-:W-:Y:S02]  /*6510*/  IMAD R5, R24.reuse, UR7, R5 ;  /* 0x0000000718057c24 */ /* 0x040fe4000f8e0205 */
[----:B------:R-:W-:-:S04]  /*6520*/  IMAD.WIDE.U32 R24, R24, UR6, RZ ;  /* 0x0000000618187c25 */ /* 0x000fc8000f8e00ff */
[----:B------:R-:W-:Y:S02]  /*6530*/  IMAD.IADD R29, R3, 0x1, R27 ;  /* 0x00000001031d7824 */ /* 0x000fe400078e021b */
[----:B------:R-:W-:Y:S01]  /*6540*/  IMAD.IADD R31, R5, 0x1, R25 ;  /* 0x00000001051f7824 */ /* 0x000fe200078e0219 */
[----:B------:R-:W-:Y:S06]  /*6550*/  @!P0 BRA `(.L_x_1407) ;  /* 0x0000000000408947 */ /* 0x000fec0003800000 */
        /* <DEDUP_REMOVED lines=16> */
.L_x_1407:
[----:B------:R-:W-:Y:S05]  /*6660*/  BSYNC B6 ;  /* 0x0000000000067941 */ /* 0x000fea0003800000 */
.L_x_1406:
[----:B------:R-:W2:Y:S01]  /*6670*/  LDL R20, [R1+0x18] ;  /* 0x0000180001147983 */ /* 0x000ea20000100800 */
[----:B------:R-:W-:Y:S01]  /*6680*/  ULDC.U8 UR4, c[0x0][0x410] ;  /* 0x0001040000047ab9 */ /* 0x000fe20000000000 */
[----:B------:R-:W-:Y:S01]  /*6690*/  BSSY B0, `(.L_x_1408) ;  /* 0x00002e3000007945 */ /* 0x000fe20003800000 */
[----:B------:R-:W-:Y:S01]  /*66a0*/  ISETP.NE.AND P0, PT, RZ, UR4, PT ;  /* 0x00000004ff007c0c */ /* 0x000fe2000bf05270 */
[----:B--2---:R-:W-:-:S12]  /*66b0*/  IMAD.IADD R41, R17, 0x1, R20 ;  /* 0x0000000111297824 */ /* 0x004fd800078e0214 */
[----:B------:R-:W-:Y:S05]  /*66c0*/  @!P0 BRA `(.L_x_1409) ;  /* 0x0000001400e88947 */ /* 0x000fea0003800000 */
[----:B------:R-:W2:Y:S01]  /*66d0*/  LDL R47, [R1+0x14] ;  /* 0x00001400012f7983 */ /* 0x000ea20000100800 */
[----:B------:R-:W1:Y:S01]  /*66e0*/  LDC R32, c[0x0][0x448] ;  /* 0x00011200ff207b82 */ /* 0x000e620000000800 */
[----:B------:R-:W-:Y:S01]  /*66f0*/  ULDC.64 UR4, c[0x0][0x3f8] ;  /* 0x0000fe0000047ab9 */ /* 0x000fe20000000a00 */
[----:B------:R-:W-:Y:S01]  /*6700*/  ULDC.64 UR6, c[0x0][0x408] ;  /* 0x0001020000067ab9 */ /* 0x000fe20000000a00 */
[----:B------:R-:W3:Y:S01]  /*6710*/  S2R R20, SR_TID.X ;  /* 0x0000000000147919 */ /* 0x000ee20000002100 */
[----:B-1----:R-:W-:Y:S01]  /*6720*/  ISETP.NE.AND P0, PT, R32, 0x1, PT ;  /* 0x000000012000780c */ /* 0x002fe20003f05270 */
[----:B---3--:R-:W-:-:S12]  /*6730*/  VIADD R21, R20, 0xffffff80 ;  /* 0xffffff8014157836 */ /* 0x008fd80000000000 */
[----:B------:R-:W1:Y:S01]  /*6740*/  @P0 LDC R0, c[0x0][0x44c] ;  /* 0x00011300ff000b82 */ /* 0x000e620000000800 */
[----:B------:R-:W-:-:S07]  /*6750*/  SHF.R.S32.HI R20, RZ, 0x1f, R21 ;  /* 0x0000001fff147819 */ /* 0x000fce0000011415 */
[----:B------:R-:W3:Y:S01]  /*6760*/  @P0 LDC R5, c[0x0][0x450] ;  /* 0x00011400ff050b82 */ /* 0x000ee20000000800 */
[----:B------:R-:W-:-:S04]  /*6770*/  LEA.HI R20, R20, R21, RZ, 0x2 ;  /* 0x0000001514147211 */ /* 0x000fc800078f10ff */
[----:B------:R-:W-:-:S05]  /*6780*/  LOP3.LUT R20, R20, 0xfffffffc, RZ, 0xc0, !PT ;  /* 0xfffffffc14147812 */ /* 0x000fca00078ec0ff */
[----:B------:R-:W-:-:S04]  /*6790*/  IMAD.IADD R20, R21, 0x1, -R20 ;  /* 0x0000000115147824 */ /* 0x000fc800078e0a14 */
[----:B------:R-:W-:-:S04]  /*67a0*/  IMAD R3, R20, 0x60, R41 ;  /* 0x0000006014037824 */ /* 0x000fc800078e0229 */
[----:B-1----:R-:W-:-:S05]  /*67b0*/  @P0 IMAD.HI.U32 R0, R3, R0, RZ ;  /* 0x0000000003000227 */ /* 0x002fca00078e00ff */
[----:B---3--:R-:W-:-:S04]  /*67c0*/  @P0 SHF.R.U32.HI R3, RZ, R5, R0 ;  /* 0x00000005ff030219 */ /* 0x008fc80000011600 */
[----:B------:R-:W-:Y:S01]  /*67d0*/  SHF.R.S32.HI R0, RZ, 0x1f, R3 ;  /* 0x0000001fff007819 */ /* 0x000fe20000011403 */
[----:B------:R-:W-:Y:S02]  /*67e0*/  IMAD.MOV.U32 R6, RZ, RZ, R26 ;  /* 0x000000ffff067224 */ /* 0x000fe400078e001a */
[----:B------:R-:W-:Y:S02]  /*67f0*/  IMAD.MOV.U32 R7, RZ, RZ, R29 ;  /* 0x000000ffff077224 */ /* 0x000fe400078e001d */
[C---:B------:R-:W-:Y:S02]  /*6800*/  IMAD R4, R0.reuse, UR4, RZ ;  /* 0x0000000400047c24 */ /* 0x040fe4000f8e02ff */
[----:B------:R-:W-:Y:S02]  /*6810*/  IMAD.MOV.U32 R8, RZ, RZ, R24 ;  /* 0x000000ffff087224 */ /* 0x000fe400078e0018 */
[----:B------:R-:W-:Y:S02]  /*6820*/  IMAD.MOV.U32 R9, RZ, RZ, R31 ;  /* 0x000000ffff097224 */ /* 0x000fe400078e001f */
[----:B------:R-:W-:-:S02]  /*6830*/  IMAD R0, R0, UR6, RZ ;  /* 0x0000000600007c24 */ /* 0x000fc4000f8e02ff */
[----:B------:R-:W-:-:S04]  /*6840*/  IMAD.WIDE.U32 R6, R3, UR4, R6 ;  /* 0x0000000403067c25 */ /* 0x000fc8000f8e0006 */
[C---:B------:R-:W-:Y:S01]  /*6850*/  IMAD R5, R3.reuse, UR5, R4 ;  /* 0x0000000503057c24 */ /* 0x040fe2000f8e0204 */
[----:B------:R-:W-:Y:S01]  /*6860*/  ULDC.64 UR4, c[0x0][0x3e8] ;  /* 0x0000fa0000047ab9 */ /* 0x000fe20000000a00 */
[----:B------:R-:W-:-:S04]  /*6870*/  IMAD.WIDE.U32 R8, R3, UR6, R8 ;  /* 0x0000000603087c25 */ /* 0x000fc8000f8e0008 */
[----:B------:R-:W-:Y:S01]  /*6880*/  IMAD R3, R3, UR7, R0 ;  /* 0x0000000703037c24 */ /* 0x000fe2000f8e0200 */
[----:B------:R-:W-:Y:S01]  /*6890*/  ULDC.64 UR6, c[0x0][0x400] ;  /* 0x0001000000067ab9 */ /* 0x000fe20000000a00 */
[----:B------:R-:W-:Y:S01]  /*68a0*/  IMAD.IADD R5, R7, 0x1, R5 ;  /* 0x0000000107057824 */ /* 0x000fe200078e0205 */
[----:B------:R-:W-:Y:S01]  /*68b0*/  LEA R4, P0, R6, UR4, 0x1 ;  /* 0x0000000406047c11 */ /* 0x000fe2000f8008ff */
[----:B------:R-:W-:Y:S01]  /*68c0*/  IMAD.IADD R3, R9, 0x1, R3 ;  /* 0x0000000109037824 */ /* 0x000fe200078e0203 */
[----:B------:R-:W-:Y:S01]  /*68d0*/  LEA R7, P1, R8, UR6, 0x1 ;  /* 0x0000000608077c11 */ /* 0x000fe2000f8208ff */
[----:B------:R-:W-:Y:S01]  /*68e0*/  UMOV UR4, 0xffffffff ;  /* 0xffffffff00047882 */ /* 0x000fe20000000000 */
[----:B------:R-:W-:Y:S02]  /*68f0*/  LEA.HI.X R6, R6, UR5, R5, 0x1, P0 ;  /* 0x0000000506067c11 */ /* 0x000fe400080f0c05 */
[----:B------:R-:W-:Y:S02]  /*6900*/  LEA.HI.X R8, R8, UR7, R3, 0x1, P1 ;  /* 0x0000000708087c11 */ /* 0x000fe400088f0c03 */
[----:B--2---:R-:W-:Y:S01]  /*6910*/  SHF.R.S32.HI R38, RZ, 0x1f, R47 ;  /* 0x0000001fff267819 */ /* 0x004fe2000001142f */
[----:B------:R-:W-:Y:S06]  /*6920*/  BRA.DIV UR4, `(.L_x_1410) ;  /* 0x0000019604147947 */ /* 0x000fec000b800000 */
[----:B------:R1:W2:Y:S04]  /*6930*/  SHFL.IDX PT, R3, R6, RZ, 0x1c1f ;  /* 0x001c1fff06037589 */ /* 0x0002a800000e0000 */
[----:B------:R1:W3:Y:S04]  /*6940*/  SHFL.IDX PT, R0, R4, RZ, 0x1c1f ;  /* 0x001c1fff04007589 */ /* 0x0002e800000e0000 */
[----:B------:R1:W4:Y:S04]  /*6950*/  SHFL.IDX PT, R5, R8, RZ, 0x1c1f ;  /* 0x001c1fff08057589 */ /* 0x00032800000e0000 */
[----:B0-----:R1:W0:Y:S02]  /*6960*/  SHFL.IDX PT, R14, R7, RZ, 0x1c1f ;  /* 0x001c1fff070e7589 */ /* 0x00122400000e0000 */
.L_x_1684:
[----:B------:R-:W5:Y:S01]  /*6970*/  LDL R9, [R1+0x4] ;  /* 0x0000040001097983 */ /* 0x000f620000100800 */
[----:B------:R-:W-:Y:S01]  /*6980*/  BSSY B1, `(.L_x_1411) ;  /* 0x000001e000017945 */ /* 0x000fe20003800000 */
[----:B------:R-:W-:Y:S02]  /*6990*/  CS2R R34, SRZ ;  /* 0x0000000000227805 */ /* 0x000fe4000001ff00 */
[----:B------:R-:W-:Y:S02]  /*69a0*/  CS2R R20, SRZ ;  /* 0x0000000000147805 */ /* 0x000fe4000001ff00 */
[----:B------:R-:W-:Y:S02]  /*69b0*/  CS2R R28, SRZ ;  /* 0x00000000001c7805 */ /* 0x000fe4000001ff00 */
[----:B------:R-:W-:Y:S01]  /*69c0*/  CS2R R24, SRZ ;  /* 0x0000000000187805 */ /* 0x000fe2000001ff00 */
[----:B-----5:R-:W-:-:S05]  /*69d0*/  IMAD R32, R9, R32, RZ ;  /* 0x0000002009207224 */ /* 0x020fca00078e02ff */
[----:B------:R-:W-:-:S13]  /*69e0*/  ISETP.GE.AND P0, PT, R41, R32, PT ;  /* 0x000000202900720c */ /* 0x000fda0003f06270 */
[----:B------:R-:W-:Y:S05]  /*69f0*/  @P0 BRA `(.L_x_1412) ;  /* 0x0000000000580947 */ /* 0x000fea0003800000 */
[----:B------:R-:W-:Y:S01]  /*6a00*/  ULDC UR4, c[0x0][0x3f4] ;  /* 0x0000fd0000047ab9 */ /* 0x000fe20000000800 */
[----:B---3--:R-:W-:Y:S01]  /*6a10*/  IMAD.MOV.U32 R10, RZ, RZ, R0 ;  /* 0x000000ffff0a7224 */ /* 0x008fe200078e0000 */
[----:B------:R-:W-:Y:S01]  /*6a20*/  ISETP.GE.AND P3, PT, R47, UR4, PT ;  /* 0x000000042f007c0c */ /* 0x000fe2000bf66270 */
[----:B--2---:R-:W-:Y:S01]  /*6a30*/  IMAD.MOV.U32 R11, RZ, RZ, R3 ;  /* 0x000000ffff0b7224 */ /* 0x004fe200078e0003 */
[----:B------:R-:W-:Y:S01]  /*6a40*/  ISETP.GE.AND P2, PT, R152, UR4, PT ;  /* 0x0000000498007c0c */ /* 0x000fe2000bf46270 */
[----:B----4-:R-:W-:Y:S01]  /*6a50*/  IMAD.MOV.U32 R15, RZ, RZ, R5 ;  /* 0x000000ffff0f7224 */ /* 0x010fe200078e0005 */
[----:B------:R-:W-:-:S09]  /*6a60*/  CS2R R28, SRZ ;  /* 0x00000000001c7805 */ /* 0x000fd2000001ff00 */
[C---:B------:R-:W-:Y:S01]  /*6a70*/  @!P3 IMAD.SHL.U32 R37, R47.reuse, 0x2, RZ ;  /* 0x000000022f25b824 */ /* 0x040fe200078e00ff */
[----:B------:R-:W-:Y:S02]  /*6a80*/  @!P3 SHF.L.U64.HI R20, R47, 0x1, R38 ;  /* 0x000000012f14b819 */ /* 0x000fe40000010226 */
[----:B------:R-:W-:Y:S02]  /*6a90*/  CS2R R34, SRZ ;  /* 0x0000000000227805 */ /* 0x000fe4000001ff00 */
[----:B------:R-:W-:Y:S01]  /*6aa0*/  CS2R R24, SRZ ;  /* 0x0000000000187805 */ /* 0x000fe2000001ff00 */
[----:B------:R-:W-:Y:S01]  /*6ab0*/  @!P2 IMAD.WIDE R10, R152, 0x2, R10 ;  /* 0x00000002980aa825 */ /* 0x000fe200078e020a */
[-C--:B------:R-:W-:Y:S02]  /*6ac0*/  @!P3 IADD3 R26, P0, R0, R37.reuse, RZ ;  /* 0x00000025001ab210 */ /* 0x080fe40007f1e0ff */
[----:B0-----:R-:W-:Y:S01]  /*6ad0*/  @!P3 IADD3 R36, P1, R14, R37, RZ ;  /* 0x000000250e24b210 */ /* 0x001fe20007f3e0ff */
[----:B------:R-:W-:Y:S01]  /*6ae0*/  @!P2 IMAD.WIDE R12, R152, 0x2, R14 ;  /* 0x00000002980ca825 */ /* 0x000fe200078e020e */
[----:B------:R0:W5:Y:S03]  /*6af0*/  @!P2 LD.E.64 R28, desc[UR38][R10.64] ;  /* 0x000000260a1ca980 */ /* 0x000166000c101b00 */
[--C-:B------:R-:W-:Y:S01]  /*6b00*/  @!P3 IMAD.X R27, R3, 0x1, R20.reuse, P0 ;  /* 0x00000001031bb824 */ /* 0x100fe200000e0614 */
[----:B------:R0:W5:Y:S01]  /*6b10*/  @!P2 LD.E.64 R34, desc[UR38][R12.64] ;  /* 0x000000260c22a980 */ /* 0x000162000c101b00 */
[----:B------:R-:W-:Y:S01]  /*6b20*/  @!P3 IMAD.X R37, R5, 0x1, R20, P1 ;  /* 0x000000010525b824 */ /* 0x000fe200008e0614 */
[----:B------:R-:W-:-:S02]  /*6b30*/  CS2R R20, SRZ ;  /* 0x0000000000147805 */ /* 0x000fc4000001ff00 */
[----:B------:R0:W5:Y:S04]  /*6b40*/  @!P3 LD.E.64 R24, desc[UR38][R26.64] ;  /* 0x000000261a18b980 */ /* 0x000168000c101b00 */
[----:B------:R0:W5:Y:S02]  /*6b50*/  @!P3 LD.E.64 R20, desc[UR38][R36.64] ;  /* 0x000000262414b980 */ /* 0x000164000c101b00 */
.L_x_1412:
[----:B------:R-:W-:Y:S05]  /*6b60*/  BSYNC B1 ;  /* 0x0000000000017941 */ /* 0x000fea0003800000 */
.L_x_1411:
[----:B---3-5:R-:W-:Y:S01]  /*6b70*/  IMAD.MOV.U32 R0, RZ, RZ, R34 ;  /* 0x000000ffff007224 */ /* 0x028fe200078e0022 */
[----:B------:R-:W-:Y:S01]  /*6b80*/  UMOV UR4, 0xffffffff ;  /* 0xffffffff00047882 */ /* 0x000fe20000000000 */
[----:B--2---:R-:W-:Y:S01]  /*6b90*/  IMAD.MOV.U32 R3, RZ, RZ, R35 ;  /* 0x000000ffff037224 */ /* 0x004fe200078e0023 */
[----:B0-----:R-:W-:Y:S01]  /*6ba0*/  CS2R R26, SRZ ;  /* 0x00000000001a7805 */ /* 0x001fe2000001ff00 */
[----:B----4-:R-:W-:Y:S01]  /*6bb0*/  IMAD.MOV.U32 R5, RZ, RZ, R20 ;  /* 0x000000ffff057224 */ /* 0x010fe200078e0014 */
[----:B------:R-:W-:Y:S01]  /*6bc0*/  PRMT R46, R0, 0x7610, R46 ;  /* 0x00007610002e7816 */ /* 0x000fe2000000002e */
[----:B------:R-:W-:Y:S02]  /*6bd0*/  IMAD.MOV.U32 R9, RZ, RZ, R21 ;  /* 0x000000ffff097224 */ /* 0x000fe400078e0015 */
[----:B------:R-:W-:Y:S01]  /*6be0*/  IMAD.MOV.U32 R0, RZ, RZ, R28 ;  /* 0x000000ffff007224 */ /* 0x000fe200078e001c */
[----:B------:R-:W-:Y:S01]  /*6bf0*/  PRMT R39, R5, 0x5410, R3 ;  /* 0x0000541005277816 */ /* 0x000fe20000000003 */
[----:B------:R-:W-:Y:S01]  /*6c00*/  IMAD.MOV.U32 R3, RZ, RZ, R29 ;  /* 0x000000ffff037224 */ /* 0x000fe200078e001d */
[----:B------:R-:W-:Y:S01]  /*6c10*/  PRMT R40, R9, 0x7610, R40 ;  /* 0x0000761009287816 */ /* 0x000fe20000000028 */
[----:B------:R-:W-:-:S02]  /*6c20*/  IMAD.MOV.U32 R5, RZ, RZ, R24 ;  /* 0x000000ffff057224 */ /* 0x000fc400078e0018 */
[----:B------:R-:W-:Y:S01]  /*6c30*/  IMAD.MOV.U32 R9, RZ, RZ, R25 ;  /* 0x000000ffff097224 */ /* 0x000fe200078e0019 */
[----:B------:R-:W-:Y:S02]  /*6c40*/  PRMT R40, R40, 0x5410, R0 ;  /* 0x0000541028287816 */ /* 0x000fe40000000000 */
[----:B------:R-:W-:Y:S02]  /*6c50*/  PRMT R49, R3, 0x7610, R49 ;  /* 0x0000761003317816 */ /* 0x000fe40000000031 */
[----:B------:R-:W-:Y:S02]  /*6c60*/  PRMT R43, R5, 0x7610, R43 ;  /* 0x00007610052b7816 */ /* 0x000fe4000000002b */
[----:B------:R-:W-:Y:S01]  /*6c70*/  PRMT R42, R9, 0x7610, R42 ;  /* 0x00007610092a7816 */ /* 0x000fe2000000002a */
[----:B------:R-:W-:Y:S06]  /*6c80*/  BRA.DIV UR4, `(.L_x_1413) ;  /* 0x0000019204ac7947 */ /* 0x000fec000b800000 */
[----:B------:R0:W2:Y:S04]  /*6c90*/  SHFL.IDX PT, R3, R6, 0x1, 0x1c1f ;  /* 0x003c1f0006037f89 */ /* 0x0000a800000e0000 */
[----:B------:R0:W3:Y:S04]  /*6ca0*/  SHFL.IDX PT, R0, R4, 0x1, 0x1c1f ;  /* 0x003c1f0004007f89 */ /* 0x0000e800000e0000 */
[----:B------:R0:W4:Y:S04]  /*6cb0*/  SHFL.IDX PT, R5, R8, 0x1, 0x1c1f ;  /* 0x003c1f0008057f89 */ /* 0x00012800000e0000 */
[----:B------:R0:W0:Y:S02]  /*6cc0*/  SHFL.IDX PT, R14, R7, 0x1, 0x1c1f ;  /* 0x003c1f00070e7f89 */ /* 0x00002400000e0000 */
.L_x_1690:
[----:B01----:R-:W5:Y:S04]  /*6cd0*/  LDL R6, [R1+0x58] ;  /* 0x0000580001067983 */ /* 0x003f680000100800 */
[----:B------:R-:W2:Y:S01]  /*6ce0*/  LDL R44, [R1+0x48] ;  /* 0x00004800012c7983 */ /* 0x000ea20000100800 */
[----:B------:R-:W-:Y:S01]  /*6cf0*/  VIADD R41, R41, 0x60 ;  /* 0x0000006029297836 */ /* 0x000fe20000000000 */
[----:B------:R-:W-:Y:S01]  /*6d00*/  BSSY B1, `(.L_x_1414) ;  /* 0x0000021000017945 */ /* 0x000fe20003800000 */
[----:B------:R-:W-:Y:S02]  /*6d10*/  CS2R R10, SRZ ;  /* 0x00000000000a7805 */ /* 0x000fe4000001ff00 */
[----:B------:R-:W-:Y:S02]  /*6d20*/  CS2R R12, SRZ ;  /* 0x00000000000c7805 */ /* 0x000fe4000001ff00 */
[----:B------:R-:W-:-:S02]  /*6d30*/  CS2R R8, SRZ ;  /* 0x0000000000087805 */ /* 0x000fc4000001ff00 */
[----:B------:R-:W-:Y:S02]  /*6d40*/  ISETP.GE.AND P0, PT, R41, R32, PT ;  /* 0x000000202900720c */ /* 0x000fe40003f06270 */
[----:B-----5:R-:W-:-:S04]  /*6d50*/  LEA.HI R4, R6, R6, RZ, 0x1 ;  /* 0x0000000606047211 */ /* 0x020fc800078f08ff */
[----:B------:R-:W-:Y:S01]  /*6d60*/  LOP3.LUT R4, R4, 0xfffffffe, RZ, 0xc0, !PT ;  /* 0xfffffffe04047812 */ /* 0x000fe200078ec0ff */
[----:B--2---:R-:W-:-:S04]  /*6d70*/  IMAD.SHL.U32 R31, R44, 0x40, RZ ;  /* 0x000000402c1f7824 */ /* 0x004fc800078e00ff */
[----:B------:R-:W-:-:S05]  /*6d80*/  IMAD.IADD R4, R6, 0x1, -R4 ;  /* 0x0000000106047824 */ /* 0x000fca00078e0a04 */
[----:B------:R-:W-:Y:S01]  /*6d90*/  SHF.L.U32 R45, R4, 0x1f, RZ ;  /* 0x0000001f042d7819 */ /* 0x000fe200000006ff */
[----:B------:R-:W-:Y:S06]  /*6da0*/  @P0 BRA `(.L_x_1415) ;  /* 0x0000000000580947 */ /* 0x000fec0003800000 */
[----:B------:R-:W-:Y:S01]  /*6db0*/  ULDC UR4, c[0x0][0x3f4] ;  /* 0x0000fd0000047ab9 */ /* 0x000fe20000000800 */
[----:B---3--:R-:W-:Y:S01]  /*6dc0*/  IMAD.MOV.U32 R6, RZ, RZ, R0 ;  /* 0x000000ffff067224 */ /* 0x008fe200078e0000 */
[----:B------:R-:W-:Y:S01]  /*6dd0*/  ISETP.GE.AND P3, PT, R47, UR4, PT ;  /* 0x000000042f007c0c */ /* 0x000fe2000bf66270 */
[----:B------:R-:W-:Y:S01]  /*6de0*/  IMAD.MOV.U32 R7, RZ, RZ, R3 ;  /* 0x000000ffff077224 */ /* 0x000fe200078e0003 */
[----:B------:R-:W-:Y:S01]  /*6df0*/  ISETP.GE.AND P2, PT, R152, UR4, PT ;  /* 0x0000000498007c0c */ /* 0x000fe2000bf46270 */
[----:B----4-:R-:W-:Y:S01]  /*6e00*/  IMAD.MOV.U32 R15, RZ, RZ, R5 ;  /* 0x000000ffff0f7224 */ /* 0x010fe200078e0005 */
[----:B------:R-:W-:-:S09]  /*6e10*/  CS2R R12, SRZ ;  /* 0x00000000000c7805 */ /* 0x000fd2000001ff00 */
[C---:B------:R-:W-:Y:S01]  /*6e20*/  @!P3 IMAD.SHL.U32 R9, R47.reuse, 0x2, RZ ;  /* 0x000000022f09b824 */ /* 0x040fe200078e00ff */
[----:B------:R-:W-:Y:S02]  /*6e30*/  @!P3 SHF.L.U64.HI R10, R47, 0x1, R38 ;  /* 0x000000012f0ab819 */ /* 0x000fe40000010226 */
[----:B------:R-:W-:Y:S01]  /*6e40*/  CS2R R26, SRZ ;  /* 0x00000000001a7805 */ /* 0x000fe2000001ff00 */
[----:B------:R-:W-:Y:S01]  /*6e50*/  @!P2 IMAD.WIDE R6, R152, 0x2, R6 ;  /* 0x000000029806a825 */ /* 0x000fe200078e0206 */
[-C--:B------:R-:W-:Y:S02]  /*6e60*/  @!P3 IADD3 R36, P0, R0, R9.reuse, RZ ;  /* 0x000000090024b210 */ /* 0x080fe40007f1e0ff */
[----:B------:R-:W-:Y:S02]  /*6e70*/  @!P3 IADD3 R4, P1, R14, R9, RZ ;  /* 0x000000090e04b210 */ /* 0x000fe40007f3e0ff */
[----:B------:R-:W-:Y:S01]  /*6e80*/  CS2R R8, SRZ ;  /* 0x0000000000087805 */ /* 0x000fe2000001ff00 */
[----:B------:R0:W5:Y:S01]  /*6e90*/  @!P2 LD.E.64 R12, desc[UR38][R6.64] ;  /* 0x00000026060ca980 */ /* 0x000162000c101b00 */
[----:B------:R-:W-:-:S02]  /*6ea0*/  @!P3 IMAD.X R37, R3, 0x1, R10, P0 ;  /* 0x000000010325b824 */ /* 0x000fc400000e060a */
[----:B------:R-:W-:Y:S01]  /*6eb0*/  @!P3 IMAD.X R5, R5, 0x1, R10, P1 ;  /* 0x000000010505b824 */ /* 0x000fe200008e060a */
[----:B------:R-:W-:Y:S01]  /*6ec0*/  CS2R R10, SRZ ;  /* 0x00000000000a7805 */ /* 0x000fe2000001ff00 */
[----:B------:R-:W-:Y:S01]  /*6ed0*/  @!P2 IMAD.WIDE R14, R152, 0x2, R14 ;  /* 0x00000002980ea825 */ /* 0x000fe200078e020e */
[----:B------:R0:W5:Y:S04]  /*6ee0*/  @!P3 LD.E.64 R8, desc[UR38][R36.64] ;  /* 0x000000262408b980 */ /* 0x000168000c101b00 */
[----:B------:R0:W5:Y:S04]  /*6ef0*/  @!P2 LD.E.64 R26, desc[UR38][R14.64] ;  /* 0x000000260e1aa980 */ /* 0x000168000c101b00 */
[----:B------:R0:W5:Y:S02]  /*6f00*/  @!P3 LD.E.64 R10, desc[UR38][R4.64] ;  /* 0x00000026040ab980 */ /* 0x000164000c101b00 */
.L_x_1415:
[----:B------:R-:W-:Y:S05]  /*6f10*/  BSYNC B1 ;  /* 0x0000000000017941 */ /* 0x000fea0003800000 */
.L_x_1414:
[----:B0-----:R-:W0:Y:S01]  /*6f20*/  S2R R7, SR_TID.X ;  /* 0x0000000000077919 */ /* 0x001e220000002100 */
[----:B------:R-:W1:Y:S01]  /*6f30*/  SYNCS.PHASECHK.TRANS64.TRYWAIT P0, [R2+URZ+0x16800], R45 ;  /* 0x0168002d020075a7 */ /* 0x000e62000800017f */
[----:B------:R-:W-:Y:S01]  /*6f40*/  LOP3.LUT R31, R31, 0x1c0, RZ, 0xc0, !PT ;  /* 0x000001c01f1f7812 */ /* 0x000fe200078ec0ff */
[----:B-----5:R-:W-:Y:S01]  /*6f50*/  IMAD.MOV.U32 R3, RZ, RZ, R26 ;  /* 0x000000ffff037224 */ /* 0x020fe200078e001a */
[----:B------:R-:W-:Y:S01]  /*6f60*/  BSSY B1, `(.L_x_1416) ;  /* 0x000001f000017945 */ /* 0x000fe20003800000 */
[----:B------:R-:W-:Y:S01]  /*6f70*/  IMAD.MOV.U32 R4, RZ, RZ, R10 ;  /* 0x000000ffff047224 */ /* 0x000fe200078e000a */
[----:B---3--:R-:W-:Y:S01]  /*6f80*/  LOP3.LUT R0, R31, 0x18, R18, 0xf8, !PT ;  /* 0x000000181f007812 */ /* 0x008fe200078ef812 */
[----:B------:R-:W-:Y:S01]  /*6f90*/  IMAD R14, R33, -0xc0, R32 ;  /* 0xffffff40210e7824 */ /* 0x000fe200078e0220 */
[----:B------:R-:W-:Y:S01]  /*6fa0*/  SHF.R.U32.HI R31, RZ, 0x3, R31 ;  /* 0x00000003ff1f7819 */ /* 0x000fe2000001161f */
[----:B----4-:R-:W-:Y:S01]  /*6fb0*/  IMAD.MOV.U32 R5, RZ, RZ, R11 ;  /* 0x000000ffff057224 */ /* 0x010fe200078e000b */
[----:B------:R-:W-:Y:S01]  /*6fc0*/  PRMT R37, R3, 0x7610, R37 ;  /* 0x0000761003257816 */ /* 0x000fe20000000025 */
[----:B------:R-:W-:Y:S01]  /*6fd0*/  IMAD.MOV.U32 R3, RZ, RZ, R27 ;  /* 0x000000ffff037224 */ /* 0x000fe200078e001b */
[----:B------:R-:W-:Y:S01]  /*6fe0*/  LOP3.LUT R0, R0, R31, RZ, 0x3c, !PT ;  /* 0x0000001f00007212 */ /* 0x000fe200078e3cff */
[----:B------:R-:W-:Y:S01]  /*6ff0*/  IMAD.MOV.U32 R6, RZ, RZ, R12 ;  /* 0x000000ffff067224 */ /* 0x000fe200078e000c */
[----:B------:R-:W-:Y:S01]  /*7000*/  PRMT R15, R4, 0x7610, R15 ;  /* 0x00007610040f7816 */ /* 0x000fe2000000000f */
[----:B------:R-:W-:Y:S01]  /*7010*/  IMAD.MOV.U32 R4, RZ, RZ, R8 ;  /* 0x000000ffff047224 */ /* 0x000fe200078e0008 */
[----:B------:R-:W-:-:S02]  /*7020*/  PRMT R36, R3, 0x7610, R36 ;  /* 0x0000761003247816 */ /* 0x000fc40000000024 */
[----:B------:R-:W-:Y:S02]  /*7030*/  VIMNMX R14, R14, 0xc0, PT ;  /* 0x000000c00e0e7848 */ /* 0x000fe40003fe0100 */
[----:B------:R-:W-:Y:S01]  /*7040*/  PRMT R31, R5, 0x7610, R31 ;  /* 0x00007610051f7816 */ /* 0x000fe2000000001f */
[----:B------:R-:W-:Y:S01]  /*7050*/  IMAD.MOV.U32 R5, RZ, RZ, R9 ;  /* 0x000000ffff057224 */ /* 0x000fe200078e0009 */
[----:B------:R-:W-:Y:S02]  /*7060*/  PRMT R32, R4, 0x7610, R32 ;  /* 0x0000761004207816 */ /* 0x000fe40000000020 */
[----:B------:R-:W-:Y:S02]  /*7070*/  PRMT R38, R6, 0x7610, R38 ;  /* 0x0000761006267816 */ /* 0x000fe40000000026 */
[----:B------:R-:W-:Y:S02]  /*7080*/  LOP3.LUT P2, RZ, R44, 0x4, RZ, 0xc0, !PT ;  /* 0x000000042cff7812 */ /* 0x000fe4000784c0ff */
[----:B------:R-:W-:Y:S01]  /*7090*/  ISETP.GE.AND P1, PT, R17, R14, PT ;  /* 0x0000000e1100720c */ /* 0x000fe20003f26270 */
[----:B0-----:R-:W-:-:S05]  /*70a0*/  VIADD R47, R7, 0xffffff80 ;  /* 0xffffff80072f7836 */ /* 0x001fca0000000000 */
[----:B------:R-:W-:-:S04]  /*70b0*/  SHF.R.S32.HI R7, RZ, 0x1f, R47 ;  /* 0x0000001fff077819 */ /* 0x000fc8000001142f */
[----:B------:R-:W-:-:S04]  /*70c0*/  LEA.HI R7, R7, R47, RZ, 0x5 ;  /* 0x0000002f07077211 */ /* 0x000fc800078f28ff */
[----:B------:R-:W-:-:S05]  /*70d0*/  SHF.R.S32.HI R7, RZ, 0x5, R7 ;  /* 0x00000005ff077819 */ /* 0x000fca0000011407 */
[----:B------:R-:W-:Y:S02]  /*70e0*/  IMAD R3, R7, 0x200, R0 ;  /* 0x0000020007037824 */ /* 0x000fe400078e0200 */
[----:B------:R-:W-:Y:S02]  /*70f0*/  IMAD.MOV.U32 R0, RZ, RZ, R13 ;  /* 0x000000ffff007224 */ /* 0x000fe400078e000d */
[----:B------:R-:W-:-:S03]  /*7100*/  IMAD R3, R3, 0x2, R2 ;  /* 0x0000000203037824 */ /* 0x000fc600078e0202 */
[----:B------:R-:W-:Y:S01]  /*7110*/  PRMT R41, R0, 0x7610, R41 ;  /* 0x0000761000297816 */ /* 0x000fe20000000029 */
[C---:B------:R-:W-:Y:S02]  /*7120*/  VIADD R4, R3.reuse, 0x8400 ;  /* 0x0000840003047836 */ /* 0x040fe40000000000 */
[----:B------:R-:W-:Y:S01]  /*7130*/  VIADD R0, R3, 0x8440 ;  /* 0x0000844003007836 */ /* 0x000fe20000000000 */
[----:B-1----:R-:W-:Y:S06]  /*7140*/  @!P0 BRA `(.L_x_1417) ;  /* 0x0000018c00ec8947 */ /* 0x002fec0003800000 */
.L_x_1691:
[----:B------:R-:W-:Y:S05]  /*7150*/  BSYNC B1 ;  /* 0x0000000000017941 */ /* 0x000fea0003800000 */
.L_x_1416:
[----:B------:R-:W-:Y:S01]  /*7160*/  BSSY B1, `(.L_x_1418) ;  /* 0x0000068000017945 */ /* 0x000fe20003800000 */
[----:B------:R-:W-:Y:S01]  /*7170*/  PRMT R33, R5, 0x7610, R33 ;  /* 0x0000761005217816 */ /* 0x000fe20000000021 */
[----:B------:R-:W-:Y:S02]  /*7180*/  @P2 VIADD R0, R4, 0xffffffc0 ;  /* 0xffffffc004002836 */ /* 0x000fe40000000000 */
[----:B------:R-:W-:Y:S05]  /*7190*/  @P1 BRA `(.L_x_1419) ;  /* 0x0000000400901947 */ /* 0x000fea0003800000 */
[----:B------:R-:W2:Y:S01]  /*71a0*/  LDL R6, [R1+0x14] ;  /* 0x0000140001067983 */ /* 0x000ea20000100800 */
[----:B------:R-:W1:Y:S01]  /*71b0*/  LDC R5, c[0x0][0x3f4] ;  /* 0x0000fd00ff057b82 */ /* 0x000e620000000800 */
[----:B------:R-:W-:Y:S01]  /*71c0*/  BSSY B2, `(.L_x_1420) ;  /* 0x0000032000027945 */ /* 0x000fe20003800000 */
[-C--:B-1----:R-:W-:Y:S02]  /*71d0*/  ISETP.GE.AND P0, PT, R152, R5.reuse, PT ;  /* 0x000000059800720c */ /* 0x082fe40003f06270 */
[----:B--2---:R-:W-:-:S11]  /*71e0*/  ISETP.GE.AND P1, PT, R6, R5, PT ;  /* 0x000000050600720c */ /* 0x004fd60003f26270 */
[----:B------:R-:W-:Y:S05]  /*71f0*/  @P0 BRA `(.L_x_1421) ;  /* 0x0000000000b80947 */ /* 0x000fea0003800000 */
[----:B------:R-:W1:Y:S01]  /*7200*/  LDS.128 R4, [R3+0x8400] ;  /* 0x0084000003047984 */ /* 0x000e620000000c00 */
[----:B------:R-:W-:Y:S02]  /*7210*/  SHF.R.U32.HI R48, RZ, 0x10, R35 ;  /* 0x00000010ff307819 */ /* 0x000fe40000011623 */
[----:B0-----:R-:W-:Y:S02]  /*7220*/  SHF.R.U32.HI R45, RZ, 0x10, R29 ;  /* 0x00000010ff2d7819 */ /* 0x001fe4000001161d */
[----:B------:R-:W-:Y:S02]  /*7230*/  PRMT R48, R39, 0x5432, R48 ;  /* 0x0000543227307816 */ /* 0x000fe40000000030 */
[----:B------:R-:W-:Y:S02]  /*7240*/  SHF.R.U64 R47, R34, 0x10, R35 ;  /* 0x00000010222f7819 */ /* 0x000fe40000001223 */
[----:B------:R-:W-:Y:S01]  /*7250*/  PRMT R45, R49, 0x5410, R45 ;  /* 0x00005410312d7816 */ /* 0x000fe2000000002d */
[----:B------:R-:W-:Y:S01]  /*7260*/  IMAD.U32 R49, R48, 0x10000, RZ ;  /* 0x0001000030317824 */ /* 0x000fe200078e00ff */
[----:B------:R-:W-:-:S02]  /*7270*/  SHF.R.U64 R44, R28, 0x10, R29 ;  /* 0x000000101c2c7819 */ /* 0x000fc4000000121d */
[----:B------:R-:W-:Y:S01]  /*7280*/  PRMT R47, R46, 0x5410, R47 ;  /* 0x000054102e2f7816 */ /* 0x000fe2000000002f */
[C---:B------:R-:W-:Y:S01]  /*7290*/  IMAD.U32 R46, R45.reuse, 0x10000, RZ ;  /* 0x000100002d2e7824 */ /* 0x040fe200078e00ff */
[----:B------:R-:W-:Y:S02]  /*72a0*/  LOP3.LUT R48, R48, 0xffff0000, RZ, 0xc0, !PT ;  /* 0xffff000030307812 */ /* 0x000fe400078ec0ff */
[----:B------:R-:W-:Y:S02]  /*72b0*/  LOP3.LUT R45, R45, 0xffff0000, RZ, 0xc0, !PT ;  /* 0xffff00002d2d7812 */ /* 0x000fe400078ec0ff */
[----:B------:R-:W-:Y:S02]  /*72c0*/  PRMT R44, R40, 0x5432, R44 ;  /* 0x00005432282c7816 */ /* 0x000fe4000000002c */
[C---:B-1----:R-:W-:Y:S01]  /*72d0*/  LOP3.LUT R29, R6.reuse, 0xffff0000, RZ, 0xc0, !PT ;  /* 0xffff0000061d7812 */ /* 0x042fe200078ec0ff */
[----:B------:R-:W-:Y:S01]  /*72e0*/  IMAD.U32 R28, R6, 0x10000, RZ ;  /* 0x00010000061c7824 */ /* 0x000fe200078e00ff */
[C---:B------:R-:W-:Y:S01]  /*72f0*/  LOP3.LUT R35, R7.reuse, 0xffff0000, RZ, 0xc0, !PT ;  /* 0xffff000007237812 */ /* 0x040fe200078ec0ff */
[----:B------:R-:W-:-:S02]  /*7300*/  IMAD.U32 R34, R7, 0x10000, RZ ;  /* 0x0001000007227824 */ /* 0x000fc400078e00ff */
[CC--:B------:R-:W-:Y:S01]  /*7310*/  FMUL.FTZ R51, R29.reuse, R49.reuse ;  /* 0x000000311d337220 */ /* 0x0c0fe20000410000 */
[----:B------:R-:W-:Y:S01]  /*7320*/  FMUL.FTZ R50, R29, R46 ;  /* 0x0000002e1d327220 */ /* 0x000fe20000410000 */
[----:B------:R-:W-:Y:S01]  /*7330*/  FMUL.FTZ R29, R35, R48 ;  /* 0x00000030231d7220 */ /* 0x000fe20000410000 */
[----:B------:R-:W-:Y:S02]  /*7340*/  IMAD.U32 R6, R4, 0x10000, RZ ;  /* 0x0001000004067824 */ /* 0x000fe400078e00ff */
[C---:B------:R-:W-:Y:S01]  /*7350*/  FFMA.FTZ R51, R28.reuse, R46, -R51 ;  /* 0x0000002e1c337223 */ /* 0x040fe20000010833 */
[----:B------:R-:W-:Y:S01]  /*7360*/  FFMA.FTZ R50, R28, R49, R50 ;  /* 0x000000311c327223 */ /* 0x000fe20000010032 */
[-C--:B------:R-:W-:Y:S01]  /*7370*/  FFMA.FTZ R49, R34, R45.reuse, -R29 ;  /* 0x0000002d22317223 */ /* 0x080fe2000001081d */
[C---:B------:R-:W-:Y:S01]  /*7380*/  IMAD.U32 R7, R5.reuse, 0x10000, RZ ;  /* 0x0001000005077824 */ /* 0x040fe200078e00ff */
[----:B------:R-:W-:Y:S01]  /*7390*/  LOP3.LUT R4, R4, 0xffff0000, RZ, 0xc0, !PT ;  /* 0xffff000004047812 */ /* 0x000fe200078ec0ff */
[C---:B------:R-:W-:Y:S01]  /*73a0*/  IMAD.U32 R29, R44.reuse, 0x10000, RZ ;  /* 0x000100002c1d7824 */ /* 0x040fe200078e00ff */
[----:B------:R-:W-:Y:S01]  /*73b0*/  LOP3.LUT R5, R5, 0xffff0000, RZ, 0xc0, !PT ;  /* 0xffff000005057812 */ /* 0x000fe200078ec0ff */
[----:B------:R-:W-:Y:S01]  /*73c0*/  FMUL.FTZ R53, R35, R45 ;  /* 0x0000002d23357220 */ /* 0x000fe20000410000 */
[C---:B------:R-:W-:Y:S01]  /*73d0*/  LOP3.LUT R28, R47.reuse, 0xffff0000, RZ, 0xc0, !PT ;  /* 0xffff00002f1c7812 */ /* 0x040fe200078ec0ff */
[----:B------:R-:W-:Y:S01]  /*73e0*/  IMAD.U32 R35, R47, 0x10000, RZ ;  /* 0x000100002f237824 */ /* 0x000fe200078e00ff */
[----:B------:R-:W-:Y:S01]  /*73f0*/  LOP3.LUT R44, R44, 0xffff0000, RZ, 0xc0, !PT ;  /* 0xffff00002c2c7812 */ /* 0x000fe200078ec0ff */
[----:B------:R-:W-:Y:S01]  /*7400*/  FFMA.FTZ R48, R34, R48, R53 ;  /* 0x0000003022307223 */ /* 0x000fe20000010035 */
[C---:B------:R-:W-:Y:S01]  /*7410*/  FMUL.FTZ R34, R4.reuse, R29 ;  /* 0x0000001d04227220 */ /* 0x040fe20000410000 */
[-C--:B------:R-:W-:Y:S01]  /*7420*/  FMUL.FTZ R45, R4, R35.reuse ;  /* 0x00000023042d7220 */ /* 0x080fe20000410000 */
[C---:B------:R-:W-:Y:S01]  /*7430*/  FMUL.FTZ R46, R5.reuse, R28 ;  /* 0x0000001c052e7220 */ /* 0x040fe20000410000 */
[-C--:B------:R-:W-:Y:S01]  /*7440*/  FMUL.FTZ R47, R5, R44.reuse ;  /* 0x0000002c052f7220 */ /* 0x080fe20000410000 */
[C---:B------:R-:W-:Y:S01]  /*7450*/  FFMA.FTZ R35, R6.reuse, R35, R34 ;  /* 0x0000002306237223 */ /* 0x040fe20000010022 */
[----:B------:R-:W-:Y:S01]  /*7460*/  FFMA.FTZ R4, R6, R29, -R45 ;  /* 0x0000001d06047223 */ /* 0x000fe2000001082d */
[C---:B------:R-:W-:Y:S01]  /*7470*/  FFMA.FTZ R5, R7.reuse, R44, -R46 ;  /* 0x0000002c07057223 */ /* 0x040fe2000001082e */
[----:B------:R-:W-:Y:S01]  /*7480*/  FFMA.FTZ R28, R7, R28, R47 ;  /* 0x0000001c071c7223 */ /* 0x000fe2000001002f */
[----:B------:R-:W-:-:S02]  /*7490*/  F2FP.BF16.F32.PACK_AB R6, R50, R51 ;  /* 0x000000333206723e */ /* 0x000fc400000010ff */
[----:B------:R-:W-:Y:S02]  /*74a0*/  F2FP.BF16.F32.PACK_AB R7, R48, R49 ;  /* 0x000000313007723e */ /* 0x000fe400000010ff */
[----:B------:R-:W-:Y:S02]  /*74b0*/  F2FP.BF16.F32.PACK_AB R4, R35, R4 ;  /* 0x000000042304723e */ /* 0x000fe400000010ff */
[----:B------:R-:W-:-:S05]  /*74c0*/  F2FP.BF16.F32.PACK_AB R5, R28, R5 ;  /* 0x000000051c05723e */ /* 0x000fca00000010ff */
[----:B------:R1:W-:Y:S02]  /*74d0*/  STS.128 [R3+0x8400], R4 ;  /* 0x0084000403007388 */ /* 0x0003e40000000c00 */
.L_x_1421:
[----:B------:R-:W-:Y:S05]  /*74e0*/  BSYNC B2 ;  /* 0x0000000000027941 */ /* 0x000fea0003800000 */
.L_x_1420:
[----:B------:R-:W-:Y:S05]  /*74f0*/  @P1 BRA `(.L_x_1419) ;  /* 0x0000000000b81947 */ /* 0x000fea0003800000 */
[----:B-1----:R-:W1:Y:S01]  /*7500*/  LDS.128 R4, [R0] ;  /* 0x0000000000047984 */ /* 0x002e620000000c00 */
[----:B------:R-:W-:Y:S02]  /*7510*/  SHF.R.U64 R24, R24, 0x10, R25 ;  /* 0x0000001018187819 */ /* 0x000fe40000001219 */
[----:B------:R-:W-:Y:S02]  /*7520*/  SHF.R.U64 R20, R20, 0x10, R21 ;  /* 0x0000001014147819 */ /* 0x000fe40000001215 */
[----:B------:R-:W-:Y:S02]  /*7530*/  SHF.R.U32.HI R25, RZ, 0x10, R25 ;  /* 0x00000010ff197819 */ /* 0x000fe40000011619 */
[----:B------:R-:W-:Y:S02]  /*7540*/  SHF.R.U32.HI R21, RZ, 0x10, R21 ;  /* 0x00000010ff157819 */ /* 0x000fe40000011615 */
[----:B------:R-:W-:Y:S02]  /*7550*/  PRMT R42, R42, 0x5410, R25 ;  /* 0x000054102a2a7816 */ /* 0x000fe40000000019 */
[----:B------:R-:W-:-:S02]  /*7560*/  PRMT R40, R40, 0x5410, R21 ;  /* 0x0000541028287816 */ /* 0x000fc40000000015 */
[----:B------:R-:W-:Y:S01]  /*7570*/  PRMT R39, R39, 0x5410, R20 ;  /* 0x0000541027277816 */ /* 0x000fe20000000014 */
[C---:B------:R-:W-:Y:S01]  /*7580*/  IMAD.U32 R28, R42.reuse, 0x10000, RZ ;  /* 0x000100002a1c7824 */ /* 0x040fe200078e00ff */
[----:B------:R-:W-:Y:S01]  /*7590*/  LOP3.LUT R42, R42, 0xffff0000, RZ, 0xc0, !PT ;  /* 0xffff00002a2a7812 */ /* 0x000fe200078ec0ff */
[C---:B------:R-:W-:Y:S01]  /*75a0*/  IMAD.U32 R29, R40.reuse, 0x10000, RZ ;  /* 0x00010000281d7824 */ /* 0x040fe200078e00ff */
[----:B------:R-:W-:Y:S02]  /*75b0*/  LOP3.LUT R40, R40, 0xffff0000, RZ, 0xc0, !PT ;  /* 0xffff000028287812 */ /* 0x000fe400078ec0ff */
[----:B------:R-:W-:Y:S02]  /*75c0*/  PRMT R43, R43, 0x5410, R24 ;  /* 0x000054102b2b7816 */ /* 0x000fe40000000018 */
[C---:B-1----:R-:W-:Y:S01]  /*75d0*/  LOP3.LUT R21, R6.reuse, 0xffff0000, RZ, 0xc0, !PT ;  /* 0xffff000006157812 */ /* 0x042fe200078ec0ff */
[----:B------:R-:W-:Y:S01]  /*75e0*/  IMAD.U32 R20, R6, 0x10000, RZ ;  /* 0x0001000006147824 */ /* 0x000fe200078e00ff */
[C---:B------:R-:W-:Y:S01]  /*75f0*/  LOP3.LUT R25, R7.reuse, 0xffff0000, RZ, 0xc0, !PT ;  /* 0xffff000007197812 */ /* 0x040fe200078ec0ff */
[----:B------:R-:W-:-:S02]  /*7600*/  IMAD.U32 R24, R7, 0x10000, RZ ;  /* 0x0001000007187824 */ /* 0x000fc400078e00ff */
[C---:B------:R-:W-:Y:S01]  /*7610*/  FMUL.FTZ R34, R21.reuse, R28 ;  /* 0x0000001c15227220 */ /* 0x040fe20000410000 */
[-C--:B------:R-:W-:Y:S01]  /*7620*/  FMUL.FTZ R35, R21, R29.reuse ;  /* 0x0000001d15237220 */ /* 0x080fe20000410000 */
[----:B------:R-:W-:Y:S01]  /*7630*/  FMUL.FTZ R21, R25, R40 ;  /* 0x0000002819157220 */ /* 0x000fe20000410000 */
[----:B------:R-:W-:Y:S02]  /*7640*/  IMAD.U32 R6, R4, 0x10000, RZ ;  /* 0x0001000004067824 */ /* 0x000fe400078e00ff */
[C---:B0-----:R-:W-:Y:S01]  /*7650*/  FFMA.FTZ R45, R20.reuse, R29, R34 ;  /* 0x0000001d142d7223 */ /* 0x041fe20000010022 */
[----:B------:R-:W-:Y:S02]  /*7660*/  IMAD.U32 R7, R5, 0x10000, RZ ;  /* 0x0001000005077824 */ /* 0x000fe400078e00ff */
[----:B------:R-:W-:Y:S01]  /*7670*/  FFMA.FTZ R44, R20, R28, -R35 ;  /* 0x0000001c142c7223 */ /* 0x000fe20000010823 */
[-C--:B------:R-:W-:Y:S01]  /*7680*/  FMUL.FTZ R29, R25, R42.reuse ;  /* 0x0000002a191d7220 */ /* 0x080fe20000410000 */
[----:B------:R-:W-:Y:S01]  /*7690*/  LOP3.LUT R4, R4, 0xffff0000, RZ, 0xc0, !PT ;  /* 0xffff000004047812 */ /* 0x000fe200078ec0ff */
[C---:B------:R-:W-:Y:S01]  /*76a0*/  FFMA.FTZ R42, R24.reuse, R42, -R21 ;  /* 0x0000002a182a7223 */ /* 0x040fe20000010815 */
[----:B------:R-:W-:Y:S01]  /*76b0*/  LOP3.LUT R5, R5, 0xffff0000, RZ, 0xc0, !PT ;  /* 0xffff000005057812 */ /* 0x000fe200078ec0ff */
[C---:B------:R-:W-:Y:S01]  /*76c0*/  IMAD.U32 R25, R39.reuse, 0x10000, RZ ;  /* 0x0001000027197824 */ /* 0x040fe200078e00ff */
[----:B------:R-:W-:Y:S01]  /*76d0*/  LOP3.LUT R28, R39, 0xffff0000, RZ, 0xc0, !PT ;  /* 0xffff0000271c7812 */ /* 0x000fe200078ec0ff */
[C---:B------:R-:W-:Y:S01]  /*76e0*/  IMAD.U32 R21, R43.reuse, 0x10000, RZ ;  /* 0x000100002b157824 */ /* 0x040fe200078e00ff */
[----:B------:R-:W-:Y:S01]  /*76f0*/  LOP3.LUT R20, R43, 0xffff0000, RZ, 0xc0, !PT ;  /* 0xffff00002b147812 */ /* 0x000fe200078ec0ff */
[----:B------:R-:W-:Y:S01]  /*7700*/  FFMA.FTZ R39, R24, R40, R29 ;  /* 0x0000002818277223 */ /* 0x000fe2000001001d */
[C---:B------:R-:W-:Y:S01]  /*7710*/  FMUL.FTZ R29, R4.reuse, R25 ;  /* 0x00000019041d7220 */ /* 0x040fe20000410000 */
[-C--:B------:R-:W-:Y:S01]  /*7720*/  FMUL.FTZ R24, R4, R21.reuse ;  /* 0x0000001504187220 */ /* 0x080fe20000410000 */
        /* <DEDUP_REMOVED lines=11> */
.L_x_1419:
[----:B------:R-:W-:Y:S05]  /*77e0*/  BSYNC B1 ;  /* 0x0000000000017941 */ /* 0x000fea0003800000 */
.L_x_1418:
[----:B-12---:R-:W-:-:S05]  /*77f0*/  VIADD R4, R17, 0x60 ;  /* 0x0000006011047836 */ /* 0x006fca0000000000 */
[----:B------:R-:W-:-:S13]  /*7800*/  ISETP.GE.AND P0, PT, R4, R14, PT ;  /* 0x0000000e0400720c */ /* 0x000fda0003f06270 */
        /* <DEDUP_REMOVED lines=8> */
[----:B------:R-:W-:Y:S02]  /*7890*/  SHF.R.U64 R21, R12, 0x10, R13 ;  /* 0x000000100c157819 */ /* 0x000fe4000000120d */
[--C-:B------:R-:W-:Y:S02]  /*78a0*/  SHF.R.U64 R12, R26, 0x10, R27.reuse ;  /* 0x000000101a0c7819 */ /* 0x100fe4000000121b */
[----:B------:R-:W-:Y:S02]  /*78b0*/  SHF.R.U32.HI R27, RZ, 0x10, R27 ;  /* 0x00000010ff1b7819 */ /* 0x000fe4000001161b */
[----:B------:R-:W-:Y:S02]  /*78c0*/  SHF.R.U32.HI R14, RZ, 0x10, R13 ;  /* 0x00000010ff0e7819 */ /* 0x000fe4000001160d */
[----:B------:R-:W-:Y:S02]  /*78d0*/  PRMT R36, R36, 0x5410, R27 ;  /* 0x0000541024247816 */ /* 0x000fe4000000001b */
[----:B------:R-:W-:-:S02]  /*78e0*/  PRMT R41, R41, 0x5410, R14 ;  /* 0x0000541029297816 */ /* 0x000fc4000000000e */
[----:B------:R-:W-:Y:S01]  /*78f0*/  PRMT R38, R38, 0x5410, R21 ;  /* 0x0000541026267816 */ /* 0x000fe20000000015 */
[C---:B------:R-:W-:Y:S01]  /*7900*/  IMAD.U32 R24, R36.reuse, 0x10000, RZ ;  /* 0x0001000024187824 */ /* 0x040fe200078e00ff */
[----:B------:R-:W-:Y:S01]  /*7910*/  PRMT R37, R37, 0x5410, R12 ;  /* 0x0000541025257816 */ /* 0x000fe2000000000c */
[C---:B------:R-:W-:Y:S01]  /*7920*/  IMAD.U32 R21, R41.reuse, 0x10000, RZ ;  /* 0x0001000029157824 */ /* 0x040fe200078e00ff */
[----:B------:R-:W-:Y:S02]  /*7930*/  LOP3.LUT R25, R36, 0xffff0000, RZ, 0xc0, !PT ;  /* 0xffff000024197812 */ /* 0x000fe400078ec0ff */
[----:B------:R-:W-:Y:S02]  /*7940*/  LOP3.LUT R41, R41, 0xffff0000, RZ, 0xc0, !PT ;  /* 0xffff000029297812 */ /* 0x000fe400078ec0ff */
[C---:B-1----:R-:W-:Y:S01]  /*7950*/  LOP3.LUT R13, R6.reuse, 0xffff0000, RZ, 0xc0, !PT ;  /* 0xffff0000060d7812 */ /* 0x042fe200078ec0ff */
[----:B------:R-:W-:Y:S01]  /*7960*/  IMAD.U32 R12, R6, 0x10000, RZ ;  /* 0x00010000060c7824 */ /* 0x000fe200078e00ff */
[C---:B------:R-:W-:Y:S01]  /*7970*/  LOP3.LUT R20, R7.reuse, 0xffff0000, RZ, 0xc0, !PT ;  /* 0xffff000007147812 */ /* 0x040fe200078ec0ff */
[----:B------:R-:W-:-:S02]  /*7980*/  IMAD.U32 R14, R7, 0x10000, RZ ;  /* 0x00010000070e7824 */ /* 0x000fc400078e00ff */
[CC--:B------:R-:W-:Y:S01]  /*7990*/  FMUL.FTZ R27, R13.reuse, R24.reuse ;  /* 0x000000180d1b7220 */ /* 0x0c0fe20000410000 */
[-C--:B------:R-:W-:Y:S01]  /*79a0*/  FMUL.FTZ R13, R13, R21.reuse ;  /* 0x000000150d0d7220 */ /* 0x080fe20000410000 */
[C---:B------:R-:W-:Y:S01]  /*79b0*/  IMAD.U32 R6, R4.reuse, 0x10000, RZ ;  /* 0x0001000004067824 */ /* 0x040fe200078e00ff */
[----:B------:R-:W-:Y:S01]  /*79c0*/  LOP3.LUT R4, R4, 0xffff0000, RZ, 0xc0, !PT ;  /* 0xffff000004047812 */ /* 0x000fe200078ec0ff */
[C---:B------:R-:W-:Y:S02]  /*79d0*/  IMAD.U32 R7, R5.reuse, 0x10000, RZ ;  /* 0x0001000005077824 */ /* 0x040fe400078e00ff */
[C---:B------:R-:W-:Y:S01]  /*79e0*/  FFMA.FTZ R29, R12.reuse, R24, R13 ;  /* 0x000000180c1d7223 */ /* 0x040fe2000001000d */
[----:B------:R-:W-:Y:S01]  /*79f0*/  FFMA.FTZ R26, R12, R21, -R27 ;  /* 0x000000150c1a7223 */ /* 0x000fe2000001081b */
[----:B------:R-:W-:Y:S01]  /*7a00*/  IMAD.U32 R13, R38, 0x10000, RZ ;  /* 0x00010000260d7824 */ /* 0x000fe200078e00ff */
[----:B------:R-:W-:Y:S01]  /*7a10*/  LOP3.LUT R5, R5, 0xffff0000, RZ, 0xc0, !PT ;  /* 0xffff000005057812 */ /* 0x000fe200078ec0ff */
[C---:B------:R-:W-:Y:S01]  /*7a20*/  FMUL.FTZ R35, R20.reuse, R25 ;  /* 0x0000001914237220 */ /* 0x040fe20000410000 */
[-C--:B------:R-:W-:Y:S01]  /*7a30*/  FMUL.FTZ R27, R20, R41.reuse ;  /* 0x00000029141b7220 */ /* 0x080fe20000410000 */
[C---:B------:R-:W-:Y:S01]  /*7a40*/  LOP3.LUT R12, R37.reuse, 0xffff0000, RZ, 0xc0, !PT ;  /* 0xffff0000250c7812 */ /* 0x040fe200078ec0ff */
[----:B------:R-:W-:Y:S01]  /*7a50*/  IMAD.U32 R21, R37, 0x10000, RZ ;  /* 0x0001000025157824 */ /* 0x000fe200078e00ff */
[----:B------:R-:W-:Y:S01]  /*7a60*/  LOP3.LUT R38, R38, 0xffff0000, RZ, 0xc0, !PT ;  /* 0xffff000026267812 */ /* 0x000fe200078ec0ff */
[C---:B------:R-:W-:Y:S01]  /*7a70*/  FFMA.FTZ R35, R14.reuse, R41, -R35 ;  /* 0x000000290e237223 */ /* 0x040fe20000010823 */
        /* <DEDUP_REMOVED lines=14> */
.L_x_1424:
[----:B------:R-:W-:Y:S05]  /*7b60*/  BSYNC B1 ;  /* 0x0000000000017941 */ /* 0x000fea0003800000 */
.L_x_1423:
[----:B------:R-:W-:Y:S05]  /*7b70*/  @P1 BRA `(.L_x_1422) ;  /* 0x0000001800501947 */ /* 0x000fea0003800000 */
[----:B-1----:R-:W1:Y:S01]  /*7b80*/  LDS.128 R4, [R0+0x3000] ;  /* 0x0030000000047984 */ /* 0x002e620000000c00 */
        /* <DEDUP_REMOVED lines=13> */
[C---:B------:R-:W-:Y:S01]  /*7c60*/  IMAD.U32 R10, R7.reuse, 0x10000, RZ ;  /* 0x00010000070a7824 */ /* 0x040fe200078e00ff */
[----:B------:R-:W-:Y:S01]  /*7c70*/  LOP3.LUT R7, R7, 0xffff0000, RZ, 0xc0, !PT ;  /* 0xffff000007077812 */ /* 0x000fe200078ec0ff */
[----:B------:R-:W-:-:S02]  /*7c80*/  IMAD.U32 R8, R6, 0x10000, RZ ;  /* 0x0001000006087824 */ /* 0x000fc400078e00ff */
[CC--:B------:R-:W-:Y:S01]  /*7c90*/  FMUL.FTZ R13, R9.reuse, R12.reuse ;  /* 0x0000000c090d7220 */ /* 0x0c0fe20000410000 */
[----:B------:R-:W-:Y:S01]  /*7ca0*/  FMUL.FTZ R9, R9, R11 ;  /* 0x0000000b09097220 */ /* 0x000fe20000410000 */
[C---:B------:R-:W-:Y:S01]  /*7cb0*/  FMUL.FTZ R21, R7.reuse, R31 ;  /* 0x0000001f07157220 */ /* 0x040fe20000410000 */
[----:B------:R-:W-:Y:S02]  /*7cc0*/  IMAD.U32 R3, R4, 0x10000, RZ ;  /* 0x0001000004037824 */ /* 0x000fe400078e00ff */
[C---:B------:R-:W-:Y:S01]  /*7cd0*/  FFMA.FTZ R13, R8.reuse, R11, -R13 ;  /* 0x0000000b080d7223 */ /* 0x040fe2000001080d */
[----:B------:R-:W-:Y:S01]  /*7ce0*/  FFMA.FTZ R14, R8, R12, R9 ;  /* 0x0000000c080e7223 */ /* 0x000fe20000010009 */
[-C--:B------:R-:W-:Y:S01]  /*7cf0*/  FMUL.FTZ R9, R7, R33.reuse ;  /* 0x0000002107097220 */ /* 0x080fe20000410000 */
[----:B------:R-:W-:Y:S01]  /*7d00*/  IMAD.U32 R6, R5, 0x10000, RZ ;  /* 0x0001000005067824 */ /* 0x000fe200078e00ff */
[----:B------:R-:W-:Y:S01]  /*7d10*/  LOP3.LUT R4, R4, 0xffff0000, RZ, 0xc0, !PT ;  /* 0xffff000004047812 */ /* 0x000fe200078ec0ff */
[----:B------:R-:W-:Y:S01]  /*7d20*/  IMAD.U32 R8, R15, 0x10000, RZ ;  /* 0x000100000f087824 */ /* 0x000fe200078e00ff */
[----:B------:R-:W-:Y:S01]  /*7d30*/  LOP3.LUT R5, R5, 0xffff0000, RZ, 0xc0, !PT ;  /* 0xffff000005057812 */ /* 0x000fe200078ec0ff */
[----:B------:R-:W-:Y:S01]  /*7d40*/  IMAD.U32 R7, R32, 0x10000, RZ ;  /* 0x0001000020077824 */ /* 0x000fe200078e00ff */
[----:B------:R-:W-:Y:S01]  /*7d50*/  LOP3.LUT R15, R15, 0xffff0000, RZ, 0xc0, !PT ;  /* 0xffff00000f0f7812 */ /* 0x000fe200078ec0ff */
[----:B------:R-:W-:Y:S01]  /*7d60*/  FFMA.FTZ R21, R10, R33, -R21 ;  /* 0x000000210a157223 */ /* 0x000fe20000010815 */
[----:B------:R-:W-:Y:S01]  /*7d70*/  LOP3.LUT R32, R32, 0xffff0000, RZ, 0xc0, !PT ;  /* 0xffff000020207812 */ /* 0x000fe200078ec0ff */
        /* <DEDUP_REMOVED lines=13> */
[----:B------:R2:W-:Y:S01]  /*7e50*/  STS.128 [R0+0x3000], R4 ;  /* 0x0030000400007388 */ /* 0x0005e20000000c00 */
[----:B------:R-:W-:Y:S05]  /*7e60*/  BRA `(.L_x_1422) ;  /* 0x0000001400947947 */ /* 0x000fea0003800000 */
.L_x_1409:
[----:B------:R-:W1:Y:S01]  /*7e70*/  S2R R0, SR_TID.X ;  /* 0x0000000000007919 */ /* 0x000e620000002100 */
[----:B------:R-:W2:Y:S01]  /*7e80*/  LDC R32, c[0x0][0x448] ;  /* 0x00011200ff207b82 */ /* 0x000ea20000000800 */
[----:B------:R-:W-:Y:S01]  /*7e90*/  ULDC.64 UR4, c[0x0][0x3f8] ;  /* 0x0000fe0000047ab9 */ /* 0x000fe20000000a00 */
[----:B------:R-:W-:Y:S01]  /*7ea0*/  ULDC.64 UR6, c[0x0][0x408] ;  /* 0x0001020000067ab9 */ /* 0x000fe20000000a00 */
[----:B------:R-:W-:Y:S01]  /*7eb0*/  IMAD.MOV.U32 R27, RZ, RZ, R29 ;  /* 0x000000ffff1b7224 */ /* 0x000fe200078e001d */
[----:B------:R-:W-:Y:S01]  /*7ec0*/  SHF.R.S32.HI R43, RZ, 0x1f, R18 ;  /* 0x0000001fff2b7819 */ /* 0x000fe20000011412 */
[----:B------:R-:W-:Y:S01]  /*7ed0*/  IMAD.MOV.U32 R4, RZ, RZ, R24 ;  /* 0x000000ffff047224 */ /* 0x000fe200078e0018 */
[----:B--2---:R-:W-:Y:S01]  /*7ee0*/  ISETP.NE.AND P0, PT, R32, 0x1, PT ;  /* 0x000000012000780c */ /* 0x004fe20003f05270 */
[----:B-1----:R-:W-:-:S05]  /*7ef0*/  VIADD R0, R0, 0xffffff80 ;  /* 0xffffff8000007836 */ /* 0x002fca0000000000 */
[----:B------:R-:W-:-:S07]  /*7f00*/  SHF.R.S32.HI R3, RZ, 0x1f, R0 ;  /* 0x0000001fff037819 */ /* 0x000fce0000011400 */
[----:B------:R-:W1:Y:S01]  /*7f10*/  @P0 LDC R5, c[0x0][0x450] ;  /* 0x00011400ff050b82 */ /* 0x000e620000000800 */
[----:B------:R-:W-:-:S04]  /*7f20*/  LEA.HI R3, R3, R0, RZ, 0x2 ;  /* 0x0000000003037211 */ /* 0x000fc800078f10ff */
[----:B------:R-:W-:-:S05]  /*7f30*/  LOP3.LUT R3, R3, 0xfffffffc, RZ, 0xc0, !PT ;  /* 0xfffffffc03037812 */ /* 0x000fca00078ec0ff */
[----:B------:R-:W-:Y:S02]  /*7f40*/  IMAD.IADD R3, R0, 0x1, -R3 ;  /* 0x0000000100037824 */ /* 0x000fe400078e0a03 */
[----:B------:R-:W2:Y:S02]  /*7f50*/  @P0 LDC R0, c[0x0][0x44c] ;  /* 0x00011300ff000b82 */ /* 0x000ea40000000800 */
[----:B------:R-:W-:-:S04]  /*7f60*/  IMAD R3, R3, 0x60, R41 ;  /* 0x0000006003037824 */ /* 0x000fc800078e0229 */
[----:B--2---:R-:W-:-:S05]  /*7f70*/  @P0 IMAD.HI.U32 R0, R3, R0, RZ ;  /* 0x0000000003000227 */ /* 0x004fca00078e00ff */
[----:B-1----:R-:W-:Y:S01]  /*7f80*/  @P0 SHF.R.U32.HI R3, RZ, R5, R0 ;  /* 0x00000005ff030219 */ /* 0x002fe20000011600 */
[----:B------:R-:W-:-:S03]  /*7f90*/  IMAD.MOV.U32 R5, RZ, RZ, R31 ;  /* 0x000000ffff057224 */ /* 0x000fc600078e001f */
[----:B------:R-:W-:Y:S01]  /*7fa0*/  SHF.R.S32.HI R0, RZ, 0x1f, R3 ;  /* 0x0000001fff007819 */ /* 0x000fe20000011403 */
[----:B------:R-:W-:-:S04]  /*7fb0*/  IMAD.WIDE.U32 R26, R3, UR4, R26 ;  /* 0x00000004031a7c25 */ /* 0x000fc8000f8e001a */
[C---:B------:R-:W-:Y:S02]  /*7fc0*/  IMAD R6, R0.reuse, UR4, RZ ;  /* 0x0000000400067c24 */ /* 0x040fe4000f8e02ff */
[----:B------:R-:W-:Y:S02]  /*7fd0*/  IMAD R0, R0, UR6, RZ ;  /* 0x0000000600007c24 */ /* 0x000fe4000f8e02ff */
[C---:B------:R-:W-:Y:S01]  /*7fe0*/  IMAD R7, R3.reuse, UR5, R6 ;  /* 0x0000000503077c24 */ /* 0x040fe2000f8e0206 */
[----:B------:R-:W-:Y:S01]  /*7ff0*/  ULDC.64 UR4, c[0x0][0x3e8] ;  /* 0x0000fa0000047ab9 */ /* 0x000fe20000000a00 */
[C---:B------:R-:W-:Y:S01]  /*8000*/  IMAD.WIDE.U32 R4, R3.reuse, UR6, R4 ;  /* 0x0000000603047c25 */ /* 0x040fe2000f8e0004 */
[----:B------:R-:W-:Y:S01]  /*8010*/  LEA R25, P0, R26, UR4, 0x1 ;  /* 0x000000041a197c11 */ /* 0x000fe2000f8008ff */
[----:B------:R-:W-:Y:S02]  /*8020*/  UMOV UR4, 0xffffffff ;  /* 0xffffffff00047882 */ /* 0x000fe40000000000 */
[----:B------:R-:W-:Y:S01]  /*8030*/  IMAD R3, R3, UR7, R0 ;  /* 0x0000000703037c24 */ /* 0x000fe2000f8e0200 */
[----:B------:R-:W-:Y:S01]  /*8040*/  ULDC.64 UR6, c[0x0][0x400] ;  /* 0x0001000000067ab9 */ /* 0x000fe20000000a00 */
[----:B------:R-:W-:Y:S01]  /*8050*/  IMAD.IADD R7, R27, 0x1, R7 ;  /* 0x000000011b077824 */ /* 0x000fe200078e0207 */
[----:B------:R-:W-:Y:S01]  /*8060*/  LEA R27, P1, R4, UR6, 0x1 ;  /* 0x00000006041b7c11 */ /* 0x000fe2000f8208ff */
[----:B------:R-:W-:-:S03]  /*8070*/  IMAD.IADD R3, R5, 0x1, R3 ;  /* 0x0000000105037824 */ /* 0x000fc600078e0203 */
[----:B------:R-:W-:Y:S02]  /*8080*/  LEA.HI.X R26, R26, UR5, R7, 0x1, P0 ;  /* 0x000000051a1a7c11 */ /* 0x000fe400080f0c07 */
[----:B------:R-:W-:Y:S01]  /*8090*/  LEA.HI.X R24, R4, UR7, R3, 0x1, P1 ;  /* 0x0000000704187c11 */ /* 0x000fe200088f0c03 */
[----:B------:R-:W-:Y:S06]  /*80a0*/  BRA.DIV UR4, `(.L_x_1425) ;  /* 0x0000018204287947 */ /* 0x000fec000b800000 */
[----:B------:R-:W2:Y:S01]  /*80b0*/  LDL R6, [R1+0x4] ;  /* 0x0000040001067983 */ /* 0x000ea20000100800 */
[----:B------:R-:W1:Y:S03]  /*80c0*/  LDC R35, c[0x0][0x3f4] ;  /* 0x0000fd00ff237b82 */ /* 0x000e660000000800 */
[----:B------:R-:W3:Y:S04]  /*80d0*/  SHFL.IDX PT, R3, R25, RZ, 0x1c1f ;  /* 0x001c1fff19037589 */ /* 0x000ee800000e0000 */
[----:B------:R-:W4:Y:S04]  /*80e0*/  SHFL.IDX PT, R0, R26, RZ, 0x1c1f ;  /* 0x001c1fff1a007589 */ /* 0x000f2800000e0000 */
[----:B0-----:R-:W0:Y:S04]  /*80f0*/  SHFL.IDX PT, R14, R27, RZ, 0x1c1f ;  /* 0x001c1fff1b0e7589 */ /* 0x001e2800000e0000 */
[----:B------:R-:W5:Y:S01]  /*8100*/  SHFL.IDX PT, R4, R24, RZ, 0x1c1f ;  /* 0x001c1fff18047589 */ /* 0x000f6200000e0000 */
[----:B-1----:R-:W-:Y:S01]  /*8110*/  ISETP.GE.AND P0, PT, R18, R35, PT ;  /* 0x000000231200720c */ /* 0x002fe20003f06270 */
[----:B--2---:R-:W-:-:S05]  /*8120*/  IMAD R32, R6, R32, RZ ;  /* 0x0000002006207224 */ /* 0x004fca00078e02ff */
[----:B------:R-:W-:-:S13]  /*8130*/  ISETP.GE.OR P1, PT, R41, R32, P0 ;  /* 0x000000202900720c */ /* 0x000fda0000726670 */
[C---:B------:R-:W-:Y:S01]  /*8140*/  @!P1 IMAD.SHL.U32 R5, R18.reuse, 0x2, RZ ;  /* 0x0000000212059824 */ /* 0x040fe200078e00ff */
[----:B------:R-:W-:-:S04]  /*8150*/  @!P1 SHF.L.U64.HI R21, R18, 0x1, R43 ;  /* 0x0000000112159819 */ /* 0x000fc8000001022b */
[----:B---3--:R-:W-:-:S05]  /*8160*/  @!P1 IADD3 R6, P2, R3, R5, RZ ;  /* 0x0000000503069210 */ /* 0x008fca0007f5e0ff */
[----:B----4-:R-:W-:-:S05]  /*8170*/  @!P1 IMAD.X R7, R0, 0x1, R21, P2 ;  /* 0x0000000100079824 */ /* 0x010fca00010e0615 */
[----:B------:R-:W2:Y:S01]  /*8180*/  @!P1 LD.E.128 R8, desc[UR38][R6.64] ;  /* 0x0000002606089980 */ /* 0x000ea2000c101d00 */
[----:B0-----:R-:W-:-:S05]  /*8190*/  @!P1 IADD3 R14, P2, R14, R5, RZ ;  /* 0x000000050e0e9210 */ /* 0x001fca0007f5e0ff */
[----:B-----5:R-:W-:-:S04]  /*81a0*/  @!P1 IMAD.X R3, R4, 0x1, R21, P2 ;  /* 0x0000000104039824 */ /* 0x020fc800010e0615 */
[----:B------:R-:W-:-:S05]  /*81b0*/  @!P1 IMAD.MOV.U32 R15, RZ, RZ, R3 ;  /* 0x000000ffff0f9224 */ /* 0x000fca00078e0003 */
[----:B------:R0:W3:Y:S01]  /*81c0*/  @!P1 LD.E.128 R4, desc[UR38][R14.64] ;  /* 0x000000260e049980 */ /* 0x0000e2000c101d00 */
[----:B------:R-:W-:Y:S02]  /*81d0*/  CS2R R36, SRZ ;  /* 0x0000000000247805 */ /* 0x000fe4000001ff00 */
[----:B------:R-:W-:Y:S02]  /*81e0*/  CS2R R38, SRZ ;  /* 0x0000000000267805 */ /* 0x000fe4000001ff00 */
[----:B------:R-:W-:Y:S01]  /*81f0*/  CS2R R20, SRZ ;  /* 0x0000000000147805 */ /* 0x000fe2000001ff00 */
[----:B------:R-:W1:Y:S01]  /*8200*/  SHFL.IDX PT, R24, R24, 0x1, 0x1c1f ;  /* 0x003c1f0018187f89 */ /* 0x000e6200000e0000 */
[----:B------:R-:W-:-:S03]  /*8210*/  CS2R R28, SRZ ;  /* 0x00000000001c7805 */ /* 0x000fc6000001ff00 */
[----:B0-----:R0:W4:Y:S01]  /*8220*/  SHFL.IDX PT, R14, R27, 0x1, 0x1c1f ;  /* 0x003c1f001b0e7f89 */ /* 0x00112200000e0000 */
[----:B--2---:R-:W-:Y:S02]  /*8230*/  @!P1 IMAD.MOV.U32 R36, RZ, RZ, R8 ;  /* 0x000000ffff249224 */ /* 0x004fe400078e0008 */
[----:B------:R-:W-:Y:S02]  /*8240*/  @!P1 IMAD.MOV.U32 R37, RZ, RZ, R9 ;  /* 0x000000ffff259224 */ /* 0x000fe400078e0009 */
[----:B------:R-:W-:Y:S02]  /*8250*/  IMAD.MOV.U32 R0, RZ, RZ, R36 ;  /* 0x000000ffff007224 */ /* 0x000fe400078e0024 */
[----:B------:R-:W-:Y:S02]  /*8260*/  IMAD.MOV.U32 R3, RZ, RZ, R37 ;  /* 0x000000ffff037224 */ /* 0x000fe400078e0025 */
[----:B------:R-:W-:Y:S01]  /*8270*/  @!P1 IMAD.MOV.U32 R38, RZ, RZ, R10 ;  /* 0x000000ffff269224 */ /* 0x000fe200078e000a */
[----:B------:R-:W-:Y:S01]  /*8280*/  PRMT R48, R0, 0x7610, R48 ;  /* 0x0000761000307816 */ /* 0x000fe20000000030 */
[----:B------:R-:W-:Y:S01]  /*8290*/  @!P1 IMAD.MOV.U32 R39, RZ, RZ, R11 ;  /* 0x000000ffff279224 */ /* 0x000fe200078e000b */
[----:B------:R-:W-:Y:S01]  /*82a0*/  PRMT R34, R34, 0x5410, R3 ;  /* 0x0000541022227816 */ /* 0x000fe20000000003 */
[----:B------:R0:W2:Y:S01]  /*82b0*/  SHFL.IDX PT, R0, R26, 0x1, 0x1c1f ;  /* 0x003c1f001a007f89 */ /* 0x0000a200000e0000 */
[----:B------:R-:W-:-:S02]  /*82c0*/  IMAD.MOV.U32 R8, RZ, RZ, R38 ;  /* 0x000000ffff087224 */ /* 0x000fc400078e0026 */
[----:B---3--:R-:W-:Y:S01]  /*82d0*/  @!P1 IMAD.MOV.U32 R20, RZ, RZ, R4 ;  /* 0x000000ffff149224 */ /* 0x008fe200078e0004 */
[----:B------:R0:W3:Y:S01]  /*82e0*/  SHFL.IDX PT, R3, R25, 0x1, 0x1c1f ;  /* 0x003c1f0019037f89 */ /* 0x0000e200000e0000 */
[----:B------:R-:W-:Y:S01]  /*82f0*/  @!P1 IMAD.MOV.U32 R21, RZ, RZ, R5 ;  /* 0x000000ffff159224 */ /* 0x000fe200078e0005 */
[----:B------:R-:W-:Y:S01]  /*8300*/  PRMT R31, R8, 0x7610, R31 ;  /* 0x00007610081f7816 */ /* 0x000fe2000000001f */
[----:B------:R-:W-:Y:S02]  /*8310*/  @!P1 IMAD.MOV.U32 R28, RZ, RZ, R6 ;  /* 0x000000ffff1c9224 */ /* 0x000fe400078e0006 */
[----:B------:R-:W-:Y:S02]  /*8320*/  @!P1 IMAD.MOV.U32 R29, RZ, RZ, R7 ;  /* 0x000000ffff1d9224 */ /* 0x000fe400078e0007 */
[----:B------:R-:W-:Y:S02]  /*8330*/  IMAD.MOV.U32 R4, RZ, RZ, R20 ;  /* 0x000000ffff047224 */ /* 0x000fe400078e0014 */
[----:B------:R-:W-:-:S02]  /*8340*/  IMAD.MOV.U32 R5, RZ, RZ, R21 ;  /* 0x000000ffff057224 */ /* 0x000fc400078e0015 */
[----:B------:R-:W-:Y:S01]  /*8350*/  IMAD.MOV.U32 R9, RZ, RZ, R39 ;  /* 0x000000ffff097224 */ /* 0x000fe200078e0027 */
[----:B------:R-:W-:Y:S01]  /*8360*/  PRMT R50, R4, 0x7610, R50 ;  /* 0x0000761004327816 */ /* 0x000fe20000000032 */
[----:B------:R-:W-:Y:S01]  /*8370*/  IMAD.MOV.U32 R6, RZ, RZ, R28 ;  /* 0x000000ffff067224 */ /* 0x000fe200078e001c */
[----:B------:R-:W-:Y:S01]  /*8380*/  PRMT R54, R5, 0x7610, R54 ;  /* 0x0000761005367816 */ /* 0x000fe20000000036 */
[----:B------:R-:W-:Y:S01]  /*8390*/  IMAD.MOV.U32 R7, RZ, RZ, R29 ;  /* 0x000000ffff077224 */ /* 0x000fe200078e001d */
[----:B------:R-:W-:Y:S02]  /*83a0*/  PRMT R34, R9, 0x7610, R34 ;  /* 0x0000761009227816 */ /* 0x000fe40000000022 */
[----:B------:R-:W-:Y:S02]  /*83b0*/  CS2R R4, SRZ ;  /* 0x0000000000047805 */ /* 0x000fe4000001ff00 */
[----:B------:R-:W-:Y:S02]  /*83c0*/  PRMT R31, R31, 0x5410, R6 ;  /* 0x000054101f1f7816 */ /* 0x000fe40000000006 */
[----:B012-4-:R-:W-:-:S07]  /*83d0*/  PRMT R55, R7, 0x7610, R55 ;  /* 0x0000761007377816 */ /* 0x017fce0000000037 */
.L_x_1701:
[----:B------:R-:W2:Y:S01]  /*83e0*/  LDL R7, [R1+0x58] ;  /* 0x0000580001077983 */ /* 0x000ea20000100800 */
[----:B------:R-:W-:Y:S01]  /*83f0*/  VIADD R41, R41, 0x60 ;  /* 0x0000006029297836 */ /* 0x000fe20000000000 */
[----:B------:R-:W-:Y:S01]  /*8400*/  BSSY B1, `(.L_x_1426) ;  /* 0x0000016000017945 */ /* 0x000fe20003800000 */
[----:B------:R-:W-:Y:S02]  /*8410*/  CS2R R8, SRZ ;  /* 0x0000000000087805 */ /* 0x000fe4000001ff00 */
[----:B------:R-:W-:Y:S02]  /*8420*/  CS2R R10, SRZ ;  /* 0x00000000000a7805 */ /* 0x000fe4000001ff00 */
[----:B------:R-:W-:Y:S02]  /*8430*/  ISETP.GE.AND P1, PT, R41, R32, PT ;  /* 0x000000202900720c */ /* 0x000fe40003f26270 */
[----:B--2---:R-:W-:-:S04]  /*8440*/  LEA.HI R6, R7, R7, RZ, 0x1 ;  /* 0x0000000707067211 */ /* 0x004fc800078f08ff */
[----:B------:R-:W-:-:S05]  /*8450*/  LOP3.LUT R6, R6, 0xfffffffe, RZ, 0xc0, !PT ;  /* 0xfffffffe06067812 */ /* 0x000fca00078ec0ff */
[----:B------:R-:W-:Y:S01]  /*8460*/  IMAD.IADD R13, R7, 0x1, -R6 ;  /* 0x00000001070d7824 */ /* 0x000fe200078e0a06 */
[----:B------:R-:W-:-:S04]  /*8470*/  CS2R R6, SRZ ;  /* 0x0000000000067805 */ /* 0x000fc8000001ff00 */
[----:B------:R-:W-:Y:S01]  /*8480*/  SHF.L.U32 R13, R13, 0x1f, RZ ;  /* 0x0000001f0d0d7819 */ /* 0x000fe200000006ff */
[----:B------:R-:W-:Y:S06]  /*8490*/  @P1 BRA `(.L_x_1427) ;  /* 0x0000000000301947 */ /* 0x000fec0003800000 */
[----:B------:R-:W-:Y:S02]  /*84a0*/  CS2R R6, SRZ ;  /* 0x0000000000067805 */ /* 0x000fe4000001ff00 */
[----:B------:R-:W-:Y:S02]  /*84b0*/  CS2R R8, SRZ ;  /* 0x0000000000087805 */ /* 0x000fe4000001ff00 */
[----:B------:R-:W-:Y:S01]  /*84c0*/  CS2R R10, SRZ ;  /* 0x00000000000a7805 */ /* 0x000fe2000001ff00 */
[----:B------:R-:W-:Y:S06]  /*84d0*/  @P0 BRA `(.L_x_1427) ;  /* 0x0000000000200947 */ /* 0x000fec0003800000 */
[C---:B------:R-:W-:Y:S01]  /*84e0*/  IMAD.SHL.U32 R4, R18.reuse, 0x2, RZ ;  /* 0x0000000212047824 */ /* 0x040fe200078e00ff */
[----:B------:R-:W-:-:S04]  /*84f0*/  SHF.L.U64.HI R5, R18, 0x1, R43 ;  /* 0x0000000112057819 */ /* 0x000fc8000001022b */
[-C--:B---3--:R-:W-:Y:S02]  /*8500*/  IADD3 R8, P1, R3, R4.reuse, RZ ;  /* 0x0000000403087210 */ /* 0x088fe40007f3e0ff */
[----:B------:R-:W-:-:S03]  /*8510*/  IADD3 R4, P2, R14, R4, RZ ;  /* 0x000000040e047210 */ /* 0x000fc60007f5e0ff */
[--C-:B------:R-:W-:Y:S02]  /*8520*/  IMAD.X R9, R0, 0x1, R5.reuse, P1 ;  /* 0x0000000100097824 */ /* 0x100fe400008e0605 */
[----:B------:R-:W-:-:S04]  /*8530*/  IMAD.X R5, R24, 0x1, R5, P2 ;  /* 0x0000000118057824 */ /* 0x000fc800010e0605 */
[----:B------:R-:W5:Y:S04]  /*8540*/  LD.E.128 R8, desc[UR38][R8.64] ;  /* 0x0000002608087980 */ /* 0x000f68000c101d00 */
[----:B------:R-:W5:Y:S02]  /*8550*/  LD.E.128 R4, desc[UR38][R4.64] ;  /* 0x0000002604047980 */ /* 0x000f64000c101d00 */
.L_x_1427:
[----:B------:R-:W-:Y:S05]  /*8560*/  BSYNC B1 ;  /* 0x0000000000017941 */ /* 0x000fea0003800000 */
.L_x_1426:
[----:B------:R-:W0:Y:S01]  /*8570*/  SYNCS.PHASECHK.TRANS64.TRYWAIT P1, [R2+URZ+0x16800], R13 ;  /* 0x0168000d020075a7 */ /* 0x000e22000802017f */
[----:B------:R-:W-:Y:S01]  /*8580*/  IMAD R32, R33, -0xc0, R32 ;  /* 0xffffff4021207824 */ /* 0x000fe200078e0220 */
[----:B------:R-:W-:Y:S01]  /*8590*/  BSSY B1, `(.L_x_1428) ;  /* 0x0000014000017945 */ /* 0x000fe20003800000 */
[----:B-----5:R-:W-:Y:S02]  /*85a0*/  IMAD.MOV.U32 R0, RZ, RZ, R4 ;  /* 0x000000ffff007224 */ /* 0x020fe400078e0004 */
[----:B---3--:R-:W-:Y:S01]  /*85b0*/  IMAD.MOV.U32 R3, RZ, RZ, R5 ;  /* 0x000000ffff037224 */ /* 0x008fe200078e0005 */
[----:B------:R-:W-:Y:S01]  /*85c0*/  VIMNMX R32, R32, 0xc0, PT ;  /* 0x000000c020207848 */ /* 0x000fe20003fe0100 */
[C---:B------:R-:W-:Y:S01]  /*85d0*/  VIADD R12, R17.reuse, 0x60 ;  /* 0x00000060110c7836 */ /* 0x040fe20000000000 */
[----:B------:R-:W-:Y:S01]  /*85e0*/  PRMT R43, R0, 0x7610, R43 ;  /* 0x00007610002b7816 */ /* 0x000fe2000000002b */
[----:B------:R-:W-:Y:S01]  /*85f0*/  IMAD.MOV.U32 R0, RZ, RZ, R6 ;  /* 0x000000ffff007224 */ /* 0x000fe200078e0006 */
[-C--:B------:R-:W-:Y:S01]  /*8600*/  ISETP.GE.OR P2, PT, R17, R32.reuse, P0 ;  /* 0x000000201100720c */ /* 0x080fe20000746670 */
[----:B------:R-:W-:Y:S01]  /*8610*/  IMAD.MOV.U32 R14, RZ, RZ, R9 ;  /* 0x000000ffff0e7224 */ /* 0x000fe200078e0009 */
[----:B------:R-:W-:Y:S01]  /*8620*/  PRMT R42, R3, 0x7610, R42 ;  /* 0x00007610032a7816 */ /* 0x000fe2000000002a */
[----:B------:R-:W-:Y:S01]  /*8630*/  IMAD.MOV.U32 R3, RZ, RZ, R7 ;  /* 0x000000ffff037224 */ /* 0x000fe200078e0007 */
[----:B------:R-:W-:Y:S01]  /*8640*/  ISETP.GE.OR P0, PT, R12, R32, P0 ;  /* 0x000000200c00720c */ /* 0x000fe20000706670 */
[----:B------:R-:W-:Y:S01]  /*8650*/  IMAD.MOV.U32 R12, RZ, RZ, R8 ;  /* 0x000000ffff0c7224 */ /* 0x000fe200078e0008 */
[----:B------:R-:W-:Y:S01]  /*8660*/  PRMT R41, R0, 0x7610, R41 ;  /* 0x0000761000297816 */ /* 0x000fe20000000029 */
[----:B------:R-:W-:Y:S01]  /*8670*/  IMAD.MOV.U32 R0, RZ, RZ, R10 ;  /* 0x000000ffff007224 */ /* 0x000fe200078e000a */
[----:B------:R-:W-:Y:S01]  /*8680*/  PRMT R40, R3, 0x7610, R40 ;  /* 0x0000761003287816 */ /* 0x000fe20000000028 */
[----:B------:R-:W-:Y:S01]  /*8690*/  IMAD.MOV.U32 R3, RZ, RZ, R11 ;  /* 0x000000ffff037224 */ /* 0x000fe200078e000b */
[----:B------:R-:W-:-:S02]  /*86a0*/  PRMT R45, R12, 0x7610, R45 ;  /* 0x000076100c2d7816 */ /* 0x000fc4000000002d */
[----:B------:R-:W-:Y:S01]  /*86b0*/  PRMT R44, R14, 0x7610, R44 ;  /* 0x000076100e2c7816 */ /* 0x000fe2000000002c */
[----:B0-----:R-:W-:Y:S06]  /*86c0*/  @!P1 BRA `(.L_x_1429) ;  /* 0x0000018000149947 */ /* 0x001fec0003800000 */
.L_x_1702:
[----:B------:R-:W-:Y:S05]  /*86d0*/  BSYNC B1 ;  /* 0x0000000000017941 */ /* 0x000fea0003800000 */
.L_x_1428:
[----:B------:R-:W-:Y:S04]  /*86e0*/  BSSY B1, `(.L_x_1430) ;  /* 0x0000070000017945 */ /* 0x000fe80003800000 */
[----:B------:R-:W-:Y:S05]  /*86f0*/  @P2 BRA `(.L_x_1431) ;  /* 0x0000000400b82947 */ /* 0x000fea0003800000 */
[----:B------:R-:W2:Y:S01]  /*8700*/  LDL R12, [R1+0x48] ;  /* 0x00004800010c7983 */ /* 0x000ea20000100800 */
[----:B0-----:R-:W-:Y:S01]  /*8710*/  IMAD.IADD R13, R18, 0x1, R35 ;  /* 0x00000001120d7824 */ /* 0x001fe200078e0223 */
[----:B------:R-:W-:Y:S01]  /*8720*/  SHF.R.U64 R49, R20, 0x10, R21 ;  /* 0x0000001014317819 */ /* 0x000fe20000001215 */
[----:B------:R-:W0:Y:S01]  /*8730*/  S2R R14, SR_TID.X ;  /* 0x00000000000e7919 */ /* 0x000e220000002100 */
[----:B------:R-:W-:Y:S02]  /*8740*/  SHF.R.U64 R47, R36, 0x10, R37 ;  /* 0x00000010242f7819 */ /* 0x000fe40000001225 */
[----:B------:R-:W-:Y:S02]  /*8750*/  SHF.R.U64 R36, R38, 0x10, R39 ;  /* 0x0000001026247819 */ /* 0x000fe40000001227 */
[----:B------:R-:W-:Y:S02]  /*8760*/  SHF.R.U64 R52, R28, 0x10, R29 ;  /* 0x000000101c347819 */ /* 0x000fe4000000121d */
[----:B------:R-:W-:-:S02]  /*8770*/  PRMT R49, R50, 0x5410, R49 ;  /* 0x0000541032317816 */ /* 0x000fc40000000031 */
[----:B------:R-:W-:Y:S02]  /*8780*/  SHF.R.U32.HI R39, RZ, 0x10, R39 ;  /* 0x00000010ff277819 */ /* 0x000fe40000011627 */
[----:B------:R-:W-:Y:S01]  /*8790*/  PRMT R38, R48, 0x5410, R47 ;  /* 0x0000541030267816 */ /* 0x000fe2000000002f */
[----:B------:R-:W-:Y:S01]  /*87a0*/  IMAD.U32 R50, R49, 0x10000, RZ ;  /* 0x0001000031327824 */ /* 0x000fe200078e00ff */
[----:B------:R-:W-:Y:S02]  /*87b0*/  SHF.R.U32.HI R53, RZ, 0x10, R29 ;  /* 0x00000010ff357819 */ /* 0x000fe4000001161d */
[C---:B------:R-:W-:Y:S02]  /*87c0*/  PRMT R47, R31.reuse, 0x5410, R36 ;  /* 0x000054101f2f7816 */ /* 0x040fe40000000024 */
[----:B------:R-:W-:Y:S02]  /*87d0*/  PRMT R52, R31, 0x5432, R52 ;  /* 0x000054321f347816 */ /* 0x000fe40000000034 */
[----:B------:R-:W-:Y:S01]  /*87e0*/  PRMT R48, R34, 0x5410, R39 ;  /* 0x0000541022307816 */ /* 0x000fe20000000027 */
[----:B------:R-:W-:Y:S01]  /*87f0*/  IMAD.U32 R39, R38, 0x10000, RZ ;  /* 0x0001000026277824 */ /* 0x000fe200078e00ff */
[----:B------:R-:W-:-:S02]  /*8800*/  SHF.R.U32.HI R46, RZ, 0x10, R37 ;  /* 0x00000010ff2e7819 */ /* 0x000fc40000011625 */
[----:B------:R-:W-:Y:S02]  /*8810*/  SHF.R.U32.HI R51, RZ, 0x10, R21 ;  /* 0x00000010ff337819 */ /* 0x000fe40000011615 */
[----:B------:R-:W-:Y:S02]  /*8820*/  PRMT R53, R55, 0x5410, R53 ;  /* 0x0000541037357816 */ /* 0x000fe40000000035 */
[----:B------:R-:W-:Y:S02]  /*8830*/  LOP3.LUT R49, R49, 0xffff0000, RZ, 0xc0, !PT ;  /* 0xffff000031317812 */ /* 0x000fe400078ec0ff */
[----:B------:R-:W-:Y:S02]  /*8840*/  PRMT R46, R34, 0x5432, R46 ;  /* 0x00005432222e7816 */ /* 0x000fe4000000002e */
[----:B------:R-:W-:Y:S01]  /*8850*/  PRMT R51, R54, 0x5410, R51 ;  /* 0x0000541036337816 */ /* 0x000fe20000000033 */
[----:B0-----:R-:W-:-:S05]  /*8860*/  VIADD R25, R14, 0xffffff80 ;  /* 0xffffff800e197836 */ /* 0x001fca0000000000 */
[----:B------:R-:W-:-:S04]  /*8870*/  SHF.R.S32.HI R24, RZ, 0x1f, R25 ;  /* 0x0000001fff187819 */ /* 0x000fc80000011419 */
[----:B------:R-:W-:-:S04]  /*8880*/  LEA.HI R24, R24, R25, RZ, 0x5 ;  /* 0x0000001918187211 */ /* 0x000fc800078f28ff */
        /* <DEDUP_REMOVED lines=12> */
[----:B------:R-:W0:Y:S04]  /*8950*/  LDS.128 R12, [R32+0x8400] ;  /* 0x00840000200c7984 */ /* 0x000e280000000c00 */
[----:B------:R-:W1:Y:S01]  /*8960*/  LDS.128 R24, [R33+0x8400] ;  /* 0x0084000021187984 */ /* 0x000e620000000c00 */
[C---:B0-----:R-:W-:Y:S01]  /*8970*/  IMAD.U32 R20, R12.reuse, 0x10000, RZ ;  /* 0x000100000c147824 */ /* 0x041fe200078e00ff */
[----:B------:R-:W-:Y:S01]  /*8980*/  LOP3.LUT R12, R12, 0xffff0000, RZ, 0xc0, !PT ;  /* 0xffff00000c0c7812 */ /* 0x000fe200078ec0ff */
[C---:B------:R-:W-:Y:S01]  /*8990*/  IMAD.U32 R21, R13.reuse, 0x10000, RZ ;  /* 0x000100000d157824 */ /* 0x040fe200078e00ff */
[----:B------:R-:W-:Y:S01]  /*89a0*/  LOP3.LUT R13, R13, 0xffff0000, RZ, 0xc0, !PT ;  /* 0xffff00000d0d7812 */ /* 0x000fe200078ec0ff */
[C---:B-1----:R-:W-:Y:S01]  /*89b0*/  IMAD.U32 R31, R24.reuse, 0x10000, RZ ;  /* 0x00010000181f7824 */ /* 0x042fe200078e00ff */
[----:B------:R-:W-:Y:S01]  /*89c0*/  LOP3.LUT R24, R24, 0xffff0000, RZ, 0xc0, !PT ;  /* 0xffff000018187812 */ /* 0x000fe200078ec0ff */
[C---:B------:R-:W-:Y:S01]  /*89d0*/  IMAD.U32 R34, R25.reuse, 0x10000, RZ ;  /* 0x0001000019227824 */ /* 0x040fe200078e00ff */
[----:B------:R-:W-:Y:S01]  /*89e0*/  LOP3.LUT R25, R25, 0xffff0000, RZ, 0xc0, !PT ;  /* 0xffff000019197812 */ /* 0x000fe200078ec0ff */
[C---:B------:R-:W-:Y:S01]  /*89f0*/  FMUL.FTZ R55, R31.reuse, R50 ;  /* 0x000000321f377220 */ /* 0x040fe20000410000 */
[----:B------:R-:W-:Y:S01]  /*8a00*/  FMUL.FTZ R57, R31, R39 ;  /* 0x000000271f397220 */ /* 0x000fe20000410000 */
[----:B------:R-:W-:Y:S01]  /*8a10*/  LOP3.LUT R31, R38, 0xffff0000, RZ, 0xc0, !PT ;  /* 0xffff0000261f7812 */ /* 0x000fe200078ec0ff */
[----:B------:R-:W-:-:S02]  /*8a20*/  IMAD.U32 R38, R51, 0x10000, RZ ;  /* 0x0001000033267824 */ /* 0x000fc400078e00ff */
[----:B------:R-:W-:Y:S01]  /*8a30*/  FFMA.FTZ R55, R20, R39, -R55 ;  /* 0x0000002714377223 */ /* 0x000fe20000010837 */
[----:B------:R-:W-:Y:S01]  /*8a40*/  FMUL.FTZ R39, R24, R49 ;  /* 0x0000003118277220 */ /* 0x000fe20000410000 */
[----:B------:R-:W-:Y:S01]  /*8a50*/  FFMA.FTZ R57, R20, R50, R57 ;  /* 0x0000003214397223 */ /* 0x000fe20000010039 */
[----:B------:R-:W-:Y:S02]  /*8a60*/  IMAD.U32 R20, R46, 0x10000, RZ ;  /* 0x000100002e147824 */ /* 0x000fe400078e00ff */
[-C--:B------:R-:W-:Y:S01]  /*8a70*/  FMUL.FTZ R59, R24, R31.reuse ;  /* 0x0000001f183b7220 */ /* 0x080fe20000410000 */
[----:B------:R-:W-:Y:S01]  /*8a80*/  FFMA.FTZ R50, R12, R31, -R39 ;  /* 0x0000001f0c327223 */ /* 0x000fe20000010827 */
[C---:B------:R-:W-:Y:S01]  /*8a90*/  FMUL.FTZ R54, R34.reuse, R38 ;  /* 0x0000002622367220 */ /* 0x040fe20000410000 */
[----:B------:R-:W-:Y:S01]  /*8aa0*/  FMUL.FTZ R31, R34, R20 ;  /* 0x00000014221f7220 */ /* 0x000fe20000410000 */
[----:B------:R-:W-:Y:S01]  /*8ab0*/  LOP3.LUT R24, R51, 0xffff0000, RZ, 0xc0, !PT ;  /* 0xffff000033187812 */ /* 0x000fe200078ec0ff */
[----:B------:R-:W-:Y:S01]  /*8ac0*/  IMAD.U32 R36, R26, 0x10000, RZ ;  /* 0x000100001a247824 */ /* 0x000fe200078e00ff */
[----:B------:R-:W-:Y:S01]  /*8ad0*/  LOP3.LUT R46, R46, 0xffff0000, RZ, 0xc0, !PT ;  /* 0xffff00002e2e7812 */ /* 0x000fe200078ec0ff */
[C---:B------:R-:W-:Y:S01]  /*8ae0*/  FFMA.FTZ R38, R21.reuse, R38, R31 ;  /* 0x0000002615267223 */ /* 0x040fe2000001001f */
[----:B------:R-:W-:Y:S01]  /*8af0*/  FFMA.FTZ R34, R12, R49, R59 ;  /* 0x000000310c227223 */ /* 0x000fe2000001003b */
[----:B------:R-:W-:Y:S01]  /*8b00*/  FFMA.FTZ R54, R21, R20, -R54 ;  /* 0x0000001415367223 */ /* 0x000fe20000010836 */
[----:B------:R-:W-:-:S02]  /*8b10*/  IMAD.U32 R31, R52, 0x10000, RZ ;  /* 0x00010000341f7824 */ /* 0x000fc400078e00ff */
[----:B------:R-:W-:Y:S01]  /*8b20*/  FMUL.FTZ R12, R25, R24 ;  /* 0x00000018190c7220 */ /* 0x000fe20000410000 */
[----:B------:R-:W-:Y:S02]  /*8b30*/  IMAD.U32 R21, R47, 0x10000, RZ ;  /* 0x000100002f157824 */ /* 0x000fe400078e00ff */
[-C--:B------:R-:W-:Y:S01]  /*8b40*/  FMUL.FTZ R56, R25, R46.reuse ;  /* 0x0000002e19387220 */ /* 0x080fe20000410000 */
[----:B------:R-:W-:Y:S02]  /*8b50*/  IMAD.U32 R37, R27, 0x10000, RZ ;  /* 0x000100001b257824 */ /* 0x000fe400078e00ff */
[----:B------:R-:W-:Y:S01]  /*8b60*/  FMUL.FTZ R49, R36, R31 ;  /* 0x0000001f24317220 */ /* 0x000fe20000410000 */
[----:B------:R-:W-:Y:S02]  /*8b70*/  IMAD.U32 R20, R53, 0x10000, RZ ;  /* 0x0001000035147824 */ /* 0x000fe400078e00ff */
[----:B------:R-:W-:Y:S01]  /*8b80*/  FFMA.FTZ R25, R13, R46, -R12 ;  /* 0x0000002e0d197223 */ /* 0x000fe2000001080c */
[----:B------:R-:W-:-:S02]  /*8b90*/  IMAD.U32 R28, R14, 0x10000, RZ ;  /* 0x000100000e1c7824 */ /* 0x000fc400078e00ff */
[-C--:B------:R-:W-:Y:S01]  /*8ba0*/  FMUL.FTZ R36, R36, R21.reuse ;  /* 0x0000001524247220 */ /* 0x080fe20000410000 */
[----:B------:R-:W-:Y:S01]  /*8bb0*/  FFMA.FTZ R39, R13, R24, R56 ;  /* 0x000000180d277223 */ /* 0x000fe20000010038 */
[----:B------:R-:W-:Y:S02]  /*8bc0*/  IMAD.U32 R29, R15, 0x10000, RZ ;  /* 0x000100000f1d7824 */ /* 0x000fe400078e00ff */
[C---:B------:R-:W-:Y:S01]  /*8bd0*/  FMUL.FTZ R24, R37.reuse, R20 ;  /* 0x0000001425187220 */ /* 0x040fe20000410000 */
[----:B------:R-:W-:Y:S02]  /*8be0*/  IMAD.U32 R12, R48, 0x10000, RZ ;  /* 0x00010000300c7824 */ /* 0x000fe400078e00ff */
[C---:B------:R-:W-:Y:S01]  /*8bf0*/  FFMA.FTZ R49, R28.reuse, R21, -R49 ;  /* 0x000000151c317223 */ /* 0x040fe20000010831 */
[----:B------:R-:W-:Y:S01]  /*8c00*/  FFMA.FTZ R36, R28, R31, R36 ;  /* 0x0000001f1c247223 */ /* 0x000fe20000010024 */
[----:B------:R-:W-:Y:S01]  /*8c10*/  LOP3.LUT R26, R26, 0xffff0000, RZ, 0xc0, !PT ;  /* 0xffff00001a1a7812 */ /* 0x000fe200078ec0ff */
[-C--:B------:R-:W-:Y:S01]  /*8c20*/  FMUL.FTZ R46, R37, R12.reuse ;  /* 0x0000000c252e7220 */ /* 0x080fe20000410000 */
[----:B------:R-:W-:Y:S01]  /*8c30*/  FFMA.FTZ R28, R29, R12, -R24 ;  /* 0x0000000c1d1c7223 */ /* 0x000fe20000010818 */
[----:B------:R-:W-:-:S02]  /*8c40*/  LOP3.LUT R27, R27, 0xffff0000, RZ, 0xc0, !PT ;  /* 0xffff00001b1b7812 */ /* 0x000fc400078ec0ff */
[----:B------:R-:W-:Y:S01]  /*8c50*/  LOP3.LUT R13, R52, 0xffff0000, RZ, 0xc0, !PT ;  /* 0xffff0000340d7812 */ /* 0x000fe200078ec0ff */
[----:B------:R-:W-:Y:S01]  /*8c60*/  FFMA.FTZ R46, R29, R20, R46 ;  /* 0x000000141d2e7223 */ /* 0x000fe2000001002e */
[----:B------:R-:W-:Y:S02]  /*8c70*/  LOP3.LUT R12, R53, 0xffff0000, RZ, 0xc0, !PT ;  /* 0xffff0000350c7812 */ /* 0x000fe400078ec0ff */
[----:B------:R-:W-:Y:S01]  /*8c80*/  LOP3.LUT R47, R47, 0xffff0000, RZ, 0xc0, !PT ;  /* 0xffff00002f2f7812 */ /* 0x000fe200078ec0ff */
[----:B------:R-:W-:Y:S01]  /*8c90*/  FMUL.FTZ R21, R26, R13 ;  /* 0x0000000d1a157220 */ /* 0x000fe20000410000 */
[----:B------:R-:W-:Y:S01]  /*8ca0*/  LOP3.LUT R48, R48, 0xffff0000, RZ, 0xc0, !PT ;  /* 0xffff000030307812 */ /* 0x000fe200078ec0ff */
[----:B------:R-:W-:Y:S01]  /*8cb0*/  FMUL.FTZ R24, R27, R12 ;  /* 0x0000000c1b187220 */ /* 0x000fe20000410000 */
[----:B------:R-:W-:Y:S01]  /*8cc0*/  LOP3.LUT R14, R14, 0xffff0000, RZ, 0xc0, !PT ;  /* 0xffff00000e0e7812 */ /* 0x000fe200078ec0ff */
[----:B------:R-:W-:Y:S01]  /*8cd0*/  FMUL.FTZ R26, R26, R47 ;  /* 0x0000002f1a1a7220 */ /* 0x000fe20000410000 */
[----:B------:R-:W-:Y:S01]  /*8ce0*/  LOP3.LUT R15, R15, 0xffff0000, RZ, 0xc0, !PT ;  /* 0xffff00000f0f7812 */ /* 0x000fe200078ec0ff */
[----:B------:R-:W-:-:S02]  /*8cf0*/  FMUL.FTZ R29, R27, R48 ;  /* 0x000000301b1d7220 */ /* 0x000fc40000410000 */
[C---:B------:R-:W-:Y:S01]  /*8d00*/  FFMA.FTZ R20, R14.reuse, R47, -R21 ;  /* 0x0000002f0e147223 */ /* 0x040fe20000010815 */
[----:B------:R-:W-:Y:S01]  /*8d10*/  FFMA.FTZ R21, R14, R13, R26 ;  /* 0x0000000d0e157223 */ /* 0x000fe2000001001a */
[C---:B------:R-:W-:Y:S01]  /*8d20*/  FFMA.FTZ R27, R15.reuse, R48, -R24 ;  /* 0x000000300f1b7223 */ /* 0x040fe20000010818 */
[----:B------:R-:W-:Y:S01]  /*8d30*/  FFMA.FTZ R29, R15, R12, R29 ;  /* 0x0000000c0f1d7223 */ /* 0x000fe2000001001d */
[----:B------:R-:W-:Y:S02]  /*8d40*/  F2FP.BF16.F32.PACK_AB R12, R50, R55 ;  /* 0x00000037320c723e */ /* 0x000fe400000010ff */
[----:B------:R-:W-:Y:S02]  /*8d50*/  F2FP.BF16.F32.PACK_AB R13, R25, R54 ;  /* 0x00000036190d723e */ /* 0x000fe400000010ff */
[----:B------:R-:W-:Y:S02]  /*8d60*/  F2FP.BF16.F32.PACK_AB R14, R20, R49 ;  /* 0x00000031140e723e */ /* 0x000fe400000010ff */
[----:B------:R-:W-:-:S02]  /*8d70*/  F2FP.BF16.F32.PACK_AB R15, R27, R28 ;  /* 0x0000001c1b0f723e */ /* 0x000fc400000010ff */
[----:B------:R-:W-:Y:S02]  /*8d80*/  F2FP.BF16.F32.PACK_AB R24, R34, R57 ;  /* 0x000000392218723e */ /* 0x000fe400000010ff */
[----:B------:R-:W-:Y:S01]  /*8d90*/  F2FP.BF16.F32.PACK_AB R25, R39, R38 ;  /* 0x000000262719723e */ /* 0x000fe200000010ff */
[----:B------:R1:W-:Y:S01]  /*8da0*/  STS.128 [R32+0x8400], R12 ;  /* 0x0084000c20007388 */ /* 0x0003e20000000c00 */
[----:B------:R-:W-:Y:S02]  /*8db0*/  F2FP.BF16.F32.PACK_AB R26, R21, R36 ;  /* 0x00000024151a723e */ /* 0x000fe400000010ff */
[----:B------:R-:W-:-:S05]  /*8dc0*/  F2FP.BF16.F32.PACK_AB R27, R29, R46 ;  /* 0x0000002e1d1b723e */ /* 0x000fca00000010ff */
[----:B------:R1:W-:Y:S02]  /*8dd0*/  STS.128 [R33+0x8400], R24 ;  /* 0x0084001821007388 */ /* 0x0003e40000000c00 */
.L_x_1431:
[----:B------:R-:W-:Y:S05]  /*8de0*/  BSYNC B1 ;  /* 0x0000000000017941 */ /* 0x000fea0003800000 */
.L_x_1430:
[----:B------:R-:W-:Y:S02]  /*8df0*/  PRMT R20, R0, 0x7610, R20 ;  /* 0x0000761000147816 */ /* 0x000fe40000000014 */
[----:B------:R-:W-:Y:S01]  /*8e00*/  PRMT R21, R3, 0x7610, R21 ;  /* 0x0000761003157816 */ /* 0x000fe20000000015 */
[----:B------:R-:W-:Y:S06]  /*8e10*/  @P0 BRA `(.L_x_1422) ;  /* 0x0000000400a80947 */ /* 0x000fec0003800000 */
[----:B-1----:R-:W2:Y:S01]  /*8e20*/  LDL R12, [R1+0x4c] ;  /* 0x00004c00010c7983 */ /* 0x002ea20000100800 */
[C---:B0-----:R-:W-:Y:S02]  /*8e30*/  VIADD R13, R17.reuse, 0x60 ;  /* 0x00000060110d7836 */ /* 0x041fe40000000000 */
[----:B------:R-:W-:Y:S01]  /*8e40*/  VIADD R14, R17, 0x60 ;  /* 0x00000060110e7836 */ /* 0x000fe20000000000 */
[----:B------:R-:W3:Y:S01]  /*8e50*/  LDL R36, [R1+0x5c] ;  /* 0x00005c0001247983 */ /* 0x000ee20000100800 */
[----:B------:R-:W-:Y:S02]  /*8e60*/  IMAD.SHL.U32 R13, R13, 0x40, RZ ;  /* 0x000000400d0d7824 */ /* 0x000fe400078e00ff */
[----:B------:R-:W-:Y:S02]  /*8e70*/  IMAD.SHL.U32 R14, R14, 0x40, RZ ;  /* 0x000000400e0e7824 */ /* 0x000fe400078e00ff */
[----:B------:R-:W-:Y:S01]  /*8e80*/  IMAD.IADD R0, R18, 0x1, R35 ;  /* 0x0000000112007824 */ /* 0x000fe200078e0223 */
[----:B------:R-:W-:-:S02]  /*8e90*/  LOP3.LUT R13, R13, 0x1c0, RZ, 0xc0, !PT ;  /* 0x000001c00d0d7812 */ /* 0x000fc400078ec0ff */
[----:B------:R-:W-:Y:S02]  /*8ea0*/  LOP3.LUT R14, R14, 0x1c0, RZ, 0xc0, !PT ;  /* 0x000001c00e0e7812 */ /* 0x000fe400078ec0ff */
[----:B------:R-:W-:Y:S02]  /*8eb0*/  SHF.R.U32.HI R13, RZ, 0x3, R13 ;  /* 0x00000003ff0d7819 */ /* 0x000fe4000001160d */
[----:B------:R-:W-:-:S04]  /*8ec0*/  LOP3.LUT R0, R14, 0x38, R0, 0xf8, !PT ;  /* 0x000000380e007812 */ /* 0x000fc800078ef800 */
[----:B------:R-:W-:Y:S02]  /*8ed0*/  LOP3.LUT R0, R0, R13, RZ, 0x3c, !PT ;  /* 0x0000000d00007212 */ /* 0x000fe400078e3cff */
[----:B------:R-:W-:Y:S02]  /*8ee0*/  SHF.R.U64 R4, R4, 0x10, R5 ;  /* 0x0000001004047819 */ /* 0x000fe40000001205 */
[--C-:B------:R-:W-:Y:S02]  /*8ef0*/  SHF.R.U64 R8, R8, 0x10, R9.reuse ;  /* 0x0000001008087819 */ /* 0x100fe40000001209 */
[----:B------:R-:W-:Y:S02]  /*8f00*/  SHF.R.U32.HI R9, RZ, 0x10, R9 ;  /* 0x00000010ff097819 */ /* 0x000fe40000011609 */
[----:B------:R-:W-:Y:S02]  /*8f10*/  PRMT R43, R43, 0x5410, R4 ;  /* 0x000054102b2b7816 */ /* 0x000fe40000000004 */
[----:B------:R-:W-:-:S02]  /*8f20*/  SHF.R.U32.HI R31, RZ, 0x10, R11 ;  /* 0x00000010ff1f7819 */ /* 0x000fc4000001160b */
[----:B------:R-:W-:Y:S02]  /*8f30*/  PRMT R45, R45, 0x5410, R8 ;  /* 0x000054102d2d7816 */ /* 0x000fe40000000008 */
[----:B------:R-:W-:Y:S02]  /*8f40*/  SHF.R.U64 R29, R10, 0x10, R11 ;  /* 0x000000100a1d7819 */ /* 0x000fe4000000120b */
[----:B------:R-:W-:Y:S02]  /*8f50*/  PRMT R44, R44, 0x5410, R9 ;  /* 0x000054102c2c7816 */ /* 0x000fe40000000009 */
[----:B------:R-:W-:Y:S02]  /*8f60*/  SHF.R.U32.HI R5, RZ, 0x10, R5 ;  /* 0x00000010ff057819 */ /* 0x000fe40000011605 */
[----:B------:R-:W-:Y:S01]  /*8f70*/  PRMT R31, R21, 0x5410, R31 ;  /* 0x00005410151f7816 */ /* 0x000fe2000000001f */
[----:B------:R-:W-:Y:S01]  /*8f80*/  IMAD.U32 R21, R45, 0x10000, RZ ;  /* 0x000100002d157824 */ /* 0x000fe200078e00ff */
[----:B------:R-:W-:Y:S01]  /*8f90*/  PRMT R42, R42, 0x5410, R5 ;  /* 0x000054102a2a7816 */ /* 0x000fe20000000005 */
[----:B------:R-:W-:Y:S01]  /*8fa0*/  IMAD.U32 R28, R44, 0x10000, RZ ;  /* 0x000100002c1c7824 */ /* 0x000fe200078e00ff */
[----:B------:R-:W-:-:S03]  /*8fb0*/  PRMT R29, R20, 0x5410, R29 ;  /* 0x00005410141d7816 */ /* 0x000fc6000000001d */
[----:B------:R-:W-:Y:S01]  /*8fc0*/  IMAD.U32 R32, R42, 0x10000, RZ ;  /* 0x000100002a207824 */ /* 0x000fe200078e00ff */
[----:B------:R-:W-:Y:S01]  /*8fd0*/  LOP3.LUT R45, R45, 0xffff0000, RZ, 0xc0, !PT ;  /* 0xffff00002d2d7812 */ /* 0x000fe200078ec0ff */
[----:B--2---:R-:W-:-:S04]  /*8fe0*/  IMAD.IADD R3, R12, 0x1, R0 ;  /* 0x000000010c037824 */ /* 0x004fc800078e0200 */
[----:B------:R-:W-:Y:S01]  /*8ff0*/  IMAD R3, R3, 0x2, R2 ;  /* 0x0000000203037824 */ /* 0x000fe200078e0202 */
[----:B---3--:R-:W-:Y:S04]  /*9000*/  LDS.128 R12, [R36+0x8400] ;  /* 0x00840000240c7984 */ /* 0x008fe80000000c00 */
[----:B------:R-:W0:Y:S01]  /*9010*/  LDS.128 R24, [R3+0x8400] ;  /* 0x0084000003187984 */ /* 0x000e220000000c00 */
[--C-:B------:R-:W-:Y:S02]  /*9020*/  SHF.R.U64 R0, R6, 0x10, R7.reuse ;  /* 0x0000001006007819 */ /* 0x100fe40000001207 */
[----:B------:R-:W-:Y:S02]  /*9030*/  SHF.R.U32.HI R7, RZ, 0x10, R7 ;  /* 0x00000010ff077819 */ /* 0x000fe40000011607 */
[----:B------:R-:W-:-:S02]  /*9040*/  PRMT R41, R41, 0x5410, R0 ;  /* 0x0000541029297816 */ /* 0x000fc40000000000 */
[----:B------:R-:W-:Y:S01]  /*9050*/  PRMT R40, R40, 0x5410, R7 ;  /* 0x0000541028287816 */ /* 0x000fe20000000007 */
[C---:B0-----:R-:W-:Y:S01]  /*9060*/  IMAD.U32 R9, R24.reuse, 0x10000, RZ ;  /* 0x0001000018097824 */ /* 0x041fe200078e00ff */
[----:B------:R-:W-:Y:S01]  /*9070*/  LOP3.LUT R10, R24, 0xffff0000, RZ, 0xc0, !PT ;  /* 0xffff0000180a7812 */ /* 0x000fe200078ec0ff */
[C---:B------:R-:W-:Y:S01]  /*9080*/  IMAD.U32 R11, R25.reuse, 0x10000, RZ ;  /* 0x00010000190b7824 */ /* 0x040fe200078e00ff */
[----:B------:R-:W-:Y:S01]  /*9090*/  LOP3.LUT R24, R25, 0xffff0000, RZ, 0xc0, !PT ;  /* 0xffff000019187812 */ /* 0x000fe200078ec0ff */
[----:B------:R-:W-:Y:S02]  /*90a0*/  IMAD.U32 R25, R43, 0x10000, RZ ;  /* 0x000100002b197824 */ /* 0x000fe400078e00ff */
[----:B------:R-:W-:Y:S02]  /*90b0*/  IMAD.U32 R0, R12, 0x10000, RZ ;  /* 0x000100000c007824 */ /* 0x000fe400078e00ff */
[C---:B------:R-:W-:Y:S01]  /*90c0*/  FMUL.FTZ R33, R9.reuse, R25 ;  /* 0x0000001909217220 */ /* 0x040fe20000410000 */
[----:B------:R-:W-:Y:S01]  /*90d0*/  FMUL.FTZ R9, R9, R21 ;  /* 0x0000001509097220 */ /* 0x000fe20000410000 */
[----:B------:R-:W-:-:S02]  /*90e0*/  IMAD.U32 R20, R27, 0x10000, RZ ;  /* 0x000100001b147824 */ /* 0x000fc400078e00ff */
[----:B------:R-:W-:Y:S01]  /*90f0*/  FFMA.FTZ R33, R0, R21, -R33 ;  /* 0x0000001500217223 */ /* 0x000fe20000010821 */
[----:B------:R-:W-:Y:S02]  /*9100*/  IMAD.U32 R21, R40, 0x10000, RZ ;  /* 0x0001000028157824 */ /* 0x000fe400078e00ff */
[----:B------:R-:W-:Y:S01]  /*9110*/  FFMA.FTZ R25, R0, R25, R9 ;  /* 0x0000001900197223 */ /* 0x000fe20000010009 */
[----:B------:R-:W-:Y:S02]  /*9120*/  IMAD.U32 R9, R31, 0x10000, RZ ;  /* 0x000100001f097824 */ /* 0x000fe400078e00ff */
[C---:B------:R-:W-:Y:S01]  /*9130*/  FMUL.FTZ R34, R11.reuse, R32 ;  /* 0x000000200b227220 */ /* 0x040fe20000410000 */
[-C--:B------:R-:W-:Y:S01]  /*9140*/  FMUL.FTZ R0, R11, R28.reuse ;  /* 0x0000001c0b007220 */ /* 0x080fe20000410000 */
[----:B------:R-:W-:Y:S02]  /*9150*/  IMAD.U32 R5, R13, 0x10000, RZ ;  /* 0x000100000d057824 */ /* 0x000fe400078e00ff */
[----:B------:R-:W-:Y:S01]  /*9160*/  FMUL.FTZ R11, R20, R21 ;  /* 0x00000015140b7220 */ /* 0x000fe20000410000 */
[----:B------:R-:W-:Y:S01]  /*9170*/  LOP3.LUT R4, R12, 0xffff0000, RZ, 0xc0, !PT ;  /* 0xffff00000c047812 */ /* 0x000fe200078ec0ff */
[----:B------:R-:W-:Y:S01]  /*9180*/  IMAD.U32 R8, R15, 0x10000, RZ ;  /* 0x000100000f087824 */ /* 0x000fe200078e00ff */
[C---:B------:R-:W-:Y:S01]  /*9190*/  LOP3.LUT R7, R14.reuse, 0xffff0000, RZ, 0xc0, !PT ;  /* 0xffff00000e077812 */ /* 0x040fe200078ec0ff */
[----:B------:R-:W-:Y:S01]  /*91a0*/  IMAD.U32 R6, R14, 0x10000, RZ ;  /* 0x000100000e067824 */ /* 0x000fe200078e00ff */
[----:B------:R-:W-:Y:S01]  /*91b0*/  LOP3.LUT R43, R43, 0xffff0000, RZ, 0xc0, !PT ;  /* 0xffff00002b2b7812 */ /* 0x000fe200078ec0ff */
[----:B------:R-:W-:Y:S01]  /*91c0*/  FMUL.FTZ R20, R20, R9 ;  /* 0x0000000914147220 */ /* 0x000fe20000410000 */
[----:B------:R-:W-:Y:S01]  /*91d0*/  LOP3.LUT R12, R13, 0xffff0000, RZ, 0xc0, !PT ;  /* 0xffff00000d0c7812 */ /* 0x000fe200078ec0ff */
[C---:B------:R-:W-:Y:S01]  /*91e0*/  IMAD.U32 R13, R26.reuse, 0x10000, RZ ;  /* 0x000100001a0d7824 */ /* 0x040fe200078e00ff */
[----:B------:R-:W-:Y:S01]  /*91f0*/  LOP3.LUT R14, R15, 0xffff0000, RZ, 0xc0, !PT ;  /* 0xffff00000f0e7812 */ /* 0x000fe200078ec0ff */
[----:B------:R-:W-:Y:S01]  /*9200*/  FFMA.FTZ R34, R5, R28, -R34 ;  /* 0x0000001c05227223 */ /* 0x000fe20000010822 */
[----:B------:R-:W-:Y:S01]  /*9210*/  LOP3.LUT R15, R26, 0xffff0000, RZ, 0xc0, !PT ;  /* 0xffff00001a0f7812 */ /* 0x000fe200078ec0ff */
[C---:B------:R-:W-:Y:S01]  /*9220*/  FFMA.FTZ R28, R8.reuse, R21, R20 ;  /* 0x00000015081c7223 */ /* 0x040fe20000010014 */
[----:B------:R-:W-:Y:S01]  /*9230*/  LOP3.LUT R26, R27, 0xffff0000, RZ, 0xc0, !PT ;  /* 0xffff00001b1a7812 */ /* 0x000fe200078ec0ff */
[----:B------:R-:W-:Y:S01]  /*9240*/  FFMA.FTZ R27, R8, R9, -R11 ;  /* 0x00000009081b7223 */ /* 0x000fe2000001080b */
[----:B------:R-:W-:Y:S01]  /*9250*/  FMUL.FTZ R11, R10, R43 ;  /* 0x0000002b0a0b7220 */ /* 0x000fe20000410000 */
[----:B------:R-:W-:Y:S01]  /*9260*/  LOP3.LUT R9, R42, 0xffff0000, RZ, 0xc0, !PT ;  /* 0xffff00002a097812 */ /* 0x000fe200078ec0ff */
[----:B------:R-:W-:Y:S01]  /*9270*/  FMUL.FTZ R21, R10, R45 ;  /* 0x0000002d0a157220 */ /* 0x000fe20000410000 */
[----:B------:R-:W-:-:S02]  /*9280*/  IMAD.U32 R8, R41, 0x10000, RZ ;  /* 0x0001000029087824 */ /* 0x000fc400078e00ff */
[----:B------:R-:W-:Y:S01]  /*9290*/  FFMA.FTZ R32, R5, R32, R0 ;  /* 0x0000002005207223 */ /* 0x000fe20000010000 */
[----:B------:R-:W-:Y:S01]  /*92a0*/  LOP3.LUT R5, R44, 0xffff0000, RZ, 0xc0, !PT ;  /* 0xffff00002c057812 */ /* 0x000fe200078ec0ff */
[C---:B------:R-:W-:Y:S01]  /*92b0*/  FFMA.FTZ R10, R4.reuse, R45, -R11 ;  /* 0x0000002d040a7223 */ /* 0x040fe2000001080b */
[----:B------:R-:W-:Y:S01]  /*92c0*/  FFMA.FTZ R20, R4, R43, R21 ;  /* 0x0000002b04147223 */ /* 0x000fe20000010015 */
[----:B------:R-:W-:Y:S02]  /*92d0*/  IMAD.U32 R0, R29, 0x10000, RZ ;  /* 0x000100001d007824 */ /* 0x000fe400078e00ff */
[C---:B------:R-:W-:Y:S01]  /*92e0*/  FMUL.FTZ R11, R24.reuse, R9 ;  /* 0x00000009180b7220 */ /* 0x040fe20000410000 */
[C---:B------:R-:W-:Y:S01]  /*92f0*/  FMUL.FTZ R21, R13.reuse, R8 ;  /* 0x000000080d157220 */ /* 0x040fe20000410000 */
[-C--:B------:R-:W-:Y:S01]  /*9300*/  FMUL.FTZ R24, R24, R5.reuse ;  /* 0x0000000518187220 */ /* 0x080fe20000410000 */
[-C--:B------:R-:W-:Y:S01]  /*9310*/  FMUL.FTZ R13, R13, R0.reuse ;  /* 0x000000000d0d7220 */ /* 0x080fe20000410000 */
[----:B------:R-:W-:Y:S01]  /*9320*/  FFMA.FTZ R11, R12, R5, -R11 ;  /* 0x000000050c0b7223 */ /* 0x000fe2000001080b */
[----:B------:R-:W-:Y:S01]  /*9330*/  FFMA.FTZ R21, R6, R0, -R21 ;  /* 0x0000000006157223 */ /* 0x000fe20000010815 */
[----:B------:R-:W-:-:S02]  /*9340*/  LOP3.LUT R4, R41, 0xffff0000, RZ, 0xc0, !PT ;  /* 0xffff000029047812 */ /* 0x000fc400078ec0ff */
[----:B------:R-:W-:Y:S02]  /*9350*/  LOP3.LUT R0, R29, 0xffff0000, RZ, 0xc0, !PT ;  /* 0xffff00001d007812 */ /* 0x000fe400078ec0ff */
[----:B------:R-:W-:Y:S02]  /*9360*/  LOP3.LUT R5, R40, 0xffff0000, RZ, 0xc0, !PT ;  /* 0xffff000028057812 */ /* 0x000fe400078ec0ff */
[----:B------:R-:W-:Y:S01]  /*9370*/  LOP3.LUT R31, R31, 0xffff0000, RZ, 0xc0, !PT ;  /* 0xffff00001f1f7812 */ /* 0x000fe200078ec0ff */
[----:B------:R-:W-:Y:S01]  /*9380*/  FFMA.FTZ R13, R6, R8, R13 ;  /* 0x00000008060d7223 */ /* 0x000fe2000001000d */
[C---:B------:R-:W-:Y:S01]  /*9390*/  FMUL.FTZ R6, R15.reuse, R4 ;  /* 0x000000040f067220 */ /* 0x040fe20000410000 */
[-C--:B------:R-:W-:Y:S01]  /*93a0*/  FMUL.FTZ R15, R15, R0.reuse ;  /* 0x000000000f0f7220 */ /* 0x080fe20000410000 */
[C---:B------:R-:W-:Y:S01]  /*93b0*/  FMUL.FTZ R29, R26.reuse, R5 ;  /* 0x000000051a1d7220 */ /* 0x040fe20000410000 */
[----:B------:R-:W-:Y:S01]  /*93c0*/  FMUL.FTZ R26, R26, R31 ;  /* 0x0000001f1a1a7220 */ /* 0x000fe20000410000 */
[----:B------:R-:W-:Y:S01]  /*93d0*/  FFMA.FTZ R9, R12, R9, R24 ;  /* 0x000000090c097223 */ /* 0x000fe20000010018 */
        /* <DEDUP_REMOVED lines=14> */
.L_x_1422:
[----:B------:R-:W-:Y:S05]  /*94c0*/  BSYNC B0 ;  /* 0x0000000000007941 */ /* 0x000fea0003800000 */
.L_x_1408:
        /* <DEDUP_REMOVED lines=8> */
.L_x_1405:
[----:B--2---:R-:W-:-:S05]  /*9550*/  IMAD.U32 R0, RZ, RZ, UR37 ;  /* 0x00000025ff007e24 */ /* 0x004fca000f8e00ff */
[----:B------:R-:W-:-:S13]  /*9560*/  ISETP.NE.AND P0, PT, R0, 0x3, PT ;  /* 0x000000030000780c */ /* 0x000fda0003f05270 */
[----:B------:R-:W-:Y:S05]  /*9570*/  @!P0 BRA `(.L_x_1432) ;  /* 0x0000000000048947 */ /* 0x000fea0003800000 */
[----:B------:R-:W-:Y:S01]  /*9580*/  BPT.TRAP 0x1 ;  /* 0x000000040000795c */ /* 0x000fe20000300000 */
.L_x_1432:
[----:B-1----:R-:W-:Y:S01]  /*9590*/  IMAD R15, R16, 0x8, R2 ;  /* 0x00000008100f7824 */ /* 0x002fe200078e0202 */
[----:B------:R-:W-:-:S04]  /*95a0*/  SHF.L.U32 R0, R23, 0x1f, RZ ;  /* 0x0000001f17007819 */ /* 0x000fc800000006ff */
[----:B------:R1:W2:Y:S01]  /*95b0*/  SYNCS.PHASECHK.TRANS64.TRYWAIT P2, [R15+URZ+0x16830], R0 ;  /* 0x016830000f0075a7 */ /* 0x0002a2000804017f */
[----:B------:R-:W-:Y:S05]  /*95c0*/  @!P0 BRA `(.L_x_1433) ;  /* 0x0000000000048947 */ /* 0x000fea0003800000 */
[----:B------:R-:W-:Y:S01]  /*95d0*/  BPT.TRAP 0x1 ;  /* 0x000000040000795c */ /* 0x000fe20000300000 */
.L_x_1433:
[----:B---3--:R-:W3:Y:S02]  /*95e0*/  S2R R3, SR_TID.X ;  /* 0x0000000000037919 */ /* 0x008ee40000002100 */
[----:B---3--:R-:W-:-:S04]  /*95f0*/  LOP3.LUT R3, R3, 0x7f, RZ, 0xc0, !PT ;  /* 0x0000007f03037812 */ /* 0x008fc800078ec0ff */
[----:B------:R-:W-:Y:S01]  /*9600*/  ISETP.NE.AND P1, PT, R3, RZ, PT ;  /* 0x000000ff0300720c */ /* 0x000fe20003f25270 */
[----:B--2---:R-:W-:-:S12]  /*9610*/  @P2 BRA `(.L_x_1434) ;  /* 0x0000000000082947 */ /* 0x004fd80003800000 */
[----:B------:R-:W2:Y:S02]  /*9620*/  SYNCS.PHASECHK.TRANS64.TRYWAIT P2, [R15+URZ+0x16830], R0 ;  /* 0x016830000f0075a7 */ /* 0x000ea4000804017f */
[----:B--2---:R-:W-:Y:S05]  /*9630*/  @!P2 BRA `(.L_x_1435) ;  /* 0x00000170004ca947 */ /* 0x004fea0003800000 */
.L_x_1434:
[----:B------:R-:W-:Y:S05]  /*9640*/  WARPSYNC.ALL ;  /* 0x0000000000007948 */ /* 0x000fea0003800000 */
[----:B-12---:R-:W-:Y:S01]  /*9650*/  VIADD R0, R2, 0xe400 ;  /* 0x0000e40002007836 */ /* 0x006fe20000000000 */
[----:B------:R-:W-:Y:S01]  /*9660*/  LOP3.LUT R6, R30, 0x10000, RZ, 0xfc, !PT ;  /* 0x000100001e067812 */ /* 0x000fe200078efcff */
[----:B------:R-:W-:Y:S01]  /*9670*/  IMAD.MOV.U32 R7, RZ, RZ, 0x40000040 ;  /* 0x40000040ff077424 */ /* 0x000fe200078e00ff */
[----:B------:R-:W-:Y:S02]  /*9680*/  ULDC UR30, c[0x0][0x9dc] ;  /* 0x00027700001e7ab9 */ /* 0x000fe40000000800 */
[----:B------:R-:W-:-:S04]  /*9690*/  SHF.R.U32.HI R0, RZ, 0x4, R0 ;  /* 0x00000004ff007819 */ /* 0x000fc80000011600 */
[----:B------:R-:W-:-:S04]  /*96a0*/  LOP3.LUT R0, R0, 0x3fff, RZ, 0xc0, !PT ;  /* 0x00003fff00007812 */ /* 0x000fc800078ec0ff */
[----:B------:R-:W-:Y:S01]  /*96b0*/  LOP3.LUT R3, R0, 0x10000, RZ, 0xfc, !PT ;  /* 0x0001000000037812 */ /* 0x000fe200078efcff */
[----:B------:R-:W-:-:S04]  /*96c0*/  IMAD.MOV.U32 R5, RZ, RZ, 0x40000040 ;  /* 0x40000040ff057424 */ /* 0x000fc800078e00ff */
[----:B------:R-:W-:Y:S01]  /*96d0*/  IMAD R4, R16, 0x400, R3 ;  /* 0x0000040010047824 */ /* 0x000fe200078e0203 */
[C---:B------:R-:W-:Y:S01]  /*96e0*/  R2UR UR4, R6.reuse ;  /* 0x00000000060472ca */ /* 0x040fe200000e0000 */
[----:B0----5:R-:W-:Y:S01]  /*96f0*/  WARPGROUP.ARRIVE ;  /* 0x00000000000079c5 */ /* 0x021fe20000000000 */
[----:B------:R-:W-:Y:S01]  /*9700*/  R2UR UR5, R7 ;  /* 0x00000000070572ca */ /* 0x000fe200000e0000 */
[----:B------:R-:W-:Y:S01]  /*9710*/  VIADD R156, R6, 0x2 ;  /* 0x00000002069c7836 */ /* 0x000fe20000000000 */
[C---:B------:R-:W-:Y:S01]  /*9720*/  R2UR UR6, R4.reuse ;  /* 0x00000000040672ca */ /* 0x040fe200000e0000 */
[----:B------:R-:W-:Y:S01]  /*9730*/  IMAD.MOV.U32 R157, RZ, RZ, 0x40000040 ;  /* 0x40000040ff9d7424 */ /* 0x000fe200078e00ff */
[----:B------:R-:W-:Y:S01]  /*9740*/  R2UR UR7, R5 ;  /* 0x00000000050772ca */ /* 0x000fe200000e0000 */
[----:B------:R-:W-:Y:S01]  /*9750*/  IMAD.MOV.U32 R9, RZ, RZ, 0x40000040 ;  /* 0x40000040ff097424 */ /* 0x000fe200078e00ff */
[----:B------:R0:W-:Y:S01]  /*9760*/  STL [R1+0x1c], R3 ;  /* 0x00001c0301007387 */ /* 0x0001e20000100800 */
[----:B------:R-:W-:-:S02]  /*9770*/  VIADD R8, R4, 0x2 ;  /* 0x0000000204087836 */ /* 0x000fc40000000000 */
[----:B------:R-:W-:Y:S01]  /*9780*/  VIADD R154, R6, 0x4 ;  /* 0x00000004069a7836 */ /* 0x000fe20000000000 */
[----:B------:R-:W2:Y:S01]  /*9790*/  LDL R112, [R1+0x3c] ;  /* 0x00003c0001707983 */ /* 0x000ea20000100800 */
[----:B------:R-:W-:-:S03]  /*97a0*/  IMAD.MOV.U32 R155, RZ, RZ, 0x40000040 ;  /* 0x40000040ff9b7424 */ /* 0x000fc600078e00ff */
[----:B------:R-:W2:Y:S03]  /*97b0*/  LDL R108, [R1+0x18] ;  /* 0x00001800016c7983 */ /* 0x000ea60000100800 */
[----:B------:R-:W-:Y:S01]  /*97c0*/  HGMMA.64x128x16.F32.BF16 R24, gdesc[UR4], RZ, !UPT, gsb0 ;  /* 0x01e00000041879f0 */ /* 0x000fe2000c0018ff */
[----:B------:R-:W-:Y:S01]  /*97d0*/  R2UR UR4, R156 ;  /* 0x000000009c0472ca */ /* 0x000fe200000e0000 */
[----:B------:R-:W3:Y:S01]  /*97e0*/  LDL R109, [R1+0xc] ;  /* 0x00000c00016d7983 */ /* 0x000ee20000100800 */
[----:B------:R-:W-:Y:S02]  /*97f0*/  R2UR UR5, R157 ;  /* 0x000000009d0572ca */ /* 0x000fe400000e0000 */
[----:B------:R-:W-:Y:S01]  /*9800*/  R2UR UR6, R8 ;  /* 0x00000000080672ca */ /* 0x000fe200000e0000 */
[----:B------:R-:W4:Y:S01]  /*9810*/  LDL R111, [R1+0x8] ;  /* 0x00000800016f7983 */ /* 0x000f220000100800 */
[----:B------:R-:W-:Y:S01]  /*9820*/  R2UR UR7, R9 ;  /* 0x00000000090772ca */ /* 0x000fe200000e0000 */
[----:B------:R-:W-:-:S02]  /*9830*/  VIADD R8, R4, 0x4 ;  /* 0x0000000404087836 */ /* 0x000fc40000000000 */
[----:B------:R-:W-:Y:S01]  /*9840*/  IMAD.MOV.U32 R9, RZ, RZ, 0x40000040 ;  /* 0x40000040ff097424 */ /* 0x000fe200078e00ff */
[----:B------:R-:W4:Y:S01]  /*9850*/  LDL R110, [R1+0x4] ;  /* 0x00000400016e7983 */ /* 0x000f220000100800 */
[----:B------:R-:W-:Y:S02]  /*9860*/  WARPGROUP.DEPBAR.LE gsb0, 0x0 ;  /* 0x00008000000079c5 */ /* 0x000fe40000010000 */
[----:B------:R-:W-:-:S06]  /*9870*/  WARPGROUP.ARRIVE ;  /* 0x00000000000079c5 */ /* 0x000fcc0000000000 */
[----:B------:R-:W-:Y:S01]  /*9880*/  HGMMA.64x128x16.F32.BF16 R24, gdesc[UR4], R24, gsb0 ;  /* 0x01e00000041879f0 */ /* 0x000fe20008001818 */
[----:B------:R-:W-:Y:S02]  /*9890*/  R2UR UR4, R154 ;  /* 0x000000009a0472ca */ /* 0x000fe400000e0000 */
[----:B------:R-:W-:Y:S02]  /*98a0*/  R2UR UR5, R155 ;  /* 0x000000009b0572ca */ /* 0x000fe400000e0000 */
[----:B------:R-:W-:Y:S02]  /*98b0*/  R2UR UR6, R8 ;  /* 0x00000000080672ca */ /* 0x000fe400000e0000 */
[----:B------:R-:W-:Y:S01]  /*98c0*/  R2UR UR7, R9 ;  /* 0x00000000090772ca */ /* 0x000fe200000e0000 */
[----:B------:R-:W-:Y:S02]  /*98d0*/  VIADD R8, R6, 0x6 ;  /* 0x0000000606087836 */ /* 0x000fe40000000000 */
[----:B------:R-:W-:-:S02]  /*98e0*/  VIADD R4, R4, 0x6 ;  /* 0x0000000604047836 */ /* 0x000fc40000000000 */
[----:B------:R-:W-:Y:S02]  /*98f0*/  IMAD.MOV.U32 R9, RZ, RZ, 0x40000040 ;  /* 0x40000040ff097424 */ /* 0x000fe400078e00ff */
[----:B------:R-:W-:Y:S01]  /*9900*/  IMAD.MOV.U32 R5, RZ, RZ, 0x40000040 ;  /* 0x40000040ff057424 */ /* 0x000fe200078e00ff */
[----:B------:R-:W-:Y:S02]  /*9910*/  WARPGROUP.DEPBAR.LE gsb0, 0x0 ;  /* 0x00008000000079c5 */ /* 0x000fe40000010000 */
[----:B------:R-:W-:-:S06]  /*9920*/  WARPGROUP.ARRIVE ;  /* 0x00000000000079c5 */ /* 0x000fcc0000000000 */
[----:B------:R-:W-:Y:S01]  /*9930*/  HGMMA.64x128x16.F32.BF16 R24, gdesc[UR4], R24, gsb0 ;  /* 0x01e00000041879f0 */ /* 0x000fe20008001818 */
[----:B------:R-:W-:Y:S02]  /*9940*/  R2UR UR4, R8 ;  /* 0x00000000080472ca */ /* 0x000fe400000e0000 */
[----:B------:R-:W-:Y:S02]  /*9950*/  R2UR UR5, R9 ;  /* 0x00000000090572ca */ /* 0x000fe400000e0000 */
[----:B------:R-:W-:Y:S02]  /*9960*/  R2UR UR6, R4 ;  /* 0x00000000040672ca */ /* 0x000fe400000e0000 */
[----:B------:R-:W-:Y:S01]  /*9970*/  R2UR UR7, R5 ;  /* 0x00000000050772ca */ /* 0x000fe200000e0000 */
[----:B------:R-:W-:Y:S02]  /*9980*/  WARPGROUP.DEPBAR.LE gsb0, 0x0 ;  /* 0x00008000000079c5 */ /* 0x000fe40000010000 */
[----:B------:R-:W-:-:S10]  /*9990*/  WARPGROUP.ARRIVE ;  /* 0x00000000000079c5 */ /* 0x000fd40000000000 */
[----:B------:R-:W-:Y:S01]  /*99a0*/  HGMMA.64x128x16.F32.BF16 R24, gdesc[UR4], R24, gsb0 ;  /* 0x01e00000041879f0 */ /* 0x000fe20008001818 */
[----:B------:R-:W-:Y:S01]  /*99b0*/  ULDC UR4, c[0x0][0x9d8] ;  /* 0x0002760000047ab9 */ /* 0x000fe20000000800 */
[----:B------:R-:W-:Y:S01]  /*99c0*/  @!P1 VIADD R15, R15, 0x16840 ;  /* 0x000168400f0f9836 */ /* 0x000fe20000000000 */
[----:B------:R-:W-:Y:S02]  /*99d0*/  ULDC.64 UR6, c[0x0][0x9e0] ;  /* 0x0002780000067ab9 */ /* 0x000fe40000000a00 */
[----:B------:R-:W-:Y:S02]  /*99e0*/  UISETP.GE.AND UP0, UPT, UR7, 0x1, UPT ;  /* 0x000000010700788c */ /* 0x000fe4000bf06270 */
[----:B------:R-:W-:-:S04]  /*99f0*/  @!P1 PRMT R15, RZ, 0x654, R15 ;  /* 0x00000654ff0f9816 */ /* 0x000fc8000000000f */
[----:B------:R-:W-:Y:S01]  /*9a00*/  PLOP3.LUT P3, PT, PT, PT, UP0, 0x40, 0x0 ;  /* 0x000000000000781c */ /* 0x000fe20003f6e808 */
[----:B------:R-:W-:Y:S01]  /*9a10*/  ULOP3.LUT UR30, URZ, UR30, URZ, 0x33, !UPT ;  /* 0x0000001e3f1e7292 */ /* 0x000fe2000f8e333f */
[----:B------:R-:W-:Y:S02]  /*9a20*/  WARPGROUP.DEPBAR.LE gsb0, 0x0 ;  /* 0x00008000000079c5 */ /* 0x000fe40000010000 */
[----:B------:R-:W-:Y:S01]  /*9a30*/  FMUL.FTZ R96, R41, UR4 ;  /* 0x0000000429607c20 */ /* 0x000fe20008410000 */
[----:B------:R1:W-:Y:S01]  /*9a40*/  @!P1 SYNCS.ARRIVE.TRANS64.RED.A1T0 RZ, [R15+URZ], RZ ;  /* 0x000000ff0fff99a7 */ /* 0x0003e2000810043f */
[----:B------:R-:W0:Y:S01]  /*9a50*/  LDC R41, c[0x0][0x448] ;  /* 0x00011200ff297b82 */ /* 0x000e220000000800 */
[----:B------:R-:W-:Y:S01]  /*9a60*/  FMUL.FTZ R21, R25, UR4 ;  /* 0x0000000419157c20 */ /* 0x000fe20008410000 */
[----:B------:R-:W-:Y:S01]  /*9a70*/  FMUL.FTZ R25, R46, UR4 ;  /* 0x000000042e197c20 */ /* 0x000fe20008410000 */
[----:B------:R-:W-:Y:S01]  /*9a80*/  FMUL.FTZ R101, R48, UR4 ;  /* 0x0000000430657c20 */ /* 0x000fe20008410000 */
[----:B0-----:R-:W-:-:S13]  /*9a90*/  ISETP.NE.AND P2, PT, R41, 0x1, PT ;  /* 0x000000012900780c */ /* 0x001fda0003f45270 */
[----:B------:R-:W0:Y:S08]  /*9aa0*/  @P2 LDC R46, c[0x0][0x44c] ;  /* 0x00011300ff2e2b82 */ /* 0x000e300000000800 */
[----:B------:R-:W1:Y:S01]  /*9ab0*/  @P2 LDC R48, c[0x0][0x450] ;  /* 0x00011400ff302b82 */ /* 0x000e620000000800 */
[----:B------:R-:W-:Y:S01]  /*9ac0*/  FMUL.FTZ R12, R35, UR4 ;  /* 0x00000004230c7c20 */ /* 0x000fe20008410000 */
[----:B------:R-:W-:Y:S01]  /*9ad0*/  FMUL.FTZ R35, R66, UR4 ;  /* 0x0000000442237c20 */ /* 0x000fe20008410000 */
[----:B------:R-:W-:Y:S01]  /*9ae0*/  FMUL.FTZ R66, R68, UR4 ;  /* 0x0000000444427c20 */ /* 0x000fe20008410000 */
[----:B------:R-:W-:Y:S01]  /*9af0*/  FMUL.FTZ R68, R73, UR4 ;  /* 0x0000000449447c20 */ /* 0x000fe20008410000 */
[----:B------:R-:W-:Y:S01]  /*9b00*/  FMUL.FTZ R73, R77, UR4 ;  /* 0x000000044d497c20 */ /* 0x000fe20008410000 */
[----:B--2---:R-:W-:-:S02]  /*9b10*/  IMAD.IADD R77, R112, 0x1, R108 ;  /* 0x00000001704d7824 */ /* 0x004fc400078e026c */
[----:B------:R-:W-:Y:S01]  /*9b20*/  FMUL.FTZ R98, R45, UR4 ;  /* 0x000000042d627c20 */ /* 0x000fe20008410000 */
[----:B------:R-:W-:Y:S01]  /*9b30*/  FMUL.FTZ R3, R26, UR4 ;  /* 0x000000041a037c20 */ /* 0x000fe20008410000 */
[----:B0-----:R-:W-:-:S04]  /*9b40*/  @P2 IMAD.HI.U32 R45, R77, R46, RZ ;  /* 0x0000002e4d2d2227 */ /* 0x001fc800078e00ff */
[----:B------:R-:W-:Y:S01]  /*9b50*/  FMUL.FTZ R26, R47, UR4 ;  /* 0x000000042f1a7c20 */ /* 0x000fe20008410000 */
[----:B------:R-:W-:Y:S01]  /*9b60*/  FMUL.FTZ R41, R78, UR4 ;  /* 0x000000044e297c20 */ /* 0x000fe20008410000 */
[----:B-1----:R-:W-:Y:S01]  /*9b70*/  @P2 SHF.R.U32.HI R77, RZ, R48, R45 ;  /* 0x00000030ff4d2219 */ /* 0x002fe2000001162d */
[----:B------:R-:W-:Y:S02]  /*9b80*/  IMAD.MOV.U32 R45, RZ, RZ, -0x80 ;  /* 0xffffff80ff2d7424 */ /* 0x000fe400078e00ff */
[----:B------:R-:W-:Y:S02]  /*9b90*/  FMUL.FTZ R95, R36, UR4 ;  /* 0x00000004245f7c20 */ /* 0x000fe40008410000 */
[----:B------:R-:W0:Y:S01]  /*9ba0*/  SHFL.IDX PT, R47, R77, RZ, 0x1c1f ;  /* 0x001c1fff4d2f7589 */ /* 0x000e2200000e0000 */
[----:B------:R-:W-:Y:S02]  /*9bb0*/  IMAD R78, R92, R45, 0x80 ;  /* 0x000000805c4e7424 */ /* 0x000fe400078e022d */
        /* <DEDUP_REMOVED lines=51> */
[----:B---3--:R-:W-:Y:S01]  /*9ef0*/  IMAD R46, R109, -0x2, R46 ;  /* 0xfffffffe6d2e7824 */ /* 0x008fe200078e022e */
[----:B------:R-:W1:Y:S01]  /*9f00*/  MUFU.TANH R0, R0 ;  /* 0x0000000000007308 */ /* 0x000e620000002400 */
[----:B----4-:R-:W-:-:S03]  /*9f10*/  IMAD.IADD R80, R111, 0x1, R78 ;  /* 0x000000016f507824 */ /* 0x010fc600078e024e */
[----:B------:R-:W-:-:S04]  /*9f20*/  IADD3 R46, -R110, R46, R111 ;  /* 0x0000002e6e2e7210 */ /* 0x000fc80007ffe16f */
[----:B------:R-:W2:Y:S01]  /*9f30*/  MUFU.TANH R21, R21 ;  /* 0x0000001500157308 */ /* 0x000ea20000002400 */
[----:B------:R-:W-:-:S07]  /*9f40*/  IMAD R80, R109, -0x2, R80 ;  /* 0xfffffffe6d507824 */ /* 0x000fce00078e0250 */
[----:B------:R-:W3:Y:S01]  /*9f50*/  MUFU.TANH R3, R3 ;  /* 0x0000000300037308 */ /* 0x000ee20000002400 */
[----:B------:R-:W-:-:S07]  /*9f60*/  VIADD R81, R46, UR6 ;  /* 0x000000062e517c36 */ /* 0x000fce0008000000 */
        /* <DEDUP_REMOVED lines=59> */
[----:B------:R0:W1:Y:S08]  /*a320*/  MUFU.TANH R15, R86 ;  /* 0x00000056000f7308 */ /* 0x0000700000002400 */
[----:B------:R-:W1:Y:S01]  /*a330*/  MUFU.TANH R45, R45 ;  /* 0x0000002d002d7308 */ /* 0x000e620000002400 */
[----:B------:R-:W-:Y:S01]  /*a340*/  VIADD R82, R46, UR30 ;  /* 0x0000001e2e527c36 */ /* 0x000fe20008000000 */
[----:B------:R-:W-:-:S02]  /*a350*/  LEA R79, R92, 0xffffff80, 0x7 ;  /* 0xffffff805c4f7811 */ /* 0x000fc400078e38ff */
[----:B0-----:R-:W-:Y:S01]  /*a360*/  VIADDMNMX R83, R47, R81, R80, PT ;  /* 0x000000512f537246 */ /* 0x001fe20003800150 */
[----:B------:R-:W-:Y:S01]  /*a370*/  IMAD.IADD R85, R82, 0x1, R47 ;  /* 0x0000000152557824 */ /* 0x000fe200078e022f */
[----:B--234-:R-:W-:Y:S06]  /*a380*/  @P3 BRA `(.L_x_1436) ;  /* 0x0000000000583947 */ /* 0x01cfec0003800000 */
[----:B------:R-:W-:Y:S01]  /*a390*/  IADD3 R46, -R110, R111, R47 ;  /* 0x0000006f6e2e7210 */ /* 0x000fe20007ffe12f */
[----:B------:R-:W-:Y:S03]  /*a3a0*/  BSSY B0, `(.L_x_1437) ;  /* 0x0000010000007945 */ /* 0x000fe60003800000 */
        /* <DEDUP_REMOVED lines=10> */
.L_x_1438:
[----:B------:R-:W-:-:S06]  /*a450*/  UISETP.NE.AND UP1, UPT, UR7, 0x1, UPT ;  /* 0x000000010700788c */ /* 0x000fcc000bf25270 */
[----:B------:R-:W-:-:S05]  /*a460*/  PLOP3.LUT P3, PT, PT, PT, UP1, 0x80, 0x0 ;  /* 0x000000000000781c */ /* 0x000fca0003f6f018 */
[----:B------:R-:W-:-:S08]  /*a470*/  @UP1 ULDC.64 UR4, c[0x0][0x9e8] ;  /* 0x00027a0000041ab9 */ /* 0x000fd00000000a00 */
[----:B------:R-:W-:-:S05]  /*a480*/  @P3 IMAD.HI.U32 R47, R46, UR4, RZ ;  /* 0x000000042e2f3c27 */ /* 0x000fca000f8e00ff */
[----:B------:R-:W-:-:S07]  /*a490*/  @P3 SHF.R.U32.HI R46, RZ, UR5, R47 ;  /* 0x00000005ff2e3c19 */ /* 0x000fce000801162f */
.L_x_1439:
[----:B------:R-:W-:Y:S05]  /*a4a0*/  BSYNC B0 ;  /* 0x0000000000007941 */ /* 0x000fea0003800000 */
.L_x_1437:
[----:B------:R-:W-:-:S04]  /*a4b0*/  IMAD R46, R46, UR7, -R79 ;  /* 0x000000072e2e7c24 */ /* 0x000fc8000f8e0a4f */
[----:B------:R-:W-:-:S05]  /*a4c0*/  IMAD R46, R109, -0x2, R46 ;  /* 0xfffffffe6d2e7824 */ /* 0x000fca00078e022e */
[----:B------:R-:W-:Y:S02]  /*a4d0*/  VIMNMX R85, R85, R46, !PT ;  /* 0x0000002e55557248 */ /* 0x000fe40007fe0100 */
[----:B------:R-:W-:-:S07]  /*a4e0*/  VIADDMNMX R83, R46, UR7, R83, PT ;  /* 0x000000072e537c46 */ /* 0x000fce000b800153 */
.L_x_1436:
[----:B------:R-:W2:Y:S01]  /*a4f0*/  LDL.LU R86, [R1] ;  /* 0x0000000001567983 */ /* 0x000ea20000300800 */
[C---:B------:R-:W-:Y:S02]  /*a500*/  ISETP.GE.AND P3, PT, R78.reuse, 0x2, PT ;  /* 0x000000024e00780c */ /* 0x040fe40003f66270 */
[----:B------:R-:W-:Y:S01]  /*a510*/  ISETP.GE.AND P5, PT, R78, 0x9, PT ;  /* 0x000000094e00780c */ /* 0x000fe20003fa6270 */
[----:B------:R-:W0:Y:S01]  /*a520*/  SHFL.IDX PT, R77, R77, 0x1, 0x1c1f ;  /* 0x003c1f004d4d7f89 */ /* 0x000e2200000e0000 */
[----:B------:R-:W-:-:S04]  /*a530*/  ISETP.GT.AND P4, PT, R85, 0x1, !P3 ;  /* 0x000000015500780c */ /* 0x000fc80005f84270 */
[----:B------:R-:W-:-:S04]  /*a540*/  ISETP.LT.OR P4, PT, R83, 0x2, P4 ;  /* 0x000000025300780c */ /* 0x000fc80002781670 */
[----:B------:R-:W-:Y:S02]  /*a550*/  FSEL R21, R21, -INF , !P4 ;  /* 0xff80000015157808 */ /* 0x000fe40006000000 */
[----:B------:R-:W-:-:S04]  /*a560*/  ISETP.GT.AND P4, PT, R85, 0x8, !P5 ;  /* 0x000000085500780c */ /* 0x000fc80006f84270 */
[----:B------:R-:W-:-:S04]  /*a570*/  ISETP.LT.OR P4, PT, R83, 0x9, P4 ;  /* 0x000000095300780c */ /* 0x000fc80002781670 */
[----:B------:R-:W-:Y:S02]  /*a580*/  FSEL R46, R89, -INF , !P4 ;  /* 0xff800000592e7808 */ /* 0x000fe40006000000 */
[----:B--2---:R-:W-:-:S04]  /*a590*/  LOP3.LUT R86, R86, 0xfffffffd, RZ, 0xc0, !PT ;  /* 0xfffffffd56567812 */ /* 0x004fc800078ec0ff */
[----:B------:R-:W-:Y:S02]  /*a5a0*/  @P5 LOP3.LUT R86, R86, 0x2, RZ, 0xfc, !PT ;  /* 0x0000000256565812 */ /* 0x000fe400078efcff */
[----:B------:R-:W-:Y:S02]  /*a5b0*/  ISETP.GE.AND P5, PT, R78, 0xa, PT ;  /* 0x0000000a4e00780c */ /* 0x000fe40003fa6270 */
[----:B------:R-:W-:Y:S02]  /*a5c0*/  LOP3.LUT R86, R86, 0xfffffffb, RZ, 0xc0, !PT ;  /* 0xfffffffb56567812 */ /* 0x000fe400078ec0ff */
[----:B------:R-:W-:-:S04]  /*a5d0*/  ISETP.GT.AND P4, PT, R85, 0x9, !P5 ;  /* 0x000000095500780c */ /* 0x000fc80006f84270 */
[----:B------:R-:W-:-:S04]  /*a5e0*/  ISETP.LT.OR P4, PT, R83, 0xa, P4 ;  /* 0x0000000a5300780c */ /* 0x000fc80002781670 */
[----:B------:R-:W-:Y:S02]  /*a5f0*/  FSEL R47, R88, -INF , !P4 ;  /* 0xff800000582f7808 */ /* 0x000fe40006000000 */
        /* <DEDUP_REMOVED lines=160> */
[----:B------:R-:W-:Y:S02]  /*b000*/  ISETP.GE.AND P6, PT, R78, 0x1, PT ;  /* 0x000000014e00780c */ /* 0x000fe40003fc6270 */
[----:B0-----:R-:W-:-:S11]  /*b010*/  VIADDMNMX R75, R77, R81, R80, PT ;  /* 0x000000514d4b7246 */ /* 0x001fd60003800150 */
[----:B------:R-:W-:Y:S02]  /*b020*/  @P6 LOP3.LUT R86, R86, 0x1, RZ, 0xfc, !PT ;  /* 0x0000000156566812 */ /* 0x000fe400078efcff */
[----:B------:R-:W-:Y:S02]  /*b030*/  ISETP.GT.AND P6, PT, R85, RZ, !P6 ;  /* 0x000000ff5500720c */ /* 0x000fe400077c4270 */
[----:B------:R-:W-:Y:S02]  /*b040*/  LOP3.LUT R86, R86, 0xefffffff, RZ, 0xc0, !PT ;  /* 0xefffffff56567812 */ /* 0x000fe400078ec0ff */
[----:B------:R-:W-:-:S04]  /*b050*/  ISETP.LT.OR P6, PT, R83, 0x1, P6 ;  /* 0x000000015300780c */ /* 0x000fc800037c1670 */
[----:B-1----:R-:W-:Y:S02]  /*b060*/  FSEL R84, R0, -INF , !P6 ;  /* 0xff80000000547808 */ /* 0x002fe40007000000 */
[----:B------:R-:W-:-:S13]  /*b070*/  ISETP.GE.AND P6, PT, R78, 0x7a, PT ;  /* 0x0000007a4e00780c */ /* 0x000fda0003fc6270 */
[----:B------:R-:W-:Y:S02]  /*b080*/  @P6 LOP3.LUT R86, R86, 0x10000000, RZ, 0xfc, !PT ;  /* 0x1000000056566812 */ /* 0x000fe400078efcff */
[----:B------:R-:W-:-:S03]  /*b090*/  ISETP.GT.AND P6, PT, R85, 0x79, !P6 ;  /* 0x000000795500780c */ /* 0x000fc600077c4270 */
[----:B------:R0:W-:Y:S01]  /*b0a0*/  STL [R1], R86 ;  /* 0x0000005601007387 */ /* 0x0001e20000100800 */
[----:B------:R-:W-:-:S04]  /*b0b0*/  ISETP.LT.OR P6, PT, R83, 0x7a, P6 ;  /* 0x0000007a5300780c */ /* 0x000fc800037c1670 */
[----:B------:R-:W-:Y:S01]  /*b0c0*/  FSEL R0, R76, -INF , !P6 ;  /* 0xff8000004c007808 */ /* 0x000fe20007000000 */
[----:B------:R-:W-:Y:S01]  /*b0d0*/  IMAD.IADD R76, R82, 0x1, R77 ;  /* 0x00000001524c7824 */ /* 0x000fe200078e024d */
[----:B------:R-:W-:-:S13]  /*b0e0*/  PLOP3.LUT P6, PT, PT, PT, UP0, 0x40, 0x0 ;  /* 0x000000000000781c */ /* 0x000fda0003fce808 */
[----:B0-----:R-:W-:Y:S05]  /*b0f0*/  @P6 BRA `(.L_x_1440) ;  /* 0x0000000000606947 */ /* 0x001fea0003800000 */
        /* <DEDUP_REMOVED lines=13> */
.L_x_1442:
[----:B------:R-:W-:-:S06]  /*b1d0*/  UISETP.NE.AND UP1, UPT, UR7, 0x1, UPT ;  /* 0x000000010700788c */ /* 0x000fcc000bf25270 */
[----:B------:R-:W-:-:S05]  /*b1e0*/  PLOP3.LUT P6, PT, PT, PT, UP1, 0x80, 0x0 ;  /* 0x000000000000781c */ /* 0x000fca0003fcf018 */
[----:B------:R-:W-:-:S08]  /*b1f0*/  @UP1 ULDC.64 UR4, c[0x0][0x9e8] ;  /* 0x00027a0000041ab9 */ /* 0x000fd00000000a00 */
[----:B------:R-:W-:Y:S01]  /*b200*/  @P6 IMAD.HI.U32 R77, R78, UR4, RZ ;  /* 0x000000044e4d6c27 */ /* 0x000fe2000f8e00ff */
[----:B------:R-:W-:-:S13]  /*b210*/  PLOP3.LUT P6, PT, PT, PT, UP1, 0x80, 0x0 ;  /* 0x000000000000781c */ /* 0x000fda0003fcf018 */
[----:B------:R-:W-:-:S07]  /*b220*/  @P6 SHF.R.U32.HI R78, RZ, UR5, R77 ;  /* 0x00000005ff4e6c19 */ /* 0x000fce000801164d */
.L_x_1443:
[----:B------:R-:W-:Y:S05]  /*b230*/  BSYNC B0 ;  /* 0x0000000000007941 */ /* 0x000fea0003800000 */
.L_x_1441:
[----:B------:R-:W-:-:S04]  /*b240*/  IMAD R78, R78, UR7, -R79 ;  /* 0x000000074e4e7c24 */ /* 0x000fc8000f8e0a4f */
[----:B------:R-:W-:-:S05]  /*b250*/  IMAD R78, R109, -0x2, R78 ;  /* 0xfffffffe6d4e7824 */ /* 0x000fca00078e024e */
[----:B------:R-:W-:Y:S02]  /*b260*/  VIMNMX R76, R76, R78, !PT ;  /* 0x0000004e4c4c7248 */ /* 0x000fe40007fe0100 */
[----:B------:R-:W-:-:S07]  /*b270*/  VIADDMNMX R75, R78, UR7, R75, PT ;  /* 0x000000074e4b7c46 */ /* 0x000fce000b80014b */
.L_x_1440:
[----:B------:R-:W-:Y:S01]  /*b280*/  ISETP.GT.AND P3, PT, R76, 0x1, !P3 ;  /* 0x000000014c00780c */ /* 0x000fe20005f64270 */
[----:B------:R-:W-:Y:S01]  /*b290*/  ULDC UR41, c[0x0][0x988] ;  /* 0x0002620000297ab9 */ /* 0x000fe20000000800 */
[----:B------:R-:W-:Y:S02]  /*b2a0*/  LOP3.LUT P6, RZ, R86, 0x2000000, RZ, 0xc0, !PT ;  /* 0x0200000056ff7812 */ /* 0x000fe400078cc0ff */
[----:B------:R-:W-:Y:S02]  /*b2b0*/  ISETP.LT.OR P3, PT, R75, 0x2, P3 ;  /* 0x000000024b00780c */ /* 0x000fe40001f61670 */
[----:B------:R-:W-:Y:S02]  /*b2c0*/  ISETP.GT.AND P4, PT, R76, 0x71, !P4 ;  /* 0x000000714c00780c */ /* 0x000fe40006784270 */
[----:B------:R-:W-:Y:S02]  /*b2d0*/  FSEL R4, R4, -INF , !P3 ;  /* 0xff80000004047808 */ /* 0x000fe40005800000 */
[----:B------:R-:W-:-:S02]  /*b2e0*/  LOP3.LUT P3, RZ, R86, 0x2, RZ, 0xc0, !PT ;  /* 0x0000000256ff7812 */ /* 0x000fc4000786c0ff */
[C---:B------:R-:W-:Y:S02]  /*b2f0*/  ISETP.GT.AND P5, PT, R76.reuse, 0x78, !P5 ;  /* 0x000000784c00780c */ /* 0x040fe40006fa4270 */
[----:B------:R-:W-:Y:S02]  /*b300*/  ISETP.GT.AND P3, PT, R76, 0x8, !P3 ;  /* 0x000000084c00780c */ /* 0x000fe40005f64270 */
[C---:B------:R-:W-:Y:S02]  /*b310*/  ISETP.LT.OR P4, PT, R75.reuse, 0x72, P4 ;  /* 0x000000724b00780c */ /* 0x040fe40002781670 */
[C---:B------:R-:W-:Y:S02]  /*b320*/  ISETP.LT.OR P3, PT, R75.reuse, 0x9, P3 ;  /* 0x000000094b00780c */ /* 0x040fe40001f61670 */
[----:B------:R-:W-:Y:S02]  /*b330*/  ISETP.LT.OR P5, PT, R75, 0x79, P5 ;  /* 0x000000794b00780c */ /* 0x000fe40002fa1670 */
[----:B------:R-:W-:-:S02]  /*b340*/  FSEL R77, R5, -INF , !P3 ;  /* 0xff800000054d7808 */ /* 0x000fc40005800000 */
[----:B------:R-:W-:Y:S02]  /*b350*/  LOP3.LUT P3, RZ, R86, 0x4, RZ, 0xc0, !PT ;  /* 0x0000000456ff7812 */ /* 0x000fe4000786c0ff */
[----:B------:R-:W-:Y:S02]  /*b360*/  FMNMX.FTZ R5, R84, R21, !PT ;  /* 0x0000001554057209 */ /* 0x000fe40007810000 */
        /* <DEDUP_REMOVED lines=28> */
[----:B------:R-:W-:Y:S02]  /*b530*/  LOP3.LUT P6, RZ, R86, 0x4000, RZ, 0xc0, !PT ;  /* 0x0000400056ff7812 */ /* 0x000fe400078cc0ff */
        /* <DEDUP_REMOVED lines=54> */
[----:B------:R-:W-:-:S03]  /*b8a0*/  ISETP.LT.OR P3, PT, R75, 0x41, P3 ;  /* 0x000000414b00780c */ /* 0x000fc60001f61670 */
[----:B------:R-:W0:Y:S01]  /*b8b0*/  SHFL.BFLY PT, R12, R5, 0x2, 0x1f ;  /* 0x0c401f00050c7f89 */ /* 0x000e2200000e0000 */
[----:B------:R-:W-:Y:S02]  /*b8c0*/  FSEL R31, R31, -INF , !P3 ;  /* 0xff8000001f1f7808 */ /* 0x000fe40005800000 */
[----:B------:R-:W-:Y:S02]  /*b8d0*/  ISETP.GT.AND P3, PT, R76, 0x41, !P6 ;  /* 0x000000414c00780c */ /* 0x000fe40007764270 */
[----:B------:R-:W-:Y:S02]  /*b8e0*/  LOP3.LUT P6, RZ, R86, 0x8, RZ, 0xc0, !PT ;  /* 0x0000000856ff7812 */ /* 0x000fe400078cc0ff */
[----:B------:R-:W-:-:S04]  /*b8f0*/  ISETP.LT.OR P3, PT, R75, 0x42, P3 ;  /* 0x000000424b00780c */ /* 0x000fc80001f61670 */
[----:B------:R-:W-:Y:S02]  /*b900*/  FSEL R32, R32, -INF , !P3 ;  /* 0xff80000020207808 */ /* 0x000fe40005800000 */
[----:B------:R-:W-:-:S04]  /*b910*/  LOP3.LUT P3, RZ, R86, 0x2000, RZ, 0xc0, !PT ;  /* 0x0000200056ff7812 */ /* 0x000fc8000786c0ff */
[----:B------:R-:W-:-:S04]  /*b920*/  ISETP.GT.AND P3, PT, R76, 0x48, !P3 ;  /* 0x000000484c00780c */ /* 0x000fc80005f64270 */
[----:B------:R-:W-:Y:S02]  /*b930*/  ISETP.LT.OR P3, PT, R75, 0x49, P3 ;  /* 0x000000494b00780c */ /* 0x000fe40001f61670 */
[----:B0-----:R-:W-:Y:S02]  /*b940*/  FMNMX.FTZ R80, R5, R12, !PT ;  /* 0x0000000c05507209 */ /* 0x001fe40007810000 */
[----:B------:R-:W-:Y:S02]  /*b950*/  FSEL R33, R33, -INF , !P3 ;  /* 0xff80000021217808 */ /* 0x000fe40005800000 */
[----:B------:R-:W-:Y:S01]  /*b960*/  LOP3.LUT P3, RZ, R86, 0x1000, RZ, 0xc0, !PT ;  /* 0x0000100056ff7812 */ /* 0x000fe2000786c0ff */
[----:B------:R-:W0:Y:S03]  /*b970*/  SHFL.BFLY PT, R79, R80, 0x1, 0x1f ;  /* 0x0c201f00504f7f89 */ /* 0x000e2600000e0000 */
[----:B------:R-:W-:-:S04]  /*b980*/  ISETP.GT.AND P3, PT, R76, 0x49, !P3 ;  /* 0x000000494c00780c */ /* 0x000fc80005f64270 */
        /* <DEDUP_REMOVED lines=8> */
[----:B------:R-:W-:-:S03]  /*ba10*/  FMUL.FTZ R81, R12, UR41 ;  /* 0x000000290c517c20 */ /* 0x000fc60008410000 */
        /* <DEDUP_REMOVED lines=38> */
[----:B------:R-:W-:Y:S01]  /*bc80*/  FSEL R50, R15, -INF , !P5 ;  /* 0xff8000000f327808 */ /* 0x000fe20006800000 */
[--C-:B------:R-:W-:Y:S01]  /*bc90*/  FFMA.FTZ R140, R52, UR41, -R81.reuse ;  /* 0x00000029348c7c23 */ /* 0x100fe20008010851 */
[----:B------:R-:W-:Y:S01]  /*bca0*/  FSEL R79, R3, -INF , !P3 ;  /* 0xff800000034f7808 */ /* 0x000fe20005800000 */
[--C-:B------:R-:W-:Y:S01]  /*bcb0*/  FFMA.FTZ R144, R48, UR41, -R81.reuse ;  /* 0x0000002930907c23 */ /* 0x100fe20008010851 */
[----:B------:R-:W-:Y:S01]  /*bcc0*/  ISETP.GT.AND P3, PT, R76, 0x79, !P6 ;  /* 0x000000794c00780c */ /* 0x000fe20007764270 */
        /* <DEDUP_REMOVED lines=8> */
[--C-:B------:R-:W-:Y:S01]  /*bd50*/  FFMA.FTZ R21, R47, UR41, -R81.reuse ;  /* 0x000000292f157c23 */ /* 0x100fe20008010851 */
[----:B------:R-:W-:Y:S01]  /*bd60*/  FMNMX.FTZ R46, R10, R5, !PT ;  /* 0x000000050a2e7209 */ /* 0x000fe20007810000 */
[--C-:B------:R-:W-:Y:S01]  /*bd70*/  FFMA.FTZ R47, R49, UR41, -R81.reuse ;  /* 0x00000029312f7c23 */ /* 0x100fe20008010851 */
[--C-:B------:R-:W-:Y:S01]  /*bd80*/  FFMA.FTZ R49, R51, UR41, -R81.reuse ;  /* 0x0000002933317c23 */ /* 0x100fe20008010851 */
[--C-:B------:R-:W-:Y:S01]  /*bd90*/  FFMA.FTZ R51, R53, UR41, -R81.reuse ;  /* 0x0000002935337c23 */ /* 0x100fe20008010851 */
[----:B------:R-:W-:Y:S01]  /*bda0*/  FMNMX.FTZ R5, R11, R46, !PT ;  /* 0x0000002e0b057209 */ /* 0x000fe20007810000 */
[----:B------:R-:W0:Y:S01]  /*bdb0*/  MUFU.EX2 R3, R3 ;  /* 0x0000000300037308 */ /* 0x000e220000000800 */
[--C-:B------:R-:W-:Y:S01]  /*bdc0*/  FFMA.FTZ R53, R55, UR41, -R81.reuse ;  /* 0x0000002937357c23 */ /* 0x100fe20008010851 */
[--C-:B------:R-:W-:Y:S01]  /*bdd0*/  FFMA.FTZ R55, R57, UR41, -R81.reuse ;  /* 0x0000002939377c23 */ /* 0x100fe20008010851 */
[----:B------:R-:W-:Y:S01]  /*bde0*/  FMNMX.FTZ R46, R78, R5, !PT ;  /* 0x000000054e2e7209 */ /* 0x000fe20007810000 */
[--C-:B------:R-:W-:Y:S01]  /*bdf0*/  FFMA.FTZ R57, R59, UR41, -R81.reuse ;  /* 0x000000293b397c23 */ /* 0x100fe20008010851 */
[--C-:B------:R-:W-:Y:S01]  /*be00*/  FFMA.FTZ R59, R67, UR41, -R81.reuse ;  /* 0x00000029433b7c23 */ /* 0x100fe20008010851 */
[--C-:B------:R-:W-:Y:S01]  /*be10*/  FFMA.FTZ R67, R0, UR41, -R81.reuse ;  /* 0x0000002900437c23 */ /* 0x100fe20008010851 */
[----:B------:R-:W-:Y:S01]  /*be20*/  FMNMX.FTZ R5, R13, R46, !PT ;  /* 0x0000002e0d057209 */ /* 0x000fe20007810000 */
[----:B------:R-:W1:Y:S01]  /*be30*/  MUFU.EX2 R150, R150 ;  /* 0x0000009600967308 */ /* 0x000e620000000800 */
[--C-:B------:R-:W-:Y:S01]  /*be40*/  FFMA.FTZ R142, R54, UR41, -R81.reuse ;  /* 0x00000029368e7c23 */ /* 0x100fe20008010851 */
[--C-:B------:R-:W-:Y:S01]  /*be50*/  FFMA.FTZ R136, R56, UR41, -R81.reuse ;  /* 0x0000002938887c23 */ /* 0x100fe20008010851 */
[----:B------:R-:W-:Y:S01]  /*be60*/  FMNMX.FTZ R5, R14, R5, !PT ;  /* 0x000000050e057209 */ /* 0x000fe20007810000 */
[----:B------:R-:W2:Y:S01]  /*be70*/  @P2 LDC R54, c[0x0][0x450] ;  /* 0x00011400ff362b82 */ /* 0x000ea20000000800 */
[--C-:B------:R-:W-:Y:S01]  /*be80*/  FFMA.FTZ R138, R58, UR41, -R81.reuse ;  /* 0x000000293a8a7c23 */ /* 0x100fe20008010851 */
[--C-:B------:R-:W-:Y:S01]  /*be90*/  FFMA.FTZ R132, R60, UR41, -R81.reuse ;  /* 0x000000293c847c23 */ /* 0x100fe20008010851 */
[----:B------:R-:W-:Y:S01]  /*bea0*/  FMNMX.FTZ R5, R20, R5, !PT ;  /* 0x0000000514057209 */ /* 0x000fe20007810000 */
[----:B------:R-:W3:Y:S01]  /*beb0*/  MUFU.EX2 R21, R21 ;  /* 0x0000001500157308 */ /* 0x000ee20000000800 */
[--C-:B------:R-:W-:Y:S01]  /*bec0*/  FFMA.FTZ R61, R61, UR41, -R81.reuse ;  /* 0x000000293d3d7c23 */ /* 0x100fe20008010851 */
[----:B------:R-:W-:Y:S01]  /*bed0*/  FFMA.FTZ R134, R62, UR41, -R81 ;  /* 0x000000293e867c23 */ /* 0x000fe20008010851 */
[----:B------:R-:W-:Y:S01]  /*bee0*/  FMNMX.FTZ R46, R24, R5, !PT ;  /* 0x00000005182e7209 */ /* 0x000fe20007810000 */
[----:B------:R-:W-:-:S02]  /*bef0*/  IMAD.MOV.U32 R56, RZ, RZ, R108 ;  /* 0x000000ffff387224 */ /* 0x000fc400078e006c */
[--C-:B------:R-:W-:Y:S01]  /*bf00*/  FFMA.FTZ R128, R64, UR41, -R81.reuse ;  /* 0x0000002940807c23 */ /* 0x100fe20008010851 */
[--C-:B------:R-:W-:Y:S01]  /*bf10*/  FFMA.FTZ R45, R65, UR41, -R81.reuse ;  /* 0x00000029412d7c23 */ /* 0x100fe20008010851 */
[----:B------:R-:W-:Y:S01]  /*bf20*/  FMNMX.FTZ R5, R25, R46, !PT ;  /* 0x0000002e19057209 */ /* 0x000fe20007810000 */
[----:B------:R-:W4:Y:S01]  /*bf30*/  MUFU.EX2 R144, R144 ;  /* 0x0000009000907308 */ /* 0x000f220000000800 */
[--C-:B------:R-:W-:Y:S01]  /*bf40*/  FFMA.FTZ R130, R66, UR41, -R81.reuse ;  /* 0x0000002942827c23 */ /* 0x100fe20008010851 */
[--C-:B------:R-:W-:Y:S01]  /*bf50*/  FFMA.FTZ R126, R71, UR41, -R81.reuse ;  /* 0x00000029477e7c23 */ /* 0x100fe20008010851 */
        /* <DEDUP_REMOVED lines=8> */
[----:B------:R-:W2:Y:S03]  /*bfe0*/  MUFU.EX2 R146, R146 ;  /* 0x0000009200927308 */ /* 0x000ea60000000800 */
[----:B------:R-:W-:-:S04]  /*bff0*/  FMNMX.FTZ R46, R30, R5, !PT ;  /* 0x000000051e2e7209 */ /* 0x000fc80007810000 */
[----:B------:R-:W-:Y:S01]  /*c000*/  FMNMX.FTZ R5, R31, R46, !PT ;  /* 0x0000002e1f057209 */ /* 0x000fe20007810000 */
[----:B------:R-:W2:Y:S03]  /*c010*/  MUFU.EX2 R49, R49 ;  /* 0x0000003100317308 */ /* 0x000ea60000000800 */
        /* <DEDUP_REMOVED lines=14> */
[----:B------:R-:W-:Y:S01]  /*c100*/  MUFU.EX2 R136, R136 ;  /* 0x0000008800887308 */ /* 0x000fe20000000800 */
[----:B------:R-:W-:Y:S01]  /*c110*/  FSEL R46, R43, -INF , !P4 ;  /* 0xff8000002b2e7808 */ /* 0x000fe20006000000 */
[--C-:B------:R-:W-:Y:S01]  /*c120*/  FFMA.FTZ R43, R63, UR41, -R81.reuse ;  /* 0x000000293f2b7c23 */ /* 0x100fe20008010851 */
[----:B------:R-:W-:Y:S01]  /*c130*/  FMNMX.FTZ R5, R42, R5, !PT ;  /* 0x000000052a057209 */ /* 0x000fe20007810000 */
[----:B------:R-:W-:-:S03]  /*c140*/  FFMA.FTZ R63, R73, UR41, -R81 ;  /* 0x00000029493f7c23 */ /* 0x000fc60008010851 */
[----:B------:R-:W-:Y:S01]  /*c150*/  FMNMX.FTZ R5, R44, R5, !PT ;  /* 0x000000052c057209 */ /* 0x000fe20007810000 */
[----:B------:R-:W-:Y:S03]  /*c160*/  MUFU.EX2 R55, R55 ;  /* 0x0000003700377308 */ /* 0x000fe60000000800 */
[----:B------:R-:W-:-:S04]  /*c170*/  FMNMX.FTZ R5, R46, R5, !PT ;  /* 0x000000052e057209 */ /* 0x000fc80007810000 */
[----:B------:R-:W-:Y:S01]  /*c180*/  FMNMX.FTZ R5, R50, R5, !PT ;  /* 0x0000000532057209 */ /* 0x000fe20007810000 */
[----:B------:R-:W-:Y:S03]  /*c190*/  MUFU.EX2 R138, R138 ;  /* 0x0000008a008a7308 */ /* 0x000fe60000000800 */
[----:B------:R-:W-:-:S05]  /*c1a0*/  FMNMX.FTZ R5, R52, R5, !PT ;  /* 0x0000000534057209 */ /* 0x000fca0007810000 */
[----:B------:R-:W0:Y:S01]  /*c1b0*/  SHFL.BFLY PT, R48, R5, 0x2, 0x1f ;  /* 0x0c401f0005307f89 */ /* 0x000e2200000e0000 */
[----:B------:R-:W-:Y:S08]  /*c1c0*/  MUFU.EX2 R57, R57 ;  /* 0x0000003900397308 */ /* 0x000ff00000000800 */
[----:B------:R-:W-:Y:S08]  /*c1d0*/  MUFU.EX2 R132, R132 ;  /* 0x0000008400847308 */ /* 0x000ff00000000800 */
[----:B------:R1:W-:Y:S01]  /*c1e0*/  MUFU.EX2 R15, R61 ;  /* 0x0000003d000f7308 */ /* 0x0003e20000000800 */
[----:B0-----:R-:W-:-:S07]  /*c1f0*/  FMNMX.FTZ R48, R5, R48, !PT ;  /* 0x0000003005307209 */ /* 0x001fce0007810000 */
[----:B------:R-:W-:Y:S01]  /*c200*/  MUFU.EX2 R134, R134 ;  /* 0x0000008600867308 */ /* 0x000fe20000000800 */
[----:B-1----:R-:W-:Y:S01]  /*c210*/  FFMA.FTZ R61, R74, UR41, -R81 ;  /* 0x000000294a3d7c23 */ /* 0x002fe20008010851 */
[----:B------:R-:W0:Y:S06]  /*c220*/  SHFL.BFLY PT, R5, R48, 0x1, 0x1f ;  /* 0x0c201f0030057f89 */ /* 0x000e2c00000e0000 */
[----:B------:R-:W-:Y:S08]  /*c230*/  MUFU.EX2 R43, R43 ;  /* 0x0000002b002b7308 */ /* 0x000ff00000000800 */
[----:B------:R-:W-:Y:S08]  /*c240*/  MUFU.EX2 R128, R128 ;  /* 0x0000008000807308 */ /* 0x000ff00000000800 */
[----:B------:R-:W-:Y:S01]  /*c250*/  MUFU.EX2 R45, R45 ;  /* 0x0000002d002d7308 */ /* 0x000fe20000000800 */
[----:B0-----:R-:W-:-:S04]  /*c260*/  FMNMX.FTZ R5, R48, R5, !PT ;  /* 0x0000000530057209 */ /* 0x001fc80007810000 */
[C---:B------:R-:W-:Y:S01]  /*c270*/  FSETP.NEU.FTZ.AND P3, PT, R5.reuse, -INF , PT ;  /* 0xff8000000500780b */ /* 0x040fe20003f7d000 */
[----:B------:R-:W-:Y:S02]  /*c280*/  FMUL.FTZ R69, R5, UR41 ;  /* 0x0000002905457c20 */ /* 0x000fe40008410000 */
[----:B------:R-:W-:Y:S03]  /*c290*/  MUFU.EX2 R130, R130 ;  /* 0x0000008200827308 */ /* 0x000fe60000000800 */
[----:B------:R-:W-:Y:S02]  /*c2a0*/  FSEL R69, R69, RZ, P3 ;  /* 0x000000ff45457208 */ /* 0x000fe40001800000 */
[----:B------:R-:W-:-:S03]  /*c2b0*/  PLOP3.LUT P3, PT, PT, PT, UP0, 0x40, 0x0 ;  /* 0x000000000000781c */ /* 0x000fc60003f6e808 */
[----:B------:R-:W-:Y:S01]  /*c2c0*/  MUFU.EX2 R59, R59 ;  /* 0x0000003b003b7308 */ /* 0x000fe20000000800 */
[--C-:B------:R-:W-:Y:S01]  /*c2d0*/  FFMA.FTZ R149, R79, UR41, -R69.reuse ;  /* 0x000000294f957c23 */ /* 0x100fe20008010845 */
[--C-:B------:R-:W-:Y:S01]  /*c2e0*/  FFMA.FTZ R0, R4, UR41, -R69.reuse ;  /* 0x0000002904007c23 */ /* 0x100fe20008010845 */
[--C-:B------:R-:W-:Y:S01]  /*c2f0*/  FFMA.FTZ R151, R77, UR41, -R69.reuse ;  /* 0x000000294d977c23 */ /* 0x100fe20008010845 */
[----:B------:R-:W-:Y:S01]  /*c300*/  FFMA.FTZ R145, R11, UR41, -R69 ;  /* 0x000000290b917c23 */ /* 0x000fe20008010845 */
[----:B------:R-:W-:Y:S01]  /*c310*/  FADD.FTZ R11, R148, R3 ;  /* 0x00000003940b7221 */ /* 0x000fe20000010000 */
[--C-:B------:R-:W-:Y:S01]  /*c320*/  FFMA.FTZ R10, R10, UR41, -R69.reuse ;  /* 0x000000290a0a7c23 */ /* 0x100fe20008010845 */
[----:B------:R-:W-:Y:S01]  /*c330*/  FFMA.FTZ R48, R78, UR41, -R69 ;  /* 0x000000294e307c23 */ /* 0x000fe20008010845 */
[----:B------:R-:W-:Y:S01]  /*c340*/  MUFU.EX2 R149, R149 ;  /* 0x0000009500957308 */ /* 0x000fe20000000800 */
[----:B------:R-:W-:Y:S01]  /*c350*/  FADD.FTZ R4, R150, R11 ;  /* 0x0000000b96047221 */ /* 0x000fe20000010000 */
        /* <DEDUP_REMOVED lines=15> */
[----:B--2---:R-:W-:Y:S01]  /*c450*/  FADD.FTZ R32, R146, R11 ;  /* 0x0000000b92207221 */ /* 0x004fe20000010000 */
[----:B------:R-:W2:Y:S01]  /*c460*/  @P2 LDC R25, c[0x0][0x44c] ;  /* 0x00011300ff192b82 */ /* 0x000ea20000000800 */
[--C-:B------:R-:W-:Y:S01]  /*c470*/  FFMA.FTZ R139, R29, UR41, -R69.reuse ;  /* 0x000000291d8b7c23 */ /* 0x100fe20008010845 */
[--C-:B------:R-:W-:Y:S01]  /*c480*/  FFMA.FTZ R133, R31, UR41, -R69.reuse ;  /* 0x000000291f857c23 */ /* 0x100fe20008010845 */
[----:B------:R-:W-:Y:S01]  /*c490*/  FADD.FTZ R13, R49, R32 ;  /* 0x00000020310d7221 */ /* 0x000fe20000010000 */
[--C-:B------:R-:W-:Y:S01]  /*c4a0*/  FFMA.FTZ R32, R34, UR41, -R69.reuse ;  /* 0x0000002922207c23 */ /* 0x100fe20008010845 */
[----:B------:R-:W-:Y:S01]  /*c4b0*/  FFMA.FTZ R135, R33, UR41, -R69 ;  /* 0x0000002921877c23 */ /* 0x000fe20008010845 */
[----:B------:R-:W3:Y:S01]  /*c4c0*/  MUFU.EX2 R10, R10 ;  /* 0x0000000a000a7308 */ /* 0x000ee20000000800 */
[----:B0-----:R-:W-:Y:S01]  /*c4d0*/  FADD.FTZ R4, R149, R0 ;  /* 0x0000000095047221 */ /* 0x001fe20000010000 */
[----:B------:R-:W-:Y:S01]  /*c4e0*/  FADD.FTZ R34, R140, R13 ;  /* 0x0000000d8c227221 */ /* 0x000fe20000010000 */
[--C-:B------:R-:W-:Y:S01]  /*c4f0*/  FFMA.FTZ R129, R35, UR41, -R69.reuse ;  /* 0x0000002923817c23 */ /* 0x100fe20008010845 */
[----:B------:R-:W-:Y:S01]  /*c500*/  F2FP.BF16.F32.PACK_AB R148, R3, R148 ;  /* 0x000000940394723e */ /* 0x000fe200000010ff */
[--C-:B------:R-:W-:Y:S01]  /*c510*/  FFMA.FTZ R131, R37, UR41, -R69.reuse ;  /* 0x0000002925837c23 */ /* 0x100fe20008010845 */
[----:B------:R-:W-:Y:S01]  /*c520*/  FADD.FTZ R13, R51, R34 ;  /* 0x00000022330d7221 */ /* 0x000fe20000010000 */
[----:B------:R-:W-:Y:S01]  /*c530*/  FFMA.FTZ R125, R39, UR41, -R69 ;  /* 0x00000029277d7c23 */ /* 0x000fe20008010845 */
[----:B------:R-:W0:Y:S01]  /*c540*/  MUFU.EX2 R145, R145 ;  /* 0x0000009100917308 */ /* 0x000e220000000800 */
[----:B-1----:R-:W-:Y:S01]  /*c550*/  FADD.FTZ R11, R151, R4 ;  /* 0x00000004970b7221 */ /* 0x002fe20000010000 */
[----:B------:R-:W-:Y:S01]  /*c560*/  FADD.FTZ R34, R142, R13 ;  /* 0x0000000d8e227221 */ /* 0x000fe20000010000 */
[--C-:B------:R-:W-:Y:S01]  /*c570*/  FFMA.FTZ R127, R41, UR41, -R69.reuse ;  /* 0x00000029297f7c23 */ /* 0x100fe20008010845 */
[--C-:B------:R-:W-:Y:S01]  /*c580*/  FFMA.FTZ R42, R42, UR41, -R69.reuse ;  /* 0x000000292a2a7c23 */ /* 0x100fe20008010845 */
[--C-:B------:R-:W-:Y:S01]  /*c590*/  FFMA.FTZ R44, R44, UR41, -R69.reuse ;  /* 0x000000292c2c7c23 */ /* 0x100fe20008010845 */
[----:B------:R-:W-:Y:S01]  /*c5a0*/  FADD.FTZ R13, R53, R34 ;  /* 0x00000022350d7221 */ /* 0x000fe20000010000 */
[----:B------:R-:W-:Y:S01]  /*c5b0*/  FFMA.FTZ R34, R36, UR41, -R69 ;  /* 0x0000002924227c23 */ /* 0x000fe20008010845 */
[----:B------:R-:W1:Y:S01]  /*c5c0*/  MUFU.EX2 R48, R48 ;  /* 0x0000003000307308 */ /* 0x000e620000000800 */
[----:B---3--:R-:W-:Y:S01]  /*c5d0*/  FADD.FTZ R4, R10, R11 ;  /* 0x0000000b0a047221 */ /* 0x008fe20000010000 */
[----:B------:R-:W-:Y:S01]  /*c5e0*/  FADD.FTZ R36, R136, R13 ;  /* 0x0000000d88247221 */ /* 0x000fe20000010000 */
[----:B--2---:R-:W-:-:S04]  /*c5f0*/  @P2 IMAD.HI.U32 R25, R108, R25, RZ ;  /* 0x000000196c192227 */ /* 0x004fc800078e00ff */
[--C-:B------:R-:W-:Y:S01]  /*c600*/  FFMA.FTZ R46, R46, UR41, -R69.reuse ;  /* 0x000000292e2e7c23 */ /* 0x100fe20008010845 */
[--C-:B------:R-:W-:Y:S01]  /*c610*/  FFMA.FTZ R50, R50, UR41, -R69.reuse ;  /* 0x0000002932327c23 */ /* 0x100fe20008010845 */
[----:B------:R-:W-:Y:S01]  /*c620*/  FADD.FTZ R13, R55, R36 ;  /* 0x00000024370d7221 */ /* 0x000fe20000010000 */
[----:B------:R-:W-:Y:S01]  /*c630*/  FFMA.FTZ R36, R38, UR41, -R69 ;  /* 0x0000002926247c23 */ /* 0x000fe20008010845 */
[----:B------:R-:W2:Y:S01]  /*c640*/  MUFU.EX2 R147, R147 ;  /* 0x0000009300937308 */ /* 0x000ea20000000800 */
[----:B0-----:R-:W-:Y:S01]  /*c650*/  FADD.FTZ R11, R145, R4 ;  /* 0x00000004910b7221 */ /* 0x001fe20000010000 */
[----:B------:R-:W-:Y:S01]  /*c660*/  @P2 SHF.R.U32.HI R56, RZ, R54, R25 ;  /* 0x00000036ff382219 */ /* 0x000fe20000011619 */
[----:B------:R-:W-:Y:S01]  /*c670*/  FADD.FTZ R54, R138, R13 ;  /* 0x0000000d8a367221 */ /* 0x000fe20000010000 */
[--C-:B------:R-:W-:Y:S01]  /*c680*/  FFMA.FTZ R38, R40, UR41, -R69.reuse ;  /* 0x0000002928267c23 */ /* 0x100fe20008010845 */
[----:B------:R-:W-:Y:S01]  /*c690*/  FFMA.FTZ R52, R52, UR41, -R69 ;  /* 0x0000002934347c23 */ /* 0x000fe20008010845 */
[----:B------:R-:W-:Y:S01]  /*c6a0*/  F2FP.BF16.F32.PACK_AB R149, R0, R149 ;  /* 0x000000950095723e */ /* 0x000fe200000010ff */
[----:B------:R-:W-:Y:S01]  /*c6b0*/  FADD.FTZ R13, R57, R54 ;  /* 0x00000036390d7221 */ /* 0x000fe20000010000 */
[----:B------:R-:W0:Y:S01]  /*c6c0*/  MUFU.EX2 R14, R14 ;  /* 0x0000000e000e7308 */ /* 0x000e220000000800 */
[----:B-1----:R-:W-:Y:S01]  /*c6d0*/  FADD.FTZ R4, R48, R11 ;  /* 0x0000000b30047221 */ /* 0x002fe20000010000 */
[----:B------:R-:W-:-:S02]  /*c6e0*/  IMAD.IADD R93, R93, 0x1, R56 ;  /* 0x000000015d5d7824 */ /* 0x000fc400078e0238 */
[----:B------:R-:W-:Y:S01]  /*c6f0*/  FADD.FTZ R40, R132, R13 ;  /* 0x0000000d84287221 */ /* 0x000fe20000010000 */
[----:B------:R-:W-:Y:S02]  /*c700*/  F2FP.BF16.F32.PACK_AB R151, R10, R151 ;  /* 0x000000970a97723e */ /* 0x000fe400000010ff */
[----:B------:R-:W-:Y:S01]  /*c710*/  F2FP.BF16.F32.PACK_AB R150, R21, R150 ;  /* 0x000000961596723e */ /* 0x000fe200000010ff */
[----:B------:R-:W-:Y:S01]  /*c720*/  FADD.FTZ R13, R15, R40 ;  /* 0x000000280f0d7221 */ /* 0x000fe20000010000 */
[----:B------:R-:W1:Y:S01]  /*c730*/  MUFU.EX2 R141, R141 ;  /* 0x0000008d008d7308 */ /* 0x000e620000000800 */
[----:B--2---:R-:W-:Y:S01]  /*c740*/  FADD.FTZ R11, R147, R4 ;  /* 0x00000004930b7221 */ /* 0x004fe20000010000 */
[----:B------:R-:W-:Y:S01]  /*c750*/  F2FP.BF16.F32.PACK_AB R144, R47, R144 ;  /* 0x000000902f90723e */ /* 0x000fe200000010ff */
[----:B------:R-:W-:Y:S01]  /*c760*/  FADD.FTZ R40, R134, R13 ;  /* 0x0000000d86287221 */ /* 0x000fe20000010000 */
[----:B------:R-:W-:Y:S01]  /*c770*/  F2FP.BF16.F32.PACK_AB R146, R49, R146 ;  /* 0x000000923192723e */ /* 0x000fe200000010ff */
[----:B------:R-:W-:Y:S01]  /*c780*/  VIADD R10, R93, UR6 ;  /* 0x000000065d0a7c36 */ /* 0x000fe20008000000 */
[----:B------:R-:W-:Y:S01]  /*c790*/  F2FP.BF16.F32.PACK_AB R140, R51, R140 ;  /* 0x0000008c338c723e */ /* 0x000fe200000010ff */
[----:B------:R-:W-:Y:S01]  /*c7a0*/  FADD.FTZ R13, R43, R40 ;  /* 0x000000282b0d7221 */ /* 0x000fe20000010000 */
[----:B------:R-:W2:Y:S01]  /*c7b0*/  MUFU.EX2 R20, R20 ;  /* 0x0000001400147308 */ /* 0x000ea20000000800 */
[----:B0-----:R-:W-:Y:S01]  /*c7c0*/  FADD.FTZ R4, R14, R11 ;  /* 0x0000000b0e047221 */ /* 0x001fe20000010000 */
[----:B------:R-:W-:Y:S01]  /*c7d0*/  F2FP.BF16.F32.PACK_AB R142, R53, R142 ;  /* 0x0000008e358e723e */ /* 0x000fe200000010ff */
[----:B------:R-:W-:Y:S01]  /*c7e0*/  FADD.FTZ R40, R128, R13 ;  /* 0x0000000d80287221 */ /* 0x000fe20000010000 */
[----:B------:R-:W-:-:S02]  /*c7f0*/  F2FP.BF16.F32.PACK_AB R136, R55, R136 ;  /* 0x000000883788723e */ /* 0x000fc400000010ff */
[----:B------:R-:W-:Y:S02]  /*c800*/  F2FP.BF16.F32.PACK_AB R138, R57, R138 ;  /* 0x0000008a398a723e */ /* 0x000fe400000010ff */
        /* <DEDUP_REMOVED lines=9> */
[----:B------:R-:W-:Y:S02]  /*c8a0*/  F2FP.BF16.F32.PACK_AB R141, R20, R141 ;  /* 0x0000008d148d723e */ /* 0x000fe400000010ff */
        /* <DEDUP_REMOVED lines=14> */
[----:B------:R-:W-:Y:S01]  /*c990*/  FADD.FTZ R11, R45, R40 ;  /* 0x000000282d0b7221 */ /* 0x000fe20000010000 */
[----:B------:R-:W-:-:S03]  /*c9a0*/  F2FP.BF16.F32.PACK_AB R139, R28, R139 ;  /* 0x0000008b1c8b723e */ /* 0x000fc600000010ff */
[----:B------:R-:W-:Y:S01]  /*c9b0*/  FADD.FTZ R40, R130, R11 ;  /* 0x0000000b82287221 */ /* 0x000fe20000010000 */
[----:B------:R-:W-:Y:S01]  /*c9c0*/  F2FP.BF16.F32.PACK_AB R130, R59, R130 ;  /* 0x000000823b82723e */ /* 0x000fe200000010ff */
[----:B------:R-:W2:Y:S01]  /*c9d0*/  MUFU.EX2 R135, R135 ;  /* 0x0000008700877308 */ /* 0x000ea20000000800 */
[----:B0-----:R-:W-:Y:S01]  /*c9e0*/  FADD.FTZ R3, R133, R4 ;  /* 0x0000000485037221 */ /* 0x001fe20000010000 */
[----:B------:R-:W-:-:S06]  /*c9f0*/  FADD.FTZ R11, R59, R40 ;  /* 0x000000283b0b7221 */ /* 0x000fcc0000010000 */
        /* <DEDUP_REMOVED lines=51> */
[----:B0-----:R-:W-:Y:S01]  /*cd30*/  FADD.FTZ R4, R122, R11 ;  /* 0x0000000b7a047221 */ /* 0x001fe20000010000 */
[C---:B-1----:R-:W-:Y:S01]  /*cd40*/  FADD.FTZ R3, R123.reuse, R0 ;  /* 0x000000007b037221 */ /* 0x042fe20000010000 */
[----:B------:R-:W-:Y:S01]  /*cd50*/  F2FP.BF16.F32.PACK_AB R123, R123, R50 ;  /* 0x000000327b7b723e */ /* 0x000fe200000010ff */
[----:B------:R-:W-:Y:S02]  /*cd60*/  VIADD R0, R92, 0xfffffffe ;  /* 0xfffffffe5c007836 */ /* 0x000fe40000000000 */
[C---:B--2---:R-:W-:Y:S01]  /*cd70*/  FADD.FTZ R4, R67.reuse, R4 ;  /* 0x0000000443047221 */ /* 0x044fe20000010000 */
[----:B------:R-:W-:Y:S01]  /*cd80*/  F2FP.BF16.F32.PACK_AB R122, R67, R122 ;  /* 0x0000007a437a723e */ /* 0x000fe200000010ff */
[----:B------:R-:W-:Y:S06]  /*cd90*/  @P3 BRA `(.L_x_1444) ;  /* 0x0000000000543947 */ /* 0x000fec0003800000 */
[C---:B------:R-:W-:Y:S01]  /*cda0*/  ISETP.GT.AND P3, PT, R93.reuse, RZ, PT ;  /* 0x000000ff5d00720c */ /* 0x040fe20003f64270 */
[----:B------:R-:W-:Y:S01]  /*cdb0*/  BSSY B0, `(.L_x_1445) ;  /* 0x0000010000007945 */ /* 0x000fe20003800000 */
[----:B------:R-:W-:-:S11]  /*cdc0*/  VIADD R11, R93, 0xffffffff ;  /* 0xffffffff5d0b7836 */ /* 0x000fd60000000000 */
[----:B------:R-:W-:Y:S05]  /*cdd0*/  @P3 BRA `(.L_x_1446) ;  /* 0x0000000000203947 */ /* 0x000fea0003800000 */
[----:B------:R-:W-:Y:S01]  /*cde0*/  UISETP.NE.AND UP1, UPT, UR7, 0x1, UPT ;  /* 0x000000010700788c */ /* 0x000fe2000bf25270 */
[----:B------:R-:W-:-:S05]  /*cdf0*/  IMAD.MOV R11, RZ, RZ, -R93 ;  /* 0x000000ffff0b7224 */ /* 0x000fca00078e0a5d */
[----:B------:R-:W-:-:S05]  /*ce00*/  PLOP3.LUT P3, PT, PT, PT, UP1, 0x80, 0x0 ;  /* 0x000000000000781c */ /* 0x000fca0003f6f018 */
[----:B------:R-:W-:-:S08]  /*ce10*/  @UP1 ULDC.64 UR4, c[0x0][0x9e8] ;  /* 0x00027a0000041ab9 */ /* 0x000fd00000000a00 */
[----:B------:R-:W-:-:S05]  /*ce20*/  @P3 IMAD.HI.U32 R13, R11, UR4, RZ ;  /* 0x000000040b0d3c27 */ /* 0x000fca000f8e00ff */
[----:B------:R-:W-:-:S04]  /*ce30*/  @P3 SHF.R.U32.HI R11, RZ, UR5, R13 ;  /* 0x00000005ff0b3c19 */ /* 0x000fc8000801160d */
[----:B------:R-:W-:Y:S01]  /*ce40*/  LOP3.LUT R11, RZ, R11, RZ, 0x33, !PT ;  /* 0x0000000bff0b7212 */ /* 0x000fe200078e33ff */
[----:B------:R-:W-:Y:S06]  /*ce50*/  BRA `(.L_x_1447) ;  /* 0x0000000000147947 */ /* 0x000fec0003800000 */
.L_x_1446:
[----:B------:R-:W-:-:S06]  /*ce60*/  UISETP.NE.AND UP1, UPT, UR7, 0x1, UPT ;  /* 0x000000010700788c */ /* 0x000fcc000bf25270 */
[----:B------:R-:W-:-:S05]  /*ce70*/  PLOP3.LUT P3, PT, PT, PT, UP1, 0x80, 0x0 ;  /* 0x000000000000781c */ /* 0x000fca0003f6f018 */
[----:B------:R-:W-:-:S08]  /*ce80*/  @UP1 ULDC.64 UR4, c[0x0][0x9e8] ;  /* 0x00027a0000041ab9 */ /* 0x000fd00000000a00 */
[----:B------:R-:W-:-:S05]  /*ce90*/  @P3 IMAD.HI.U32 R13, R11, UR4, RZ ;  /* 0x000000040b0d3c27 */ /* 0x000fca000f8e00ff */
[----:B------:R-:W-:-:S07]  /*cea0*/  @P3 SHF.R.U32.HI R11, RZ, UR5, R13 ;  /* 0x00000005ff0b3c19 */ /* 0x000fce000801160d */
.L_x_1447:
[----:B------:R-:W-:Y:S05]  /*ceb0*/  BSYNC B0 ;  /* 0x0000000000007941 */ /* 0x000fea0003800000 */
.L_x_1445:
[----:B------:R-:W-:-:S04]  /*cec0*/  IMAD.U32 R14, RZ, RZ, UR7 ;  /* 0x00000007ff0e7e24 */ /* 0x000fc8000f8e00ff */
[----:B------:R-:W-:-:S05]  /*ced0*/  IMAD R11, R11, UR7, R14 ;  /* 0x000000070b0b7c24 */ /* 0x000fca000f8e020e */
[----:B------:R-:W-:-:S07]  /*cee0*/  VIMNMX R10, R10, R11, PT ;  /* 0x0000000b0a0a7248 */ /* 0x000fce0003fe0100 */
.L_x_1444:
[----:B------:R-:W2:Y:S01]  /*cef0*/  LDL R13, [R1+0x44] ;  /* 0x00004400010d7983 */ /* 0x000ea20000100800 */
[----:B------:R-:W-:Y:S01]  /*cf00*/  SHF.R.S32.HI R11, RZ, 0x1f, R10 ;  /* 0x0000001fff0b7819 */ /* 0x000fe2000001140a */
[----:B------:R-:W-:Y:S01]  /*cf10*/  ULDC UR24, c[0x0][0x9e4] ;  /* 0x0002790000187ab9 */ /* 0x000fe20000000800 */
[----:B------:R-:W-:Y:S01]  /*cf20*/  ULDC UR4, c[0x0][0x9e4] ;  /* 0x0002790000047ab9 */ /* 0x000fe20000000800 */
[----:B------:R-:W-:Y:S01]  /*cf30*/  ULDC UR26, c[0x0][0x9d8] ;  /* 0x00027600001a7ab9 */ /* 0x000fe20000000800 */
[----:B------:R-:W-:Y:S01]  /*cf40*/  LEA.HI R11, R11, R10, RZ, 0x7 ;  /* 0x0000000a0b0b7211 */ /* 0x000fe200078f38ff */
[----:B------:R-:W-:Y:S01]  /*cf50*/  ULDC UR29, c[0x0][0x9d8] ;  /* 0x00027600001d7ab9 */ /* 0x000fe20000000800 */
[----:B------:R-:W-:Y:S01]  /*cf60*/  ULDC UR27, c[0x0][0x9d8] ;  /* 0x00027600001b7ab9 */ /* 0x000fe20000000800 */
[----:B------:R-:W-:Y:S01]  /*cf70*/  ULDC UR5, c[0x0][0x988] ;  /* 0x0002620000057ab9 */ /* 0x000fe20000000800 */
[----:B------:R-:W-:Y:S01]  /*cf80*/  SHF.R.S32.HI R11, RZ, 0x7, R11 ;  /* 0x00000007ff0b7819 */ /* 0x000fe2000001140b */
[----:B------:R-:W-:Y:S01]  /*cf90*/  ULDC UR7, c[0x0][0x988] ;  /* 0x0002620000077ab9 */ /* 0x000fe20000000800 */
[----:B------:R-:W-:Y:S01]  /*cfa0*/  ULDC UR6, c[0x0][0x988] ;  /* 0x0002620000067ab9 */ /* 0x000fe20000000800 */
[----:B------:R-:W-:Y:S01]  /*cfb0*/  ULDC UR28, c[0x0][0x9e0] ;  /* 0x00027800001c7ab9 */ /* 0x000fe20000000800 */
[----:B------:R-:W-:Y:S01]  /*cfc0*/  ULDC UR25, c[0x0][0x9e0] ;  /* 0x0002780000197ab9 */ /* 0x000fe20000000800 */
        /* <DEDUP_REMOVED lines=16> */
[----:B--2---:R-:W-:-:S04]  /*d0d0*/  VIMNMX R21, R13, R11, !PT ;  /* 0x0000000b0d157248 */ /* 0x004fc80007fe0100 */
[----:B------:R-:W-:-:S13]  /*d0e0*/  ISETP.GE.AND P3, PT, R0, R21, PT ;  /* 0x000000150000720c */ /* 0x000fda0003f66270 */
[----:B------:R-:W-:Y:S05]  /*d0f0*/  @!P3 BRA `(.L_x_1448) ;  /* 0x0000003400f4b947 */ /* 0x000fea0003800000 */
[----:B------:R-:W-:-:S07]  /*d100*/  IMAD.MOV.U32 R119, RZ, RZ, RZ ;  /* 0x000000ffff777224 */ /* 0x000fce00078e00ff */
.L_x_1466:
[----:B------:R-:W2:Y:S01]  /*d110*/  LDL R10, [R1+0x20] ;  /* 0x00002000010a7983 */ /* 0x000ea20000100800 */
[----:B------:R-:W-:Y:S01]  /*d120*/  VIADD R13, R16, 0x1 ;  /* 0x00000001100d7836 */ /* 0x000fe20000000000 */
[----:B------:R-:W-:Y:S05]  /*d130*/  YIELD ;  /* 0x0000000000007946 */ /* 0x000fea0003800000 */
[----:B------:R-:W-:-:S04]  /*d140*/  ISETP.NE.AND P4, PT, R13, 0x2, PT ;  /* 0x000000020d00780c */ /* 0x000fc80003f85270 */
[----:B------:R-:W-:Y:S02]  /*d150*/  SEL R20, RZ, 0x1, P4 ;  /* 0x00000001ff147807 */ /* 0x000fe40002000000 */
[----:B------:R-:W-:Y:S02]  /*d160*/  SEL R13, R13, RZ, P4 ;  /* 0x000000ff0d0d7207 */ /* 0x000fe40002000000 */
[----:B------:R-:W-:Y:S02]  /*d170*/  LOP3.LUT R20, R23, R20, RZ, 0x3c, !PT ;  /* 0x0000001417147212 */ /* 0x000fe400078e3cff */
[----:B--2---:R-:W-:-:S13]  /*d180*/  ISETP.NE.AND P3, PT, R10, RZ, PT ;  /* 0x000000ff0a00720c */ /* 0x004fda0003f65270 */
[----:B------:R-:W-:Y:S05]  /*d190*/  @P3 BRA `(.L_x_1449) ;  /* 0x0000000000303947 */ /* 0x000fea0003800000 */
[----:B------:R-:W-:Y:S05]  /*d1a0*/  @!P0 BRA `(.L_x_1450) ;  /* 0x0000000000048947 */ /* 0x000fea0003800000 */
[----:B------:R-:W-:Y:S01]  /*d1b0*/  BPT.TRAP 0x1 ;  /* 0x000000040000795c */ /* 0x000fe20000300000 */
.L_x_1450:
[----:B------:R-:W-:Y:S01]  /*d1c0*/  IMAD R11, R13, 0x8, R2 ;  /* 0x000000080d0b7824 */ /* 0x000fe200078e0202 */
[----:B------:R-:W-:-:S04]  /*d1d0*/  SHF.L.U32 R10, R20, 0x1f, RZ ;  /* 0x0000001f140a7819 */ /* 0x000fc800000006ff */
[----:B------:R0:W1:Y:S01]  /*d1e0*/  SYNCS.PHASECHK.TRANS64.TRYWAIT P4, [R11+URZ+0x16830], R10 ;  /* 0x0168300a0b0075a7 */ /* 0x000062000808017f */
[----:B------:R-:W-:Y:S05]  /*d1f0*/  @!P0 BRA `(.L_x_1451) ;  /* 0x0000000000048947 */ /* 0x000fea0003800000 */
[----:B------:R-:W-:Y:S01]  /*d200*/  BPT.TRAP 0x1 ;  /* 0x000000040000795c */ /* 0x000fe20000300000 */
.L_x_1451:
[----:B------:R-:W-:Y:S04]  /*d210*/  BSSY B0, `(.L_x_1449) ;  /* 0x0000004000007945 */ /* 0x000fe80003800000 */
[----:B-1----:R-:W-:Y:S05]  /*d220*/  @P4 BRA `(.L_x_1452) ;  /* 0x0000000000084947 */ /* 0x002fea0003800000 */
[----:B------:R-:W1:Y:S02]  /*d230*/  SYNCS.PHASECHK.TRANS64.TRYWAIT P4, [R11+URZ+0x16830], R10 ;  /* 0x0168300a0b0075a7 */ /* 0x000e64000808017f */
[----:B-1----:R-:W-:Y:S05]  /*d240*/  @!P4 BRA `(.L_x_1453) ;  /* 0x00000134005cc947 */ /* 0x002fea0003800000 */
.L_x_1452:
[----:B------:R-:W-:Y:S05]  /*d250*/  BSYNC B0 ;  /* 0x0000000000007941 */ /* 0x000fea0003800000 */
.L_x_1449:
[----:B01----:R-:W2:Y:S01]  /*d260*/  LDL R11, [R1+0x1c] ;  /* 0x00001c00010b7983 */ /* 0x003ea20000100800 */
[----:B------:R-:W0:Y:S01]  /*d270*/  S2R R10, SR_TID.X ;  /* 0x00000000000a7919 */ /* 0x000e220000002100 */
[----:B------:R-:W-:Y:S05]  /*d280*/  WARPSYNC.ALL ;  /* 0x0000000000007948 */ /* 0x000fea0003800000 */
[----:B------:R-:W-:Y:S01]  /*d290*/  IMAD.MOV.U32 R25, RZ, RZ, 0x40000040 ;  /* 0x40000040ff197424 */ /* 0x000fe200078e00ff */
[----:B0-----:R-:W-:Y:S02]  /*d2a0*/  SHF.R.U32.HI R10, RZ, 0x7, R10 ;  /* 0x00000007ff0a7819 */ /* 0x001fe4000001160a */
[----:B------:R-:W-:-:S02]  /*d2b0*/  R2UR UR8, R6 ;  /* 0x00000000060872ca */ /* 0x000fc400000e0000 */
[----:B------:R-:W-:Y:S02]  /*d2c0*/  R2UR UR9, R7 ;  /* 0x00000000070972ca */ /* 0x000fe400000e0000 */
[C---:B------:R-:W-:Y:S02]  /*d2d0*/  R2UR UR11, R25.reuse ;  /* 0x00000000190b72ca */ /* 0x040fe400000e0000 */
[----:B------:R-:W-:Y:S01]  /*d2e0*/  R2UR UR23, R25 ;  /* 0x00000000191772ca */ /* 0x000fe200000e0000 */
[----:B------:R-:W-:Y:S01]  /*d2f0*/  IMAD.MOV.U32 R15, RZ, RZ, 0x40000040 ;  /* 0x40000040ff0f7424 */ /* 0x000fe200078e00ff */
[----:B------:R-:W-:Y:S02]  /*d300*/  R2UR UR12, R156 ;  /* 0x000000009c0c72ca */ /* 0x000fe400000e0000 */
[----:B------:R-:W-:Y:S02]  /*d310*/  R2UR UR13, R157 ;  /* 0x000000009d0d72ca */ /* 0x000fe400000e0000 */
[----:B------:R-:W-:Y:S01]  /*d320*/  R2UR UR15, R15 ;  /* 0x000000000f0f72ca */ /* 0x000fe200000e0000 */
[----:B--2---:R-:W-:-:S02]  /*d330*/  IMAD R24, R13, 0x400, R11 ;  /* 0x000004000d187824 */ /* 0x004fc400078e020b */
[----:B------:R-:W-:-:S05]  /*d340*/  VIADD R11, R10, 0x8 ;  /* 0x000000080a0b7836 */ /* 0x000fca0000000000 */
[----:B------:R0:W-:Y:S01]  /*d350*/  BAR.SYNC.DEFER_BLOCKING R11, 0x100 ;  /* 0x0004000b0000751d */ /* 0x0001e20000010000 */
[C---:B------:R-:W-:Y:S01]  /*d360*/  R2UR UR10, R24.reuse ;  /* 0x00000000180a72ca */ /* 0x040fe200000e0000 */
[C---:B------:R-:W-:Y:S02]  /*d370*/  VIADD R14, R24.reuse, 0x2 ;  /* 0x00000002180e7836 */ /* 0x040fe40000000000 */
[C---:B------:R-:W-:Y:S02]  /*d380*/  VIADD R10, R24.reuse, 0x4 ;  /* 0x00000004180a7836 */ /* 0x040fe40000000000 */
[----:B------:R-:W-:-:S05]  /*d390*/  VIADD R24, R24, 0x6 ;  /* 0x0000000618187836 */ /* 0x000fca0000000000 */
[----:B------:R-:W-:Y:S02]  /*d3a0*/  R2UR UR22, R24 ;  /* 0x00000000181672ca */ /* 0x000fe400000e0000 */
[----:B------:R-:W-:-:S06]  /*d3b0*/  WARPGROUP.ARRIVE ;  /* 0x00000000000079c5 */ /* 0x000fcc0000000000 */
[----:B------:R-:W-:Y:S01]  /*d3c0*/  HGMMA.64x128x16.F32.BF16 R24, gdesc[UR8], RZ, !UPT, gsb0 ;  /* 0x01e00000081879f0 */ /* 0x000fe2000c0018ff */
[----:B------:R-:W-:Y:S01]  /*d3d0*/  R2UR UR14, R14 ;  /* 0x000000000e0e72ca */ /* 0x000fe200000e0000 */
[----:B0-----:R-:W-:Y:S01]  /*d3e0*/  IMAD.MOV.U32 R11, RZ, RZ, 0x40000040 ;  /* 0x40000040ff0b7424 */ /* 0x001fe200078e00ff */
[----:B------:R-:W-:Y:S02]  /*d3f0*/  R2UR UR18, R10 ;  /* 0x000000000a1272ca */ /* 0x000fe400000e0000 */
[----:B------:R-:W-:Y:S02]  /*d400*/  R2UR UR16, R154 ;  /* 0x000000009a1072ca */ /* 0x000fe400000e0000 */
[----:B------:R-:W-:Y:S02]  /*d410*/  R2UR UR19, R11 ;  /* 0x000000000b1372ca */ /* 0x000fe400000e0000 */
[----:B------:R-:W-:Y:S01]  /*d420*/  R2UR UR17, R155 ;  /* 0x000000009b1172ca */ /* 0x000fe200000e0000 */
[----:B------:R-:W-:-:S02]  /*d430*/  WARPGROUP.DEPBAR.LE gsb0, 0x0 ;  /* 0x00008000000079c5 */ /* 0x000fc40000010000 */
[----:B------:R-:W-:-:S06]  /*d440*/  WARPGROUP.ARRIVE ;  /* 0x00000000000079c5 */ /* 0x000fcc0000000000 */
[----:B------:R-:W-:Y:S01]  /*d450*/  HGMMA.64x128x16.F32.BF16 R24, gdesc[UR12], R24, gsb0 ;  /* 0x01e000000c1879f0 */ /* 0x000fe20008001818 */
[----:B------:R-:W-:Y:S02]  /*d460*/  R2UR UR20, R8 ;  /* 0x00000000081472ca */ /* 0x000fe400000e0000 */
[----:B------:R-:W-:Y:S01]  /*d470*/  R2UR UR21, R9 ;  /* 0x00000000091572ca */ /* 0x000fe200000e0000 */
[----:B------:R-:W-:Y:S02]  /*d480*/  WARPGROUP.DEPBAR.LE gsb0, 0x0 ;  /* 0x00008000000079c5 */ /* 0x000fe40000010000 */
[----:B------:R-:W-:-:S06]  /*d490*/  WARPGROUP.ARRIVE ;  /* 0x00000000000079c5 */ /* 0x000fcc0000000000 */
[----:B------:R-:W-:Y:S03]  /*d4a0*/  HGMMA.64x128x16.F32.BF16 R24, gdesc[UR16], R24, gsb0 ;  /* 0x01e00000101879f0 */ /* 0x000fe60008001818 */
[----:B------:R-:W-:Y:S02]  /*d4b0*/  WARPGROUP.DEPBAR.LE gsb0, 0x0 ;  /* 0x00008000000079c5 */ /* 0x000fe40000010000 */
[----:B------:R-:W-:-:S07]  /*d4c0*/  WARPGROUP.ARRIVE ;  /* 0x00000000000079c5 */ /* 0x000fce0000000000 */
[----:B------:R-:W-:Y:S03]  /*d4d0*/  HGMMA.64x128x16.F32.BF16 R24, gdesc[UR20], R24, gsb0 ;  /* 0x01e00000141879f0 */ /* 0x000fe60008001818 */
[----:B------:R-:W-:Y:S02]  /*d4e0*/  WARPGROUP.DEPBAR.LE gsb0, 0x0 ;  /* 0x00008000000079c5 */ /* 0x000fe40000010000 */
[----:B------:R-:W-:Y:S05]  /*d4f0*/  @P3 BRA `(.L_x_1454) ;  /* 0x0000000000283947 */ /* 0x000fea0003800000 */
[----:B------:R-:W-:Y:S05]  /*d500*/  @!P0 BRA `(.L_x_1455) ;  /* 0x0000000000048947 */ /* 0x000fea0003800000 */
[----:B------:R-:W-:Y:S01]  /*d510*/  BPT.TRAP 0x1 ;  /* 0x000000040000795c */ /* 0x000fe20000300000 */
.L_x_1455:
[----:B------:R-:W-:Y:S01]  /*d520*/  SHF.L.U32 R10, R23, 0x1f, RZ ;  /* 0x0000001f170a7819 */ /* 0x000fe200000006ff */
[----:B------:R-:W-:-:S04]  /*d530*/  IMAD R11, R16, 0x8, R2 ;  /* 0x00000008100b7824 */ /* 0x000fc800078e0202 */
[----:B------:R0:W1:Y:S01]  /*d540*/  SYNCS.PHASECHK.TRANS64.TRYWAIT P3, [R11+URZ+0x16850], R10 ;  /* 0x0168500a0b0075a7 */ /* 0x000062000806017f */
[----:B------:R-:W-:Y:S05]  /*d550*/  @!P0 BRA `(.L_x_1456) ;  /* 0x0000000000048947 */ /* 0x000fea0003800000 */
[----:B------:R-:W-:Y:S01]  /*d560*/  BPT.TRAP 0x1 ;  /* 0x000000040000795c */ /* 0x000fe20000300000 */
.L_x_1456:
[----:B-1----:R-:W-:Y:S05]  /*d570*/  @P3 BRA `(.L_x_1454) ;  /* 0x0000000000083947 */ /* 0x002fea0003800000 */
[----:B------:R-:W1:Y:S02]  /*d580*/  SYNCS.PHASECHK.TRANS64.TRYWAIT P3, [R11+URZ+0x16850], R10 ;  /* 0x0168500a0b0075a7 */ /* 0x000e64000806017f */
[----:B-1----:R-:W-:Y:S05]  /*d590*/  @!P3 BRA `(.L_x_1457) ;  /* 0x00000130009cb947 */ /* 0x002fea0003800000 */
.L_x_1454:
[----:B01----:R-:W-:Y:S01]  /*d5a0*/  VIADD R10, R2, 0x400 ;  /* 0x00000400020a7836 */ /* 0x003fe20000000000 */
[----:B------:R-:W-:Y:S05]  /*d5b0*/  WARPSYNC.ALL ;  /* 0x0000000000007948 */ /* 0x000fea0003800000 */
[----:B------:R-:W-:Y:S01]  /*d5c0*/  SHF.R.U32.HI R10, RZ, 0x4, R10 ;  /* 0x00000004ff0a7819 */ /* 0x000fe2000001160a */
[----:B------:R-:W-:Y:S01]  /*d5d0*/  IMAD.MOV.U32 R11, RZ, RZ, 0x40000040 ;  /* 0x40000040ff0b7424 */ /* 0x000fe200078e00ff */
[----:B------:R-:W-:Y:S02]  /*d5e0*/  WARPGROUP.ARRIVE ;  /* 0x00000000000079c5 */ /* 0x000fe40000000000 */
[----:B------:R-:W-:-:S02]  /*d5f0*/  LOP3.LUT R10, R10, 0x3fff, RZ, 0xc0, !PT ;  /* 0x00003fff0a0a7812 */ /* 0x000fc400078ec0ff */
[----:B------:R-:W-:-:S03]  /*d600*/  R2UR UR11, R11 ;  /* 0x000000000b0b72ca */ /* 0x000fc600000e0000 */
[----:B------:R-:W-:-:S05]  /*d610*/  IMAD R10, R16, 0x400, R10 ;  /* 0x00000400100a7824 */ /* 0x000fca00078e020a */
[----:B------:R-:W-:-:S13]  /*d620*/  R2UR UR10, R10 ;  /* 0x000000000a0a72ca */ /* 0x000fda00000e0000 */
[----:B------:R-:W-:Y:S01]  /*d630*/  HGMMA.64x64x16.F32.BF16 R88, R148, gdesc[UR8].tnspB, R88, gsb0 ;  /* 0x40e0000894587df0 */ /* 0x000fe20008001858 */
[----:B------:R-:W-:Y:S02]  /*d640*/  VIADD R14, R10, 0x80 ;  /* 0x000000800a0e7836 */ /* 0x000fe40000000000 */
[----:B------:R-:W-:-:S03]  /*d650*/  IMAD.MOV.U32 R15, RZ, RZ, 0x40000040 ;  /* 0x40000040ff0f7424 */ /* 0x000fc600078e00ff */
[----:B------:R-:W-:Y:S02]  /*d660*/  R2UR UR10, R14 ;  /* 0x000000000e0a72ca */ /* 0x000fe400000e0000 */
[----:B------:R-:W-:Y:S01]  /*d670*/  R2UR UR11, R15 ;  /* 0x000000000f0b72ca */ /* 0x000fe200000e0000 */
[----:B------:R-:W-:Y:S02]  /*d680*/  VIADD R14, R10, 0x100 ;  /* 0x000001000a0e7836 */ /* 0x000fe40000000000 */
[----:B------:R-:W-:Y:S01]  /*d690*/  IMAD.MOV.U32 R15, RZ, RZ, 0x40000040 ;  /* 0x40000040ff0f7424 */ /* 0x000fe200078e00ff */
[----:B------:R-:W-:Y:S02]  /*d6a0*/  WARPGROUP.DEPBAR.LE gsb0, 0x0 ;  /* 0x00008000000079c5 */ /* 0x000fe40000010000 */
[----:B------:R-:W-:Y:S01]  /*d6b0*/  WARPGROUP.ARRIVE ;  /* 0x00000000000079c5 */ /* 0x000fe20000000000 */
[----:B------:R-:W2:Y:S04]  /*d6c0*/  LDL R148, [R1+0x3c] ;  /* 0x00003c0001947983 */ /* 0x000ea80000100800 */
[----:B------:R-:W3:Y:S02]  /*d6d0*/  LDL R151, [R1+0xc] ;  /* 0x00000c0001977983 */ /* 0x000ee40000100800 */
[----:B------:R-:W-:Y:S01]  /*d6e0*/  HGMMA.64x64x16.F32.BF16 R88, R144, gdesc[UR8].tnspB, R88, gsb0 ;  /* 0x40e0000890587df0 */ /* 0x000fe20008001858 */
[----:B------:R-:W-:-:S02]  /*d6f0*/  R2UR UR10, R14 ;  /* 0x000000000e0a72ca */ /* 0x000fc400000e0000 */
[----:B------:R-:W-:Y:S01]  /*d700*/  R2UR UR11, R15 ;  /* 0x000000000f0b72ca */ /* 0x000fe200000e0000 */
[----:B------:R-:W-:Y:S01]  /*d710*/  VIADD R14, R10, 0x180 ;  /* 0x000001800a0e7836 */ /* 0x000fe20000000000 */
[----:B------:R-:W4:Y:S01]  /*d720*/  LDL R149, [R1+0x8] ;  /* 0x0000080001957983 */ /* 0x000f220000100800 */
[----:B------:R-:W-:-:S03]  /*d730*/  IMAD.MOV.U32 R15, RZ, RZ, 0x40000040 ;  /* 0x40000040ff0f7424 */ /* 0x000fc600078e00ff */
[----:B------:R-:W4:Y:S01]  /*d740*/  LDL R150, [R1+0x4] ;  /* 0x0000040001967983 */ /* 0x000f220000100800 */
[----:B------:R-:W-:Y:S02]  /*d750*/  WARPGROUP.DEPBAR.LE gsb0, 0x0 ;  /* 0x00008000000079c5 */ /* 0x000fe40000010000 */
[----:B------:R-:W-:Y:S01]  /*d760*/  WARPGROUP.ARRIVE ;  /* 0x00000000000079c5 */ /* 0x000fe20000000000 */
[----:B------:R-:W2:Y:S05]  /*d770*/  LDL R147, [R1+0x18] ;  /* 0x0000180001937983 */ /* 0x000eaa0000100800 */
[----:B------:R-:W-:Y:S01]  /*d780*/  HGMMA.64x64x16.F32.BF16 R88, R140, gdesc[UR8].tnspB, R88, gsb0 ;  /* 0x40e000088c587df0 */ /* 0x000fe20008001858 */
[----:B------:R-:W-:-:S02]  /*d790*/  R2UR UR10, R14 ;  /* 0x000000000e0a72ca */ /* 0x000fc400000e0000 */
[----:B------:R-:W-:Y:S01]  /*d7a0*/  R2UR UR11, R15 ;  /* 0x000000000f0b72ca */ /* 0x000fe200000e0000 */
[----:B------:R-:W-:Y:S02]  /*d7b0*/  VIADD R14, R10, 0x200 ;  /* 0x000002000a0e7836 */ /* 0x000fe40000000000 */
[----:B------:R-:W-:Y:S01]  /*d7c0*/  IMAD.MOV.U32 R15, RZ, RZ, 0x40000040 ;  /* 0x40000040ff0f7424 */ /* 0x000fe200078e00ff */
[----:B------:R-:W-:Y:S02]  /*d7d0*/  WARPGROUP.DEPBAR.LE gsb0, 0x0 ;  /* 0x00008000000079c5 */ /* 0x000fe40000010000 */
[----:B------:R-:W-:-:S07]  /*d7e0*/  WARPGROUP.ARRIVE ;  /* 0x00000000000079c5 */ /* 0x000fce0000000000 */
[----:B------:R-:W-:Y:S01]  /*d7f0*/  HGMMA.64x64x16.F32.BF16 R88, R136, gdesc[UR8].tnspB, R88, gsb0 ;  /* 0x40e0000888587df0 */ /* 0x000fe20008001858 */
[----:B------:R-:W-:Y:S02]  /*d800*/  R2UR UR10, R14 ;  /* 0x000000000e0a72ca */ /* 0x000fe400000e0000 */
        /* <DEDUP_REMOVED lines=22> */
[----:B------:R-:W0:Y:S08]  /*d970*/  @P2 LDC R14, c[0x0][0x450] ;  /* 0x00011400ff0e2b82 */ /* 0x000e300000000800 */
[----:B------:R-:W1:Y:S01]  /*d980*/  @P2 LDC R15, c[0x0][0x44c] ;  /* 0x00011300ff0f2b82 */ /* 0x000e620000000800 */
[----:B------:R-:W-:-:S02]  /*d990*/  WARPGROUP.DEPBAR.LE gsb0, 0x0 ;  /* 0x00008000000079c5 */ /* 0x000fc40000010000 */
[----:B------:R-:W-:-:S06]  /*d9a0*/  WARPGROUP.ARRIVE ;  /* 0x00000000000079c5 */ /* 0x000fcc0000000000 */
[----:B------:R-:W-:Y:S01]  /*d9b0*/  HGMMA.64x64x16.F32.BF16 R88, R120, gdesc[UR8].tnspB, R88, gsb0 ;  /* 0x40e0000878587df0 */ /* 0x000fe20008001858 */
        /* <DEDUP_REMOVED lines=45> */
[----:B------:R-:W-:-:S02]  /*dc90*/  WARPGROUP.DEPBAR.LE gsb0, 0x0 ;  /* 0x00008000000079c5 */ /* 0x000fc40000010000 */
[----:B--2---:R-:W-:Y:S02]  /*dca0*/  IMAD.IADD R120, R148, 0x1, R147 ;  /* 0x0000000194787824 */ /* 0x004fe400078e0293 */
[----:B------:R-:W2:Y:S02]  /*dcb0*/  S2R R147, SR_TID.X ;  /* 0x0000000000937919 */ /* 0x000ea40000002100 */
[----:B-1----:R-:W-:-:S04]  /*dcc0*/  @P2 IMAD.HI.U32 R15, R120, R15, RZ ;  /* 0x0000000f780f2227 */ /* 0x002fc800078e00ff */
[----:B------:R-:W-:Y:S01]  /*dcd0*/  FMUL.FTZ R64, R66, UR29 ;  /* 0x0000001d42407c20 */ /* 0x000fe20008410000 */
[----:B------:R-:W-:Y:S01]  /*dce0*/  FMUL.FTZ R69, R71, UR29 ;  /* 0x0000001d47457c20 */ /* 0x000fe20008410000 */
[----:B0-----:R-:W-:Y:S01]  /*dcf0*/  @P2 SHF.R.U32.HI R120, RZ, R14, R15 ;  /* 0x0000000eff782219 */ /* 0x001fe2000001160f */
[----:B------:R0:W1:Y:S01]  /*dd00*/  MUFU.TANH R10, R78 ;  /* 0x0000004e000a7308 */ /* 0x0000620000002400 */
[----:B------:R-:W-:Y:S01]  /*dd10*/  FMUL.FTZ R66, R68, UR29 ;  /* 0x0000001d44427c20 */ /* 0x000fe20008410000 */
[----:B------:R-:W-:Y:S01]  /*dd20*/  FMUL.FTZ R71, R73, UR29 ;  /* 0x0000001d49477c20 */ /* 0x000fe20008410000 */
[----:B------:R-:W-:Y:S01]  /*dd30*/  FMUL.FTZ R68, R70, UR29 ;  /* 0x0000001d46447c20 */ /* 0x000fe20008410000 */
[----:B------:R-:W-:Y:S01]  /*dd40*/  FMUL.FTZ R73, R75, UR29 ;  /* 0x0000001d4b497c20 */ /* 0x000fe20008410000 */
[----:B------:R-:W5:Y:S01]  /*dd50*/  SHFL.IDX PT, R123, R120, RZ, 0x1c1f ;  /* 0x001c1fff787b7589 */ /* 0x000f6200000e0000 */
[----:B------:R-:W-:Y:S01]  /*dd60*/  FMUL.FTZ R70, R72, UR29 ;  /* 0x0000001d48467c20 */ /* 0x000fe20008410000 */
[----:B------:R-:W-:Y:S01]  /*dd70*/  FMUL.FTZ R75, R77, UR29 ;  /* 0x0000001d4d4b7c20 */ /* 0x000fe20008410000 */
[----:B0-----:R-:W-:Y:S01]  /*dd80*/  FMUL.FTZ R78, R82, UR29 ;  /* 0x0000001d524e7c20 */ /* 0x001fe20008410000 */
        /* <DEDUP_REMOVED lines=8> */
[----:B--2---:R-:W-:Y:S02]  /*de10*/  SHF.R.U32.HI R148, RZ, 0x7, R147 ;  /* 0x00000007ff947819 */ /* 0x004fe40000011693 */
[----:B------:R-:W-:-:S03]  /*de20*/  ISETP.GE.U32.AND P3, PT, R147, 0x180, PT ;  /* 0x000001809300780c */ /* 0x000fc60003f66070 */
[----:B------:R-:W-:Y:S01]  /*de30*/  VIADD R14, R148, 0x9 ;  /* 0x00000009940e7836 */ /* 0x000fe20000000000 */
[----:B------:R-:W-:Y:S01]  /*de40*/  IADD3 R86, -R82, 0x1, RZ ;  /* 0x0000000152567810 */ /* 0x000fe20007ffe1ff */
[----:B------:R-:W-:Y:S01]  /*de50*/  FMUL.FTZ R84, R84, UR29 ;  /* 0x0000001d54547c20 */ /* 0x000fe20008410000 */
[----:B------:R-:W-:Y:S01]  /*de60*/  FMUL.FTZ R85, R85, UR29 ;  /* 0x0000001d55557c20 */ /* 0x000fe20008410000 */
[----:B------:R-:W-:Y:S01]  /*de70*/  FMUL.FTZ R83, R87, UR29 ;  /* 0x0000001d57537c20 */ /* 0x000fe20008410000 */
[----:B------:R-:W-:Y:S01]  /*de80*/  @!P1 IMAD R15, R13, 0x8, R2 ;  /* 0x000000080d0f9824 */ /* 0x000fe200078e0202 */
[----:B------:R-:W-:Y:S01]  /*de90*/  SEL R14, R14, 0x9, !P3 ;  /* 0x000000090e0e7807 */ /* 0x000fe20005800000 */
[----:B---3--:R-:W-:Y:S01]  /*dea0*/  IMAD R86, R151, -0x2, R86 ;  /* 0xfffffffe97567824 */ /* 0x008fe200078e0256 */
[----:B------:R-:W-:Y:S01]  /*deb0*/  PLOP3.LUT P3, PT, PT, PT, UP0, 0x40, 0x0 ;  /* 0x000000000000781c */ /* 0x000fe20003f6e808 */
[----:B------:R-:W0:Y:S01]  /*dec0*/  MUFU.TANH R11, R11 ;  /* 0x0000000b000b7308 */ /* 0x000e220000002400 */
[----:B------:R-:W-:-:S02]  /*ded0*/  @!P1 VIADD R15, R15, 0x16840 ;  /* 0x000168400f0f9836 */ /* 0x000fc40000000000 */
[----:B----4-:R-:W-:-:S05]  /*dee0*/  IADD3 R86, -R150, R86, R149 ;  /* 0x0000005696567210 */ /* 0x010fca0007ffe195 */
[----:B------:R-:W2:Y:S01]  /*def0*/  MUFU.TANH R23, R23 ;  /* 0x0000001700177308 */ /* 0x000ea20000002400 */
[----:B------:R-:W-:Y:S01]  /*df00*/  @!P1 PRMT R15, RZ, 0x654, R15 ;  /* 0x00000654ff0f9816 */ /* 0x000fe2000000000f */
[----:B------:R3:W-:Y:S06]  /*df10*/  BAR.ARV R14, 0x100 ;  /* 0x0004000e0000751d */ /* 0x0007ec0000002000 */
        /* <DEDUP_REMOVED lines=61> */
[C---:B------:R-:W-:Y:S01]  /*e2f0*/  VIADD R122, R86.reuse, UR28 ;  /* 0x0000001c567a7c36 */ /* 0x040fe20008000000 */
[----:B------:R3:W-:Y:S01]  /*e300*/  @!P1 SYNCS.ARRIVE.TRANS64.RED.A1T0 RZ, [R15+URZ], RZ ;  /* 0x000000ff0fff99a7 */ /* 0x0007e2000810043f */
[----:B------:R-:W-:-:S02]  /*e310*/  VIADD R121, R86, UR30 ;  /* 0x0000001e56797c36 */ /* 0x000fc40008000000 */
[--C-:B-----5:R-:W-:Y:S02]  /*e320*/  IMAD.IADD R87, R122, 0x1, R123.reuse ;  /* 0x000000017a577824 */ /* 0x120fe400078e027b */
[----:B------:R-:W-:Y:S01]  /*e330*/  IMAD.IADD R86, R121, 0x1, R123 ;  /* 0x0000000179567824 */ /* 0x000fe200078e027b */
[----:B-12-4-:R-:W-:Y:S06]  /*e340*/  @P3 BRA `(.L_x_1458) ;  /* 0x0000000000583947 */ /* 0x016fec0003800000 */
[----:B------:R-:W-:Y:S01]  /*e350*/  IADD3 R123, -R150, R149, R123 ;  /* 0x00000095967b7210 */ /* 0x000fe20007ffe17b */
[----:B------:R-:W-:Y:S03]  /*e360*/  BSSY B0, `(.L_x_1459) ;  /* 0x0000010000007945 */ /* 0x000fe60003800000 */
[----:B------:R-:W-:-:S13]  /*e370*/  ISETP.GT.AND P3, PT, R123, -0x1, PT ;  /* 0xffffffff7b00780c */ /* 0x000fda0003f64270 */
[----:B------:R-:W-:Y:S05]  /*e380*/  @P3 BRA `(.L_x_1460) ;  /* 0x0000000000203947 */ /* 0x000fea0003800000 */
[----:B------:R-:W-:Y:S01]  /*e390*/  IMAD.U32 R124, RZ, RZ, UR24 ;  /* 0x00000018ff7c7e24 */ /* 0x000fe2000f8e00ff */
[----:B------:R-:W-:-:S04]  /*e3a0*/  LOP3.LUT R123, RZ, R123, RZ, 0x33, !PT ;  /* 0x0000007bff7b7212 */ /* 0x000fc800078e33ff */
[----:B------:R-:W-:-:S13]  /*e3b0*/  ISETP.NE.AND P3, PT, R124, 0x1, PT ;  /* 0x000000017c00780c */ /* 0x000fda0003f65270 */
[----:B---3--:R-:W1:Y:S02]  /*e3c0*/  @P3 LDC.64 R14, c[0x0][0x9e8] ;  /* 0x00027a00ff0e3b82 */ /* 0x008e640000000a00 */
[----:B-1----:R-:W-:-:S05]  /*e3d0*/  @P3 IMAD.HI.U32 R14, R123, R14, RZ ;  /* 0x0000000e7b0e3227 */ /* 0x002fca00078e00ff */
[----:B------:R-:W-:-:S04]  /*e3e0*/  @P3 SHF.R.U32.HI R123, RZ, R15, R14 ;  /* 0x0000000fff7b3219 */ /* 0x000fc8000001160e */
[----:B------:R-:W-:Y:S01]  /*e3f0*/  LOP3.LUT R123, RZ, R123, RZ, 0x33, !PT ;  /* 0x0000007bff7b7212 */ /* 0x000fe200078e33ff */
[----:B------:R-:W-:Y:S06]  /*e400*/  BRA `(.L_x_1461) ;  /* 0x0000000000147947 */ /* 0x000fec0003800000 */
.L_x_1460:
[----:B------:R-:W-:-:S05]  /*e410*/  IMAD.U32 R124, RZ, RZ, UR24 ;  /* 0x00000018ff7c7e24 */ /* 0x000fca000f8e00ff */
[----:B------:R-:W-:-:S13]  /*e420*/  ISETP.NE.AND P3, PT, R124, 0x1, PT ;  /* 0x000000017c00780c */ /* 0x000fda0003f65270 */
[----:B---3--:R-:W1:Y:S02]  /*e430*/  @P3 LDC.64 R14, c[0x0][0x9e8] ;  /* 0x00027a00ff0e3b82 */ /* 0x008e640000000a00 */
[----:B-1----:R-:W-:-:S05]  /*e440*/  @P3 IMAD.HI.U32 R14, R123, R14, RZ ;  /* 0x0000000e7b0e3227 */ /* 0x002fca00078e00ff */
[----:B------:R-:W-:-:S07]  /*e450*/  @P3 SHF.R.U32.HI R123, RZ, R15, R14 ;  /* 0x0000000fff7b3219 */ /* 0x000fce000001160e */
.L_x_1461:
[----:B------:R-:W-:Y:S05]  /*e460*/  BSYNC B0 ;  /* 0x0000000000007941 */ /* 0x000fea0003800000 */
.L_x_1459:
[----:B------:R-:W-:-:S04]  /*e470*/  IMAD R123, R123, R124, -R82 ;  /* 0x0000007c7b7b7224 */ /* 0x000fc800078e0a52 */
[----:B------:R-:W-:-:S05]  /*e480*/  IMAD R123, R151, -0x2, R123 ;  /* 0xfffffffe977b7824 */ /* 0x000fca00078e027b */
[----:B------:R-:W-:Y:S02]  /*e490*/  VIADDMNMX R87, R123, R124, R87, PT ;  /* 0x0000007c7b577246 */ /* 0x000fe40003800157 */
[----:B------:R-:W-:-:S07]  /*e4a0*/  VIMNMX R86, R86, R123, !PT ;  /* 0x0000007b56567248 */ /* 0x000fce0007fe0100 */
.L_x_1458:
[----:B------:R-:W-:Y:S01]  /*e4b0*/  ISETP.GT.AND P3, PT, R0, -0x1, PT ;  /* 0xffffffff0000780c */ /* 0x000fe20003f64270 */
[----:B------:R-:W1:Y:S03]  /*e4c0*/  SHFL.IDX PT, R120, R120, 0x1, 0x1c1f ;  /* 0x003c1f0078787f89 */ /* 0x000e6600000e0000 */
[C---:B------:R-:W-:Y:S02]  /*e4d0*/  ISETP.GT.AND P4, PT, R86.reuse, RZ, P3 ;  /* 0x000000ff5600720c */ /* 0x040fe40001f84270 */
[----:B------:R-:W-:Y:S02]  /*e4e0*/  ISETP.GT.AND P5, PT, R86, 0x1, P3 ;  /* 0x000000015600780c */ /* 0x000fe40001fa4270 */
[C---:B------:R-:W-:Y:S02]  /*e4f0*/  ISETP.LT.OR P4, PT, R87.reuse, 0x1, P4 ;  /* 0x000000015700780c */ /* 0x040fe40002781670 */
[----:B------:R-:W-:-:S02]  /*e500*/  ISETP.LT.OR P5, PT, R87, 0x2, P5 ;  /* 0x000000025700780c */ /* 0x000fc40002fa1670 */
[----:B0-----:R-:W-:Y:S02]  /*e510*/  FSEL R11, R11, -INF , !P4 ;  /* 0xff8000000b0b7808 */ /* 0x001fe40006000000 */
[C---:B------:R-:W-:Y:S02]  /*e520*/  ISETP.GT.AND P4, PT, R86.reuse, 0x8, P3 ;  /* 0x000000085600780c */ /* 0x040fe40001f84270 */
[----:B------:R-:W-:Y:S02]  /*e530*/  FSEL R23, R23, -INF , !P5 ;  /* 0xff80000017177808 */ /* 0x000fe40006800000 */
[----:B------:R-:W-:Y:S02]  /*e540*/  ISETP.LT.OR P4, PT, R87, 0x9, P4 ;  /* 0x000000095700780c */ /* 0x000fe40002781670 */
[----:B------:R-:W-:Y:S02]  /*e550*/  ISETP.GT.AND P5, PT, R86, 0x9, P3 ;  /* 0x000000095600780c */ /* 0x000fe40001fa4270 */
[----:B------:R-:W-:-:S02]  /*e560*/  FSEL R26, R26, -INF , !P4 ;  /* 0xff8000001a1a7808 */ /* 0x000fc40006000000 */
[----:B------:R-:W-:Y:S01]  /*e570*/  ISETP.GT.AND P4, PT, R86, 0x10, P3 ;  /* 0x000000105600780c */ /* 0x000fe20001f84270 */
[--C-:B-1----:R-:W-:Y:S01]  /*e580*/  IMAD.IADD R122, R122, 0x1, R120.reuse ;  /* 0x000000017a7a7824 */ /* 0x102fe200078e0278 */
[----:B------:R-:W-:Y:S01]  /*e590*/  ISETP.LT.OR P5, PT, R87, 0xa, P5 ;  /* 0x0000000a5700780c */ /* 0x000fe20002fa1670 */
[----:B------:R-:W-:Y:S01]  /*e5a0*/  IMAD.IADD R121, R121, 0x1, R120 ;  /* 0x0000000179797824 */ /* 0x000fe200078e0278 */
        /* <DEDUP_REMOVED lines=8> */
[----:B------:R-:W-:Y:S02]  /*e630*/  ISETP.GT.AND P4, PT, R86, 0x20, P3 ;  /* 0x000000205600780c */ /* 0x000fe40001f84270 */
[----:B------:R-:W-:-:S02]  /*e640*/  FSEL R31, R31, -INF , !P5 ;  /* 0xff8000001f1f7808 */ /* 0x000fc40006800000 */
[C---:B------:R-:W-:Y:S02]  /*e650*/  ISETP.LT.OR P4, PT, R87.reuse, 0x21, P4 ;  /* 0x000000215700780c */ /* 0x040fe40002781670 */
        /* <DEDUP_REMOVED lines=60> */
[C---:B------:R-:W-:Y:S02]  /*ea20*/  ISETP.GT.AND P5, PT, R86.reuse, 0x69, P3 ;  /* 0x000000695600780c */ /* 0x040fe40001fa4270 */
[----:B------:R-:W-:Y:S02]  /*ea30*/  FSEL R77, R77, -INF , !P4 ;  /* 0xff8000004d4d7808 */ /* 0x000fe40006000000 */
[----:B------:R-:W-:Y:S02]  /*ea40*/  ISETP.GT.AND P4, PT, R86, 0x78, P3 ;  /* 0x000000785600780c */ /* 0x000fe40001f84270 */
[C---:B------:R-:W-:Y:S02]  /*ea50*/  ISETP.LT.OR P5, PT, R87.reuse, 0x6a, P5 ;  /* 0x0000006a5700780c */ /* 0x040fe40002fa1670 */
[----:B------:R-:W-:-:S02]  /*ea60*/  ISETP.LT.OR P4, PT, R87, 0x79, P4 ;  /* 0x000000795700780c */ /* 0x000fc40002781670 */
[----:B------:R-:W-:Y:S02]  /*ea70*/  FSEL R75, R75, -INF , !P5 ;  /* 0xff8000004b4b7808 */ /* 0x000fe40006800000 */
[----:B------:R-:W-:Y:S02]  /*ea80*/  ISETP.GT.AND P5, PT, R86, 0x71, P3 ;  /* 0x000000715600780c */ /* 0x000fe40001fa4270 */
[----:B------:R-:W-:Y:S02]  /*ea90*/  FSEL R84, R84, -INF , !P4 ;  /* 0xff80000054547808 */ /* 0x000fe40006000000 */
[----:B------:R-:W-:Y:S02]  /*eaa0*/  PLOP3.LUT P4, PT, PT, PT, UP0, 0x40, 0x0 ;  /* 0x000000000000781c */ /* 0x000fe40003f8e808 */
[----:B------:R-:W-:-:S04]  /*eab0*/  ISETP.LT.OR P5, PT, R87, 0x72, P5 ;  /* 0x000000725700780c */ /* 0x000fc80002fa1670 */
[----:B------:R-:W-:Y:S02]  /*eac0*/  FSEL R80, R80, -INF , !P5 ;  /* 0xff80000050507808 */ /* 0x000fe40006800000 */
[----:B------:R-:W-:-:S04]  /*ead0*/  ISETP.GT.AND P5, PT, R86, 0x79, P3 ;  /* 0x000000795600780c */ /* 0x000fc80001fa4270 */
[----:B------:R-:W-:-:S04]  /*eae0*/  ISETP.LT.OR P5, PT, R87, 0x7a, P5 ;  /* 0x0000007a5700780c */ /* 0x000fc80002fa1670 */
[----:B------:R-:W-:Y:S01]  /*eaf0*/  FSEL R85, R85, -INF , !P5 ;  /* 0xff80000055557808 */ /* 0x000fe20006800000 */
[----:B------:R-:W-:Y:S08]  /*eb00*/  @P4 BRA `(.L_x_1462) ;  /* 0x0000000000584947 */ /* 0x000ff00003800000 */
[----:B------:R-:W-:Y:S01]  /*eb10*/  IADD3 R120, -R150, R149, R120 ;  /* 0x0000009596787210 */ /* 0x000fe20007ffe178 */
[----:B------:R-:W-:Y:S03]  /*eb20*/  BSSY B0, `(.L_x_1463) ;  /* 0x0000010000007945 */ /* 0x000fe60003800000 */
[----:B------:R-:W-:-:S13]  /*eb30*/  ISETP.GT.AND P4, PT, R120, -0x1, PT ;  /* 0xffffffff7800780c */ /* 0x000fda0003f84270 */
[----:B------:R-:W-:Y:S05]  /*eb40*/  @P4 BRA `(.L_x_1464) ;  /* 0x0000000000204947 */ /* 0x000fea0003800000 */
[----:B------:R-:W-:Y:S01]  /*eb50*/  IMAD.U32 R86, RZ, RZ, UR24 ;  /* 0x00000018ff567e24 */ /* 0x000fe2000f8e00ff */
[----:B------:R-:W-:-:S04]  /*eb60*/  LOP3.LUT R87, RZ, R120, RZ, 0x33, !PT ;  /* 0x00000078ff577212 */ /* 0x000fc800078e33ff */
[----:B------:R-:W-:-:S13]  /*eb70*/  ISETP.NE.AND P4, PT, R86, 0x1, PT ;  /* 0x000000015600780c */ /* 0x000fda0003f85270 */
[----:B---3--:R-:W0:Y:S02]  /*eb80*/  @P4 LDC.64 R14, c[0x0][0x9e8] ;  /* 0x00027a00ff0e4b82 */ /* 0x008e240000000a00 */
[----:B0-----:R-:W-:-:S05]  /*eb90*/  @P4 IMAD.HI.U32 R14, R87, R14, RZ ;  /* 0x0000000e570e4227 */ /* 0x001fca00078e00ff */
[----:B------:R-:W-:-:S04]  /*eba0*/  @P4 SHF.R.U32.HI R87, RZ, R15, R14 ;  /* 0x0000000fff574219 */ /* 0x000fc8000001160e */
[----:B------:R-:W-:Y:S01]  /*ebb0*/  LOP3.LUT R120, RZ, R87, RZ, 0x33, !PT ;  /* 0x00000057ff787212 */ /* 0x000fe200078e33ff */
[----:B------:R-:W-:Y:S06]  /*ebc0*/  BRA `(.L_x_1465) ;  /* 0x0000000000147947 */ /* 0x000fec0003800000 */
.L_x_1464:
[----:B------:R-:W-:-:S05]  /*ebd0*/  IMAD.U32 R86, RZ, RZ, UR24 ;  /* 0x00000018ff567e24 */ /* 0x000fca000f8e00ff */
[----:B------:R-:W-:-:S13]  /*ebe0*/  ISETP.NE.AND P4, PT, R86, 0x1, PT ;  /* 0x000000015600780c */ /* 0x000fda0003f85270 */
[----:B---3--:R-:W0:Y:S02]  /*ebf0*/  @P4 LDC.64 R14, c[0x0][0x9e8] ;  /* 0x00027a00ff0e4b82 */ /* 0x008e240000000a00 */
[----:B0-----:R-:W-:-:S05]  /*ec00*/  @P4 IMAD.HI.U32 R14, R120, R14, RZ ;  /* 0x0000000e780e4227 */ /* 0x001fca00078e00ff */
[----:B------:R-:W-:-:S07]  /*ec10*/  @P4 SHF.R.U32.HI R120, RZ, R15, R14 ;  /* 0x0000000fff784219 */ /* 0x000fce000001160e */
.L_x_1465:
[----:B------:R-:W-:Y:S05]  /*ec20*/  BSYNC B0 ;  /* 0x0000000000007941 */ /* 0x000fea0003800000 */
.L_x_1463:
[----:B------:R-:W-:-:S04]  /*ec30*/  IMAD R82, R120, R86, -R82 ;  /* 0x0000005678527224 */ /* 0x000fc800078e0a52 */
[----:B------:R-:W-:-:S05]  /*ec40*/  IMAD R15, R151, -0x2, R82 ;  /* 0xfffffffe970f7824 */ /* 0x000fca00078e0252 */
[----:B------:R-:W-:Y:S02]  /*ec50*/  VIADDMNMX R122, R15, R86, R122, PT ;  /* 0x000000560f7a7246 */ /* 0x000fe4000380017a */
[----:B------:R-:W-:-:S07]  /*ec60*/  VIMNMX R121, R121, R15, !PT ;  /* 0x0000000f79797248 */ /* 0x000fce0007fe0100 */
.L_x_1462:
[----:B---3--:R-:W-:Y:S01]  /*ec70*/  FMNMX.FTZ R14, R11, R12, !PT ;  /* 0x0000000c0b0e7209 */ /* 0x008fe20007810000 */
[----:B------:R-:W-:Y:S01]  /*ec80*/  UMOV UR41, UR7 ;  /* 0x0000000700297c82 */ /* 0x000fe20008000000 */
[----:B------:R-:W-:Y:S02]  /*ec90*/  ISETP.GT.AND P5, PT, R121, 0x8, P3 ;  /* 0x000000087900780c */ /* 0x000fe40001fa4270 */
[----:B------:R-:W-:Y:S02]  /*eca0*/  FMNMX.FTZ R15, R23, R14, !PT ;  /* 0x0000000e170f7209 */ /* 0x000fe40007810000 */
[----:B------:R-:W-:Y:S02]  /*ecb0*/  ISETP.LT.OR P5, PT, R122, 0x9, P5 ;  /* 0x000000097a00780c */ /* 0x000fe40002fa1670 */
[----:B------:R-:W-:Y:S02]  /*ecc0*/  FMNMX.FTZ R14, R26, R15, !PT ;  /* 0x0000000f1a0e7209 */ /* 0x000fe40007810000 */
[----:B------:R-:W-:-:S02]  /*ecd0*/  FSEL R28, R28, -INF , !P5 ;  /* 0xff8000001c1c7808 */ /* 0x000fc40006800000 */
        /* <DEDUP_REMOVED lines=40> */
[----:B------:R-:W-:Y:S02]  /*ef60*/  ISETP.LT.OR P5, PT, R122, 0x29, P5 ;  /* 0x000000297a00780c */ /* 0x000fe40002fa1670 */
[----:B------:R-:W-:-:S02]  /*ef70*/  FMNMX.FTZ R15, R67, R14, !PT ;  /* 0x0000000e430f7209 */ /* 0x000fc40007810000 */
[----:B------:R-:W-:Y:S02]  /*ef80*/  ISETP.LT.OR P4, PT, R122, 0x1a, P4 ;  /* 0x0000001a7a00780c */ /* 0x000fe40002781670 */
[----:B------:R-:W-:Y:S02]  /*ef90*/  FSEL R44, R44, -INF , !P5 ;  /* 0xff8000002c2c7808 */ /* 0x000fe40006800000 */
[----:B------:R-:W-:Y:S02]  /*efa0*/  FMNMX.FTZ R14, R70, R15, !PT ;  /* 0x0000000f460e7209 */ /* 0x000fe40007810000 */
[----:B------:R-:W-:Y:S02]  /*efb0*/  ISETP.GT.AND P5, PT, R121, 0x30, P3 ;  /* 0x000000307900780c */ /* 0x000fe40001fa4270 */
[----:B------:R-:W-:Y:S02]  /*efc0*/  FSEL R37, R37, -INF , !P4 ;  /* 0xff80000025257808 */ /* 0x000fe40006000000 */
[----:B------:R-:W-:-:S02]  /*efd0*/  ISETP.GT.AND P4, PT, R121, 0x21, P3 ;  /* 0x000000217900780c */ /* 0x000fc40001f84270 */
[----:B------:R-:W-:Y:S02]  /*efe0*/  FMNMX.FTZ R15, R71, R14, !PT ;  /* 0x0000000e470f7209 */ /* 0x000fe40007810000 */
[C---:B------:R-:W-:Y:S02]  /*eff0*/  ISETP.LT.OR P5, PT, R122.reuse, 0x31, P5 ;  /* 0x000000317a00780c */ /* 0x040fe40002fa1670 */
[----:B------:R-:W-:Y:S02]  /*f000*/  ISETP.LT.OR P4, PT, R122, 0x22, P4 ;  /* 0x000000227a00780c */ /* 0x000fe40002781670 */
[----:B------:R-:W-:Y:S02]  /*f010*/  FMNMX.FTZ R14, R74, R15, !PT ;  /* 0x0000000f4a0e7209 */ /* 0x000fe40007810000 */
[----:B------:R-:W-:Y:S02]  /*f020*/  FSEL R48, R48, -INF , !P5 ;  /* 0xff80000030307808 */ /* 0x000fe40006800000 */
[----:B------:R-:W-:-:S02]  /*f030*/  ISETP.GT.AND P5, PT, R121, 0x38, P3 ;  /* 0x000000387900780c */ /* 0x000fc40001fa4270 */
[----:B------:R-:W-:Y:S02]  /*f040*/  FSEL R41, R41, -INF , !P4 ;  /* 0xff80000029297808 */ /* 0x000fe40006000000 */
[----:B------:R-:W-:Y:S02]  /*f050*/  ISETP.GT.AND P4, PT, R121, 0x29, P3 ;  /* 0x000000297900780c */ /* 0x000fe40001f84270 */
[----:B------:R-:W-:Y:S02]  /*f060*/  FMNMX.FTZ R14, R75, R14, !PT ;  /* 0x0000000e4b0e7209 */ /* 0x000fe40007810000 */
[C---:B------:R-:W-:Y:S02]  /*f070*/  ISETP.LT.OR P5, PT, R122.reuse, 0x39, P5 ;  /* 0x000000397a00780c */ /* 0x040fe40002fa1670 */
[----:B------:R-:W-:Y:S02]  /*f080*/  ISETP.LT.OR P4, PT, R122, 0x2a, P4 ;  /* 0x0000002a7a00780c */ /* 0x000fe40002781670 */
[----:B------:R-:W-:-:S02]  /*f090*/  FMNMX.FTZ R15, R77, R14, !PT ;  /* 0x0000000e4d0f7209 */ /* 0x000fc40007810000 */
[----:B------:R-:W-:Y:S02]  /*f0a0*/  FSEL R52, R52, -INF , !P5 ;  /* 0xff80000034347808 */ /* 0x000fe40006800000 */
[----:B------:R-:W-:Y:S02]  /*f0b0*/  ISETP.GT.AND P5, PT, R121, 0x40, P3 ;  /* 0x000000407900780c */ /* 0x000fe40001fa4270 */
[----:B------:R-:W-:Y:S02]  /*f0c0*/  FSEL R45, R45, -INF , !P4 ;  /* 0xff8000002d2d7808 */ /* 0x000fe40006000000 */
[----:B------:R-:W-:Y:S02]  /*f0d0*/  FMNMX.FTZ R15, R80, R15, !PT ;  /* 0x0000000f500f7209 */ /* 0x000fe40007810000 */
[----:B------:R-:W-:Y:S02]  /*f0e0*/  ISETP.GT.AND P4, PT, R121, 0x31, P3 ;  /* 0x000000317900780c */ /* 0x000fe40001f84270 */
[----:B------:R-:W-:-:S02]  /*f0f0*/  ISETP.LT.OR P5, PT, R122, 0x41, P5 ;  /* 0x000000417a00780c */ /* 0x000fc40002fa1670 */
[----:B------:R-:W-:Y:S02]  /*f100*/  FMNMX.FTZ R14, R84, R15, !PT ;  /* 0x0000000f540e7209 */ /* 0x000fe40007810000 */
[----:B------:R-:W-:Y:S02]  /*f110*/  ISETP.LT.OR P4, PT, R122, 0x32, P4 ;  /* 0x000000327a00780c */ /* 0x000fe40002781670 */
[----:B------:R-:W-:Y:S02]  /*f120*/  FSEL R56, R56, -INF , !P5 ;  /* 0xff80000038387808 */ /* 0x000fe40006800000 */
[----:B------:R-:W-:Y:S02]  /*f130*/  ISETP.GT.AND P5, PT, R121, 0x48, P3 ;  /* 0x000000487900780c */ /* 0x000fe40001fa4270 */
[----:B------:R-:W-:Y:S02]  /*f140*/  FMNMX.FTZ R15, R85, R14, !PT ;  /* 0x0000000e550f7209 */ /* 0x000fe40007810000 */
[----:B------:R-:W-:-:S02]  /*f150*/  FSEL R49, R49, -INF , !P4 ;  /* 0xff80000031317808 */ /* 0x000fc40006000000 */
[C---:B------:R-:W-:Y:S01]  /*f160*/  ISETP.GT.AND P4, PT, R121.reuse, 0x39, P3 ;  /* 0x000000397900780c */ /* 0x040fe20001f84270 */
[----:B------:R-:W0:Y:S01]  /*f170*/  SHFL.BFLY PT, R14, R15, 0x2, 0x1f ;  /* 0x0c401f000f0e7f89 */ /* 0x000e2200000e0000 */
[C---:B------:R-:W-:Y:S02]  /*f180*/  ISETP.LT.OR P5, PT, R122.reuse, 0x49, P5 ;  /* 0x000000497a00780c */ /* 0x040fe40002fa1670 */
[----:B------:R-:W-:Y:S02]  /*f190*/  ISETP.LT.OR P4, PT, R122, 0x3a, P4 ;  /* 0x0000003a7a00780c */ /* 0x000fe40002781670 */
[----:B------:R-:W-:Y:S02]  /*f1a0*/  FSEL R60, R60, -INF , !P5 ;  /* 0xff8000003c3c7808 */ /* 0x000fe40006800000 */
[----:B------:R-:W-:Y:S02]  /*f1b0*/  ISETP.GT.AND P5, PT, R121, 0x50, P3 ;  /* 0x000000507900780c */ /* 0x000fe40001fa4270 */
[----:B------:R-:W-:-:S02]  /*f1c0*/  FSEL R53, R53, -INF , !P4 ;  /* 0xff80000035357808 */ /* 0x000fc40006000000 */
[C---:B------:R-:W-:Y:S02]  /*f1d0*/  ISETP.GT.AND P4, PT, R121.reuse, 0x41, P3 ;  /* 0x000000417900780c */ /* 0x040fe40001f84270 */
        /* <DEDUP_REMOVED lines=11> */
[----:B------:R-:W-:Y:S02]  /*f290*/  ISETP.GT.AND P4, PT, R121, 0x51, P3 ;  /* 0x000000517900780c */ /* 0x000fe40001f84270 */
[----:B0-----:R-:W-:Y:S02]  /*f2a0*/  FMNMX.FTZ R82, R15, R14, !PT ;  /* 0x0000000e0f527209 */ /* 0x001fe40007810000 */
[C---:B------:R-:W-:Y:S02]  /*f2b0*/  ISETP.LT.OR P5, PT, R122.reuse, 0x61, P5 ;  /* 0x000000617a00780c */ /* 0x040fe40002fa1670 */
[----:B------:R-:W-:Y:S01]  /*f2c0*/  ISETP.LT.OR P4, PT, R122, 0x52, P4 ;  /* 0x000000527a00780c */ /* 0x000fe20002781670 */
[----:B------:R-:W0:Y:S01]  /*f2d0*/  SHFL.BFLY PT, R87, R82, 0x1, 0x1f ;  /* 0x0c201f0052577f89 */ /* 0x000e2200000e0000 */
[----:B------:R-:W-:Y:S02]  /*f2e0*/  FSEL R72, R72, -INF , !P5 ;  /* 0xff80000048487808 */ /* 0x000fe40006800000 */
[----:B------:R-:W-:-:S02]  /*f2f0*/  ISETP.GT.AND P5, PT, R121, 0x68, P3 ;  /* 0x000000687900780c */ /* 0x000fc40001fa4270 */
[----:B------:R-:W-:Y:S02]  /*f300*/  FSEL R65, R65, -INF , !P4 ;  /* 0xff80000041417808 */ /* 0x000fe40006000000 */
[C---:B------:R-:W-:Y:S02]  /*f310*/  ISETP.GT.AND P4, PT, R121.reuse, 0x59, P3 ;  /* 0x000000597900780c */ /* 0x040fe40001f84270 */
[C---:B------:R-:W-:Y:S02]  /*f320*/  ISETP.LT.OR P5, PT, R122.reuse, 0x69, P5 ;  /* 0x000000697a00780c */ /* 0x040fe40002fa1670 */
[----:B------:R-:W-:Y:S02]  /*f330*/  ISETP.LT.OR P4, PT, R122, 0x5a, P4 ;  /* 0x0000005a7a00780c */ /* 0x000fe40002781670 */
        /* <DEDUP_REMOVED lines=9> */
[----:B------:R-:W-:Y:S02]  /*f3d0*/  ISETP.GT.AND P4, PT, R121, 0x69, P3 ;  /* 0x000000697900780c */ /* 0x000fe40001f84270 */
[----:B------:R-:W-:Y:S02]  /*f3e0*/  ISETP.LT.OR P5, PT, R122, 0x72, P5 ;  /* 0x000000727a00780c */ /* 0x000fe40002fa1670 */
[----:B0-----:R-:W-:Y:S02]  /*f3f0*/  FMNMX.FTZ R14, R82, R87, !PT ;  /* 0x00000057520e7209 */ /* 0x001fe40007810000 */
[----:B------:R-:W-:Y:S02]  /*f400*/  ISETP.LT.OR P4, PT, R122, 0x6a, P4 ;  /* 0x0000006a7a00780c */ /* 0x000fe40002781670 */
[----:B------:R-:W-:Y:S01]  /*f410*/  FSEL R79, R79, -INF , !P5 ;  /* 0xff8000004f4f7808 */ /* 0x000fe20006800000 */
[----:B------:R-:W-:Y:S01]  /*f420*/  FMUL.FTZ R82, R14, UR41 ;  /* 0x000000290e527c20 */ /* 0x000fe20008410000 */
[----:B------:R-:W-:-:S02]  /*f430*/  ISETP.GT.AND P5, PT, R121, RZ, P3 ;  /* 0x000000ff7900720c */ /* 0x000fc40001fa4270 */
[----:B------:R-:W-:Y:S02]  /*f440*/  FSEL R76, R76, -INF , !P4 ;  /* 0xff8000004c4c7808 */ /* 0x000fe40006000000 */
[----:B------:R-:W-:Y:S02]  /*f450*/  FSETP.NEU.FTZ.AND P4, PT, R14, -INF , PT ;  /* 0xff8000000e00780b */ /* 0x000fe40003f9d000 */
[----:B------:R-:W-:Y:S02]  /*f460*/  ISETP.LT.OR P5, PT, R122, 0x1, P5 ;  /* 0x000000017a00780c */ /* 0x000fe40002fa1670 */
[----:B------:R-:W-:Y:S02]  /*f470*/  FSEL R82, R82, RZ, P4 ;  /* 0x000000ff52527208 */ /* 0x000fe40002000000 */
[----:B------:R-:W-:Y:S02]  /*f480*/  FSEL R24, R24, -INF , !P5 ;  /* 0xff80000018187808 */ /* 0x000fe40006800000 */
[----:B------:R-:W-:Y:S01]  /*f490*/  ISETP.GT.AND P5, PT, R121, 0x78, P3 ;  /* 0x000000787900780c */ /* 0x000fe20001fa4270 */
[--C-:B------:R-:W-:Y:S01]  /*f4a0*/  FFMA.FTZ R150, R26, UR41, -R82.reuse ;  /* 0x000000291a967c23 */ /* 0x100fe20008010852 */
[----:B------:R-:W-:Y:S01]  /*f4b0*/  FMNMX.FTZ R26, R24, R5, !PT ;  /* 0x00000005181a7209 */ /* 0x000fe20007810000 */
[--C-:B------:R-:W-:Y:S01]  /*f4c0*/  FFMA.FTZ R144, R30, UR41, -R82.reuse ;  /* 0x000000291e907c23 */ /* 0x100fe20008010852 */
[--C-:B------:R-:W-:Y:S01]  /*f4d0*/  FFMA.FTZ R146, R34, UR41, -R82.reuse ;  /* 0x0000002922927c23 */ /* 0x100fe20008010852 */
[--C-:B------:R-:W-:Y:S01]  /*f4e0*/  FFMA.FTZ R140, R38, UR41, -R82.reuse ;  /* 0x00000029268c7c23 */ /* 0x100fe20008010852 */
[----:B------:R-:W-:Y:S01]  /*f4f0*/  FMNMX.FTZ R15, R25, R26, !PT ;  /* 0x0000001a190f7209 */ /* 0x000fe20007810000 */
[--C-:B------:R-:W-:Y:S01]  /*f500*/  FFMA.FTZ R142, R42, UR41, -R82.reuse ;  /* 0x000000292a8e7c23 */ /* 0x100fe20008010852 */
[----:B------:R-:W-:Y:S01]  /*f510*/  ISETP.GT.AND P3, PT, R121, 0x79, P3 ;  /* 0x000000797900780c */ /* 0x000fe20001f64270 */
[--C-:B------:R-:W-:Y:S01]  /*f520*/  FFMA.FTZ R136, R46, UR41, -R82.reuse ;  /* 0x000000292e887c23 */ /* 0x100fe20008010852 */
[----:B------:R-:W-:Y:S01]  /*f530*/  FMNMX.FTZ R30, R28, R15, !PT ;  /* 0x0000000f1c1e7209 */ /* 0x000fe20007810000 */
[--C-:B------:R-:W-:Y:S01]  /*f540*/  FFMA.FTZ R132, R54, UR41, -R82.reuse ;  /* 0x0000002936847c23 */ /* 0x100fe20008010852 */
[C---:B------:R-:W-:Y:S01]  /*f550*/  ISETP.LT.OR P5, PT, R122.reuse, 0x79, P5 ;  /* 0x000000797a00780c */ /* 0x040fe20002fa1670 */
        /* <DEDUP_REMOVED lines=10> */
[----:B------:R-:W-:Y:S01]  /*f600*/  MUFU.EX2 R148, R148 ;  /* 0x0000009400947308 */ /* 0x000fe20000000800 */
[----:B------:R-:W-:Y:S01]  /*f610*/  FSEL R83, R83, -INF , !P3 ;  /* 0xff80000053537808 */ /* 0x000fe20005800000 */
[--C-:B------:R-:W-:Y:S01]  /*f620*/  FFMA.FTZ R26, R31, UR41, -R82.reuse ;  /* 0x000000291f1a7c23 */ /* 0x100fe20008010852 */
[----:B------:R-:W-:Y:S01]  /*f630*/  FMNMX.FTZ R30, R36, R15, !PT ;  /* 0x0000000f241e7209 */ /* 0x000fe20007810000 */
[--C-:B------:R-:W-:Y:S01]  /*f640*/  FFMA.FTZ R31, R43, UR41, -R82.reuse ;  /* 0x000000292b1f7c23 */ /* 0x100fe20008010852 */
[----:B------:R-:W-:Y:S01]  /*f650*/  FSEL R51, R14, RZ, P4 ;  /* 0x000000ff0e337208 */ /* 0x000fe20002000000 */
[--C-:B------:R-:W-:Y:S01]  /*f660*/  FFMA.FTZ R138, R50, UR41, -R82.reuse ;  /* 0x00000029328a7c23 */ /* 0x100fe20008010852 */
[----:B------:R-:W-:Y:S01]  /*f670*/  FMNMX.FTZ R15, R37, R30, !PT ;  /* 0x0000001e250f7209 */ /* 0x000fe20007810000 */
[----:B------:R-:W-:Y:S01]  /*f680*/  MUFU.EX2 R11, R11 ;  /* 0x0000000b000b7308 */ /* 0x000fe20000000800 */
[----:B------:R-:W-:Y:S01]  /*f690*/  FFMA.FTZ R134, R58, UR41, -R82 ;  /* 0x000000293a867c23 */ /* 0x000fe20008010852 */
[----:B------:R-:W-:Y:S01]  /*f6a0*/  FADD.FTZ R12, -R51, R12 ;  /* 0x0000000c330c7221 */ /* 0x000fe20000010100 */
[----:B------:R-:W-:Y:S01]  /*f6b0*/  FMNMX.FTZ R30, R40, R15, !PT ;  /* 0x0000000f281e7209 */ /* 0x000fe20007810000 */
[--C-:B------:R-:W-:Y:S01]  /*f6c0*/  FFMA.FTZ R128, R62, UR41, -R82.reuse ;  /* 0x000000293e807c23 */ /* 0x100fe20008010852 */
[--C-:B------:R-:W-:Y:S01]  /*f6d0*/  FFMA.FTZ R130, R66, UR41, -R82.reuse ;  /* 0x0000002942827c23 */ /* 0x100fe20008010852 */
[----:B------:R-:W-:Y:S01]  /*f6e0*/  FMUL.FTZ R12, R12, UR41 ;  /* 0x000000290c0c7c20 */ /* 0x000fe20008410000 */
[----:B------:R-:W-:Y:S01]  /*f6f0*/  FMNMX.FTZ R15, R41, R30, !PT ;  /* 0x0000001e290f7209 */ /* 0x000fe20007810000 */
[----:B------:R-:W-:Y:S01]  /*f700*/  MUFU.EX2 R150, R150 ;  /* 0x0000009600967308 */ /* 0x000fe20000000800 */
[--C-:B------:R-:W-:Y:S01]  /*f710*/  FFMA.FTZ R30, R39, UR41, -R82.reuse ;  /* 0x00000029271e7c23 */ /* 0x100fe20008010852 */
        /* <DEDUP_REMOVED lines=10> */
[----:B------:R-:W-:-:S03]  /*f7c0*/  FFMA.FTZ R122, R84, UR41, -R82 ;  /* 0x00000029547a7c23 */ /* 0x000fc60008010852 */
[----:B------:R-:W-:Y:S01]  /*f7d0*/  FMNMX.FTZ R15, R49, R34, !PT ;  /* 0x00000022310f7209 */ /* 0x000fe20007810000 */
[----:B------:R-:W1:Y:S03]  /*f7e0*/  MUFU.EX2 R23, R23 ;  /* 0x0000001700177308 */ /* 0x000e660000000800 */
[----:B------:R-:W-:-:S04]  /*f7f0*/  FMNMX.FTZ R34, R52, R15, !PT ;  /* 0x0000000f34227209 */ /* 0x000fc80007810000 */
[----:B------:R-:W-:Y:S01]  /*f800*/  FMNMX.FTZ R15, R53, R34, !PT ;  /* 0x00000022350f7209 */ /* 0x000fe20007810000 */
[----:B------:R-:W2:Y:S01]  /*f810*/  MUFU.EX2 R144, R144 ;  /* 0x0000009000907308 */ /* 0x000ea20000000800 */
[----:B0-----:R-:W-:Y:S01]  /*f820*/  FFMA.FTZ R4, R12, R4, R148 ;  /* 0x000000040c047223 */ /* 0x001fe20000010094 */
[----:B------:R-:W-:Y:S01]  /*f830*/  F2FP.BF16.F32.PACK_AB R148, R11, R148 ;  /* 0x000000940b94723e */ /* 0x000fe200000010ff */
[-C--:B------:R-:W-:Y:S01]  /*f840*/  FMUL.FTZ R88, R88, R12.reuse ;  /* 0x0000000c58587220 */ /* 0x080fe20000410000 */
[----:B------:R-:W-:Y:S01]  /*f850*/  FMNMX.FTZ R34, R56, R15, !PT ;  /* 0x0000000f38227209 */ /* 0x000fe20007810000 */
[-C--:B------:R-:W-:Y:S01]  /*f860*/  FMUL.FTZ R89, R89, R12.reuse ;  /* 0x0000000c59597220 */ /* 0x080fe20000410000 */
[-C--:B------:R-:W-:Y:S01]  /*f870*/  FMUL.FTZ R92, R92, R12.reuse ;  /* 0x0000000c5c5c7220 */ /* 0x080fe20000410000 */
[----:B------:R-:W-:Y:S01]  /*f880*/  FMUL.FTZ R93, R93, R12 ;  /* 0x0000000c5d5d7220 */ /* 0x000fe20000410000 */
[----:B------:R-:W-:Y:S01]  /*f890*/  FMNMX.FTZ R15, R57, R34, !PT ;  /* 0x00000022390f7209 */ /* 0x000fe20007810000 */
[----:B------:R-:W0:Y:S01]  /*f8a0*/  MUFU.EX2 R26, R26 ;  /* 0x0000001a001a7308 */ /* 0x000e220000000800 */
[--C-:B------:R-:W-:Y:S01]  /*f8b0*/  FFMA.FTZ R34, R47, UR41, -R82.reuse ;  /* 0x000000292f227c23 */ /* 0x100fe20008010852 */
[----:B------:R-:W-:Y:S01]  /*f8c0*/  FFMA.FTZ R47, R75, UR41, -R82 ;  /* 0x000000294b2f7c23 */ /* 0x000fe20008010852 */
[----:B------:R-:W-:Y:S01]  /*f8d0*/  FMNMX.FTZ R38, R60, R15, !PT ;  /* 0x0000000f3c267209 */ /* 0x000fe20007810000 */
[-C--:B------:R-:W-:Y:S01]  /*f8e0*/  FMUL.FTZ R96, R96, R12.reuse ;  /* 0x0000000c60607220 */ /* 0x080fe20000410000 */
[-C--:B------:R-:W-:Y:S01]  /*f8f0*/  FMUL.FTZ R97, R97, R12.reuse ;  /* 0x0000000c61617220 */ /* 0x080fe20000410000 */
[----:B------:R-:W-:Y:S01]  /*f900*/  FMUL.FTZ R100, R100, R12 ;  /* 0x0000000c64647220 */ /* 0x000fe20000410000 */
[----:B------:R-:W-:Y:S01]  /*f910*/  FMNMX.FTZ R15, R61, R38, !PT ;  /* 0x000000263d0f7209 */ /* 0x000fe20007810000 */
[----:B------:R-:W3:Y:S01]  /*f920*/  MUFU.EX2 R146, R146 ;  /* 0x0000009200927308 */ /* 0x000ee20000000800 */
[-C--:B------:R-:W-:Y:S01]  /*f930*/  FMUL.FTZ R101, R101, R12.reuse ;  /* 0x0000000c65657220 */ /* 0x080fe20000410000 */
[-C--:B------:R-:W-:Y:S01]  /*f940*/  FMUL.FTZ R104, R104, R12.reuse ;  /* 0x0000000c68687220 */ /* 0x080fe20000410000 */
[----:B------:R-:W-:Y:S01]  /*f950*/  FMNMX.FTZ R38, R64, R15, !PT ;  /* 0x0000000f40267209 */ /* 0x000fe20007810000 */
[-C--:B------:R-:W-:Y:S01]  /*f960*/  FMUL.FTZ R105, R105, R12.reuse ;  /* 0x0000000c69697220 */ /* 0x080fe20000410000 */
[-C--:B------:R-:W-:Y:S01]  /*f970*/  FMUL.FTZ R108, R108, R12.reuse ;  /* 0x0000000c6c6c7220 */ /* 0x080fe20000410000 */
[----:B------:R-:W-:Y:S01]  /*f980*/  FMUL.FTZ R109, R109, R12 ;  /* 0x0000000c6d6d7220 */ /* 0x000fe20000410000 */
[----:B------:R-:W-:Y:S01]  /*f990*/  FMNMX.FTZ R15, R65, R38, !PT ;  /* 0x00000026410f7209 */ /* 0x000fe20007810000 */
[----:B------:R-:W4:Y:S01]  /*f9a0*/  MUFU.EX2 R27, R27 ;  /* 0x0000001b001b7308 */ /* 0x000f220000000800 */
[-C--:B------:R-:W-:Y:S01]  /*f9b0*/  FMUL.FTZ R112, R112, R12.reuse ;  /* 0x0000000c70707220 */ /* 0x080fe20000410000 */
[-C--:B------:R-:W-:Y:S01]  /*f9c0*/  FMUL.FTZ R113, R113, R12.reuse ;  /* 0x0000000c71717220 */ /* 0x080fe20000410000 */
[----:B------:R-:W-:Y:S01]  /*f9d0*/  FMNMX.FTZ R38, R68, R15, !PT ;  /* 0x0000000f44267209 */ /* 0x000fe20007810000 */
[-C--:B------:R-:W-:Y:S01]  /*f9e0*/  FMUL.FTZ R116, R116, R12.reuse ;  /* 0x0000000c74747220 */ /* 0x080fe20000410000 */
[----:B------:R-:W-:-:S02]  /*f9f0*/  FMUL.FTZ R117, R117, R12 ;  /* 0x0000000c75757220 */ /* 0x000fc40000410000 */
[----:B------:R-:W-:Y:S01]  /*fa00*/  FMNMX.FTZ R15, R69, R38, !PT ;  /* 0x00000026450f7209 */ /* 0x000fe20007810000 */
[----:B------:R-:W5:Y:S03]  /*fa10*/  MUFU.EX2 R140, R140 ;  /* 0x0000008c008c7308 */ /* 0x000f660000000800 */
[----:B------:R-:W-:-:S04]  /*fa20*/  FMNMX.FTZ R38, R72, R15, !PT ;  /* 0x0000000f48267209 */ /* 0x000fc80007810000 */
[----:B------:R-:W-:Y:S01]  /*fa30*/  FMNMX.FTZ R15, R73, R38, !PT ;  /* 0x00000026490f7209 */ /* 0x000fe20007810000 */
[----:B------:R-:W5:Y:S01]  /*fa40*/  MUFU.EX2 R30, R30 ;  /* 0x0000001e001e7308 */ /* 0x000f620000000800 */
[----:B------:R-:W-:Y:S02]  /*fa50*/  FFMA.FTZ R38, R55, UR41, -R82 ;  /* 0x0000002937267c23 */ /* 0x000fe40008010852 */
[----:B------:R-:W-:-:S04]  /*fa60*/  FMNMX.FTZ R15, R10, R15, !PT ;  /* 0x0000000f0a0f7209 */ /* 0x000fc80007810000 */
[----:B------:R-:W-:Y:S01]  /*fa70*/  FMNMX.FTZ R15, R76, R15, !PT ;  /* 0x0000000f4c0f7209 */ /* 0x000fe20007810000 */
[----:B------:R-:W5:Y:S03]  /*fa80*/  MUFU.EX2 R142, R142 ;  /* 0x0000008e008e7308 */ /* 0x000f660000000800 */
[----:B------:R-:W-:-:S04]  /*fa90*/  FMNMX.FTZ R42, R78, R15, !PT ;  /* 0x0000000f4e2a7209 */ /* 0x000fc80007810000 */
[----:B------:R-:W-:Y:S01]  /*faa0*/  FMNMX.FTZ R42, R79, R42, !PT ;  /* 0x0000002a4f2a7209 */ /* 0x000fe20007810000 */
[----:B------:R-:W5:Y:S03]  /*fab0*/  MUFU.EX2 R31, R31 ;  /* 0x0000001f001f7308 */ /* 0x000f660000000800 */
[----:B------:R-:W-:-:S04]  /*fac0*/  FMNMX.FTZ R42, R81, R42, !PT ;  /* 0x0000002a512a7209 */ /* 0x000fc80007810000 */
[----:B------:R-:W-:Y:S01]  /*fad0*/  FMNMX.FTZ R15, R83, R42, !PT ;  /* 0x0000002a530f7209 */ /* 0x000fe20007810000 */
[----:B------:R-:W-:Y:S01]  /*fae0*/  MUFU.EX2 R136, R136 ;  /* 0x0000008800887308 */ /* 0x000fe20000000800 */
[----:B------:R-:W-:-:S03]  /*faf0*/  FFMA.FTZ R42, R63, UR41, -R82 ;  /* 0x000000293f2a7c23 */ /* 0x000fc60008010852 */
[----:B------:R-:W1:Y:S04]  /*fb00*/  SHFL.BFLY PT, R46, R15, 0x2, 0x1f ;  /* 0x0c401f000f2e7f89 */ /* 0x000e6800000e0000 */
[----:B------:R-:W-:Y:S08]  /*fb10*/  MUFU.EX2 R34, R34 ;  /* 0x0000002200227308 */ /* 0x000ff00000000800 */
[----:B------:R-:W-:Y:S08]  /*fb20*/  MUFU.EX2 R138, R138 ;  /* 0x0000008a008a7308 */ /* 0x000ff00000000800 */
[----:B------:R-:W-:Y:S01]  /*fb30*/  MUFU.EX2 R35, R35 ;  /* 0x0000002300237308 */ /* 0x000fe20000000800 */
[----:B-1----:R-:W-:Y:S01]  /*fb40*/  FMNMX.FTZ R15, R15, R46, !PT ;  /* 0x0000002e0f0f7209 */ /* 0x002fe20007810000 */
[--C-:B------:R-:W-:Y:S01]  /*fb50*/  FFMA.FTZ R46, R71, UR41, -R82.reuse ;  /* 0x00000029472e7c23 */ /* 0x100fe20008010852 */
[----:B------:R-:W-:-:S05]  /*fb60*/  FFMA.FTZ R82, R85, UR41, -R82 ;  /* 0x0000002955527c23 */ /* 0x000fca0008010852 */
[----:B------:R-:W-:Y:S01]  /*fb70*/  MUFU.EX2 R132, R132 ;  /* 0x0000008400847308 */ /* 0x000fe20000000800 */
[----:B------:R-:W1:Y:S07]  /*fb80*/  SHFL.BFLY PT, R54, R15, 0x1, 0x1f ;  /* 0x0c201f000f367f89 */ /* 0x000e6e00000e0000 */
[----:B------:R-:W-:Y:S08]  /*fb90*/  MUFU.EX2 R38, R38 ;  /* 0x0000002600267308 */ /* 0x000ff00000000800 */
[----:B------:R-:W-:Y:S08]  /*fba0*/  MUFU.EX2 R134, R134 ;  /* 0x0000008600867308 */ /* 0x000ff00000000800 */
[----:B------:R-:W-:Y:S01]  /*fbb0*/  MUFU.EX2 R39, R39 ;  /* 0x0000002700277308 */ /* 0x000fe20000000800 */
[----:B-1----:R-:W-:-:S04]  /*fbc0*/  FMNMX.FTZ R15, R15, R54, !PT ;  /* 0x000000360f0f7209 */ /* 0x002fc80007810000 */
[C---:B------:R-:W-:Y:S01]  /*fbd0*/  FSETP.NEU.FTZ.AND P3, PT, R15.reuse, -INF , PT ;  /* 0xff8000000f00780b */ /* 0x040fe20003f7d000 */
[----:B------:R-:W-:Y:S02]  /*fbe0*/  FMUL.FTZ R54, R15, UR41 ;  /* 0x000000290f367c20 */ /* 0x000fe40008410000 */
[----:B------:R-:W-:Y:S03]  /*fbf0*/  MUFU.EX2 R128, R128 ;  /* 0x0000008000807308 */ /* 0x000fe60000000800 */
[----:B------:R-:W-:-:S05]  /*fc00*/  FSEL R54, R54, RZ, P3 ;  /* 0x000000ff36367208 */ /* 0x000fca0001800000 */
[--C-:B------:R-:W-:Y:S01]  /*fc10*/  FFMA.FTZ R149, R24, UR41, -R54.reuse ;  /* 0x0000002918957c23 */ /* 0x100fe20008010836 */
[--C-:B------:R-:W-:Y:S01]  /*fc20*/  FFMA.FTZ R24, R25, UR41, -R54.reuse ;  /* 0x0000002919187c23 */ /* 0x100fe20008010836 */
[--C-:B------:R-:W-:Y:S01]  /*fc30*/  FFMA.FTZ R25, R29, UR41, -R54.reuse ;  /* 0x000000291d197c23 */ /* 0x100fe20008010836 */
[----:B------:R-:W-:Y:S01]  /*fc40*/  FFMA.FTZ R29, R37, UR41, -R54 ;  /* 0x00000029251d7c23 */ /* 0x000fe20008010836 */
[----:B------:R-:W-:Y:S01]  /*fc50*/  FADD.FTZ R37, R11, R4 ;  /* 0x000000040b257221 */ /* 0x000fe20000010000 */
[--C-:B------:R-:W-:Y:S01]  /*fc60*/  FFMA.FTZ R147, R36, UR41, -R54.reuse ;  /* 0x0000002924937c23 */ /* 0x100fe20008010836 */
[----:B------:R-:W-:Y:S01]  /*fc70*/  MUFU.EX2 R149, R149 ;  /* 0x0000009500957308 */ /* 0x000fe20000000800 */
[--C-:B------:R-:W-:Y:S01]  /*fc80*/  FFMA.FTZ R151, R28, UR41, -R54.reuse ;  /* 0x000000291c977c23 */ /* 0x100fe20008010836 */
[----:B------:R-:W-:Y:S01]  /*fc90*/  FADD.FTZ R4, R150, R37 ;  /* 0x0000002596047221 */ /* 0x000fe20000010000 */
[--C-:B------:R-:W-:Y:S01]  /*fca0*/  FFMA.FTZ R145, R32, UR41, -R54.reuse ;  /* 0x0000002920917c23 */ /* 0x100fe20008010836 */
[----:B------:R-:W-:Y:S01]  /*fcb0*/  FFMA.FTZ R28, R33, UR41, -R54 ;  /* 0x00000029211c7c23 */ /* 0x000fe20008010836 */
[----:B------:R-:W-:-:S02]  /*fcc0*/  @!P1 IMAD R32, R16, 0x8, R2 ;  /* 0x0000000810209824 */ /* 0x000fc400078e0202 */
[----:B------:R-:W-:Y:S01]  /*fcd0*/  FADD.FTZ R11, R23, R4 ;  /* 0x00000004170b7221 */ /* 0x000fe20000010000 */
[----:B------:R-:W-:Y:S01]  /*fce0*/  FSEL R4, R15, RZ, P3 ;  /* 0x000000ff0f047208 */ /* 0x000fe20001800000 */
[----:B------:R-:W-:Y:S01]  /*fcf0*/  MUFU.EX2 R24, R24 ;  /* 0x0000001800187308 */ /* 0x000fe20000000800 */
[--C-:B------:R-:W-:Y:S01]  /*fd00*/  FFMA.FTZ R141, R40, UR41, -R54.reuse ;  /* 0x00000029288d7c23 */ /* 0x100fe20008010836 */
[----:B--2---:R-:W-:Y:S01]  /*fd10*/  FADD.FTZ R37, R144, R11 ;  /* 0x0000000b90257221 */ /* 0x004fe20000010000 */
[----:B0-----:R-:W-:Y:S01]  /*fd20*/  F2FP.BF16.F32.PACK_AB R144, R26, R144 ;  /* 0x000000901a90723e */ /* 0x001fe200000010ff */
[----:B------:R-:W-:Y:S01]  /*fd30*/  FADD.FTZ R4, -R4, R5 ;  /* 0x0000000504047221 */ /* 0x000fe20000010100 */
[----:B------:R-:W-:Y:S02]  /*fd40*/  @!P1 VIADD R32, R32, 0x16860 ;  /* 0x0001686020209836 */ /* 0x000fe40000000000 */
[----:B------:R-:W-:Y:S01]  /*fd50*/  FADD.FTZ R37, R26, R37 ;  /* 0x000000251a257221 */ /* 0x000fe20000010000 */
[----:B------:R-:W-:Y:S01]  /*fd60*/  FFMA.FTZ R16, R41, UR41, -R54 ;  /* 0x0000002929107c23 */ /* 0x000fe20008010836 */
[----:B------:R-:W-:Y:S01]  /*fd70*/  FMUL.FTZ R4, R4, UR41 ;  /* 0x0000002904047c20 */ /* 0x000fe20008410000 */
[----:B------:R-:W-:Y:S01]  /*fd80*/  MUFU.EX2 R151, R151 ;  /* 0x0000009700977308 */ /* 0x000fe20000000800 */
[----:B---3--:R-:W-:Y:S01]  /*fd90*/  FADD.FTZ R36, R146, R37 ;  /* 0x0000002592247221 */ /* 0x008fe20000010000 */
[----:B------:R-:W-:Y:S01]  /*fda0*/  @!P1 PRMT R32, RZ, 0x654, R32 ;  /* 0x00000654ff209816 */ /* 0x000fe20000000020 */
[--C-:B------:R-:W-:Y:S01]  /*fdb0*/  FFMA.FTZ R143, R44, UR41, -R54.reuse ;  /* 0x000000292c8f7c23 */ /* 0x100fe20008010836 */
[----:B------:R-:W-:Y:S01]  /*fdc0*/  FFMA.FTZ R137, R48, UR41, -R54 ;  /* 0x0000002930897c23 */ /* 0x000fe20008010836 */
[----:B----4-:R-:W-:Y:S01]  /*fdd0*/  FADD.FTZ R37, R27, R36 ;  /* 0x000000241b257221 */ /* 0x010fe20000010000 */
[----:B------:R0:W-:Y:S01]  /*fde0*/  @!P1 SYNCS.ARRIVE.TRANS64.RED.A1T0 RZ, [R32+URZ], RZ ;  /* 0x000000ff20ff99a7 */ /* 0x0001e2000810043f */
[--C-:B------:R-:W-:Y:S01]  /*fdf0*/  FFMA.FTZ R49, R49, UR41, -R54.reuse ;  /* 0x0000002931317c23 */ /* 0x100fe20008010836 */
[----:B------:R-:W1:Y:S01]  /*fe00*/  MUFU.EX2 R5, R4 ;  /* 0x0000000400057308 */ /* 0x000e620000000800 */
[----:B-----5:R-:W-:Y:S01]  /*fe10*/  FADD.FTZ R37, R140, R37 ;  /* 0x000000258c257221 */ /* 0x020fe20000010000 */
[--C-:B------:R-:W-:Y:S01]  /*fe20*/  FFMA.FTZ R139, R52, UR41, -R54.reuse ;  /* 0x00000029348b7c23 */ /* 0x100fe20008010836 */
[--C-:B------:R-:W-:Y:S01]  /*fe30*/  FFMA.FTZ R33, R10, UR41, -R54.reuse ;  /* 0x000000290a217c23 */ /* 0x100fe20008010836 */
[--C-:B------:R-:W-:Y:S01]  /*fe40*/  FFMA.FTZ R53, R53, UR41, -R54.reuse ;  /* 0x0000002935357c23 */ /* 0x100fe20008010836 */
[----:B------:R-:W-:Y:S01]  /*fe50*/  FADD.FTZ R37, R30, R37 ;  /* 0x000000251e257221 */ /* 0x000fe20000010000 */
[--C-:B0-----:R-:W-:Y:S01]  /*fe60*/  FFMA.FTZ R32, R45, UR41, -R54.reuse ;  /* 0x000000292d207c23 */ /* 0x101fe20008010836 */
[----:B------:R-:W-:Y:S01]  /*fe70*/  F2FP.BF16.F32.PACK_AB R146, R27, R146 ;  /* 0x000000921b92723e */ /* 0x000fe200000010ff */
[----:B------:R-:W0:Y:S01]  /*fe80*/  MUFU.EX2 R25, R25 ;  /* 0x0000001900197308 */ /* 0x000e220000000800 */
[----:B------:R-:W-:Y:S01]  /*fe90*/  FADD.FTZ R26, R142, R37 ;  /* 0x000000258e1a7221 */ /* 0x000fe20000010000 */
[--C-:B------:R-:W-:Y:S01]  /*fea0*/  FFMA.FTZ R133, R56, UR41, -R54.reuse ;  /* 0x0000002938857c23 */ /* 0x100fe20008010836 */
[--C-:B------:R-:W-:Y:S01]  /*feb0*/  FFMA.FTZ R57, R57, UR41, -R54.reuse ;  /* 0x0000002939397c23 */ /* 0x100fe20008010836 */
[----:B------:R-:W-:Y:S01]  /*fec0*/  FFMA.FTZ R135, R60, UR41, -R54 ;  /* 0x000000293c877c23 */ /* 0x000fe20008010836 */
[----:B------:R-:W-:Y:S01]  /*fed0*/  FADD.FTZ R37, R31, R26 ;  /* 0x0000001a1f257221 */ /* 0x000fe20000010000 */
[----:B------:R-:W-:Y:S01]  /*fee0*/  F2FP.BF16.F32.PACK_AB R150, R23, R150 ;  /* 0x000000961796723e */ /* 0x000fe200000010ff */
[--C-:B------:R-:W-:Y:S01]  /*fef0*/  FFMA.FTZ R61, R61, UR41, -R54.reuse ;  /* 0x000000293d3d7c23 */ /* 0x100fe20008010836 */
[----:B------:R-:W2:Y:S01]  /*ff00*/  MUFU.EX2 R145, R145 ;  /* 0x0000009100917308 */ /* 0x000ea20000000800 */
[----:B-1----:R-:W-:Y:S01]  /*ff10*/  FFMA.FTZ R3, R5, R3, R149 ;  /* 0x0000000305037223 */ /* 0x002fe20000010095 */
[----:B------:R-:W-:Y:S01]  /*ff20*/  FADD.FTZ R37, R136, R37 ;  /* 0x0000002588257221 */ /* 0x000fe20000010000 */
[--C-:B------:R-:W-:Y:S01]  /*ff30*/  FFMA.FTZ R129, R64, UR41, -R54.reuse ;  /* 0x0000002940817c23 */ /* 0x100fe20008010836 */
[----:B------:R-:W-:Y:S01]  /*ff40*/  F2FP.BF16.F32.PACK_AB R140, R30, R140 ;  /* 0x0000008c1e8c723e */ /* 0x000fe200000010ff */
        /* <DEDUP_REMOVED lines=8> */
[----:B0-----:R-:W-:Y:S01]  /*ffd0*/  FADD.FTZ R4, R25, R4 ;  /* 0x0000000419047221 */ /* 0x001fe20000010000 */
[----:B------:R-:W-:Y:S01]  /*ffe0*/  FADD.FTZ R37, R35, R36 ;  /* 0x0000002423257221 */ /* 0x000fe20000010000 */
[----:B------:R-:W-:Y:S01]  /*fff0*/  F2FP.BF16.F32.PACK_AB R142, R31, R142 ;  /* 0x0000008e1f8e723e */ /* 0x000fe200000010ff */
[----:B------:R-:W0:Y:S01]  /*10000*/  MUFU.EX2 R147, R147 ;  /* 0x0000009300937308 */ /* 0x000e220000000800 */
[----:B--2---:R-:W-:Y:S01]  /*10010*/  FADD.FTZ R3, R145, R4 ;  /* 0x0000000491037221 */ /* 0x004fe20000010000 */
[----:B------:R-:W-:Y:S01]  /*10020*/  FADD.FTZ R37, R132, R37 ;  /* 0x0000002584257221 */ /* 0x000fe20000010000 */
[--C-:B------:R-:W-:Y:S01]  /*10030*/  FFMA.FTZ R72, R72, UR41, -R54.reuse ;  /* 0x0000002948487c23 */ /* 0x100fe20008010836 */
[--C-:B------:R-:W-:Y:S01]  /*10040*/  FFMA.FTZ R73, R73, UR41, -R54.reuse ;  /* 0x0000002949497c23 */ /* 0x100fe20008010836 */
[--C-:B------:R-:W-:Y:S01]  /*10050*/  FFMA.FTZ R76, R76, UR41, -R54.reuse ;  /* 0x000000294c4c7c23 */ /* 0x100fe20008010836 */
[----:B------:R-:W-:Y:S01]  /*10060*/  FADD.FTZ R37, R38, R37 ;  /* 0x0000002526257221 */ /* 0x000fe20000010000 */
[--C-:B------:R-:W-:Y:S01]  /*10070*/  FFMA.FTZ R78, R78, UR41, -R54.reuse ;  /* 0x000000294e4e7c23 */ /* 0x100fe20008010836 */
[----:B------:R-:W2:Y:S01]  /*10080*/  MUFU.EX2 R29, R29 ;  /* 0x0000001d001d7308 */ /* 0x000ea20000000800 */
[----:B-1----:R-:W-:Y:S01]  /*10090*/  FADD.FTZ R4, R28, R3 ;  /* 0x000000031c047221 */ /* 0x002fe20000010000 */
[----:B------:R-:W-:Y:S01]  /*100a0*/  FADD.FTZ R36, R134, R37 ;  /* 0x0000002586247221 */ /* 0x000fe20000010000 */
[--C-:B------:R-:W-:Y:S01]  /*100b0*/  FFMA.FTZ R79, R79, UR41, -R54.reuse ;  /* 0x000000294f4f7c23 */ /* 0x100fe20008010836 */
[--C-:B------:R-:W-:Y:S01]  /*100c0*/  FFMA.FTZ R81, R81, UR41, -R54.reuse ;  /* 0x0000002951517c23 */ /* 0x100fe20008010836 */
[----:B------:R-:W-:Y:S01]  /*100d0*/  FFMA.FTZ R54, R83, UR41, -R54 ;  /* 0x0000002953367c23 */ /* 0x000fe20008010836 */
[----:B------:R-:W-:Y:S01]  /*100e0*/  FADD.FTZ R41, R39, R36 ;  /* 0x0000002427297221 */ /* 0x000fe20000010000 */
[----:B------:R-:W-:Y:S01]  /*100f0*/  ISETP.GT.AND P3, PT, R0, R21, PT ;  /* 0x000000150000720c */ /* 0x000fe20003f64270 */
[----:B------:R-:W1:Y:S01]  /*10100*/  MUFU.EX2 R141, R141 ;  /* 0x0000008d008d7308 */ /* 0x000e620000000800 */
[----:B0-----:R-:W-:Y:S01]  /*10110*/  FADD.FTZ R4, R147, R4 ;  /* 0x0000000493047221 */ /* 0x001fe20000010000 */
[----:B------:R-:W-:Y:S01]  /*10120*/  FADD.FTZ R41, R128, R41 ;  /* 0x0000002980297221 */ /* 0x000fe20000010000 */
[-C--:B------:R-:W-:Y:S01]  /*10130*/  FMUL.FTZ R90, R90, R5.reuse ;  /* 0x000000055a5a7220 */ /* 0x080fe20000410000 */
[-C--:B------:R-:W-:Y:S01]  /*10140*/  FMUL.FTZ R91, R91, R5.reuse ;  /* 0x000000055b5b7220 */ /* 0x080fe20000410000 */
[-C--:B------:R-:W-:Y:S01]  /*10150*/  FMUL.FTZ R94, R94, R5.reuse ;  /* 0x000000055e5e7220 */ /* 0x080fe20000410000 */
[-C--:B------:R-:W-:Y:S01]  /*10160*/  FMUL.FTZ R95, R95, R5.reuse ;  /* 0x000000055f5f7220 */ /* 0x080fe20000410000 */
[-C--:B------:R-:W-:Y:S01]  /*10170*/  FMUL.FTZ R98, R98, R5.reuse ;  /* 0x0000000562627220 */ /* 0x080fe20000410000 */
[----:B------:R-:W0:Y:S01]  /*10180*/  MUFU.EX2 R16, R16 ;  /* 0x0000001000107308 */ /* 0x000e220000000800 */
[----:B--2---:R-:W-:Y:S01]  /*10190*/  FADD.FTZ R4, R29, R4 ;  /* 0x000000041d047221 */ /* 0x004fe20000010000 */
[-C--:B------:R-:W-:Y:S01]  /*101a0*/  FMUL.FTZ R99, R99, R5.reuse ;  /* 0x0000000563637220 */ /* 0x080fe20000410000 */
[-C--:B------:R-:W-:Y:S01]  /*101b0*/  FMUL.FTZ R102, R102, R5.reuse ;  /* 0x0000000566667220 */ /* 0x080fe20000410000 */
[-C--:B------:R-:W-:Y:S01]  /*101c0*/  FMUL.FTZ R103, R103, R5.reuse ;  /* 0x0000000567677220 */ /* 0x080fe20000410000 */
[-C--:B------:R-:W-:Y:S01]  /*101d0*/  FMUL.FTZ R106, R106, R5.reuse ;  /* 0x000000056a6a7220 */ /* 0x080fe20000410000 */
[-C--:B------:R-:W-:Y:S01]  /*101e0*/  FMUL.FTZ R107, R107, R5.reuse ;  /* 0x000000056b6b7220 */ /* 0x080fe20000410000 */
[-C--:B------:R-:W-:Y:S01]  /*101f0*/  FMUL.FTZ R110, R110, R5.reuse ;  /* 0x000000056e6e7220 */ /* 0x080fe20000410000 */
[----:B------:R-:W2:Y:S01]  /*10200*/  MUFU.EX2 R42, R42 ;  /* 0x0000002a002a7308 */ /* 0x000ea20000000800 */
[----:B-1----:R-:W-:Y:S01]  /*10210*/  FADD.FTZ R37, R141, R4 ;  /* 0x000000048d257221 */ /* 0x002fe20000010000 */
[-C--:B------:R-:W-:Y:S01]  /*10220*/  FMUL.FTZ R111, R111, R5.reuse ;  /* 0x000000056f6f7220 */ /* 0x080fe20000410000 */
[-C--:B------:R-:W-:Y:S01]  /*10230*/  FMUL.FTZ R114, R114, R5.reuse ;  /* 0x0000000572727220 */ /* 0x080fe20000410000 */
[-C--:B------:R-:W-:Y:S01]  /*10240*/  FMUL.FTZ R115, R115, R5.reuse ;  /* 0x0000000573737220 */ /* 0x080fe20000410000 */
[-C--:B------:R-:W-:Y:S01]  /*10250*/  FMUL.FTZ R118, R118, R5.reuse ;  /* 0x0000000576767220 */ /* 0x080fe20000410000 */
[----:B------:R-:W-:Y:S01]  /*10260*/  FMUL.FTZ R119, R119, R5 ;  /* 0x0000000577777220 */ /* 0x000fe20000410000 */
[----:B------:R-:W-:Y:S01]  /*10270*/  F2FP.BF16.F32.PACK_AB R136, R34, R136 ;  /* 0x000000882288723e */ /* 0x000fe200000010ff */
[----:B------:R-:W1:Y:S01]  /*10280*/  MUFU.EX2 R143, R143 ;  /* 0x0000008f008f7308 */ /* 0x000e620000000800 */
[C---:B0-----:R-:W-:Y:S01]  /*10290*/  FADD.FTZ R4, R16.reuse, R37 ;  /* 0x0000002510047221 */ /* 0x041fe20000010000 */
[----:B------:R-:W-:Y:S01]  /*102a0*/  F2FP.BF16.F32.PACK_AB R141, R16, R141 ;  /* 0x0000008d108d723e */ /* 0x000fe200000010ff */
[----:B------:R-:W-:Y:S01]  /*102b0*/  VIADD R0, R0, 0xffffffff ;  /* 0xffffffff00007836 */ /* 0x000fe20000000000 */
[----:B------:R-:W-:Y:S01]  /*102c0*/  F2FP.BF16.F32.PACK_AB R138, R35, R138 ;  /* 0x0000008a238a723e */ /* 0x000fe200000010ff */
[----:B------:R-:W-:Y:S01]  /*102d0*/  IMAD.MOV.U32 R16, RZ, RZ, R13 ;  /* 0x000000ffff107224 */ /* 0x000fe200078e000d */
[----:B------:R-:W-:Y:S01]  /*102e0*/  F2FP.BF16.F32.PACK_AB R132, R38, R132 ;  /* 0x000000842684723e */ /* 0x000fe200000010ff */
[----:B------:R-:W-:Y:S01]  /*102f0*/  IMAD.MOV.U32 R5, RZ, RZ, R15 ;  /* 0x000000ffff057224 */ /* 0x000fe200078e000f */
[----:B------:R-:W0:Y:S01]  /*10300*/  MUFU.EX2 R130, R130 ;  /* 0x0000008200827308 */ /* 0x000e220000000800 */
[----:B--2---:R-:W-:Y:S01]  /*10310*/  FADD.FTZ R41, R42, R41 ;  /* 0x000000292a297221 */ /* 0x004fe20000010000 */
[----:B------:R-:W-:-:S02]  /*10320*/  F2FP.BF16.F32.PACK_AB R134, R39, R134 ;  /* 0x000000862786723e */ /* 0x000fc400000010ff */
[----:B------:R-:W-:Y:S02]  /*10330*/  F2FP.BF16.F32.PACK_AB R128, R42, R128 ;  /* 0x000000802a80723e */ /* 0x000fe400000010ff */
[----:B------:R-:W-:Y:S02]  /*10340*/  F2FP.BF16.F32.PACK_AB R149, R24, R149 ;  /* 0x000000951895723e */ /* 0x000fe400000010ff */
[----:B------:R-:W2:Y:S01]  /*10350*/  MUFU.EX2 R32, R32 ;  /* 0x0000002000207308 */ /* 0x000ea20000000800 */
[----:B-1----:R-:W-:Y:S01]  /*10360*/  FADD.FTZ R27, R143, R4 ;  /* 0x000000048f1b7221 */ /* 0x002fe20000010000 */
[----:B------:R-:W-:Y:S02]  /*10370*/  F2FP.BF16.F32.PACK_AB R151, R25, R151 ;  /* 0x000000971997723e */ /* 0x000fe400000010ff */
[----:B------:R-:W-:Y:S02]  /*10380*/  F2FP.BF16.F32.PACK_AB R145, R28, R145 ;  /* 0x000000911c91723e */ /* 0x000fe400000010ff */
[----:B------:R-:W-:-:S02]  /*10390*/  F2FP.BF16.F32.PACK_AB R147, R29, R147 ;  /* 0x000000931d93723e */ /* 0x000fc400000010ff */
[----:B------:R-:W1:Y:S01]  /*103a0*/  MUFU.EX2 R43, R43 ;  /* 0x0000002b002b7308 */ /* 0x000e620000000800 */
[----:B0-----:R-:W-:-:S07]  /*103b0*/  FADD.FTZ R36, R130, R41 ;  /* 0x0000002982247221 */ /* 0x001fce0000010000 */
[----:B------:R-:W0:Y:S01]  /*103c0*/  MUFU.EX2 R137, R137 ;  /* 0x0000008900897308 */ /* 0x000e220000000800 */
[C---:B--2---:R-:W-:Y:S01]  /*103d0*/  FADD.FTZ R4, R32.reuse, R27 ;  /* 0x0000001b20047221 */ /* 0x044fe20000010000 */
[----:B------:R-:W-:-:S06]  /*103e0*/  F2FP.BF16.F32.PACK_AB R143, R32, R143 ;  /* 0x0000008f208f723e */ /* 0x000fcc00000010ff */
[----:B------:R-:W2:Y:S01]  /*103f0*/  MUFU.EX2 R124, R124 ;  /* 0x0000007c007c7308 */ /* 0x000ea20000000800 */
[C---:B-1----:R-:W-:Y:S01]  /*10400*/  FADD.FTZ R37, R43.reuse, R36 ;  /* 0x000000242b257221 */ /* 0x042fe20000010000 */
[----:B------:R-:W-:-:S06]  /*10410*/  F2FP.BF16.F32.PACK_AB R130, R43, R130 ;  /* 0x000000822b82723e */ /* 0x000fcc00000010ff */
        /* <DEDUP_REMOVED lines=19> */
[----:B------:R-:W-:-:S06]  /*10550*/  F2FP.BF16.F32.PACK_AB R126, R47, R126 ;  /* 0x0000007e2f7e723e */ /* 0x000fcc00000010ff */
[----:B------:R-:W2:Y:S01]  /*10560*/  MUFU.EX2 R23, R57 ;  /* 0x0000003900177308 */ /* 0x000ea20000000800 */
[----:B-1----:R-:W-:-:S07]  /*10570*/  FADD.FTZ R4, R133, R4 ;  /* 0x0000000485047221 */ /* 0x002fce0000010000 */
[----:B------:R-:W1:Y:S01]  /*10580*/  MUFU.EX2 R50, R50 ;  /* 0x0000003200327308 */ /* 0x000e620000000800 */
[----:B0-----:R-:W-:-:S07]  /*10590*/  FADD.FTZ R27, R120, R27 ;  /* 0x0000001b781b7221 */ /* 0x001fce0000010000 */
[----:B------:R-:W0:Y:S01]  /*105a0*/  MUFU.EX2 R135, R135 ;  /* 0x0000008700877308 */ /* 0x000e220000000800 */
[C---:B--2---:R-:W-:Y:S01]  /*105b0*/  FADD.FTZ R4, R23.reuse, R4 ;  /* 0x0000000417047221 */ /* 0x044fe20000010000 */
[----:B------:R-:W-:Y:S01]  /*105c0*/  F2FP.BF16.F32.PACK_AB R133, R23, R133 ;  /* 0x000000851785723e */ /* 0x000fe200000010ff */
[----:B------:R-:W-:-:S05]  /*105d0*/  IMAD.MOV.U32 R23, RZ, RZ, R20 ;  /* 0x000000ffff177224 */ /* 0x000fca00078e0014 */
[----:B------:R-:W2:Y:S01]  /*105e0*/  MUFU.EX2 R26, R61 ;  /* 0x0000003d001a7308 */ /* 0x000ea20000000800 */
[C---:B-1----:R-:W-:Y:S01]  /*105f0*/  FADD.FTZ R31, R50.reuse, R27 ;  /* 0x0000001b321f7221 */ /* 0x042fe20000010000 */
[----:B------:R-:W-:-:S06]  /*10600*/  F2FP.BF16.F32.PACK_AB R120, R50, R120 ;  /* 0x000000783278723e */ /* 0x000fcc00000010ff */
[----:B------:R-:W1:Y:S01]  /*10610*/  MUFU.EX2 R129, R129 ;  /* 0x0000008100817308 */ /* 0x000e620000000800 */
[----:B0-----:R-:W-:-:S07]  /*10620*/  FADD.FTZ R27, R135, R4 ;  /* 0x00000004871b7221 */ /* 0x001fce0000010000 */
[----:B------:R-:W0:Y:S01]  /*10630*/  MUFU.EX2 R3, R65 ;  /* 0x0000004100037308 */ /* 0x000e220000000800 */
[C---:B--2---:R-:W-:Y:S01]  /*10640*/  FADD.FTZ R30, R26.reuse, R27 ;  /* 0x0000001b1a1e7221 */ /* 0x044fe20000010000 */
[----:B------:R-:W-:-:S06]  /*10650*/  F2FP.BF16.F32.PACK_AB R135, R26, R135 ;  /* 0x000000871a87723e */ /* 0x000fcc00000010ff */
[----:B------:R-:W2:Y:S01]  /*10660*/  MUFU.EX2 R131, R131 ;  /* 0x0000008300837308 */ /* 0x000ea20000000800 */
[----:B-1----:R-:W-:-:S07]  /*10670*/  FADD.FTZ R30, R129, R30 ;  /* 0x0000001e811e7221 */ /* 0x002fce0000010000 */
[----:B------:R-:W1:Y:S01]  /*10680*/  MUFU.EX2 R69, R69 ;  /* 0x0000004500457308 */ /* 0x000e620000000800 */
[C---:B0-----:R-:W-:Y:S01]  /*10690*/  FADD.FTZ R30, R3.reuse, R30 ;  /* 0x0000001e031e7221 */ /* 0x041fe20000010000 */
[----:B------:R-:W-:-:S06]  /*106a0*/  F2FP.BF16.F32.PACK_AB R129, R3, R129 ;  /* 0x000000810381723e */ /* 0x000fcc00000010ff */
[----:B------:R-:W0:Y:S01]  /*106b0*/  MUFU.EX2 R72, R72 ;  /* 0x0000004800487308 */ /* 0x000e220000000800 */
[----:B--2---:R-:W-:-:S07]  /*106c0*/  FADD.FTZ R30, R131, R30 ;  /* 0x0000001e831e7221 */ /* 0x004fce0000010000 */
        /* <DEDUP_REMOVED lines=21> */
[----:B--2---:R-:W-:Y:S01]  /*10820*/  FADD.FTZ R4, R122, R31 ;  /* 0x0000001f7a047221 */ /* 0x004fe20000010000 */
[C---:B-1----:R-:W-:Y:S01]  /*10830*/  FADD.FTZ R3, R54.reuse, R12 ;  /* 0x0000000c36037221 */ /* 0x042fe20000010000 */
[----:B------:R-:W-:Y:S01]  /*10840*/  F2FP.BF16.F32.PACK_AB R123, R54, R81 ;  /* 0x00000051367b723e */ /* 0x000fe200000010ff */
[----:B------:R-:W-:Y:S02]  /*10850*/  IMAD.MOV.U32 R12, RZ, RZ, R14 ;  /* 0x000000ffff0c7224 */ /* 0x000fe400078e000e */
[C---:B0-----:R-:W-:Y:S01]  /*10860*/  FADD.FTZ R4, R51.reuse, R4 ;  /* 0x0000000433047221 */ /* 0x041fe20000010000 */
[----:B------:R-:W-:Y:S01]  /*10870*/  F2FP.BF16.F32.PACK_AB R122, R51, R122 ;  /* 0x0000007a337a723e */ /* 0x000fe200000010ff */
[----:B------:R-:W-:Y:S06]  /*10880*/  @P3 BRA `(.L_x_1466) ;  /* 0xffffffc800203947 */ /* 0x000fec000383ffff */
[----:B------:R-:W-:Y:S02]  /*10890*/  IMAD.MOV.U32 R5, RZ, RZ, R15 ;  /* 0x000000ffff057224 */ /* 0x000fe400078e000f */
[----:B------:R-:W-:Y:S02]  /*108a0*/  IMAD.MOV.U32 R12, RZ, RZ, R14 ;  /* 0x000000ffff0c7224 */ /* 0x000fe400078e000e */
[----:B------:R-:W-:Y:S02]  /*108b0*/  IMAD.MOV.U32 R16, RZ, RZ, R13 ;  /* 0x000000ffff107224 */ /* 0x000fe400078e000d */
[----:B------:R-:W-:-:S07]  /*108c0*/  IMAD.MOV.U32 R23, RZ, RZ, R20 ;  /* 0x000000ffff177224 */ /* 0x000fce00078e0014 */
.L_x_1448:
[----:B------:R-:W2:Y:S01]  /*108d0*/  LDL R21, [R1+0x18] ;  /* 0x0000180001157983 */ /* 0x000ea20000100800 */
[----:B------:R-:W0:Y:S01]  /*108e0*/  LDC R10, c[0x0][0x448] ;  /* 0x00011200ff0a7b82 */ /* 0x000e220000000800 */
[----:B------:R-:W-:Y:S02]  /*108f0*/  ULDC UR8, c[0x0][0x9dc] ;  /* 0x0002770000087ab9 */ /* 0x000fe40000000800 */
[----:B------:R-:W3:Y:S04]  /*10900*/  LDL R15, [R1+0x4] ;  /* 0x00000400010f7983 */ /* 0x000ee80000100800 */
[----:B------:R-:W3:Y:S01]  /*10910*/  LDL R13, [R1+0x8] ;  /* 0x00000800010d7983 */ /* 0x000ee20000100800 */
[----:B------:R-:W1:Y:S01]  /*10920*/  LDC R20, c[0x0][0x9e4] ;  /* 0x00027900ff147b82 */ /* 0x000e620000000800 */
[----:B0-----:R-:W-:-:S02]  /*10930*/  ISETP.NE.AND P4, PT, R10, 0x1, PT ;  /* 0x000000010a00780c */ /* 0x001fc40003f85270 */
[----:B-1----:R-:W-:-:S11]  /*10940*/  ISETP.GE.AND P5, PT, R20, 0x1, PT ;  /* 0x000000011400780c */ /* 0x002fd60003fa6270 */
[----:B------:R-:W0:Y:S08]  /*10950*/  @P4 LDC R11, c[0x0][0x44c] ;  /* 0x00011300ff0b4b82 */ /* 0x000e300000000800 */
[----:B------:R-:W1:Y:S01]  /*10960*/  @P4 LDC R14, c[0x0][0x450] ;  /* 0x00011400ff0e4b82 */ /* 0x000e620000000800 */
[----:B--2---:R-:W-:-:S04]  /*10970*/  VIADD R10, R21, 0xbf ;  /* 0x000000bf150a7836 */ /* 0x004fc80000000000 */
[----:B0-----:R-:W-:Y:S01]  /*10980*/  @P4 IMAD.HI.U32 R11, R10, R11, RZ ;  /* 0x0000000b0a0b4227 */ /* 0x001fe200078e00ff */
[----:B---3--:R-:W-:-:S04]  /*10990*/  IADD3 R13, R13, 0x1, -R15 ;  /* 0x000000010d0d7810 */ /* 0x008fc80007ffe80f */
[----:B-1----:R-:W-:-:S05]  /*109a0*/  @P4 SHF.R.U32.HI R10, RZ, R14, R11 ;  /* 0x0000000eff0a4219 */ /* 0x002fca000001160b */
[----:B------:R-:W-:-:S04]  /*109b0*/  IMAD.IADD R10, R10, 0x1, R13 ;  /* 0x000000010a0a7824 */ /* 0x000fc800078e020d */
[----:B------:R-:W-:Y:S01]  /*109c0*/  VIADD R14, R10, -UR8 ;  /* 0x800000080a0e7c36 */ /* 0x000fe20008000000 */
[----:B------:R-:W-:Y:S06]  /*109d0*/  @!P5 BRA `(.L_x_1467) ;  /* 0x000000000048d947 */ /* 0x000fec0003800000 */
[----:B------:R-:W-:Y:S01]  /*109e0*/  IMAD.MOV.U32 R13, RZ, RZ, R10 ;  /* 0x000000ffff0d7224 */ /* 0x000fe200078e000a */
[----:B------:R-:W-:Y:S04]  /*109f0*/  BSSY B0, `(.L_x_1468) ;  /* 0x000000e000007945 */ /* 0x000fe80003800000 */
        /* <DEDUP_REMOVED lines=9> */
.L_x_1469:
[----:B------:R-:W-:-:S13]  /*10a90*/  ISETP.NE.AND P2, PT, R20, 0x1, PT ;  /* 0x000000011400780c */ /* 0x000fda0003f45270 */
[----:B------:R-:W0:Y:S02]  /*10aa0*/  @P2 LDC.64 R10, c[0x0][0x9e8] ;  /* 0x00027a00ff0a2b82 */ /* 0x000e240000000a00 */
[----:B0-----:R-:W-:-:S05]  /*10ab0*/  @P2 IMAD.HI.U32 R10, R13, R10, RZ ;  /* 0x0000000a0d0a2227 */ /* 0x001fca00078e00ff */
[----:B------:R-:W-:-:S07]  /*10ac0*/  @P2 SHF.R.U32.HI R13, RZ, R11, R10 ;  /* 0x0000000bff0d2219 */ /* 0x000fce000001160a */
.L_x_1470:
[----:B------:R-:W-:Y:S05]  /*10ad0*/  BSYNC B0 ;  /* 0x0000000000007941 */ /* 0x000fea0003800000 */
.L_x_1468:
[----:B------:R-:W-:-:S05]  /*10ae0*/  IMAD R13, R13, R20, RZ ;  /* 0x000000140d0d7224 */ /* 0x000fca00078e02ff */
[----:B------:R-:W-:-:S07]  /*10af0*/  VIMNMX R14, R14, R13, !PT ;  /* 0x0000000d0e0e7248 */ /* 0x000fce0007fe0100 */
.L_x_1467:
[----:B------:R-:W2:Y:S01]  /*10b00*/  LDL R10, [R1+0x44] ;  /* 0x00004400010a7983 */ /* 0x000ea20000100800 */
[----:B------:R-:W-:-:S05]  /*10b10*/  VIADD R14, R14, 0x7f ;  /* 0x0000007f0e0e7836 */ /* 0x000fca0000000000 */
[----:B------:R-:W-:-:S04]  /*10b20*/  SHF.R.S32.HI R11, RZ, 0x1f, R14 ;  /* 0x0000001fff0b7819 */ /* 0x000fc8000001140e */
[----:B------:R-:W-:-:S04]  /*10b30*/  LEA.HI R11, R11, R14, RZ, 0x7 ;  /* 0x0000000e0b0b7211 */ /* 0x000fc800078f38ff */
[----:B------:R-:W-:-:S04]  /*10b40*/  SHF.R.S32.HI R11, RZ, 0x7, R11 ;  /* 0x00000007ff0b7819 */ /* 0x000fc8000001140b */
[----:B--2---:R-:W-:-:S04]  /*10b50*/  VIMNMX R10, R10, R11, !PT ;  /* 0x0000000b0a0a7248 */ /* 0x004fc80007fe0100 */
[----:B------:R-:W-:Y:S01]  /*10b60*/  ISETP.GE.AND P2, PT, R0, R10, PT ;  /* 0x0000000a0000720c */ /* 0x000fe20003f46270 */
[----:B------:R0:W-:-:S12]  /*10b70*/  STL [R1+0x40], R10 ;  /* 0x0000400a01007387 */ /* 0x0001d80000100800 */
[----:B0-----:R-:W-:Y:S05]  /*10b80*/  @!P2 BRA `(.L_x_1471) ;  /* 0x0000002400e4a947 */ /* 0x001fea0003800000 */
[----:B------:R-:W-:Y:S02]  /*10b90*/  IMAD.MOV.U32 R13, RZ, RZ, R5 ;  /* 0x000000ffff0d7224 */ /* 0x000fe400078e0005 */
[----:B------:R-:W-:Y:S02]  /*10ba0*/  IMAD.MOV.U32 R14, RZ, RZ, R12 ;  /* 0x000000ffff0e7224 */ /* 0x000fe400078e000c */
[----:B------:R-:W-:Y:S02]  /*10bb0*/  IMAD.MOV.U32 R10, RZ, RZ, R23 ;  /* 0x000000ffff0a7224 */ /* 0x000fe400078e0017 */
[----:B------:R-:W-:-:S07]  /*10bc0*/  IMAD.MOV.U32 R15, RZ, RZ, R16 ;  /* 0x000000ffff0f7224 */ /* 0x000fce00078e0010 */
.L_x_1481:
        /* <DEDUP_REMOVED lines=11> */
.L_x_1473:
[----:B------:R-:W-:Y:S01]  /*10c80*/  IMAD R5, R16, 0x8, R2 ;  /* 0x0000000810057824 */ /* 0x000fe200078e0202 */
[----:B------:R-:W-:-:S04]  /*10c90*/  SHF.L.U32 R12, R23, 0x1f, RZ ;  /* 0x0000001f170c7819 */ /* 0x000fc800000006ff */
[----:B------:R0:W1:Y:S01]  /*10ca0*/  SYNCS.PHASECHK.TRANS64.TRYWAIT P3, [R5+URZ+0x16830], R12 ;  /* 0x0168300c050075a7 */ /* 0x000062000806017f */
[----:B------:R-:W-:Y:S05]  /*10cb0*/  @!P0 BRA `(.L_x_1474) ;  /* 0x0000000000048947 */ /* 0x000fea0003800000 */
[----:B------:R-:W-:Y:S01]  /*10cc0*/  BPT.TRAP 0x1 ;  /* 0x000000040000795c */ /* 0x000fe20000300000 */
.L_x_1474:
[----:B------:R-:W-:Y:S04]  /*10cd0*/  BSSY B0, `(.L_x_1472) ;  /* 0x0000004000007945 */ /* 0x000fe80003800000 */
[----:B-1----:R-:W-:Y:S05]  /*10ce0*/  @P3 BRA `(.L_x_1475) ;  /* 0x0000000000083947 */ /* 0x002fea0003800000 */
[----:B------:R-:W1:Y:S02]  /*10cf0*/  SYNCS.PHASECHK.TRANS64.TRYWAIT P3, [R5+URZ+0x16830], R12 ;  /* 0x0168300c050075a7 */ /* 0x000e64000806017f */
[----:B-1----:R-:W-:Y:S05]  /*10d00*/  @!P3 BRA `(.L_x_1476) ;  /* 0x000000f800d4b947 */ /* 0x002fea0003800000 */
.L_x_1475:
[----:B------:R-:W-:Y:S05]  /*10d10*/  BSYNC B0 ;  /* 0x0000000000007941 */ /* 0x000fea0003800000 */
.L_x_1472:
[----:B------:R-:W2:Y:S01]  /*10d20*/  LDL R11, [R1+0x1c] ;  /* 0x00001c00010b7983 */ /* 0x000ea20000100800 */
[----:B01----:R-:W0:Y:S01]  /*10d30*/  S2R R5, SR_TID.X ;  /* 0x0000000000057919 */ /* 0x003e220000002100 */
[----:B------:R-:W-:Y:S05]  /*10d40*/  WARPSYNC.ALL ;  /* 0x0000000000007948 */ /* 0x000fea0003800000 */
[----:B------:R-:W-:Y:S01]  /*10d50*/  IMAD.MOV.U32 R27, RZ, RZ, 0x40000040 ;  /* 0x40000040ff1b7424 */ /* 0x000fe200078e00ff */
[----:B0-----:R-:W-:-:S05]  /*10d60*/  SHF.R.U32.HI R5, RZ, 0x7, R5 ;  /* 0x00000007ff057819 */ /* 0x001fca0000011605 */
[----:B------:R-:W-:Y:S01]  /*10d70*/  VIADD R5, R5, 0x8 ;  /* 0x0000000805057836 */ /* 0x000fe20000000000 */
[----:B------:R-:W-:Y:S01]  /*10d80*/  R2UR UR8, R6 ;  /* 0x00000000060872ca */ /* 0x000fe200000e0000 */
[----:B------:R-:W-:Y:S01]  /*10d90*/  IMAD.MOV.U32 R25, RZ, RZ, 0x40000040 ;  /* 0x40000040ff197424 */ /* 0x000fe200078e00ff */
[----:B------:R-:W-:Y:S02]  /*10da0*/  R2UR UR9, R7 ;  /* 0x00000000070972ca */ /* 0x000fe400000e0000 */
[----:B------:R-:W-:Y:S02]  /*10db0*/  R2UR UR11, R27 ;  /* 0x000000001b0b72ca */ /* 0x000fe400000e0000 */
[----:B------:R-:W-:Y:S02]  /*10dc0*/  R2UR UR15, R25 ;  /* 0x00000000190f72ca */ /* 0x000fe400000e0000 */
[----:B------:R-:W-:Y:S02]  /*10dd0*/  R2UR UR23, R27 ;  /* 0x000000001b1772ca */ /* 0x000fe400000e0000 */
[----:B------:R-:W-:-:S02]  /*10de0*/  R2UR UR12, R156 ;  /* 0x000000009c0c72ca */ /* 0x000fc400000e0000 */
[----:B------:R-:W-:Y:S01]  /*10df0*/  R2UR UR13, R157 ;  /* 0x000000009d0d72ca */ /* 0x000fe200000e0000 */
[----:B------:R0:W-:Y:S01]  /*10e00*/  BAR.SYNC.DEFER_BLOCKING R5, 0x100 ;  /* 0x000400050000751d */ /* 0x0001e20000010000 */
[----:B------:R-:W-:Y:S01]  /*10e10*/  IMAD.MOV.U32 R21, RZ, RZ, 0x40000040 ;  /* 0x40000040ff157424 */ /* 0x000fe200078e00ff */
[----:B------:R-:W-:Y:S02]  /*10e20*/  R2UR UR16, R154 ;  /* 0x000000009a1072ca */ /* 0x000fe400000e0000 */
[----:B------:R-:W-:Y:S02]  /*10e30*/  R2UR UR17, R155 ;  /* 0x000000009b1172ca */ /* 0x000fe400000e0000 */
[----:B------:R-:W-:Y:S01]  /*10e40*/  R2UR UR19, R21 ;  /* 0x00000000151372ca */ /* 0x000fe200000e0000 */
[----:B--2---:R-:W-:-:S04]  /*10e50*/  IMAD R26, R16, 0x400, R11 ;  /* 0x00000400101a7824 */ /* 0x004fc800078e020b */
[C---:B------:R-:W-:Y:S01]  /*10e60*/  VIADD R24, R26.reuse, 0x2 ;  /* 0x000000021a187836 */ /* 0x040fe20000000000 */
[C---:B------:R-:W-:Y:S01]  /*10e70*/  R2UR UR10, R26.reuse ;  /* 0x000000001a0a72ca */ /* 0x040fe200000e0000 */
[C---:B------:R-:W-:Y:S02]  /*10e80*/  VIADD R20, R26.reuse, 0x4 ;  /* 0x000000041a147836 */ /* 0x040fe40000000000 */
[----:B------:R-:W-:Y:S01]  /*10e90*/  VIADD R26, R26, 0x6 ;  /* 0x000000061a1a7836 */ /* 0x000fe20000000000 */
[----:B------:R-:W-:-:S04]  /*10ea0*/  R2UR UR14, R24 ;  /* 0x00000000180e72ca */ /* 0x000fc800000e0000 */
[----:B------:R-:W-:Y:S02]  /*10eb0*/  R2UR UR22, R26 ;  /* 0x000000001a1672ca */ /* 0x000fe400000e0000 */
[----:B------:R-:W-:-:S06]  /*10ec0*/  WARPGROUP.ARRIVE ;  /* 0x00000000000079c5 */ /* 0x000fcc0000000000 */
[----:B------:R-:W-:Y:S01]  /*10ed0*/  HGMMA.64x128x16.F32.BF16 R24, gdesc[UR8], RZ, !UPT, gsb0 ;  /* 0x01e00000081879f0 */ /* 0x000fe2000c0018ff */
[----:B------:R-:W-:Y:S02]  /*10ee0*/  R2UR UR18, R20 ;  /* 0x00000000141272ca */ /* 0x000fe400000e0000 */
[----:B------:R-:W-:Y:S02]  /*10ef0*/  WARPGROUP.DEPBAR.LE gsb0, 0x0 ;  /* 0x00008000000079c5 */ /* 0x000fe40000010000 */
[----:B------:R-:W-:-:S07]  /*10f00*/  WARPGROUP.ARRIVE ;  /* 0x00000000000079c5 */ /* 0x000fce0000000000 */
        /* <DEDUP_REMOVED lines=13> */
.L_x_1478:
[----:B------:R-:W-:Y:S01]  /*10fe0*/  SHF.L.U32 R5, R10, 0x1f, RZ ;  /* 0x0000001f0a057819 */ /* 0x000fe200000006ff */
[----:B------:R-:W-:-:S04]  /*10ff0*/  IMAD R10, R15, 0x8, R2 ;  /* 0x000000080f0a7824 */ /* 0x000fc800078e0202 */
[----:B------:R0:W1:Y:S01]  /*11000*/  SYNCS.PHASECHK.TRANS64.TRYWAIT P2, [R10+URZ+0x16850], R5 ;  /* 0x016850050a0075a7 */ /* 0x000062000804017f */
[----:B------:R-:W-:Y:S05]  /*11010*/  @!P0 BRA `(.L_x_1479) ;  /* 0x0000000000048947 */ /* 0x000fea0003800000 */
[----:B------:R-:W-:Y:S01]  /*11020*/  BPT.TRAP 0x1 ;  /* 0x000000040000795c */ /* 0x000fe20000300000 */
.L_x_1479:
[----:B-1----:R-:W-:Y:S05]  /*11030*/  @P2 BRA `(.L_x_1477) ;  /* 0x0000000000082947 */ /* 0x002fea0003800000 */
[----:B------:R-:W1:Y:S02]  /*11040*/  SYNCS.PHASECHK.TRANS64.TRYWAIT P2, [R10+URZ+0x16850], R5 ;  /* 0x016850050a0075a7 */ /* 0x000e64000804017f */
[----:B-1----:R-:W-:Y:S05]  /*11050*/  @!P2 BRA `(.L_x_1480) ;  /* 0x000000f80014a947 */ /* 0x002fea0003800000 */
.L_x_1477:
[----:B01----:R-:W-:Y:S01]  /*11060*/  VIADD R5, R2, 0x400 ;  /* 0x0000040002057836 */ /* 0x003fe20000000000 */
[----:B------:R-:W-:Y:S05]  /*11070*/  WARPSYNC.ALL ;  /* 0x0000000000007948 */ /* 0x000fea0003800000 */
[----:B------:R-:W-:-:S04]  /*11080*/  SHF.R.U32.HI R5, RZ, 0x4, R5 ;  /* 0x00000004ff057819 */ /* 0x000fc80000011605 */
[----:B------:R-:W-:-:S05]  /*11090*/  LOP3.LUT R10, R5, 0x3fff, RZ, 0xc0, !PT ;  /* 0x00003fff050a7812 */ /* 0x000fca00078ec0ff */
[----:B------:R-:W-:Y:S01]  /*110a0*/  IMAD R10, R15, 0x400, R10 ;  /* 0x000004000f0a7824 */ /* 0x000fe200078e020a */
[----:B------:R-:W-:Y:S01]  /*110b0*/  WARPGROUP.ARRIVE ;  /* 0x00000000000079c5 */ /* 0x000fe20000000000 */
[----:B------:R-:W-:Y:S02]  /*110c0*/  IMAD.MOV.U32 R11, RZ, RZ, 0x40000040 ;  /* 0x40000040ff0b7424 */ /* 0x000fe400078e00ff */
[----:B------:R-:W-:Y:S01]  /*110d0*/  FMUL.FTZ R5, R24, UR27 ;  /* 0x0000001b18057c20 */ /* 0x000fe20008410000 */
[C---:B------:R-:W-:Y:S01]  /*110e0*/  VIADD R20, R10.reuse, 0x80 ;  /* 0x000000800a147836 */ /* 0x040fe20000000000 */
[----:B------:R-:W-:Y:S01]  /*110f0*/  R2UR UR10, R10 ;  /* 0x000000000a0a72ca */ /* 0x000fe200000e0000 */
[----:B------:R-:W-:Y:S01]  /*11100*/  IMAD.MOV.U32 R21, RZ, RZ, 0x40000040 ;  /* 0x40000040ff157424 */ /* 0x000fe200078e00ff */
[----:B------:R-:W-:Y:S01]  /*11110*/  R2UR UR11, R11 ;  /* 0x000000000b0b72ca */ /* 0x000fe200000e0000 */
[----:B------:R-:W-:Y:S01]  /*11120*/  FMUL.FTZ R38, R38, UR27 ;  /* 0x0000001b26267c20 */ /* 0x000fe20008410000 */
[----:B------:R-:W-:Y:S01]  /*11130*/  FMUL.FTZ R11, R25, UR27 ;  /* 0x0000001b190b7c20 */ /* 0x000fe20008410000 */
[----:B------:R-:W-:Y:S01]  /*11140*/  MUFU.TANH R5, R5 ;  /* 0x0000000500057308 */ /* 0x000fe20000002400 */
[----:B------:R-:W-:Y:S01]  /*11150*/  FMUL.FTZ R24, R32, UR27 ;  /* 0x0000001b20187c20 */ /* 0x000fe20008410000 */
[----:B------:R-:W-:Y:S01]  /*11160*/  FMUL.FTZ R26, R26, UR27 ;  /* 0x0000001b1a1a7c20 */ /* 0x000fe20008410000 */
[----:B------:R-:W-:Y:S01]  /*11170*/  FMUL.FTZ R25, R33, UR27 ;  /* 0x0000001b21197c20 */ /* 0x000fe20008410000 */
[----:B------:R-:W-:Y:S01]  /*11180*/  FMUL.FTZ R27, R27, UR27 ;  /* 0x0000001b1b1b7c20 */ /* 0x000fe20008410000 */
[----:B------:R-:W-:Y:S01]  /*11190*/  FMUL.FTZ R30, R30, UR27 ;  /* 0x0000001b1e1e7c20 */ /* 0x000fe20008410000 */
[----:B------:R-:W-:Y:S01]  /*111a0*/  FMUL.FTZ R31, R31, UR27 ;  /* 0x0000001b1f1f7c20 */ /* 0x000fe20008410000 */
[----:B------:R-:W-:Y:S01]  /*111b0*/  FMUL.FTZ R32, R48, UR27 ;  /* 0x0000001b30207c20 */ /* 0x000fe20008410000 */
[----:B------:R0:W-:Y:S01]  /*111c0*/  MUFU.TANH R12, R38 ;  /* 0x00000026000c7308 */ /* 0x0001e20000002400 */
[----:B------:R-:W-:Y:S01]  /*111d0*/  FMUL.FTZ R34, R34, UR27 ;  /* 0x0000001b22227c20 */ /* 0x000fe20008410000 */
[----:B------:R-:W-:Y:S01]  /*111e0*/  HGMMA.64x64x16.F32.BF16 R88, R148, gdesc[UR8].tnspB, R88, gsb0 ;  /* 0x40e0000894587df0 */ /* 0x000fe20008001858 */
[----:B------:R-:W-:Y:S01]  /*111f0*/  R2UR UR10, R20 ;  /* 0x00000000140a72ca */ /* 0x000fe200000e0000 */
[----:B------:R-:W-:Y:S01]  /*11200*/  VIADD R20, R10, 0x100 ;  /* 0x000001000a147836 */ /* 0x000fe20000000000 */
[----:B------:R-:W-:Y:S01]  /*11210*/  R2UR UR11, R21 ;  /* 0x00000000150b72ca */ /* 0x000fe200000e0000 */
[----:B------:R-:W-:-:S02]  /*11220*/  IMAD.MOV.U32 R21, RZ, RZ, 0x40000040 ;  /* 0x40000040ff157424 */ /* 0x000fc400078e00ff */
[----:B------:R-:W-:Y:S01]  /*11230*/  FMUL.FTZ R33, R49, UR27 ;  /* 0x0000001b31217c20 */ /* 0x000fe20008410000 */
[----:B------:R-:W-:Y:S01]  /*11240*/  MUFU.TANH R11, R11 ;  /* 0x0000000b000b7308 */ /* 0x000fe20000002400 */
[----:B------:R-:W-:Y:S01]  /*11250*/  FMUL.FTZ R35, R35, UR27 ;  /* 0x0000001b23237c20 */ /* 0x000fe20008410000 */
[----:B------:R-:W-:Y:S01]  /*11260*/  FMUL.FTZ R39, R39, UR27 ;  /* 0x0000001b27277c20 */ /* 0x000fe20008410000 */
[----:B0-----:R-:W-:Y:S01]  /*11270*/  FMUL.FTZ R38, R56, UR27 ;  /* 0x0000001b38267c20 */ /* 0x001fe20008410000 */
[----:B------:R-:W-:Y:S01]  /*11280*/  FMUL.FTZ R48, R69, UR27 ;  /* 0x0000001b45307c20 */ /* 0x000fe20008410000 */
[----:B------:R-:W-:Y:S01]  /*11290*/  FMUL.FTZ R49, R72, UR27 ;  /* 0x0000001b48317c20 */ /* 0x000fe20008410000 */
[----:B------:R-:W-:Y:S01]  /*112a0*/  FMUL.FTZ R56, R84, UR27 ;  /* 0x0000001b54387c20 */ /* 0x000fe20008410000 */
[----:B------:R-:W-:Y:S01]  /*112b0*/  UMOV UR41, UR6 ;  /* 0x0000000600297c82 */ /* 0x000fe20008000000 */
[----:B------:R-:W-:Y:S01]  /*112c0*/  MUFU.TANH R24, R24 ;  /* 0x0000001800187308 */ /* 0x000fe20000002400 */
[----:B------:R-:W-:-:S07]  /*112d0*/  FMUL.FTZ R87, R87, UR27 ;  /* 0x0000001b57577c20 */ /* 0x000fce0008410000 */
[----:B------:R-:W-:Y:S08]  /*112e0*/  MUFU.TANH R25, R25 ;  /* 0x0000001900197308 */ /* 0x000ff00000002400 */
[----:B------:R-:W-:Y:S08]  /*112f0*/  MUFU.TANH R32, R32 ;  /* 0x0000002000207308 */ /* 0x000ff00000002400 */
[----:B------:R-:W-:Y:S08]  /*11300*/  MUFU.TANH R33, R33 ;  /* 0x0000002100217308 */ /* 0x000ff00000002400 */
[----:B------:R-:W-:Y:S08]  /*11310*/  MUFU.TANH R38, R38 ;  /* 0x0000002600267308 */ /* 0x000ff00000002400 */
[----:B------:R-:W-:Y:S08]  /*11320*/  MUFU.TANH R48, R48 ;  /* 0x0000003000307308 */ /* 0x000ff00000002400 */
[----:B------:R-:W-:Y:S08]  /*11330*/  MUFU.TANH R49, R49 ;  /* 0x0000003100317308 */ /* 0x000ff00000002400 */
[----:B------:R-:W-:Y:S01]  /*11340*/  MUFU.TANH R56, R56 ;  /* 0x0000003800387308 */ /* 0x000fe20000002400 */
[----:B------:R-:W-:-:S02]  /*11350*/  WARPGROUP.DEPBAR.LE gsb0, 0x0 ;  /* 0x00008000000079c5 */ /* 0x000fc40000010000 */
[----:B------:R-:W-:-:S05]  /*11360*/  WARPGROUP.ARRIVE ;  /* 0x00000000000079c5 */ /* 0x000fca0000000000 */
[----:B------:R0:W1:Y:S01]  /*11370*/  MUFU.TANH R150, R26 ;  /* 0x0000001a00967308 */ /* 0x0000620000002400 */
[----:B------:R-:W-:Y:S01]  /*11380*/  FMUL.FTZ R151, R42, UR27 ;  /* 0x0000001b2a977c20 */ /* 0x000fe20008410000 */
[----:B------:R-:W-:Y:S01]  /*11390*/  FMUL.FTZ R42, R60, UR27 ;  /* 0x0000001b3c2a7c20 */ /* 0x000fe20008410000 */
[----:B------:R-:W-:Y:S01]  /*113a0*/  FMUL.FTZ R149, R43, UR27 ;  /* 0x0000001b2b957c20 */ /* 0x000fe20008410000 */
[----:B------:R-:W-:Y:S01]  /*113b0*/  FMUL.FTZ R43, R61, UR27 ;  /* 0x0000001b3d2b7c20 */ /* 0x000fe20008410000 */
[----:B------:R-:W-:Y:S01]  /*113c0*/  HGMMA.64x64x16.F32.BF16 R88, R144, gdesc[UR8].tnspB, R88, gsb0 ;  /* 0x40e0000890587df0 */ /* 0x000fe20008001858 */
[----:B------:R-:W-:Y:S01]  /*113d0*/  R2UR UR10, R20 ;  /* 0x00000000140a72ca */ /* 0x000fe200000e0000 */
[----:B------:R-:W-:Y:S01]  /*113e0*/  VIADD R20, R10, 0x180 ;  /* 0x000001800a147836 */ /* 0x000fe20000000000 */
[----:B------:R-:W-:Y:S01]  /*113f0*/  R2UR UR11, R21 ;  /* 0x00000000150b72ca */ /* 0x000fe200000e0000 */
[----:B------:R-:W-:Y:S02]  /*11400*/  IMAD.MOV.U32 R21, RZ, RZ, 0x40000040 ;  /* 0x40000040ff157424 */ /* 0x000fe400078e00ff */
[----:B0-----:R-:W-:Y:S01]  /*11410*/  FMUL.FTZ R26, R36, UR27 ;  /* 0x0000001b241a7c20 */ /* 0x001fe20008410000 */
[----:B------:R0:W-:Y:S01]  /*11420*/  MUFU.TANH R148, R27 ;  /* 0x0000001b00947308 */ /* 0x0001e20000002400 */
[----:B------:R-:W-:Y:S01]  /*11430*/  FMUL.FTZ R36, R54, UR27 ;  /* 0x0000001b36247c20 */ /* 0x000fe20008410000 */
[----:B------:R-:W-:Y:S01]  /*11440*/  FMUL.FTZ R54, R81, UR27 ;  /* 0x0000001b51367c20 */ /* 0x000fe20008410000 */
[----:B------:R-:W-:Y:S01]  /*11450*/  FMUL.FTZ R61, R71, UR27 ;  /* 0x0000001b473d7c20 */ /* 0x000fe20008410000 */
[----:B------:R-:W-:Y:S01]  /*11460*/  FMUL.FTZ R60, R70, UR27 ;  /* 0x0000001b463c7c20 */ /* 0x000fe20008410000 */
[----:B-1----:R-:W-:-:S03]  /*11470*/  IMAD.MOV.U32 R81, RZ, RZ, R150 ;  /* 0x000000ffff517224 */ /* 0x002fc600078e0096 */
[----:B------:R-:W-:Y:S01]  /*11480*/  MUFU.TANH R26, R26 ;  /* 0x0000001a001a7308 */ /* 0x000fe20000002400 */
[----:B0-----:R-:W-:Y:S01]  /*11490*/  FMUL.FTZ R27, R37, UR27 ;  /* 0x0000001b251b7c20 */ /* 0x001fe20008410000 */
[----:B------:R-:W-:Y:S01]  /*114a0*/  FMUL.FTZ R37, R55, UR27 ;  /* 0x0000001b37257c20 */ /* 0x000fe20008410000 */
[----:B------:R-:W-:-:S05]  /*114b0*/  FMUL.FTZ R55, R85, UR27 ;  /* 0x0000001b55377c20 */ /* 0x000fca0008410000 */
        /* <DEDUP_REMOVED lines=9> */
[----:B------:R0:W-:Y:S01]  /*11550*/  MUFU.TANH R146, R30 ;  /* 0x0000001e00927308 */ /* 0x0001e20000002400 */
[----:B------:R-:W-:Y:S01]  /*11560*/  FMUL.FTZ R145, R47, UR27 ;  /* 0x0000001b2f917c20 */ /* 0x000fe20008410000 */
[----:B------:R-:W-:Y:S01]  /*11570*/  FMUL.FTZ R47, R68, UR27 ;  /* 0x0000001b442f7c20 */ /* 0x000fe20008410000 */
[----:B------:R-:W-:Y:S01]  /*11580*/  FMUL.FTZ R68, R86, UR27 ;  /* 0x0000001b56447c20 */ /* 0x000fe20008410000 */
[----:B------:R-:W-:Y:S01]  /*11590*/  HGMMA.64x64x16.F32.BF16 R88, R140, gdesc[UR8].tnspB, R88, gsb0 ;  /* 0x40e000088c587df0 */ /* 0x000fe20008001858 */
[----:B------:R-:W-:Y:S01]  /*115a0*/  R2UR UR10, R20 ;  /* 0x00000000140a72ca */ /* 0x000fe200000e0000 */
[----:B------:R-:W-:Y:S01]  /*115b0*/  FMUL.FTZ R20, R28, UR27 ;  /* 0x0000001b1c147c20 */ /* 0x000fe20008410000 */
[----:B------:R-:W-:Y:S01]  /*115c0*/  R2UR UR11, R21 ;  /* 0x00000000150b72ca */ /* 0x000fe200000e0000 */
[----:B------:R-:W-:Y:S01]  /*115d0*/  FMUL.FTZ R21, R29, UR27 ;  /* 0x0000001b1d157c20 */ /* 0x000fe20008410000 */
[----:B------:R-:W-:Y:S01]  /*115e0*/  FMUL.FTZ R28, R40, UR27 ;  /* 0x0000001b281c7c20 */ /* 0x000fe20008410000 */
[----:B------:R-:W-:Y:S01]  /*115f0*/  FMUL.FTZ R29, R41, UR27 ;  /* 0x0000001b291d7c20 */ /* 0x000fe20008410000 */
[----:B0-----:R-:W-:Y:S01]  /*11600*/  FMUL.FTZ R30, R44, UR27 ;  /* 0x0000001b2c1e7c20 */ /* 0x001fe20008410000 */
[----:B------:R-:W-:Y:S01]  /*11610*/  MUFU.TANH R20, R20 ;  /* 0x0000001400147308 */ /* 0x000fe20000002400 */
[----:B------:R-:W-:Y:S01]  /*11620*/  FMUL.FTZ R40, R57, UR27 ;  /* 0x0000001b39287c20 */ /* 0x000fe20008410000 */
[----:B------:R-:W-:Y:S01]  /*11630*/  FMUL.FTZ R41, R59, UR27 ;  /* 0x0000001b3b297c20 */ /* 0x000fe20008410000 */
[----:B------:R-:W-:Y:S01]  /*11640*/  FMUL.FTZ R57, R63, UR27 ;  /* 0x0000001b3f397c20 */ /* 0x000fe20008410000 */
[----:B------:R-:W-:Y:S01]  /*11650*/  FMUL.FTZ R59, R67, UR27 ;  /* 0x0000001b433b7c20 */ /* 0x000fe20008410000 */
[----:B------:R-:W-:Y:S01]  /*11660*/  FMUL.FTZ R63, R75, UR27 ;  /* 0x0000001b4b3f7c20 */ /* 0x000fe20008410000 */
[----:B------:R-:W-:-:S02]  /*11670*/  FMUL.FTZ R67, R83, UR27 ;  /* 0x0000001b53437c20 */ /* 0x000fc40008410000 */
[----:B------:R-:W-:Y:S08]  /*11680*/  MUFU.TANH R21, R21 ;  /* 0x0000001500157308 */ /* 0x000ff00000002400 */
[----:B------:R-:W-:Y:S08]  /*11690*/  MUFU.TANH R28, R28 ;  /* 0x0000001c001c7308 */ /* 0x000ff00000002400 */
[----:B------:R-:W-:Y:S08]  /*116a0*/  MUFU.TANH R29, R29 ;  /* 0x0000001d001d7308 */ /* 0x000ff00000002400 */
[----:B------:R0:W-:Y:S08]  /*116b0*/  MUFU.TANH R144, R31 ;  /* 0x0000001f00907308 */ /* 0x0001f00000002400 */
[----:B------:R-:W-:Y:S01]  /*116c0*/  MUFU.TANH R30, R30 ;  /* 0x0000001e001e7308 */ /* 0x000fe20000002400 */
[----:B0-----:R-:W-:Y:S01]  /*116d0*/  FMUL.FTZ R31, R45, UR27 ;  /* 0x0000001b2d1f7c20 */ /* 0x001fe20008410000 */
[----:B------:R-:W-:-:S06]  /*116e0*/  FMUL.FTZ R45, R64, UR27 ;  /* 0x0000001b402d7c20 */ /* 0x000fcc0008410000 */
[----:B------:R-:W-:Y:S08]  /*116f0*/  MUFU.TANH R31, R31 ;  /* 0x0000001f001f7308 */ /* 0x000ff00000002400 */
[----:B------:R0:W1:Y:S08]  /*11700*/  MUFU.TANH R147, R39 ;  /* 0x0000002700937308 */ /* 0x0000700000002400 */
[----:B------:R-:W-:Y:S01]  /*11710*/  MUFU.TANH R40, R40 ;  /* 0x0000002800287308 */ /* 0x000fe20000002400 */
[----:B0-----:R-:W-:Y:S01]  /*11720*/  FMUL.FTZ R39, R58, UR27 ;  /* 0x0000001b3a277c20 */ /* 0x001fe20008410000 */
[----:B------:R-:W-:Y:S01]  /*11730*/  FMUL.FTZ R58, R66, UR27 ;  /* 0x0000001b423a7c20 */ /* 0x000fe20008410000 */
[----:B------:R-:W-:Y:S01]  /*11740*/  FMUL.FTZ R66, R82, UR27 ;  /* 0x0000001b52427c20 */ /* 0x000fe20008410000 */
[----:B------:R-:W-:-:S02]  /*11750*/  WARPGROUP.DEPBAR.LE gsb0, 0x0 ;  /* 0x00008000000079c5 */ /* 0x000fc40000010000 */
[----:B------:R-:W-:Y:S02]  /*11760*/  WARPGROUP.ARRIVE ;  /* 0x00000000000079c5 */ /* 0x000fe40000000000 */
[----:B------:R0:W2:Y:S01]  /*11770*/  MUFU.TANH R142, R34 ;  /* 0x00000022008e7308 */ /* 0x0000a20000002400 */
[----:B-1----:R-:W-:Y:S02]  /*11780*/  IMAD.MOV.U32 R44, RZ, RZ, R147 ;  /* 0x000000ffff2c7224 */ /* 0x002fe400078e0093 */
[----:B------:R-:W-:Y:S01]  /*11790*/  FMUL.FTZ R147, R46, UR27 ;  /* 0x0000001b2e937c20 */ /* 0x000fe20008410000 */
[----:B------:R-:W-:Y:S01]  /*117a0*/  FMUL.FTZ R46, R65, UR27 ;  /* 0x0000001b412e7c20 */ /* 0x000fe20008410000 */
[----:B------:R-:W-:Y:S01]  /*117b0*/  FMUL.FTZ R143, R50, UR27 ;  /* 0x0000001b328f7c20 */ /* 0x000fe20008410000 */
[----:B------:R-:W-:Y:S01]  /*117c0*/  HGMMA.64x64x16.F32.BF16 R88, R136, gdesc[UR8].tnspB, R88, gsb0 ;  /* 0x40e0000888587df0 */ /* 0x000fe20008001858 */
[----:B------:R-:W-:Y:S01]  /*117d0*/  FMUL.FTZ R50, R73, UR27 ;  /* 0x0000001b49327c20 */ /* 0x000fe20008410000 */
[----:B------:R-:W-:Y:S01]  /*117e0*/  FMUL.FTZ R141, R51, UR27 ;  /* 0x0000001b338d7c20 */ /* 0x000fe20008410000 */
[----:B------:R1:W3:Y:S01]  /*117f0*/  MUFU.TANH R140, R35 ;  /* 0x00000023008c7308 */ /* 0x0002e20000002400 */
[----:B0-----:R-:W-:Y:S01]  /*11800*/  FMUL.FTZ R34, R52, UR27 ;  /* 0x0000001b34227c20 */ /* 0x001fe20008410000 */
[----:B------:R-:W-:Y:S01]  /*11810*/  FMUL.FTZ R51, R76, UR27 ;  /* 0x0000001b4c337c20 */ /* 0x000fe20008410000 */
[----:B------:R-:W-:Y:S01]  /*11820*/  FMUL.FTZ R52, R77, UR27 ;  /* 0x0000001b4d347c20 */ /* 0x000fe20008410000 */
[----:B------:R-:W-:-:S02]  /*11830*/  IMAD.MOV.U32 R77, RZ, RZ, R146 ;  /* 0x000000ffff4d7224 */ /* 0x000fc400078e0092 */
[----:B------:R-:W-:Y:S01]  /*11840*/  FMUL.FTZ R65, R79, UR27 ;  /* 0x0000001b4f417c20 */ /* 0x000fe20008410000 */
[----:B------:R-:W-:Y:S01]  /*11850*/  IMAD.MOV.U32 R76, RZ, RZ, R144 ;  /* 0x000000ffff4c7224 */ /* 0x000fe200078e0090 */
[----:B------:R-:W0:Y:S01]  /*11860*/  MUFU.TANH R34, R34 ;  /* 0x0000002200227308 */ /* 0x000e220000002400 */
[----:B-1----:R-:W-:Y:S01]  /*11870*/  FMUL.FTZ R35, R53, UR27 ;  /* 0x0000001b35237c20 */ /* 0x002fe20008410000 */
[----:B------:R-:W-:Y:S01]  /*11880*/  FMUL.FTZ R53, R80, UR27 ;  /* 0x0000001b50357c20 */ /* 0x000fe20008410000 */
[----:B------:R-:W-:Y:S02]  /*11890*/  IMAD.MOV.U32 R80, RZ, RZ, R148 ;  /* 0x000000ffff507224 */ /* 0x000fe400078e0094 */
[----:B--2---:R-:W-:-:S03]  /*118a0*/  IMAD.MOV.U32 R73, RZ, RZ, R142 ;  /* 0x000000ffff497224 */ /* 0x004fc600078e008e */
[----:B------:R-:W1:Y:S01]  /*118b0*/  MUFU.TANH R35, R35 ;  /* 0x0000002300237308 */ /* 0x000e620000002400 */
[----:B---3--:R-:W-:-:S07]  /*118c0*/  IMAD.MOV.U32 R72, RZ, RZ, R140 ;  /* 0x000000ffff487224 */ /* 0x008fce00078e008c */
[----:B------:R-:W2:Y:S08]  /*118d0*/  MUFU.TANH R45, R45 ;  /* 0x0000002d002d7308 */ /* 0x000eb00000002400 */
[----:B------:R-:W3:Y:S08]  /*118e0*/  MUFU.TANH R46, R46 ;  /* 0x0000002e002e7308 */ /* 0x000ef00000002400 */
[----:B------:R-:W4:Y:S08]  /*118f0*/  MUFU.TANH R47, R47 ;  /* 0x0000002f002f7308 */ /* 0x000f300000002400 */
[----:B------:R-:W5:Y:S08]  /*11900*/  MUFU.TANH R50, R50 ;  /* 0x0000003200327308 */ /* 0x000f700000002400 */
[----:B------:R-:W5:Y:S08]  /*11910*/  MUFU.TANH R51, R51 ;  /* 0x0000003300337308 */ /* 0x000f700000002400 */
[----:B------:R-:W5:Y:S08]  /*11920*/  MUFU.TANH R52, R52 ;  /* 0x0000003400347308 */ /* 0x000f700000002400 */
[----:B------:R-:W5:Y:S01]  /*11930*/  MUFU.TANH R53, R53 ;  /* 0x0000003500357308 */ /* 0x000f620000002400 */
[----:B------:R-:W-:-:S02]  /*11940*/  WARPGROUP.DEPBAR.LE gsb0, 0x0 ;  /* 0x00008000000079c5 */ /* 0x000fc40000010000 */
[----:B------:R-:W-:Y:S01]  /*11950*/  IMAD.MOV.U32 R137, RZ, RZ, R12 ;  /* 0x000000ffff897224 */ /* 0x000fe200078e000c */
[----:B------:R-:W-:Y:S01]  /*11960*/  FMNMX.FTZ R12, R5, R14, !PT ;  /* 0x0000000e050c7209 */ /* 0x000fe20007810000 */
[----:B------:R-:W-:-:S03]  /*11970*/  IMAD.MOV.U32 R139, RZ, RZ, R44 ;  /* 0x000000ffff8b7224 */ /* 0x000fc600078e002c */
[----:B------:R-:W5:Y:S01]  /*11980*/  MUFU.TANH R147, R147 ;  /* 0x0000009300937308 */ /* 0x000f620000002400 */
[----:B------:R-:W-:Y:S01]  /*11990*/  FMUL.FTZ R44, R62, UR27 ;  /* 0x0000001b3e2c7c20 */ /* 0x000fe20008410000 */
[----:B------:R-:W-:Y:S01]  /*119a0*/  FMNMX.FTZ R12, R11, R12, !PT ;  /* 0x0000000c0b0c7209 */ /* 0x000fe20007810000 */
[----:B------:R-:W-:Y:S01]  /*119b0*/  FMUL.FTZ R62, R74, UR27 ;  /* 0x0000001b4a3e7c20 */ /* 0x000fe20008410000 */
[----:B------:R-:W-:Y:S02]  /*119c0*/  WARPGROUP.ARRIVE ;  /* 0x00000000000079c5 */ /* 0x000fe40000000000 */
[----:B------:R-:W-:Y:S02]  /*119d0*/  FMNMX.FTZ R12, R20, R12, !PT ;  /* 0x0000000c140c7209 */ /* 0x000fe40007810000 */
[----:B------:R-:W5:Y:S02]  /*119e0*/  MUFU.TANH R145, R145 ;  /* 0x0000009100917308 */ /* 0x000f640000002400 */
[----:B------:R-:W-:-:S04]  /*119f0*/  FMNMX.FTZ R12, R21, R12, !PT ;  /* 0x0000000c150c7209 */ /* 0x000fc80007810000 */
        /* <DEDUP_REMOVED lines=15> */
[----:B0-----:R-:W-:Y:S02]  /*11af0*/  FMNMX.FTZ R12, R34, R12, !PT ;  /* 0x0000000c220c7209 */ /* 0x001fe40007810000 */
[----:B------:R-:W0:Y:S02]  /*11b00*/  MUFU.TANH R41, R41 ;  /* 0x0000002900297308 */ /* 0x000e240000002400 */
[----:B-1----:R-:W-:-:S04]  /*11b10*/  FMNMX.FTZ R12, R35, R12, !PT ;  /* 0x0000000c230c7209 */ /* 0x002fc80007810000 */
[----:B------:R-:W-:Y:S02]  /*11b20*/  FMNMX.FTZ R12, R38, R12, !PT ;  /* 0x0000000c260c7209 */ /* 0x000fe40007810000 */
[----:B------:R-:W1:Y:S02]  /*11b30*/  MUFU.TANH R44, R44 ;  /* 0x0000002c002c7308 */ /* 0x000e640000002400 */
[----:B------:R-:W-:-:S04]  /*11b40*/  FMNMX.FTZ R12, R40, R12, !PT ;  /* 0x0000000c280c7209 */ /* 0x000fc80007810000 */
[----:B------:R-:W-:Y:S02]  /*11b50*/  FMNMX.FTZ R12, R42, R12, !PT ;  /* 0x0000000c2a0c7209 */ /* 0x000fe40007810000 */
[----:B------:R-:W1:Y:S02]  /*11b60*/  MUFU.TANH R57, R57 ;  /* 0x0000003900397308 */ /* 0x000e640000002400 */
[----:B------:R-:W-:-:S04]  /*11b70*/  FMNMX.FTZ R12, R43, R12, !PT ;  /* 0x0000000c2b0c7209 */ /* 0x000fc80007810000 */
[----:B--2---:R-:W-:Y:S02]  /*11b80*/  FMNMX.FTZ R12, R45, R12, !PT ;  /* 0x0000000c2d0c7209 */ /* 0x004fe40007810000 */
[----:B------:R-:W2:Y:S02]  /*11b90*/  MUFU.TANH R58, R58 ;  /* 0x0000003a003a7308 */ /* 0x000ea40000002400 */
[----:B---3--:R-:W-:-:S04]  /*11ba0*/  FMNMX.FTZ R12, R46, R12, !PT ;  /* 0x0000000c2e0c7209 */ /* 0x008fc80007810000 */
[----:B----4-:R-:W-:Y:S02]  /*11bb0*/  FMNMX.FTZ R12, R47, R12, !PT ;  /* 0x0000000c2f0c7209 */ /* 0x010fe40007810000 */
[----:B------:R-:W3:Y:S02]  /*11bc0*/  MUFU.TANH R59, R59 ;  /* 0x0000003b003b7308 */ /* 0x000ee40000002400 */
[----:B------:R-:W-:-:S04]  /*11bd0*/  FMNMX.FTZ R12, R48, R12, !PT ;  /* 0x0000000c300c7209 */ /* 0x000fc80007810000 */
[----:B------:R-:W-:Y:S02]  /*11be0*/  FMNMX.FTZ R12, R49, R12, !PT ;  /* 0x0000000c310c7209 */ /* 0x000fe40007810000 */
[----:B------:R-:W4:Y:S02]  /*11bf0*/  MUFU.TANH R60, R60 ;  /* 0x0000003c003c7308 */ /* 0x000f240000002400 */
[----:B-----5:R-:W-:-:S04]  /*11c00*/  FMNMX.FTZ R12, R50, R12, !PT ;  /* 0x0000000c320c7209 */ /* 0x020fc80007810000 */
[----:B------:R-:W-:Y:S02]  /*11c10*/  FMNMX.FTZ R12, R51, R12, !PT ;  /* 0x0000000c330c7209 */ /* 0x000fe40007810000 */
[----:B------:R-:W-:Y:S02]  /*11c20*/  MUFU.TANH R61, R61 ;  /* 0x0000003d003d7308 */ /* 0x000fe40000002400 */
[----:B------:R-:W-:-:S04]  /*11c30*/  FMNMX.FTZ R12, R52, R12, !PT ;  /* 0x0000000c340c7209 */ /* 0x000fc80007810000 */
[----:B------:R-:W-:Y:S02]  /*11c40*/  FMNMX.FTZ R12, R53, R12, !PT ;  /* 0x0000000c350c7209 */ /* 0x000fe40007810000 */
[----:B------:R-:W-:Y:S02]  /*11c50*/  MUFU.TANH R62, R62 ;  /* 0x0000003e003e7308 */ /* 0x000fe40000002400 */
[----:B------:R-:W-:-:S04]  /*11c60*/  FMNMX.FTZ R12, R54, R12, !PT ;  /* 0x0000000c360c7209 */ /* 0x000fc80007810000 */
[----:B------:R-:W-:Y:S02]  /*11c70*/  FMNMX.FTZ R12, R56, R12, !PT ;  /* 0x0000000c380c7209 */ /* 0x000fe40007810000 */
[----:B------:R-:W-:Y:S02]  /*11c80*/  MUFU.TANH R63, R63 ;  /* 0x0000003f003f7308 */ /* 0x000fe40000002400 */
[----:B------:R-:W-:-:S05]  /*11c90*/  FMNMX.FTZ R12, R55, R12, !PT ;  /* 0x0000000c370c7209 */ /* 0x000fca0007810000 */
[----:B------:R-:W5:Y:S01]  /*11ca0*/  SHFL.BFLY PT, R64, R12, 0x2, 0x1f ;  /* 0x0c401f000c407f89 */ /* 0x000f6200000e0000 */
[----:B------:R-:W-:Y:S08]  /*11cb0*/  MUFU.TANH R65, R65 ;  /* 0x0000004100417308 */ /* 0x000ff00000002400 */
[----:B------:R-:W-:Y:S08]  /*11cc0*/  MUFU.TANH R66, R66 ;  /* 0x0000004200427308 */ /* 0x000ff00000002400 */
[----:B------:R-:W-:Y:S01]  /*11cd0*/  MUFU.TANH R67, R67 ;  /* 0x0000004300437308 */ /* 0x000fe20000002400 */
[----:B-----5:R-:W-:Y:S01]  /*11ce0*/  FMNMX.FTZ R12, R12, R64, !PT ;  /* 0x000000400c0c7209 */ /* 0x020fe20007810000 */
[----:B------:R-:W-:-:S06]  /*11cf0*/  FMUL.FTZ R64, R78, UR27 ;  /* 0x0000001b4e407c20 */ /* 0x000fcc0008410000 */
[----:B------:R-:W-:Y:S01]  /*11d00*/  MUFU.TANH R68, R68 ;  /* 0x0000004400447308 */ /* 0x000fe20000002400 */
[----:B------:R-:W5:Y:S07]  /*11d10*/  SHFL.BFLY PT, R69, R12, 0x1, 0x1f ;  /* 0x0c201f000c457f89 */ /* 0x000f6e00000e0000 */
[----:B------:R-:W-:Y:S01]  /*11d20*/  MUFU.TANH R64, R64 ;  /* 0x0000004000407308 */ /* 0x000fe20000002400 */
[----:B-----5:R-:W-:-:S07]  /*11d30*/  FMNMX.FTZ R12, R12, R69, !PT ;  /* 0x000000450c0c7209 */ /* 0x020fce0007810000 */
[----:B------:R-:W-:Y:S01]  /*11d40*/  MUFU.TANH R69, R87 ;  /* 0x0000005700457308 */ /* 0x000fe20000002400 */
[C---:B------:R-:W-:Y:S01]  /*11d50*/  FMUL.FTZ R71, R12.reuse, UR41 ;  /* 0x000000290c477c20 */ /* 0x040fe20008410000 */
[----:B------:R-:W-:-:S03]  /*11d60*/  FADD.FTZ R14, -R12, R14 ;  /* 0x0000000e0c0e7221 */ /* 0x000fc60000010100 */
[--C-:B------:R-:W-:Y:S01]  /*11d70*/  FFMA.FTZ R148, R5, UR41, -R71.reuse ;  /* 0x0000002905947c23 */ /* 0x100fe20008010847 */
[----:B------:R-:W-:Y:S01]  /*11d80*/  FMNMX.FTZ R5, R81, R13, !PT ;  /* 0x0000000d51057209 */ /* 0x000fe20007810000 */
[--C-:B------:R-:W-:Y:S01]  /*11d90*/  FFMA.FTZ R150, R20, UR41, -R71.reuse ;  /* 0x0000002914967c23 */ /* 0x100fe20008010847 */
[--C-:B------:R-:W-:Y:S01]  /*11da0*/  FFMA.FTZ R70, R21, UR41, -R71.reuse ;  /* 0x0000002915467c23 */ /* 0x100fe20008010847 */
[----:B------:R-:W-:Y:S01]  /*11db0*/  VIADD R20, R10, 0x200 ;  /* 0x000002000a147836 */ /* 0x000fe20000000000 */
[----:B------:R-:W-:Y:S01]  /*11dc0*/  FMNMX.FTZ R5, R80, R5, !PT ;  /* 0x0000000550057209 */ /* 0x000fe20007810000 */
[----:B------:R-:W-:Y:S02]  /*11dd0*/  IMAD.MOV.U32 R21, RZ, RZ, 0x40000040 ;  /* 0x40000040ff157424 */ /* 0x000fe400078e00ff */
[--C-:B------:R-:W-:Y:S01]  /*11de0*/  FFMA.FTZ R144, R24, UR41, -R71.reuse ;  /* 0x0000002918907c23 */ /* 0x100fe20008010847 */
[--C-:B------:R-:W-:Y:S01]  /*11df0*/  FFMA.FTZ R24, R25, UR41, -R71.reuse ;  /* 0x0000002919187c23 */ /* 0x100fe20008010847 */
[----:B------:R-:W-:Y:S01]  /*11e00*/  FMNMX.FTZ R5, R77, R5, !PT ;  /* 0x000000054d057209 */ /* 0x000fe20007810000 */
[--C-:B------:R-:W-:Y:S01]  /*11e10*/  FFMA.FTZ R25, R31, UR41, -R71.reuse ;  /* 0x000000291f197c23 */ /* 0x100fe20008010847 */
[----:B------:R-:W-:Y:S01]  /*11e20*/  R2UR UR10, R20 ;  /* 0x00000000140a72ca */ /* 0x000fe200000e0000 */
[--C-:B------:R-:W-:Y:S01]  /*11e30*/  FFMA.FTZ R31, R40, UR41, -R71.reuse ;  /* 0x00000029281f7c23 */ /* 0x100fe20008010847 */
[----:B------:R-:W-:Y:S01]  /*11e40*/  FMNMX.FTZ R5, R76, R5, !PT ;  /* 0x000000054c057209 */ /* 0x000fe20007810000 */
[----:B------:R-:W-:Y:S01]  /*11e50*/  VIADD R20, R10, 0x280 ;  /* 0x000002800a147836 */ /* 0x000fe20000000000 */
[----:B------:R-:W-:Y:S01]  /*11e60*/  R2UR UR11, R21 ;  /* 0x00000000150b72ca */ /* 0x000fe200000e0000 */
[----:B------:R-:W-:Y:S01]  /*11e70*/  IMAD.MOV.U32 R21, RZ, RZ, 0x40000040 ;  /* 0x40000040ff157424 */ /* 0x000fe200078e00ff */
[----:B------:R-:W-:Y:S01]  /*11e80*/  FMNMX.FTZ R5, R73, R5, !PT ;  /* 0x0000000549057209 */ /* 0x000fe20007810000 */
[--C-:B------:R-:W-:Y:S01]  /*11e90*/  FFMA.FTZ R146, R26, UR41, -R71.reuse ;  /* 0x000000291a927c23 */ /* 0x100fe20008010847 */
[--C-:B------:R-:W-:Y:S01]  /*11ea0*/  FFMA.FTZ R26, R27, UR41, -R71.reuse ;  /* 0x000000291b1a7c23 */ /* 0x100fe20008010847 */
[--C-:B------:R-:W-:Y:S01]  /*11eb0*/  FFMA.FTZ R27, R29, UR41, -R71.reuse ;  /* 0x000000291d1b7c23 */ /* 0x100fe20008010847 */
[----:B------:R-:W-:Y:S01]  /*11ec0*/  FMNMX.FTZ R5, R72, R5, !PT ;  /* 0x0000000548057209 */ /* 0x000fe20007810000 */
[--C-:B------:R-:W-:Y:S01]  /*11ed0*/  FFMA.FTZ R29, R35, UR41, -R71.reuse ;  /* 0x00000029231d7c23 */ /* 0x100fe20008010847 */
[--C-:B------:R-:W-:Y:S01]  /*11ee0*/  FFMA.FTZ R35, R48, UR41, -R71.reuse ;  /* 0x0000002930237c23 */ /* 0x100fe20008010847 */
[----:B------:R-:W-:Y:S01]  /*11ef0*/  FMUL.FTZ R14, R14, UR41 ;  /* 0x000000290e0e7c20 */ /* 0x000fe20008410000 */
[----:B------:R-:W-:Y:S01]  /*11f00*/  FMNMX.FTZ R5, R137, R5, !PT ;  /* 0x0000000589057209 */ /* 0x000fe20007810000 */
[--C-:B------:R-:W-:Y:S01]  /*11f10*/  FFMA.FTZ R11, R11, UR41, -R71.reuse ;  /* 0x000000290b0b7c23 */ /* 0x100fe20008010847 */
[--C-:B------:R-:W-:Y:S01]  /*11f20*/  FFMA.FTZ R136, R32, UR41, -R71.reuse ;  /* 0x0000002920887c23 */ /* 0x100fe20008010847 */
[----:B------:R-:W-:Y:S01]  /*11f30*/  HGMMA.64x64x16.F32.BF16 R88, R132, gdesc[UR8].tnspB, R88, gsb0 ;  /* 0x40e0000884587df0 */ /* 0x000fe20008001858 */
[----:B------:R-:W-:Y:S01]  /*11f40*/  FMNMX.FTZ R5, R139, R5, !PT ;  /* 0x000000058b057209 */ /* 0x000fe20007810000 */
[----:B------:R-:W-:Y:S01]  /*11f50*/  MUFU.EX2 R14, R14 ;  /* 0x0000000e000e7308 */ /* 0x000fe20000000800 */
[----:B------:R-:W-:Y:S01]  /*11f60*/  R2UR UR10, R20 ;  /* 0x00000000140a72ca */ /* 0x000fe200000e0000 */
[--C-:B------:R-:W-:Y:S01]  /*11f70*/  FFMA.FTZ R32, R43, UR41, -R71.reuse ;  /* 0x000000292b207c23 */ /* 0x100fe20008010847 */
[----:B------:R-:W-:Y:S01]  /*11f80*/  FMNMX.FTZ R5, R151, R5, !PT ;  /* 0x0000000597057209 */ /* 0x000fe20007810000 */
[--C-:B------:R-:W-:Y:S01]  /*11f90*/  FFMA.FTZ R43, R52, UR41, -R71.reuse ;  /* 0x00000029342b7c23 */ /* 0x100fe20008010847 */
[----:B------:R-:W-:Y:S01]  /*11fa0*/  R2UR UR11, R21 ;  /* 0x00000000150b72ca */ /* 0x000fe200000e0000 */
[----:B------:R-:W-:Y:S01]  /*11fb0*/  IMAD.MOV.U32 R21, RZ, RZ, 0x40000040 ;  /* 0x40000040ff157424 */ /* 0x000fe200078e00ff */
[----:B------:R-:W-:Y:S01]  /*11fc0*/  FMNMX.FTZ R5, R149, R5, !PT ;  /* 0x0000000595057209 */ /* 0x000fe20007810000 */
[----:B------:R-:W5:Y:S01]  /*11fd0*/  MUFU.EX2 R148, R148 ;  /* 0x0000009400947308 */ /* 0x000f620000000800 */
[--C-:B------:R-:W-:Y:S01]  /*11fe0*/  FFMA.FTZ R140, R28, UR41, -R71.reuse ;  /* 0x000000291c8c7c23 */ /* 0x100fe20008010847 */
[--C-:B------:R-:W-:Y:S01]  /*11ff0*/  FFMA.FTZ R28, R33, UR41, -R71.reuse ;  /* 0x00000029211c7c23 */ /* 0x100fe20008010847 */
[----:B------:R-:W-:Y:S01]  /*12000*/  FMNMX.FTZ R5, R147, R5, !PT ;  /* 0x0000000593057209 */ /* 0x000fe20007810000 */
[--C-:B------:R-:W-:Y:S01]  /*12010*/  FFMA.FTZ R33, R46, UR41, -R71.reuse ;  /* 0x000000292e217c23 */ /* 0x100fe20008010847 */
[--C-:B------:R-:W-:Y:S01]  /*12020*/  FFMA.FTZ R46, R54, UR41, -R71.reuse ;  /* 0x00000029362e7c23 */ /* 0x100fe20008010847 */
[--C-:B------:R-:W-:Y:S01]  /*12030*/  FFMA.FTZ R142, R30, UR41, -R71.reuse ;  /* 0x000000291e8e7c23 */ /* 0x100fe20008010847 */
[----:B------:R-:W-:Y:S01]  /*12040*/  FMNMX.FTZ R5, R145, R5, !PT ;  /* 0x0000000591057209 */ /* 0x000fe20007810000 */
[----:B------:R-:W-:Y:S01]  /*12050*/  MUFU.EX2 R11, R11 ;  /* 0x0000000b000b7308 */ /* 0x000fe20000000800 */
[--C-:B------:R-:W-:Y:S01]  /*12060*/  FFMA.FTZ R30, R45, UR41, -R71.reuse ;  /* 0x000000292d1e7c23 */ /* 0x100fe20008010847 */
[--C-:B------:R-:W-:Y:S01]  /*12070*/  FFMA.FTZ R45, R53, UR41, -R71.reuse ;  /* 0x00000029352d7c23 */ /* 0x100fe20008010847 */
[----:B------:R-:W-:Y:S01]  /*12080*/  FMNMX.FTZ R5, R143, R5, !PT ;  /* 0x000000058f057209 */ /* 0x000fe20007810000 */
[--C-:B------:R-:W-:Y:S01]  /*12090*/  FFMA.FTZ R55, R55, UR41, -R71.reuse ;  /* 0x0000002937377c23 */ /* 0x100fe20008010847 */
[--C-:B------:R-:W-:Y:S01]  /*120a0*/  FFMA.FTZ R138, R34, UR41, -R71.reuse ;  /* 0x00000029228a7c23 */ /* 0x100fe20008010847 */
[----:B------:R-:W-:Y:S01]  /*120b0*/  FFMA.FTZ R34, R47, UR41, -R71 ;  /* 0x000000292f227c23 */ /* 0x000fe20008010847 */
[----:B------:R-:W-:Y:S01]  /*120c0*/  FMNMX.FTZ R5, R141, R5, !PT ;  /* 0x000000058d057209 */ /* 0x000fe20007810000 */
[----:B------:R-:W-:Y:S08]  /*120d0*/  MUFU.EX2 R150, R150 ;  /* 0x0000009600967308 */ /* 0x000ff00000000800 */
[----:B------:R-:W-:Y:S01]  /*120e0*/  MUFU.EX2 R70, R70 ;  /* 0x0000004600467308 */ /* 0x000fe20000000800 */
[----:B------:R-:W-:-:S07]  /*120f0*/  FMNMX.FTZ R5, R36, R5, !PT ;  /* 0x0000000524057209 */ /* 0x000fce0007810000 */
[----:B------:R-:W-:Y:S01]  /*12100*/  MUFU.EX2 R144, R144 ;  /* 0x0000009000907308 */ /* 0x000fe20000000800 */
[----:B------:R-:W-:-:S07]  /*12110*/  FMNMX.FTZ R5, R37, R5, !PT ;  /* 0x0000000525057209 */ /* 0x000fce0007810000 */
[----:B------:R-:W-:Y:S01]  /*12120*/  MUFU.EX2 R24, R24 ;  /* 0x0000001800187308 */ /* 0x000fe20000000800 */
[----:B------:R-:W-:-:S07]  /*12130*/  FMNMX.FTZ R5, R39, R5, !PT ;  /* 0x0000000527057209 */ /* 0x000fce0007810000 */
[----:B------:R-:W-:Y:S01]  /*12140*/  MUFU.EX2 R146, R146 ;  /* 0x0000009200927308 */ /* 0x000fe20000000800 */
[----:B0-----:R-:W-:-:S07]  /*12150*/  FMNMX.FTZ R5, R41, R5, !PT ;  /* 0x0000000529057209 */ /* 0x001fce0007810000 */
[----:B------:R-:W-:Y:S01]  /*12160*/  MUFU.EX2 R26, R26 ;  /* 0x0000001a001a7308 */ /* 0x000fe20000000800 */
[----:B-1----:R-:W-:-:S07]  /*12170*/  FMNMX.FTZ R5, R44, R5, !PT ;  /* 0x000000052c057209 */ /* 0x002fce0007810000 */
[----:B------:R-:W-:Y:S01]  /*12180*/  MUFU.EX2 R27, R27 ;  /* 0x0000001b001b7308 */ /* 0x000fe20000000800 */
[----:B------:R-:W-:Y:S01]  /*12190*/  FMNMX.FTZ R5, R57, R5, !PT ;  /* 0x0000000539057209 */ /* 0x000fe20007810000 */
[----:B------:R-:W-:-:S03]  /*121a0*/  WARPGROUP.DEPBAR.LE gsb0, 0x0 ;  /* 0x00008000000079c5 */ /* 0x000fc60000010000 */
[----:B--2---:R-:W-:Y:S01]  /*121b0*/  FMNMX.FTZ R5, R58, R5, !PT ;  /* 0x000000053a057209 */ /* 0x004fe20007810000 */
[----:B------:R-:W-:Y:S01]  /*121c0*/  WARPGROUP.ARRIVE ;  /* 0x00000000000079c5 */ /* 0x000fe20000000000 */
[--C-:B------:R-:W-:Y:S01]  /*121d0*/  FFMA.FTZ R134, R42, UR41, -R71.reuse ;  /* 0x000000292a867c23 */ /* 0x100fe20008010847 */
[--C-:B------:R-:W-:Y:S01]  /*121e0*/  FFMA.FTZ R42, R51, UR41, -R71.reuse ;  /* 0x00000029332a7c23 */ /* 0x100fe20008010847 */
[----:B---3--:R-:W-:Y:S01]  /*121f0*/  FMNMX.FTZ R5, R59, R5, !PT ;  /* 0x000000053b057209 */ /* 0x008fe20007810000 */
[--C-:B------:R-:W-:Y:S01]  /*12200*/  FFMA.FTZ R132, R38, UR41, -R71.reuse ;  /* 0x0000002926847c23 */ /* 0x100fe20008010847 */
[--C-:B------:R-:W-:Y:S01]  /*12210*/  FFMA.FTZ R38, R49, UR41, -R71.reuse ;  /* 0x0000002931267c23 */ /* 0x100fe20008010847 */
[----:B------:R-:W-:Y:S01]  /*12220*/  HGMMA.64x64x16.F32.BF16 R88, R128, gdesc[UR8].tnspB, R88, gsb0 ;  /* 0x40e0000880587df0 */ /* 0x000fe20008001858 */
[----:B----4-:R-:W-:Y:S01]  /*12230*/  FMNMX.FTZ R5, R60, R5, !PT ;  /* 0x000000053c057209 */ /* 0x010fe20007810000 */
[----:B-----5:R-:W-:Y:S01]  /*12240*/  FFMA.FTZ R4, R14, R4, R148 ;  /* 0x000000040e047223 */ /* 0x020fe20000010094 */
[----:B------:R-:W-:Y:S01]  /*12250*/  R2UR UR11, R21 ;  /* 0x00000000150b72ca */ /* 0x000fe200000e0000 */
[----:B------:R-:W-:Y:S01]  /*12260*/  IMAD.MOV.U32 R21, RZ, RZ, 0x40000040 ;  /* 0x40000040ff157424 */ /* 0x000fe200078e00ff */
[----:B------:R-:W-:Y:S01]  /*12270*/  FMNMX.FTZ R5, R61, R5, !PT ;  /* 0x000000053d057209 */ /* 0x000fe20007810000 */
[----:B------:R-:W-:Y:S01]  /*12280*/  FFMA.FTZ R47, R56, UR41, -R71 ;  /* 0x00000029382f7c23 */ /* 0x000fe20008010847 */
[----:B------:R-:W-:Y:S02]  /*12290*/  MUFU.EX2 R140, R140 ;  /* 0x0000008c008c7308 */ /* 0x000fe40000000800 */
[----:B------:R-:W-:-:S04]  /*122a0*/  FMNMX.FTZ R5, R62, R5, !PT ;  /* 0x000000053e057209 */ /* 0x000fc80007810000 */
[----:B------:R-:W-:Y:S02]  /*122b0*/  FMNMX.FTZ R5, R63, R5, !PT ;  /* 0x000000053f057209 */ /* 0x000fe40007810000 */
        /* <DEDUP_REMOVED lines=9> */
[----:B------:R-:W-:Y:S03]  /*12350*/  MUFU.EX2 R28, R28 ;  /* 0x0000001c001c7308 */ /* 0x000fe60000000800 */
[----:B------:R-:W0:Y:S05]  /*12360*/  SHFL.BFLY PT, R40, R5, 0x2, 0x1f ;  /* 0x0c401f0005287f89 */ /* 0x000e2a00000e0000 */
[----:B------:R-:W-:Y:S08]  /*12370*/  MUFU.EX2 R138, R138 ;  /* 0x0000008a008a7308 */ /* 0x000ff00000000800 */
[----:B------:R-:W-:Y:S08]  /*12380*/  MUFU.EX2 R29, R29 ;  /* 0x0000001d001d7308 */ /* 0x000ff00000000800 */
[----:B------:R-:W-:Y:S01]  /*12390*/  MUFU.EX2 R132, R132 ;  /* 0x0000008400847308 */ /* 0x000fe20000000800 */
[----:B0-----:R-:W-:Y:S01]  /*123a0*/  FMNMX.FTZ R5, R5, R40, !PT ;  /* 0x0000002805057209 */ /* 0x001fe20007810000 */
[----:B------:R-:W-:-:S04]  /*123b0*/  FFMA.FTZ R40, R50, UR41, -R71 ;  /* 0x0000002932287c23 */ /* 0x000fc80008010847 */
[----:B------:R-:W0:Y:S02]  /*123c0*/  SHFL.BFLY PT, R20, R5, 0x1, 0x1f ;  /* 0x0c201f0005147f89 */ /* 0x000e2400000e0000 */
[----:B------:R-:W-:Y:S01]  /*123d0*/  MUFU.EX2 R31, R31 ;  /* 0x0000001f001f7308 */ /* 0x000fe20000000800 */
[----:B------:R-:W-:Y:S02]  /*123e0*/  WARPGROUP.DEPBAR.LE gsb0, 0x0 ;  /* 0x00008000000079c5 */ /* 0x000fe40000010000 */
[----:B------:R-:W-:-:S05]  /*123f0*/  WARPGROUP.ARRIVE ;  /* 0x00000000000079c5 */ /* 0x000fca0000000000 */
[----:B------:R-:W-:Y:S08]  /*12400*/  MUFU.EX2 R134, R134 ;  /* 0x0000008600867308 */ /* 0x000ff00000000800 */
[----:B------:R-:W-:Y:S01]  /*12410*/  MUFU.EX2 R32, R32 ;  /* 0x0000002000207308 */ /* 0x000fe20000000800 */
[----:B0-----:R-:W-:-:S07]  /*12420*/  FMNMX.FTZ R5, R5, R20, !PT ;  /* 0x0000001405057209 */ /* 0x001fce0007810000 */
[----:B------:R-:W-:Y:S01]  /*12430*/  MUFU.EX2 R30, R30 ;  /* 0x0000001e001e7308 */ /* 0x000fe20000000800 */
[C---:B------:R-:W-:Y:S01]  /*12440*/  FMUL.FTZ R50, R5.reuse, UR41 ;  /* 0x0000002905327c20 */ /* 0x040fe20008410000 */
[----:B------:R-:W-:-:S03]  /*12450*/  FADD.FTZ R20, -R5, R13 ;  /* 0x0000000d05147221 */ /* 0x000fc60000010100 */
[--C-:B------:R-:W-:Y:S01]  /*12460*/  FFMA.FTZ R133, R39, UR41, -R50.reuse ;  /* 0x0000002927857c23 */ /* 0x100fe20008010832 */
[----:B------:R-:W-:Y:S01]  /*12470*/  FMUL.FTZ R20, R20, UR41 ;  /* 0x0000002914147c20 */ /* 0x000fe20008410000 */
[----:B------:R-:W2:Y:S01]  /*12480*/  LDL R39, [R1+0x40] ;  /* 0x0000400001277983 */ /* 0x000ea20000100800 */
[--C-:B------:R-:W-:Y:S01]  /*12490*/  FFMA.FTZ R51, R80, UR41, -R50.reuse ;  /* 0x0000002950337c23 */ /* 0x100fe20008010832 */
[--C-:B------:R-:W-:Y:S01]  /*124a0*/  FFMA.FTZ R49, R81, UR41, -R50.reuse ;  /* 0x0000002951317c23 */ /* 0x100fe20008010832 */
[----:B------:R0:W-:Y:S01]  /*124b0*/  MUFU.EX2 R48, R20 ;  /* 0x0000001400307308 */ /* 0x0001e20000000800 */
[----:B------:R-:W1:Y:S01]  /*124c0*/  S2R R80, SR_TID.X ;  /* 0x0000000000507919 */ /* 0x000e620000002100 */
[--C-:B------:R-:W-:Y:S01]  /*124d0*/  FFMA.FTZ R52, R77, UR41, -R50.reuse ;  /* 0x000000294d347c23 */ /* 0x100fe20008010832 */
[--C-:B------:R-:W-:Y:S01]  /*124e0*/  FFMA.FTZ R54, R76, UR41, -R50.reuse ;  /* 0x000000294c367c23 */ /* 0x100fe20008010832 */
[--C-:B------:R-:W-:Y:S01]  /*124f0*/  FFMA.FTZ R53, R73, UR41, -R50.reuse ;  /* 0x0000002949357c23 */ /* 0x100fe20008010832 */
[--C-:B------:R-:W-:Y:S01]  /*12500*/  FFMA.FTZ R72, R72, UR41, -R50.reuse ;  /* 0x0000002948487c23 */ /* 0x100fe20008010832 */
[--C-:B------:R-:W-:Y:S01]  /*12510*/  FFMA.FTZ R76, R139, UR41, -R50.reuse ;  /* 0x000000298b4c7c23 */ /* 0x100fe20008010832 */
[----:B------:R-:W-:Y:S01]  /*12520*/  FFMA.FTZ R139, R36, UR41, -R50 ;  /* 0x00000029248b7c23 */ /* 0x000fe20008010832 */
[----:B------:R-:W3:Y:S01]  /*12530*/  MUFU.EX2 R49, R49 ;  /* 0x0000003100317308 */ /* 0x000ee20000000800 */
[----:B0-----:R-:W-:-:S02]  /*12540*/  VIADD R20, R10, 0x300 ;  /* 0x000003000a147836 */ /* 0x001fc40000000000 */
[--C-:B------:R-:W-:Y:S01]  /*12550*/  FFMA.FTZ R56, R151, UR41, -R50.reuse ;  /* 0x0000002997387c23 */ /* 0x100fe20008010832 */
[--C-:B------:R-:W-:Y:S01]  /*12560*/  FFMA.FTZ R73, R149, UR41, -R50.reuse ;  /* 0x0000002995497c23 */ /* 0x100fe20008010832 */
[--C-:B------:R-:W-:Y:S01]  /*12570*/  FFMA.FTZ R71, R147, UR41, -R50.reuse ;  /* 0x0000002993477c23 */ /* 0x100fe20008010832 */
[--C-:B------:R-:W-:Y:S01]  /*12580*/  FFMA.FTZ R74, R145, UR41, -R50.reuse ;  /* 0x00000029914a7c23 */ /* 0x100fe20008010832 */
[----:B------:R-:W-:Y:S01]  /*12590*/  R2UR UR10, R20 ;  /* 0x00000000140a72ca */ /* 0x000fe200000e0000 */
[----:B------:R-:W-:Y:S01]  /*125a0*/  VIADD R20, R10, 0x380 ;  /* 0x000003800a147836 */ /* 0x000fe20000000000 */
[----:B------:R-:W0:Y:S01]  /*125b0*/  MUFU.EX2 R51, R51 ;  /* 0x0000003300337308 */ /* 0x000e220000000800 */
[--C-:B------:R-:W-:Y:S01]  /*125c0*/  FFMA.FTZ R10, R37, UR41, -R50.reuse ;  /* 0x00000029250a7c23 */ /* 0x100fe20008010832 */
[----:B------:R-:W-:-:S06]  /*125d0*/  FFMA.FTZ R75, R141, UR41, -R50 ;  /* 0x000000298d4b7c23 */ /* 0x000fcc0008010832 */
[----:B------:R-:W4:Y:S03]  /*125e0*/  MUFU.EX2 R52, R52 ;  /* 0x0000003400347308 */ /* 0x000f260000000800 */
[----:B------:R-:W-:Y:S01]  /*125f0*/  HGMMA.64x64x16.F32.BF16 R88, R124, gdesc[UR8].tnspB, R88, gsb0 ;  /* 0x40e000087c587df0 */ /* 0x000fe20008001858 */
[----:B------:R-:W-:Y:S02]  /*12600*/  R2UR UR10, R20 ;  /* 0x00000000140a72ca */ /* 0x000fe400000e0000 */
[----:B------:R-:W-:Y:S01]  /*12610*/  R2UR UR11, R21 ;  /* 0x00000000150b72ca */ /* 0x000fe200000e0000 */
[----:B------:R-:W-:Y:S01]  /*12620*/  @!P1 IMAD R21, R16, 0x8, R2 ;  /* 0x0000000810159824 */ /* 0x000fe200078e0202 */
[----:B------:R-:W5:Y:S01]  /*12630*/  MUFU.EX2 R54, R54 ;  /* 0x0000003600367308 */ /* 0x000f620000000800 */
[----:B-1----:R-:W-:Y:S02]  /*12640*/  SHF.R.U32.HI R77, RZ, 0x7, R80 ;  /* 0x00000007ff4d7819 */ /* 0x002fe40000011650 */
[----:B------:R-:W-:Y:S01]  /*12650*/  ISETP.GE.U32.AND P2, PT, R80, 0x180, PT ;  /* 0x000001805000780c */ /* 0x000fe20003f46070 */
[----:B------:R-:W-:-:S02]  /*12660*/  @!P1 VIADD R21, R21, 0x16840 ;  /* 0x0001684015159836 */ /* 0x000fc40000000000 */
[----:B------:R-:W-:Y:S02]  /*12670*/  VIADD R20, R77, 0x9 ;  /* 0x000000094d147836 */ /* 0x000fe40000000000 */
[----:B---3--:R-:W-:Y:S01]  /*12680*/  FFMA.FTZ R36, R48, R3, R49 ;  /* 0x0000000330247223 */ /* 0x008fe20000010031 */
[----:B------:R-:W1:Y:S08]  /*12690*/  MUFU.EX2 R53, R53 ;  /* 0x0000003500357308 */ /* 0x000e700000000800 */
[----:B------:R3:W-:Y:S08]  /*126a0*/  MUFU.EX2 R13, R55 ;  /* 0x00000037000d7308 */ /* 0x0007f00000000800 */
[----:B------:R-:W1:Y:S08]  /*126b0*/  MUFU.EX2 R72, R72 ;  /* 0x0000004800487308 */ /* 0x000e700000000800 */
[----:B------:R-:W-:Y:S08]  /*126c0*/  MUFU.EX2 R76, R76 ;  /* 0x0000004c004c7308 */ /* 0x000ff00000000800 */
[----:B------:R-:W-:Y:S08]  /*126d0*/  MUFU.EX2 R56, R56 ;  /* 0x0000003800387308 */ /* 0x000ff00000000800 */
[----:B------:R-:W-:Y:S08]  /*126e0*/  MUFU.EX2 R73, R73 ;  /* 0x0000004900497308 */ /* 0x000ff00000000800 */
[----:B------:R-:W-:Y:S01]  /*126f0*/  MUFU.EX2 R71, R71 ;  /* 0x0000004700477308 */ /* 0x000fe20000000800 */
[----:B------:R-:W-:-:S07]  /*12700*/  FFMA.FTZ R135, R44, UR41, -R50 ;  /* 0x000000292c877c23 */ /* 0x000fce0008010832 */
[----:B------:R-:W-:Y:S08]  /*12710*/  MUFU.EX2 R74, R74 ;  /* 0x0000004a004a7308 */ /* 0x000ff00000000800 */
[----:B------:R-:W-:Y:S01]  /*12720*/  MUFU.EX2 R75, R75 ;  /* 0x0000004b004b7308 */ /* 0x000fe20000000800 */
[----:B------:R-:W-:Y:S02]  /*12730*/  WARPGROUP.DEPBAR.LE gsb0, 0x0 ;  /* 0x00008000000079c5 */ /* 0x000fe40000010000 */
[----:B------:R-:W-:Y:S01]  /*12740*/  WARPGROUP.ARRIVE ;  /* 0x00000000000079c5 */ /* 0x000fe20000000000 */
[----:B------:R-:W-:Y:S01]  /*12750*/  SEL R37, R20, 0x9, !P2 ;  /* 0x0000000914257807 */ /* 0x000fe20005000000 */
[----:B---3--:R-:W-:Y:S01]  /*12760*/  FFMA.FTZ R55, R137, UR41, -R50 ;  /* 0x0000002989377c23 */ /* 0x008fe20008010832 */
[----:B------:R-:W-:Y:S01]  /*12770*/  @!P1 PRMT R21, RZ, 0x654, R21 ;  /* 0x00000654ff159816 */ /* 0x000fe20000000015 */
[----:B------:R-:W-:Y:S01]  /*12780*/  FADD.FTZ R3, R11, R4 ;  /* 0x000000040b037221 */ /* 0x000fe20000010000 */
[--C-:B------:R-:W-:Y:S01]  /*12790*/  FFMA.FTZ R137, R143, UR41, -R50.reuse ;  /* 0x000000298f897c23 */ /* 0x100fe20008010832 */
[----:B------:R-:W-:Y:S01]  /*127a0*/  HGMMA.64x64x16.F32.BF16 R88, R120, gdesc[UR8].tnspB, R88, gsb0 ;  /* 0x40e0000878587df0 */ /* 0x000fe20008001858 */
[----:B------:R-:W-:Y:S08]  /*127b0*/  MUFU.EX2 R139, R139 ;  /* 0x0000008b008b7308 */ /* 0x000ff00000000800 */
[----:B------:R-:W3:Y:S08]  /*127c0*/  MUFU.EX2 R55, R55 ;  /* 0x0000003700377308 */ /* 0x000ef00000000800 */
[----:B------:R-:W3:Y:S01]  /*127d0*/  MUFU.EX2 R137, R137 ;  /* 0x0000008900897308 */ /* 0x000ee20000000800 */
[----:B------:R-:W-:-:S07]  /*127e0*/  FFMA.FTZ R41, R41, UR41, -R50 ;  /* 0x0000002929297c23 */ /* 0x000fce0008010832 */
[----:B------:R-:W3:Y:S08]  /*127f0*/  MUFU.EX2 R10, R10 ;  /* 0x0000000a000a7308 */ /* 0x000ef00000000800 */
[----:B------:R-:W3:Y:S08]  /*12800*/  MUFU.EX2 R133, R133 ;  /* 0x0000008500857308 */ /* 0x000ef00000000800 */
[----:B------:R-:W-:Y:S08]  /*12810*/  MUFU.EX2 R33, R33 ;  /* 0x0000002100217308 */ /* 0x000ff00000000800 */
[----:B------:R-:W-:Y:S08]  /*12820*/  MUFU.EX2 R34, R34 ;  /* 0x0000002200227308 */ /* 0x000ff00000000800 */
[----:B------:R-:W-:Y:S01]  /*12830*/  MUFU.EX2 R35, R35 ;  /* 0x0000002300237308 */ /* 0x000fe20000000800 */
[----:B------:R-:W-:-:S07]  /*12840*/  F2FP.BF16.F32.PACK_AB R148, R11, R148 ;  /* 0x000000940b94723e */ /* 0x000fce00000010ff */
[----:B------:R-:W-:Y:S08]  /*12850*/  MUFU.EX2 R38, R38 ;  /* 0x0000002600267308 */ /* 0x000ff00000000800 */
[----:B------:R-:W-:Y:S01]  /*12860*/  MUFU.EX2 R40, R40 ;  /* 0x0000002800287308 */ /* 0x000fe20000000800 */
[----:B------:R-:W-:Y:S02]  /*12870*/  WARPGROUP.DEPBAR.LE gsb0, 0x0 ;  /* 0x00008000000079c5 */ /* 0x000fe40000010000 */
[----:B------:R3:W-:Y:S06]  /*12880*/  BAR.ARV R37, 0x100 ;  /* 0x000400250000751d */ /* 0x0007ec0000002000 */
[----:B------:R0:W-:Y:S01]  /*12890*/  @!P1 SYNCS.ARRIVE.TRANS64.RED.A1T0 RZ, [R21+URZ], RZ ;  /* 0x000000ff15ff99a7 */ /* 0x0001e2000810043f */
[----:B------:R-:W-:Y:S01]  /*128a0*/  MUFU.EX2 R42, R42 ;  /* 0x0000002a002a7308 */ /* 0x000fe20000000800 */
[----:B0-----:R-:W-:-:S02]  /*128b0*/  @!P1 IMAD R21, R15, 0x8, R2 ;  /* 0x000000080f159824 */ /* 0x001fc400078e0202 */
[----:B------:R-:W-:-:S05]  /*128c0*/  FADD.FTZ R15, R51, R36 ;  /* 0x00000024330f7221 */ /* 0x000fca0000010000 */
[----:B------:R-:W-:Y:S01]  /*128d0*/  MUFU.EX2 R43, R43 ;  /* 0x0000002b002b7308 */ /* 0x000fe20000000800 */
[----:B------:R-:W-:Y:S02]  /*128e0*/  @!P1 VIADD R4, R21, 0x16860 ;  /* 0x0001686015049836 */ /* 0x000fe40000000000 */
[----:B------:R-:W-:Y:S01]  /*128f0*/  FADD.FTZ R21, R150, R3 ;  /* 0x0000000396157221 */ /* 0x000fe20000010000 */
[----:B----4-:R-:W-:Y:S02]  /*12900*/  FADD.FTZ R15, R52, R15 ;  /* 0x0000000f340f7221 */ /* 0x010fe40000010000 */
[----:B------:R-:W-:Y:S01]  /*12910*/  @!P1 PRMT R36, RZ, 0x654, R4 ;  /* 0x00000654ff249816 */ /* 0x000fe20000000004 */
[----:B------:R-:W-:Y:S01]  /*12920*/  FADD.FTZ R21, R70, R21 ;  /* 0x0000001546157221 */ /* 0x000fe20000010000 */
[----:B-----5:R-:W-:Y:S01]  /*12930*/  FADD.FTZ R4, R54, R15 ;  /* 0x0000000f36047221 */ /* 0x020fe20000010000 */
[----:B------:R-:W-:Y:S01]  /*12940*/  MUFU.EX2 R45, R45 ;  /* 0x0000002d002d7308 */ /* 0x000fe20000000800 */
[----:B------:R0:W-:Y:S01]  /*12950*/  @!P1 SYNCS.ARRIVE.TRANS64.RED.A1T0 RZ, [R36+URZ], RZ ;  /* 0x000000ff24ff99a7 */ /* 0x0001e2000810043f */
[----:B------:R-:W-:Y:S01]  /*12960*/  FADD.FTZ R21, R144, R21 ;  /* 0x0000001590157221 */ /* 0x000fe20000010000 */
[----:B-1----:R-:W-:-:S03]  /*12970*/  FADD.FTZ R15, R53, R4 ;  /* 0x00000004350f7221 */ /* 0x002fc60000010000 */
[----:B------:R-:W-:Y:S02]  /*12980*/  FADD.FTZ R21, R24, R21 ;  /* 0x0000001518157221 */ /* 0x000fe40000010000 */
[----:B------:R-:W-:Y:S01]  /*12990*/  MUFU.EX2 R46, R46 ;  /* 0x0000002e002e7308 */ /* 0x000fe20000000800 */
[----:B0-----:R-:W-:Y:S01]  /*129a0*/  FADD.FTZ R36, R72, R15 ;  /* 0x0000000f48247221 */ /* 0x001fe20000010000 */
[----:B------:R-:W-:-:S03]  /*129b0*/  FADD.FTZ R21, R146, R21 ;  /* 0x0000001592157221 */ /* 0x000fc60000010000 */
[----:B---3--:R-:W-:Y:S01]  /*129c0*/  FADD.FTZ R37, R55, R36 ;  /* 0x0000002437257221 */ /* 0x008fe20000010000 */
[----:B------:R-:W-:Y:S02]  /*129d0*/  FADD.FTZ R21, R26, R21 ;  /* 0x000000151a157221 */ /* 0x000fe40000010000 */
[----:B------:R-:W-:Y:S01]  /*129e0*/  MUFU.EX2 R47, R47 ;  /* 0x0000002f002f7308 */ /* 0x000fe20000000800 */
[----:B------:R-:W-:Y:S01]  /*129f0*/  FADD.FTZ R37, R76, R37 ;  /* 0x000000254c257221 */ /* 0x000fe20000010000 */
[----:B------:R-:W-:-:S03]  /*12a00*/  FADD.FTZ R36, R140, R21 ;  /* 0x000000158c247221 */ /* 0x000fc60000010000 */
        /* <DEDUP_REMOVED lines=9> */
[----:B------:R-:W0:Y:S01]  /*12aa0*/  MUFU.EX2 R20, R41 ;  /* 0x0000002900147308 */ /* 0x000e220000000800 */
[----:B------:R-:W-:Y:S01]  /*12ab0*/  FADD.FTZ R37, R28, R37 ;  /* 0x000000251c257221 */ /* 0x000fe20000010000 */
[----:B------:R-:W-:Y:S01]  /*12ac0*/  FFMA.FTZ R3, R57, UR41, -R50 ;  /* 0x0000002939037c23 */ /* 0x000fe20008010832 */
[----:B------:R-:W-:Y:S02]  /*12ad0*/  FADD.FTZ R36, R75, R36 ;  /* 0x000000244b247221 */ /* 0x000fe40000010000 */
[----:B------:R-:W-:Y:S01]  /*12ae0*/  FADD.FTZ R44, R138, R37 ;  /* 0x000000258a2c7221 */ /* 0x000fe20000010000 */
[----:B------:R-:W-:Y:S01]  /*12af0*/  FFMA.FTZ R129, R58, UR41, -R50 ;  /* 0x000000293a817c23 */ /* 0x000fe20008010832 */
[----:B------:R-:W-:Y:S01]  /*12b00*/  FADD.FTZ R21, R139, R36 ;  /* 0x000000248b157221 */ /* 0x000fe20000010000 */
[----:B------:R-:W1:Y:S01]  /*12b10*/  MUFU.EX2 R135, R135 ;  /* 0x0000008700877308 */ /* 0x000e620000000800 */
[----:B------:R-:W-:Y:S01]  /*12b20*/  F2FP.BF16.F32.PACK_AB R144, R24, R144 ;  /* 0x000000901890723e */ /* 0x000fe200000010ff */
[----:B------:R-:W-:Y:S01]  /*12b30*/  FADD.FTZ R37, R29, R44 ;  /* 0x0000002c1d257221 */ /* 0x000fe20000010000 */
[----:B------:R-:W-:Y:S01]  /*12b40*/  FADD.FTZ R24, R10, R21 ;  /* 0x000000150a187221 */ /* 0x000fe20000010000 */
[----:B------:R-:W-:-:S04]  /*12b50*/  FFMA.FTZ R4, R59, UR41, -R50 ;  /* 0x000000293b047c23 */ /* 0x000fc80008010832 */
[----:B------:R-:W3:Y:S01]  /*12b60*/  MUFU.EX2 R3, R3 ;  /* 0x0000000300037308 */ /* 0x000ee20000000800 */
[----:B------:R-:W-:Y:S01]  /*12b70*/  FADD.FTZ R36, R132, R37 ;  /* 0x0000002584247221 */ /* 0x000fe20000010000 */
[----:B------:R-:W-:Y:S01]  /*12b80*/  FADD.FTZ R21, R133, R24 ;  /* 0x0000001885157221 */ /* 0x000fe20000010000 */
[----:B------:R-:W-:-:S05]  /*12b90*/  FFMA.FTZ R131, R60, UR41, -R50 ;  /* 0x000000293c837c23 */ /* 0x000fca0008010832 */
[----:B------:R-:W4:Y:S01]  /*12ba0*/  MUFU.EX2 R129, R129 ;  /* 0x0000008100817308 */ /* 0x000f220000000800 */
[----:B------:R-:W-:Y:S01]  /*12bb0*/  FADD.FTZ R37, R31, R36 ;  /* 0x000000241f257221 */ /* 0x000fe20000010000 */
[----:B0-----:R-:W-:Y:S01]  /*12bc0*/  FADD.FTZ R24, R20, R21 ;  /* 0x0000001514187221 */ /* 0x001fe20000010000 */
[----:B------:R-:W-:-:S05]  /*12bd0*/  FFMA.FTZ R15, R61, UR41, -R50 ;  /* 0x000000293d0f7c23 */ /* 0x000fca0008010832 */
[----:B------:R-:W0:Y:S01]  /*12be0*/  MUFU.EX2 R4, R4 ;  /* 0x0000000400047308 */ /* 0x000e220000000800 */
[----:B------:R-:W-:Y:S01]  /*12bf0*/  FADD.FTZ R37, R134, R37 ;  /* 0x0000002586257221 */ /* 0x000fe20000010000 */
[----:B-1----:R-:W-:Y:S01]  /*12c00*/  FADD.FTZ R24, R135, R24 ;  /* 0x0000001887187221 */ /* 0x002fe20000010000 */
[----:B------:R-:W-:-:S05]  /*12c10*/  FFMA.FTZ R125, R62, UR41, -R50 ;  /* 0x000000293e7d7c23 */ /* 0x000fca0008010832 */
[----:B------:R-:W1:Y:S01]  /*12c20*/  MUFU.EX2 R131, R131 ;  /* 0x0000008300837308 */ /* 0x000e620000000800 */
[----:B------:R-:W-:Y:S01]  /*12c30*/  FADD.FTZ R37, R32, R37 ;  /* 0x0000002520257221 */ /* 0x000fe20000010000 */
[----:B---3--:R-:W-:Y:S01]  /*12c40*/  FADD.FTZ R24, R3, R24 ;  /* 0x0000001803187221 */ /* 0x008fe20000010000 */
[----:B------:R-:W-:Y:S01]  /*12c50*/  F2FP.BF16.F32.PACK_AB R146, R26, R146 ;  /* 0x000000921a92723e */ /* 0x000fe200000010ff */
[----:B------:R-:W-:-:S04]  /*12c60*/  FFMA.FTZ R63, R63, UR41, -R50 ;  /* 0x000000293f3f7c23 */ /* 0x000fc80008010832 */
[----:B------:R-:W3:Y:S01]  /*12c70*/  MUFU.EX2 R15, R15 ;  /* 0x0000000f000f7308 */ /* 0x000ee20000000800 */
[----:B------:R-:W-:Y:S01]  /*12c80*/  FADD.FTZ R26, R30, R37 ;  /* 0x000000251e1a7221 */ /* 0x000fe20000010000 */
[----:B----4-:R-:W-:Y:S01]  /*12c90*/  FADD.FTZ R21, R129, R24 ;  /* 0x0000001881157221 */ /* 0x010fe20000010000 */
[----:B------:R-:W-:Y:S01]  /*12ca0*/  FFMA.FTZ R64, R64, UR41, -R50 ;  /* 0x0000002940407c23 */ /* 0x000fe20008010832 */
[----:B------:R-:W-:-:S04]  /*12cb0*/  F2FP.BF16.F32.PACK_AB R142, R25, R142 ;  /* 0x0000008e198e723e */ /* 0x000fc800000010ff */
        /* <DEDUP_REMOVED lines=11> */
[----:B------:R-:W-:-:S05]  /*12d70*/  FFMA.FTZ R67, R67, UR41, -R50 ;  /* 0x0000002943437c23 */ /* 0x000fca0008010832 */
        /* <DEDUP_REMOVED lines=8> */
[----:B------:R-:W-:Y:S01]  /*12e00*/  FFMA.FTZ R50, R69, UR41, -R50 ;  /* 0x0000002945327c23 */ /* 0x000fe20008010832 */
[----:B------:R-:W-:-:S04]  /*12e10*/  F2FP.BF16.F32.PACK_AB R139, R10, R139 ;  /* 0x0000008b0a8b723e */ /* 0x000fc800000010ff */
[----:B------:R-:W0:Y:S01]  /*12e20*/  MUFU.EX2 R67, R67 ;  /* 0x0000004300437308 */ /* 0x000e220000000800 */
[----:B------:R-:W-:Y:S01]  /*12e30*/  FADD.FTZ R10, R42, R21 ;  /* 0x000000152a0a7221 */ /* 0x000fe20000010000 */
[----:B------:R-:W-:Y:S01]  /*12e40*/  F2FP.BF16.F32.PACK_AB R129, R4, R129 ;  /* 0x000000810481723e */ /* 0x000fe200000010ff */
[----:B-1----:R-:W-:-:S05]  /*12e50*/  FADD.FTZ R4, R64, R3 ;  /* 0x0000000340047221 */ /* 0x002fca0000010000 */
[----:B------:R-:W1:Y:S01]  /*12e60*/  MUFU.EX2 R123, R68 ;  /* 0x00000044007b7308 */ /* 0x000e620000000800 */
[----:B------:R-:W-:Y:S01]  /*12e70*/  FADD.FTZ R10, R43, R10 ;  /* 0x0000000a2b0a7221 */ /* 0x000fe20000010000 */
[----:B---3--:R-:W-:Y:S01]  /*12e80*/  FADD.FTZ R3, R65, R4 ;  /* 0x0000000441037221 */ /* 0x008fe20000010000 */
[----:B--2---:R-:W-:Y:S02]  /*12e90*/  ISETP.GT.AND P2, PT, R0, R39, PT ;  /* 0x000000270000720c */ /* 0x004fe40003f44270 */
[----:B------:R-:W-:-:S03]  /*12ea0*/  F2FP.BF16.F32.PACK_AB R131, R15, R131 ;  /* 0x000000830f83723e */ /* 0x000fc600000010ff */
[----:B------:R-:W2:Y:S01]  /*12eb0*/  MUFU.EX2 R50, R50 ;  /* 0x0000003200327308 */ /* 0x000ea20000000800 */
[----:B------:R-:W-:Y:S01]  /*12ec0*/  FADD.FTZ R15, R45, R10 ;  /* 0x0000000a2d0f7221 */ /* 0x000fe20000010000 */
[----:B----4-:R-:W-:-:S03]  /*12ed0*/  FADD.FTZ R4, R66, R3 ;  /* 0x0000000342047221 */ /* 0x010fc60000010000 */
[----:B------:R-:W-:Y:S01]  /*12ee0*/  FADD.FTZ R10, R46, R15 ;  /* 0x0000000f2e0a7221 */ /* 0x000fe20000010000 */
[----:B0-----:R-:W-:-:S03]  /*12ef0*/  FADD.FTZ R4, R67, R4 ;  /* 0x0000000443047221 */ /* 0x001fc60000010000 */
[----:B------:R-:W-:Y:S01]  /*12f00*/  FADD.FTZ R10, R47, R10 ;  /* 0x0000000a2f0a7221 */ /* 0x000fe20000010000 */
[----:B-1----:R-:W-:Y:S01]  /*12f10*/  FADD.FTZ R3, R123, R4 ;  /* 0x000000047b037221 */ /* 0x002fe20000010000 */
[C---:B------:R-:W-:Y:S01]  /*12f20*/  F2FP.BF16.F32.PACK_AB R122, R13.reuse, R47 ;  /* 0x0000002f0d7a723e */ /* 0x040fe200000010ff */
[-C--:B------:R-:W-:Y:S01]  /*12f30*/  FMUL.FTZ R88, R88, R14.reuse ;  /* 0x0000000e58587220 */ /* 0x080fe20000410000 */
        /* <DEDUP_REMOVED lines=17> */
[----:B--2---:R-:W-:Y:S01]  /*13050*/  FADD.FTZ R3, R50, R3 ;  /* 0x0000000332037221 */ /* 0x004fe20000010000 */
[----:B------:R-:W-:Y:S01]  /*13060*/  F2FP.BF16.F32.PACK_AB R149, R51, R49 ;  /* 0x000000313395723e */ /* 0x000fe200000010ff */
[----:B------:R-:W-:Y:S01]  /*13070*/  VIADD R0, R0, 0xffffffff ;  /* 0xffffffff00007836 */ /* 0x000fe20000000000 */
[----:B------:R-:W-:Y:S01]  /*13080*/  F2FP.BF16.F32.PACK_AB R151, R54, R52 ;  /* 0x000000343697723e */ /* 0x000fe200000010ff */
[-C--:B------:R-:W-:Y:S01]  /*13090*/  FMUL.FTZ R90, R90, R48.reuse ;  /* 0x000000305a5a7220 */ /* 0x080fe20000410000 */
[----:B------:R-:W-:Y:S01]  /*130a0*/  F2FP.BF16.F32.PACK_AB R145, R72, R53 ;  /* 0x000000354891723e */ /* 0x000fe200000010ff */
[-C--:B------:R-:W-:Y:S01]  /*130b0*/  FMUL.FTZ R91, R91, R48.reuse ;  /* 0x000000305b5b7220 */ /* 0x080fe20000410000 */
[----:B------:R-:W-:Y:S01]  /*130c0*/  F2FP.BF16.F32.PACK_AB R147, R76, R55 ;  /* 0x000000374c93723e */ /* 0x000fe200000010ff */
[----:B------:R-:W-:Y:S01]  /*130d0*/  FMUL.FTZ R94, R94, R48 ;  /* 0x000000305e5e7220 */ /* 0x000fe20000410000 */
[----:B------:R-:W-:Y:S01]  /*130e0*/  F2FP.BF16.F32.PACK_AB R140, R27, R140 ;  /* 0x0000008c1b8c723e */ /* 0x000fe200000010ff */
[----:B------:R-:W-:Y:S01]  /*130f0*/  FMUL.FTZ R95, R95, R48 ;  /* 0x000000305f5f7220 */ /* 0x000fe20000410000 */
[----:B------:R-:W-:Y:S01]  /*13100*/  F2FP.BF16.F32.PACK_AB R141, R73, R56 ;  /* 0x00000038498d723e */ /* 0x000fe200000010ff */
[-C--:B------:R-:W-:Y:S01]  /*13110*/  FMUL.FTZ R98, R98, R48.reuse ;  /* 0x0000003062627220 */ /* 0x080fe20000410000 */
[----:B------:R-:W-:Y:S01]  /*13120*/  F2FP.BF16.F32.PACK_AB R143, R74, R71 ;  /* 0x000000474a8f723e */ /* 0x000fe200000010ff */
[----:B------:R-:W-:Y:S01]  /*13130*/  FMUL.FTZ R99, R99, R48 ;  /* 0x0000003063637220 */ /* 0x000fe20000410000 */
        /* <DEDUP_REMOVED lines=21> */
[----:B------:R-:W-:Y:S01]  /*13290*/  IMAD.MOV.U32 R10, RZ, RZ, R23 ;  /* 0x000000ffff0a7224 */ /* 0x000fe200078e0017 */
[----:B------:R-:W-:Y:S01]  /*132a0*/  F2FP.BF16.F32.PACK_AB R127, R65, R64 ;  /* 0x00000040417f723e */ /* 0x000fe200000010ff */
[----:B------:R-:W-:Y:S01]  /*132b0*/  IMAD.MOV.U32 R15, RZ, RZ, R16 ;  /* 0x000000ffff0f7224 */ /* 0x000fe200078e0010 */
[----:B------:R-:W-:Y:S01]  /*132c0*/  F2FP.BF16.F32.PACK_AB R120, R46, R45 ;  /* 0x0000002d2e78723e */ /* 0x000fe200000010ff */
[----:B------:R-:W-:Y:S01]  /*132d0*/  IMAD.MOV.U32 R13, RZ, RZ, R5 ;  /* 0x000000ffff0d7224 */ /* 0x000fe200078e0005 */
[----:B------:R-:W-:Y:S01]  /*132e0*/  F2FP.BF16.F32.PACK_AB R121, R67, R66 ;  /* 0x000000424379723e */ /* 0x000fe200000010ff */
[----:B------:R-:W-:Y:S01]  /*132f0*/  IMAD.MOV.U32 R14, RZ, RZ, R12 ;  /* 0x000000ffff0e7224 */ /* 0x000fe200078e000c */
[----:B------:R-:W-:Y:S01]  /*13300*/  F2FP.BF16.F32.PACK_AB R123, R50, R123 ;  /* 0x0000007b327b723e */ /* 0x000fe200000010ff */
[----:B------:R-:W-:Y:S06]  /*13310*/  @P2 BRA `(.L_x_1481) ;  /* 0xffffffd8002c2947 */ /* 0x000fec000383ffff */
.L_x_1471:
[----:B------:R-:W2:Y:S02]  /*13320*/  LDL R10, [R1+0x44] ;  /* 0x00004400010a7983 */ /* 0x000ea40000100800 */
[----:B--2---:R-:W-:-:S13]  /*13330*/  ISETP.GE.AND P2, PT, R0, R10, PT ;  /* 0x0000000a0000720c */ /* 0x004fda0003f46270 */
[----:B------:R-:W-:Y:S05]  /*13340*/  @!P2 BRA `(.L_x_1482) ;  /* 0x0000003400f0a947 */ /* 0x000fea0003800000 */
[----:B------:R-:W-:Y:S02]  /*13350*/  IMAD.MOV.U32 R13, RZ, RZ, R5 ;  /* 0x000000ffff0d7224 */ /* 0x000fe400078e0005 */
[----:B------:R-:W-:Y:S02]  /*13360*/  IMAD.MOV.U32 R20, RZ, RZ, R12 ;  /* 0x000000ffff147224 */ /* 0x000fe400078e000c */
[----:B------:R-:W-:Y:S02]  /*13370*/  IMAD.MOV.U32 R10, RZ, RZ, R23 ;  /* 0x000000ffff0a7224 */ /* 0x000fe400078e0017 */
[----:B------:R-:W-:-:S07]  /*13380*/  IMAD.MOV.U32 R21, RZ, RZ, R16 ;  /* 0x000000ffff157224 */ /* 0x000fce00078e0010 */
.L_x_1500:
        /* <DEDUP_REMOVED lines=11> */
.L_x_1484:
[----:B------:R-:W-:Y:S01]  /*13440*/  IMAD R5, R16, 0x8, R2 ;  /* 0x0000000810057824 */ /* 0x000fe200078e0202 */
[----:B------:R-:W-:-:S04]  /*13450*/  SHF.L.U32 R12, R23, 0x1f, RZ ;  /* 0x0000001f170c7819 */ /* 0x000fc800000006ff */
[----:B------:R0:W1:Y:S01]  /*13460*/  SYNCS.PHASECHK.TRANS64.TRYWAIT P3, [R5+URZ+0x16830], R12 ;  /* 0x0168300c050075a7 */ /* 0x000062000806017f */
[----:B------:R-:W-:Y:S05]  /*13470*/  @!P0 BRA `(.L_x_1485) ;  /* 0x0000000000048947 */ /* 0x000fea0003800000 */
[----:B------:R-:W-:Y:S01]  /*13480*/  BPT.TRAP 0x1 ;  /* 0x000000040000795c */ /* 0x000fe20000300000 */
.L_x_1485:
[----:B------:R-:W-:Y:S04]  /*13490*/  BSSY B0, `(.L_x_1483) ;  /* 0x0000004000007945 */ /* 0x000fe80003800000 */
[----:B-1----:R-:W-:Y:S05]  /*134a0*/  @P3 BRA `(.L_x_1486) ;  /* 0x0000000000083947 */ /* 0x002fea0003800000 */
[----:B------:R-:W1:Y:S02]  /*134b0*/  SYNCS.PHASECHK.TRANS64.TRYWAIT P3, [R5+URZ+0x16830], R12 ;  /* 0x0168300c050075a7 */ /* 0x000e64000806017f */
[----:B-1----:R-:W-:Y:S05]  /*134c0*/  @!P3 BRA `(.L_x_1487) ;  /* 0x000000d4000cb947 */ /* 0x002fea0003800000 */
.L_x_1486:
[----:B------:R-:W-:Y:S05]  /*134d0*/  BSYNC B0 ;  /* 0x0000000000007941 */ /* 0x000fea0003800000 */
.L_x_1483:
        /* <DEDUP_REMOVED lines=44> */
.L_x_1489:
[----:B------:R-:W-:Y:S01]  /*137a0*/  SHF.L.U32 R5, R10, 0x1f, RZ ;  /* 0x0000001f0a057819 */ /* 0x000fe200000006ff */
[----:B------:R-:W-:-:S04]  /*137b0*/  IMAD R10, R21, 0x8, R2 ;  /* 0x00000008150a7824 */ /* 0x000fc800078e0202 */
[----:B------:R0:W1:Y:S01]  /*137c0*/  SYNCS.PHASECHK.TRANS64.TRYWAIT P2, [R10+URZ+0x16850], R5 ;  /* 0x016850050a0075a7 */ /* 0x000062000804017f */
[----:B------:R-:W-:Y:S05]  /*137d0*/  @!P0 BRA `(.L_x_1490) ;  /* 0x0000000000048947 */ /* 0x000fea0003800000 */
[----:B------:R-:W-:Y:S01]  /*137e0*/  BPT.TRAP 0x1 ;  /* 0x000000040000795c */ /* 0x000fe20000300000 */
.L_x_1490:
[----:B-1----:R-:W-:Y:S05]  /*137f0*/  @P2 BRA `(.L_x_1488) ;  /* 0x0000000000082947 */ /* 0x002fea0003800000 */
[----:B------:R-:W1:Y:S02]  /*13800*/  SYNCS.PHASECHK.TRANS64.TRYWAIT P2, [R10+URZ+0x16850], R5 ;  /* 0x016850050a0075a7 */ /* 0x000e64000804017f */
[----:B-1----:R-:W-:Y:S05]  /*13810*/  @!P2 BRA `(.L_x_1491) ;  /* 0x000000d0004ca947 */ /* 0x002fea0003800000 */
.L_x_1488:
        /* <DEDUP_REMOVED lines=81> */
[----:B------:R-:W0:Y:S01]  /*13d30*/  @P4 LDC R80, c[0x0][0x44c] ;  /* 0x00011300ff504b82 */ /* 0x000e220000000800 */
[----:B------:R-:W-:Y:S01]  /*13d40*/  FMUL.FTZ R26, R29, UR26 ;  /* 0x0000001a1d1a7c20 */ /* 0x000fe20008410000 */
[----:B--2---:R-:W-:-:S02]  /*13d50*/  IMAD.IADD R15, R148, 0x1, R147 ;  /* 0x00000001940f7824 */ /* 0x004fc400078e0293 */
[----:B------:R-:W-:Y:S01]  /*13d60*/  FMUL.FTZ R29, R32, UR26 ;  /* 0x0000001a201d7c20 */ /* 0x000fe20008410000 */
[----:B------:R-:W1:Y:S01]  /*13d70*/  S2R R147, SR_TID.X ;  /* 0x0000000000937919 */ /* 0x000e620000002100 */
[----:B------:R-:W-:Y:S02]  /*13d80*/  FMUL.FTZ R32, R35, UR26 ;  /* 0x0000001a23207c20 */ /* 0x000fe40008410000 */
[----:B------:R-:W2:Y:S01]  /*13d90*/  @P4 LDC R14, c[0x0][0x450] ;  /* 0x00011400ff0e4b82 */ /* 0x000ea20000000800 */
[----:B------:R-:W-:Y:S02]  /*13da0*/  WARPGROUP.DEPBAR.LE gsb0, 0x0 ;  /* 0x00008000000079c5 */ /* 0x000fe40000010000 */
        /* <DEDUP_REMOVED lines=25> */
[----:B0-----:R-:W-:-:S04]  /*13f40*/  @P4 IMAD.HI.U32 R81, R15, R80, RZ ;  /* 0x000000500f514227 */ /* 0x001fc800078e00ff */
[----:B------:R-:W-:Y:S01]  /*13f50*/  FMUL.FTZ R42, R45, UR26 ;  /* 0x0000001a2d2a7c20 */ /* 0x000fe20008410000 */
[----:B------:R0:W1:Y:S01]  /*13f60*/  MUFU.TANH R10, R79 ;  /* 0x0000004f000a7308 */ /* 0x0000620000002400 */
[----:B------:R-:W-:Y:S01]  /*13f70*/  FMUL.FTZ R45, R48, UR26 ;  /* 0x0000001a302d7c20 */ /* 0x000fe20008410000 */
[----:B------:R-:W-:Y:S01]  /*13f80*/  FMUL.FTZ R48, R51, UR26 ;  /* 0x0000001a33307c20 */ /* 0x000fe20008410000 */
[----:B------:R-:W-:Y:S01]  /*13f90*/  FMUL.FTZ R51, R54, UR26 ;  /* 0x0000001a36337c20 */ /* 0x000fe20008410000 */
[----:B------:R-:W-:Y:S01]  /*13fa0*/  FMUL.FTZ R54, R57, UR26 ;  /* 0x0000001a39367c20 */ /* 0x000fe20008410000 */
[----:B------:R-:W-:Y:S01]  /*13fb0*/  FMUL.FTZ R57, R60, UR26 ;  /* 0x0000001a3c397c20 */ /* 0x000fe20008410000 */
[----:B0-----:R-:W-:Y:S01]  /*13fc0*/  FMUL.FTZ R79, R83, UR26 ;  /* 0x0000001a534f7c20 */ /* 0x001fe20008410000 */
[----:B------:R-:W-:Y:S01]  /*13fd0*/  FMUL.FTZ R83, R84, UR26 ;  /* 0x0000001a54537c20 */ /* 0x000fe20008410000 */
[----:B------:R-:W-:Y:S01]  /*13fe0*/  IMAD.MOV.U32 R84, RZ, RZ, R15 ;  /* 0x000000ffff547224 */ /* 0x000fe200078e000f */
[----:B--2---:R-:W-:Y:S01]  /*13ff0*/  @P4 SHF.R.U32.HI R84, RZ, R14, R81 ;  /* 0x0000000eff544219 */ /* 0x004fe20000011651 */
[----:B------:R-:W-:Y:S01]  /*14000*/  FMUL.FTZ R60, R63, UR26 ;  /* 0x0000001a3f3c7c20 */ /* 0x000fe20008410000 */
[----:B------:R-:W-:Y:S01]  /*14010*/  FMUL.FTZ R63, R66, UR26 ;  /* 0x0000001a423f7c20 */ /* 0x000fe20008410000 */
[----:B------:R-:W-:Y:S01]  /*14020*/  FMUL.FTZ R66, R69, UR26 ;  /* 0x0000001a45427c20 */ /* 0x000fe20008410000 */
[----:B------:R-:W-:Y:S01]  /*14030*/  FMUL.FTZ R69, R72, UR26 ;  /* 0x0000001a48457c20 */ /* 0x000fe20008410000 */
[----:B------:R-:W-:-:S02]  /*14040*/  IMAD.SHL.U32 R80, R0, 0x80, RZ ;  /* 0x0000008000507824 */ /* 0x000fc400078e00ff */
[----:B------:R-:W-:Y:S01]  /*14050*/  FMUL.FTZ R72, R75, UR26 ;  /* 0x0000001a4b487c20 */ /* 0x000fe20008410000 */
[----:B------:R-:W-:Y:S02]  /*14060*/  @!P1 IMAD R81, R16, 0x8, R2 ;  /* 0x0000000810519824 */ /* 0x000fe400078e0202 */
[----:B------:R-:W-:Y:S01]  /*14070*/  FMUL.FTZ R75, R78, UR26 ;  /* 0x0000001a4e4b7c20 */ /* 0x000fe20008410000 */
[----:B------:R-:W-:Y:S01]  /*14080*/  FMUL.FTZ R78, R82, UR26 ;  /* 0x0000001a524e7c20 */ /* 0x000fe20008410000 */
[----:B------:R-:W-:Y:S01]  /*14090*/  FMUL.FTZ R82, R86, UR26 ;  /* 0x0000001a56527c20 */ /* 0x000fe20008410000 */
[----:B-1----:R-:W-:Y:S01]  /*140a0*/  SHF.R.U32.HI R148, RZ, 0x7, R147 ;  /* 0x00000007ff947819 */ /* 0x002fe20000011693 */
[----:B------:R-:W-:Y:S01]  /*140b0*/  @!P1 VIADD R86, R81, 0x16840 ;  /* 0x0001684051569836 */ /* 0x000fe20000000000 */
[----:B------:R-:W-:Y:S01]  /*140c0*/  IADD3 R14, -R80, 0x1, RZ ;  /* 0x00000001500e7810 */ /* 0x000fe20007ffe1ff */
[----:B------:R-:W-:Y:S01]  /*140d0*/  FMUL.FTZ R85, R85, UR26 ;  /* 0x0000001a55557c20 */ /* 0x000fe20008410000 */
[----:B------:R-:W-:Y:S01]  /*140e0*/  FMUL.FTZ R81, R87, UR26 ;  /* 0x0000001a57517c20 */ /* 0x000fe20008410000 */
[----:B------:R-:W-:Y:S01]  /*140f0*/  VIADD R15, R148, 0x9 ;  /* 0x00000009940f7836 */ /* 0x000fe20000000000 */
[----:B------:R-:W-:Y:S01]  /*14100*/  ISETP.GE.U32.AND P2, PT, R147, 0x180, PT ;  /* 0x000001809300780c */ /* 0x000fe20003f46070 */
[----:B---3--:R-:W-:Y:S01]  /*14110*/  IMAD R14, R151, -0x2, R14 ;  /* 0xfffffffe970e7824 */ /* 0x008fe200078e020e */
[----:B------:R-:W0:Y:S02]  /*14120*/  MUFU.TANH R5, R5 ;  /* 0x0000000500057308 */ /* 0x000e240000002400 */
[----:B------:R-:W-:-:S02]  /*14130*/  SEL R15, R15, 0x9, !P2 ;  /* 0x000000090f0f7807 */ /* 0x000fc40005000000 */
[----:B----4-:R-:W-:-:S04]  /*14140*/  IADD3 R14, -R150, R14, R149 ;  /* 0x0000000e960e7210 */ /* 0x010fc80007ffe195 */
[----:B------:R-:W1:Y:S01]  /*14150*/  MUFU.TANH R12, R12 ;  /* 0x0000000c000c7308 */ /* 0x000e620000002400 */
[----:B------:R-:W-:Y:S02]  /*14160*/  WARPGROUP.DEPBAR.LE gsb0, 0x0 ;  /* 0x00008000000079c5 */ /* 0x000fe40000010000 */
[----:B------:R-:W2:Y:S05]  /*14170*/  SHFL.IDX PT, R122, R84, RZ, 0x1c1f ;  /* 0x001c1fff547a7589 */ /* 0x000eaa00000e0000 */
[----:B------:R-:W3:Y:S01]  /*14180*/  MUFU.TANH R11, R11 ;  /* 0x0000000b000b7308 */ /* 0x000ee20000002400 */
[----:B------:R-:W-:-:S07]  /*14190*/  @!P1 PRMT R86, RZ, 0x654, R86 ;  /* 0x00000654ff569816 */ /* 0x000fce0000000056 */
[----:B------:R-:W4:Y:S01]  /*141a0*/  MUFU.TANH R24, R24 ;  /* 0x0000001800187308 */ /* 0x000f220000002400 */
[----:B------:R0:W-:Y:S07]  /*141b0*/  BAR.ARV R15, 0x100 ;  /* 0x0004000f0000751d */ /* 0x0001ee0000002000 */
        /* <DEDUP_REMOVED lines=62> */
[--C-:B--2---:R-:W-:Y:S02]  /*145a0*/  IMAD.IADD R87, R121, 0x1, R122.reuse ;  /* 0x0000000179577824 */ /* 0x104fe400078e027a */
[----:B-----5:R-:W-:Y:S01]  /*145b0*/  IMAD.IADD R86, R120, 0x1, R122 ;  /* 0x0000000178567824 */ /* 0x020fe200078e027a */
[----:B-1-34-:R-:W-:Y:S06]  /*145c0*/  @!P5 BRA `(.L_x_1492) ;  /* 0x000000000058d947 */ /* 0x01afec0003800000 */
[----:B------:R-:W-:Y:S01]  /*145d0*/  IADD3 R122, -R150, R149, R122 ;  /* 0x00000095967a7210 */ /* 0x000fe20007ffe17a */
[----:B------:R-:W-:Y:S03]  /*145e0*/  BSSY B0, `(.L_x_1493) ;  /* 0x0000010000007945 */ /* 0x000fe60003800000 */
[----:B------:R-:W-:-:S13]  /*145f0*/  ISETP.GT.AND P2, PT, R122, -0x1, PT ;  /* 0xffffffff7a00780c */ /* 0x000fda0003f44270 */
[----:B------:R-:W-:Y:S05]  /*14600*/  @P2 BRA `(.L_x_1494) ;  /* 0x0000000000202947 */ /* 0x000fea0003800000 */
[----:B------:R-:W-:Y:S01]  /*14610*/  IMAD.U32 R123, RZ, RZ, UR4 ;  /* 0x00000004ff7b7e24 */ /* 0x000fe2000f8e00ff */
[----:B------:R-:W-:-:S04]  /*14620*/  LOP3.LUT R122, RZ, R122, RZ, 0x33, !PT ;  /* 0x0000007aff7a7212 */ /* 0x000fc800078e33ff */
[----:B------:R-:W-:-:S13]  /*14630*/  ISETP.NE.AND P2, PT, R123, 0x1, PT ;  /* 0x000000017b00780c */ /* 0x000fda0003f45270 */
[----:B0-----:R-:W0:Y:S02]  /*14640*/  @P2 LDC.64 R14, c[0x0][0x9e8] ;  /* 0x00027a00ff0e2b82 */ /* 0x001e240000000a00 */
[----:B0-----:R-:W-:-:S05]  /*14650*/  @P2 IMAD.HI.U32 R14, R122, R14, RZ ;  /* 0x0000000e7a0e2227 */ /* 0x001fca00078e00ff */
[----:B------:R-:W-:-:S04]  /*14660*/  @P2 SHF.R.U32.HI R122, RZ, R15, R14 ;  /* 0x0000000fff7a2219 */ /* 0x000fc8000001160e */
[----:B------:R-:W-:Y:S01]  /*14670*/  LOP3.LUT R122, RZ, R122, RZ, 0x33, !PT ;  /* 0x0000007aff7a7212 */ /* 0x000fe200078e33ff */
[----:B------:R-:W-:Y:S06]  /*14680*/  BRA `(.L_x_1495) ;  /* 0x0000000000147947 */ /* 0x000fec0003800000 */
.L_x_1494:
[----:B------:R-:W-:-:S05]  /*14690*/  IMAD.U32 R123, RZ, RZ, UR4 ;  /* 0x00000004ff7b7e24 */ /* 0x000fca000f8e00ff */
[----:B------:R-:W-:-:S13]  /*146a0*/  ISETP.NE.AND P2, PT, R123, 0x1, PT ;  /* 0x000000017b00780c */ /* 0x000fda0003f45270 */
[----:B0-----:R-:W0:Y:S02]  /*146b0*/  @P2 LDC.64 R14, c[0x0][0x9e8] ;  /* 0x00027a00ff0e2b82 */ /* 0x001e240000000a00 */
[----:B0-----:R-:W-:-:S05]  /*146c0*/  @P2 IMAD.HI.U32 R14, R122, R14, RZ ;  /* 0x0000000e7a0e2227 */ /* 0x001fca00078e00ff */
[----:B------:R-:W-:-:S07]  /*146d0*/  @P2 SHF.R.U32.HI R122, RZ, R15, R14 ;  /* 0x0000000fff7a2219 */ /* 0x000fce000001160e */
.L_x_1495:
[----:B------:R-:W-:Y:S05]  /*146e0*/  BSYNC B0 ;  /* 0x0000000000007941 */ /* 0x000fea0003800000 */
.L_x_1493:
[----:B------:R-:W-:-:S04]  /*146f0*/  IMAD R122, R122, R123, -R80 ;  /* 0x0000007b7a7a7224 */ /* 0x000fc800078e0a50 */
[----:B------:R-:W-:-:S05]  /*14700*/  IMAD R122, R151, -0x2, R122 ;  /* 0xfffffffe977a7824 */ /* 0x000fca00078e027a */
[----:B------:R-:W-:Y:S02]  /*14710*/  VIADDMNMX R87, R122, R123, R87, PT ;  /* 0x0000007b7a577246 */ /* 0x000fe40003800157 */
[----:B------:R-:W-:-:S07]  /*14720*/  VIMNMX R86, R86, R122, !PT ;  /* 0x0000007a56567248 */ /* 0x000fce0007fe0100 */
.L_x_1492:
[----:B------:R-:W-:Y:S01]  /*14730*/  ISETP.GT.AND P2, PT, R0, -0x1, PT ;  /* 0xffffffff0000780c */ /* 0x000fe20003f44270 */
[----:B------:R-:W1:Y:S03]  /*14740*/  SHFL.IDX PT, R84, R84, 0x1, 0x1c1f ;  /* 0x003c1f0054547f89 */ /* 0x000e6600000e0000 */
[----:B------:R-:W-:-:S04]  /*14750*/  ISETP.GT.AND P3, PT, R86, RZ, P2 ;  /* 0x000000ff5600720c */ /* 0x000fc80001764270 */
[----:B------:R-:W-:-:S04]  /*14760*/  ISETP.LT.OR P3, PT, R87, 0x1, P3 ;  /* 0x000000015700780c */ /* 0x000fc80001f61670 */
[----:B0-----:R-:W-:Y:S02]  /*14770*/  FSEL R5, R5, -INF , !P3 ;  /* 0xff80000005057808 */ /* 0x001fe40005800000 */
[----:B------:R-:W-:-:S04]  /*14780*/  ISETP.GT.AND P3, PT, R86, 0x1, P2 ;  /* 0x000000015600780c */ /* 0x000fc80001764270 */
[----:B------:R-:W-:-:S04]  /*14790*/  ISETP.LT.OR P3, PT, R87, 0x2, P3 ;  /* 0x000000025700780c */ /* 0x000fc80001f61670 */
[----:B------:R-:W-:Y:S02]  /*147a0*/  FSEL R122, R12, -INF , !P3 ;  /* 0xff8000000c7a7808 */ /* 0x000fe40005800000 */
[----:B------:R-:W-:Y:S01]  /*147b0*/  ISETP.GT.AND P3, PT, R86, 0x8, P2 ;  /* 0x000000085600780c */ /* 0x000fe20001764270 */
[--C-:B-1----:R-:W-:Y:S02]  /*147c0*/  IMAD.IADD R121, R121, 0x1, R84.reuse ;  /* 0x0000000179797824 */ /* 0x102fe400078e0254 */
[----:B------:R-:W-:Y:S01]  /*147d0*/  IMAD.IADD R120, R120, 0x1, R84 ;  /* 0x0000000178787824 */ /* 0x000fe200078e0254 */
[----:B------:R-:W-:-:S04]  /*147e0*/  ISETP.LT.OR P3, PT, R87, 0x9, P3 ;  /* 0x000000095700780c */ /* 0x000fc80001f61670 */
[----:B------:R-:W-:Y:S02]  /*147f0*/  FSEL R25, R25, -INF , !P3 ;  /* 0xff80000019197808 */ /* 0x000fe40005800000 */
[----:B------:R-:W-:-:S04]  /*14800*/  ISETP.GT.AND P3, PT, R86, 0x9, P2 ;  /* 0x000000095600780c */ /* 0x000fc80001764270 */
        /* <DEDUP_REMOVED lines=85> */
[----:B------:R-:W-:Y:S01]  /*14d60*/  FSEL R85, R85, -INF , !P3 ;  /* 0xff80000055557808 */ /* 0x000fe20005800000 */
[----:B------:R-:W-:Y:S08]  /*14d70*/  @!P5 BRA `(.L_x_1496) ;  /* 0x000000000058d947 */ /* 0x000ff00003800000 */
[----:B------:R-:W-:Y:S01]  /*14d80*/  IADD3 R84, -R150, R149, R84 ;  /* 0x0000009596547210 */ /* 0x000fe20007ffe154 */
[----:B------:R-:W-:Y:S03]  /*14d90*/  BSSY B0, `(.L_x_1497) ;  /* 0x0000010000007945 */ /* 0x000fe60003800000 */
        /* <DEDUP_REMOVED lines=10> */
.L_x_1498:
[----:B------:R-:W-:-:S05]  /*14e40*/  IMAD.U32 R12, RZ, RZ, UR4 ;  /* 0x00000004ff0c7e24 */ /* 0x000fca000f8e00ff */
[----:B------:R-:W-:-:S13]  /*14e50*/  ISETP.NE.AND P3, PT, R12, 0x1, PT ;  /* 0x000000010c00780c */ /* 0x000fda0003f65270 */
[----:B------:R-:W0:Y:S02]  /*14e60*/  @P3 LDC.64 R14, c[0x0][0x9e8] ;  /* 0x00027a00ff0e3b82 */ /* 0x000e240000000a00 */
[----:B0-----:R-:W-:-:S05]  /*14e70*/  @P3 IMAD.HI.U32 R14, R84, R14, RZ ;  /* 0x0000000e540e3227 */ /* 0x001fca00078e00ff */
[----:B------:R-:W-:-:S07]  /*14e80*/  @P3 SHF.R.U32.HI R84, RZ, R15, R14 ;  /* 0x0000000fff543219 */ /* 0x000fce000001160e */
.L_x_1499:
[----:B------:R-:W-:Y:S05]  /*14e90*/  BSYNC B0 ;  /* 0x0000000000007941 */ /* 0x000fea0003800000 */
.L_x_1497:
[----:B------:R-:W-:-:S04]  /*14ea0*/  IMAD R80, R84, R12, -R80 ;  /* 0x0000000c54507224 */ /* 0x000fc800078e0a50 */
[----:B------:R-:W-:-:S05]  /*14eb0*/  IMAD R15, R151, -0x2, R80 ;  /* 0xfffffffe970f7824 */ /* 0x000fca00078e0250 */
[----:B------:R-:W-:Y:S02]  /*14ec0*/  VIADDMNMX R121, R15, R12, R121, PT ;  /* 0x0000000c0f797246 */ /* 0x000fe40003800179 */
[----:B------:R-:W-:-:S07]  /*14ed0*/  VIMNMX R120, R120, R15, !PT ;  /* 0x0000000f78787248 */ /* 0x000fce0007fe0100 */
.L_x_1496:
[----:B------:R-:W-:Y:S01]  /*14ee0*/  ISETP.GT.AND P3, PT, R120, 0x1, P2 ;  /* 0x000000017800780c */ /* 0x000fe20001764270 */
[----:B------:R-:W2:Y:S01]  /*14ef0*/  LDL R84, [R1+0x44] ;  /* 0x0000440001547983 */ /* 0x000ea20000100800 */
[----:B------:R-:W-:Y:S01]  /*14f00*/  FMNMX.FTZ R15, R5, R20, !PT ;  /* 0x00000014050f7209 */ /* 0x000fe20007810000 */
[----:B------:R-:W-:Y:S01]  /*14f10*/  UMOV UR41, UR5 ;  /* 0x0000000500297c82 */ /* 0x000fe20008000000 */
[----:B------:R-:W-:Y:S02]  /*14f20*/  ISETP.LT.OR P3, PT, R121, 0x2, P3 ;  /* 0x000000027900780c */ /* 0x000fe40001f61670 */
[----:B------:R-:W-:Y:S02]  /*14f30*/  FMNMX.FTZ R12, R122, R15, !PT ;  /* 0x0000000f7a0c7209 */ /* 0x000fe40007810000 */
[----:B------:R-:W-:Y:S02]  /*14f40*/  FSEL R24, R24, -INF , !P3 ;  /* 0xff80000018187808 */ /* 0x000fe40005800000 */
[----:B------:R-:W-:-:S02]  /*14f50*/  ISETP.GT.AND P3, PT, R120, 0x8, P2 ;  /* 0x000000087800780c */ /* 0x000fc40001764270 */
[----:B------:R-:W-:Y:S02]  /*14f60*/  FMNMX.FTZ R15, R25, R12, !PT ;  /* 0x0000000c190f7209 */ /* 0x000fe40007810000 */
[----:B------:R-:W-:Y:S02]  /*14f70*/  ISETP.LT.OR P3, PT, R121, 0x9, P3 ;  /* 0x000000097900780c */ /* 0x000fe40001f61670 */
[----:B------:R-:W-:Y:S02]  /*14f80*/  FMNMX.FTZ R12, R26, R15, !PT ;  /* 0x0000000f1a0c7209 */ /* 0x000fe40007810000 */
[----:B------:R-:W-:Y:S02]  /*14f90*/  FSEL R27, R27, -INF , !P3 ;  /* 0xff8000001b1b7808 */ /* 0x000fe40005800000 */
[----:B------:R-:W-:Y:S02]  /*14fa0*/  ISETP.GT.AND P3, PT, R120, 0x9, P2 ;  /* 0x000000097800780c */ /* 0x000fe40001764270 */
[----:B------:R-:W-:-:S02]  /*14fb0*/  FMNMX.FTZ R15, R29, R12, !PT ;  /* 0x0000000c1d0f7209 */ /* 0x000fc40007810000 */
[----:B------:R-:W-:Y:S02]  /*14fc0*/  ISETP.LT.OR P3, PT, R121, 0xa, P3 ;  /* 0x0000000a7900780c */ /* 0x000fe40001f61670 */
[----:B------:R-:W-:Y:S02]  /*14fd0*/  FMNMX.FTZ R12, R30, R15, !PT ;  /* 0x0000000f1e0c7209 */ /* 0x000fe40007810000 */
[----:B------:R-:W-:Y:S02]  /*14fe0*/  FSEL R28, R28, -INF , !P3 ;  /* 0xff8000001c1c7808 */ /* 0x000fe40005800000 */
[----:B------:R-:W-:Y:S02]  /*14ff0*/  ISETP.GT.AND P3, PT, R120, 0x10, P2 ;  /* 0x000000107800780c */ /* 0x000fe40001764270 */
[----:B------:R-:W-:Y:S02]  /*15000*/  FMNMX.FTZ R15, R33, R12, !PT ;  /* 0x0000000c210f7209 */ /* 0x000fe40007810000 */
[----:B------:R-:W-:-:S02]  /*15010*/  ISETP.LT.OR P3, PT, R121, 0x11, P3 ;  /* 0x000000117900780c */ /* 0x000fc40001f61670 */
[----:B------:R-:W-:Y:S02]  /*15020*/  FMNMX.FTZ R12, R34, R15, !PT ;  /* 0x0000000f220c7209 */ /* 0x000fe40007810000 */
[----:B------:R-:W-:Y:S02]  /*15030*/  FSEL R31, R31, -INF , !P3 ;  /* 0xff8000001f1f7808 */ /* 0x000fe40005800000 */
[----:B------:R-:W-:Y:S02]  /*15040*/  ISETP.GT.AND P3, PT, R120, 0x11, P2 ;  /* 0x000000117800780c */ /* 0x000fe40001764270 */
[----:B------:R-:W-:Y:S02]  /*15050*/  FMNMX.FTZ R15, R37, R12, !PT ;  /* 0x0000000c250f7209 */ /* 0x000fe40007810000 */
[----:B------:R-:W-:Y:S02]  /*15060*/  ISETP.LT.OR P3, PT, R121, 0x12, P3 ;  /* 0x000000127900780c */ /* 0x000fe40001f61670 */
[----:B------:R-:W-:-:S02]  /*15070*/  FMNMX.FTZ R12, R38, R15, !PT ;  /* 0x0000000f260c7209 */ /* 0x000fc40007810000 */
[----:B------:R-:W-:Y:S02]  /*15080*/  FSEL R32, R32, -INF , !P3 ;  /* 0xff80000020207808 */ /* 0x000fe40005800000 */
[----:B------:R-:W-:Y:S02]  /*15090*/  ISETP.GT.AND P3, PT, R120, 0x18, P2 ;  /* 0x000000187800780c */ /* 0x000fe40001764270 */
[----:B------:R-:W-:Y:S02]  /*150a0*/  FMNMX.FTZ R15, R41, R12, !PT ;  /* 0x0000000c290f7209 */ /* 0x000fe40007810000 */
[----:B------:R-:W-:Y:S02]  /*150b0*/  ISETP.LT.OR P3, PT, R121, 0x19, P3 ;  /* 0x000000197900780c */ /* 0x000fe40001f61670 */
[----:B------:R-:W-:Y:S02]  /*150c0*/  FMNMX.FTZ R12, R42, R15, !PT ;  /* 0x0000000f2a0c7209 */ /* 0x000fe40007810000 */
[----:B------:R-:W-:-:S02]  /*150d0*/  FSEL R35, R35, -INF , !P3 ;  /* 0xff80000023237808 */ /* 0x000fc40005800000 */
[----:B------:R-:W-:Y:S02]  /*150e0*/  ISETP.GT.AND P3, PT, R120, 0x19, P2 ;  /* 0x000000197800780c */ /* 0x000fe40001764270 */
[----:B------:R-:W-:Y:S02]  /*150f0*/  FMNMX.FTZ R15, R45, R12, !PT ;  /* 0x0000000c2d0f7209 */ /* 0x000fe40007810000 */
        /* <DEDUP_REMOVED lines=48> */
[----:B------:R-:W-:Y:S01]  /*15400*/  ISETP.GT.AND P3, PT, R120, 0x41, P2 ;  /* 0x000000417800780c */ /* 0x000fe20001764270 */
[----:B------:R-:W0:Y:S03]  /*15410*/  SHFL.BFLY PT, R15, R12, 0x2, 0x1f ;  /* 0x0c401f000c0f7f89 */ /* 0x000e2600000e0000 */
[----:B------:R-:W-:-:S04]  /*15420*/  ISETP.LT.OR P3, PT, R121, 0x42, P3 ;  /* 0x000000427900780c */ /* 0x000fc80001f61670 */
[----:B------:R-:W-:Y:S02]  /*15430*/  FSEL R56, R56, -INF , !P3 ;  /* 0xff80000038387808 */ /* 0x000fe40005800000 */
[----:B------:R-:W-:-:S04]  /*15440*/  ISETP.GT.AND P3, PT, R120, 0x48, P2 ;  /* 0x000000487800780c */ /* 0x000fc80001764270 */
[----:B------:R-:W-:-:S04]  /*15450*/  ISETP.LT.OR P3, PT, R121, 0x49, P3 ;  /* 0x000000497900780c */ /* 0x000fc80001f61670 */
[----:B------:R-:W-:Y:S02]  /*15460*/  FSEL R59, R59, -INF , !P3 ;  /* 0xff8000003b3b7808 */ /* 0x000fe40005800000 */
[----:B------:R-:W-:-:S04]  /*15470*/  ISETP.GT.AND P3, PT, R120, 0x49, P2 ;  /* 0x000000497800780c */ /* 0x000fc80001764270 */
[C---:B------:R-:W-:Y:S02]  /*15480*/  ISETP.LT.OR P3, PT, R121.reuse, 0x4a, P3 ;  /* 0x0000004a7900780c */ /* 0x040fe40001f61670 */
[----:B0-----:R-:W-:Y:S02]  /*15490*/  FMNMX.FTZ R15, R12, R15, !PT ;  /* 0x0000000f0c0f7209 */ /* 0x001fe40007810000 */
        /* <DEDUP_REMOVED lines=9> */
[----:B------:R-:W-:Y:S02]  /*15530*/  ISETP.LT.OR P3, PT, R121, 0x59, P3 ;  /* 0x000000597900780c */ /* 0x000fe40001f61670 */
[----:B0-----:R-:W-:Y:S02]  /*15540*/  FMNMX.FTZ R12, R15, R12, !PT ;  /* 0x0000000c0f0c7209 */ /* 0x001fe40007810000 */
[----:B------:R-:W-:Y:S02]  /*15550*/  FSEL R67, R67, -INF , !P3 ;  /* 0xff80000043437808 */ /* 0x000fe40005800000 */
[----:B------:R-:W-:Y:S01]  /*15560*/  ISETP.GT.AND P3, PT, R120, 0x59, P2 ;  /* 0x000000597800780c */ /* 0x000fe20001764270 */
[----:B------:R-:W-:-:S03]  /*15570*/  FMUL.FTZ R14, R12, UR41 ;  /* 0x000000290c0e7c20 */ /* 0x000fc60008410000 */
        /* <DEDUP_REMOVED lines=23> */
[C---:B------:R-:W-:Y:S02]  /*156f0*/  ISETP.GT.AND P3, PT, R120.reuse, RZ, P2 ;  /* 0x000000ff7800720c */ /* 0x040fe40001764270 */
[----:B------:R-:W-:Y:S02]  /*15700*/  ISETP.GT.AND P2, PT, R120, 0x79, P2 ;  /* 0x000000797800780c */ /* 0x000fe40001744270 */
[C---:B------:R-:W-:Y:S02]  /*15710*/  ISETP.LT.OR P3, PT, R121.reuse, 0x1, P3 ;  /* 0x000000017900780c */ /* 0x040fe40001f61670 */
[----:B------:R-:W-:Y:S02]  /*15720*/  ISETP.LT.OR P2, PT, R121, 0x7a, P2 ;  /* 0x0000007a7900780c */ /* 0x000fe40001741670 */
[----:B------:R-:W-:-:S02]  /*15730*/  FSEL R11, R11, -INF , !P3 ;  /* 0xff8000000b0b7808 */ /* 0x000fc40005800000 */
[----:B------:R-:W-:Y:S02]  /*15740*/  FSETP.NEU.FTZ.AND P3, PT, R12, -INF , PT ;  /* 0xff8000000c00780b */ /* 0x000fe40003f7d000 */
[----:B------:R-:W-:Y:S02]  /*15750*/  FSEL R81, R81, -INF , !P2 ;  /* 0xff80000051517808 */ /* 0x000fe40005000000 */
[----:B------:R-:W-:-:S05]  /*15760*/  FSEL R14, R14, RZ, P3 ;  /* 0x000000ff0e0e7208 */ /* 0x000fca0001800000 */
        /* <DEDUP_REMOVED lines=39> */
[----:B------:R-:W-:Y:S01]  /*159e0*/  FFMA.FTZ R85, R85, UR41, -R14 ;  /* 0x0000002955557c23 */ /* 0x000fe2000801080e */
[----:B------:R-:W-:Y:S01]  /*159f0*/  MUFU.EX2 R148, R148 ;  /* 0x0000009400947308 */ /* 0x000fe20000000800 */
[----:B------:R-:W-:-:S04]  /*15a00*/  FMNMX.FTZ R5, R43, R30, !PT ;  /* 0x0000001e2b057209 */ /* 0x000fc80007810000 */
[----:B------:R-:W-:-:S03]  /*15a10*/  FMNMX.FTZ R34, R44, R5, !PT ;  /* 0x000000052c227209 */ /* 0x000fc60007810000 */
[----:B------:R0:W-:Y:S01]  /*15a20*/  MUFU.EX2 R30, R38 ;  /* 0x00000026001e7308 */ /* 0x0001e20000000800 */
        /* <DEDUP_REMOVED lines=10> */
[----:B0-----:R-:W-:-:S03]  /*15ad0*/  FMNMX.FTZ R38, R60, R5, !PT ;  /* 0x000000053c267209 */ /* 0x001fc60007810000 */
        /* <DEDUP_REMOVED lines=17> */
[----:B------:R-:W-:Y:S01]  /*15bf0*/  FMNMX.FTZ R5, R81, R42, !PT ;  /* 0x0000002a51057209 */ /* 0x000fe20007810000 */
[--C-:B------:R-:W-:Y:S02]  /*15c00*/  FFMA.FTZ R42, R62, UR41, -R14.reuse ;  /* 0x000000293e2a7c23 */ /* 0x100fe4000801080e */
[----:B------:R-:W-:Y:S02]  /*15c10*/  MUFU.EX2 R140, R140 ;  /* 0x0000008c008c7308 */ /* 0x000fe40000000800 */
[----:B0-----:R-:W0:Y:S06]  /*15c20*/  SHFL.BFLY PT, R46, R5, 0x2, 0x1f ;  /* 0x0c401f00052e7f89 */ /* 0x001e2c00000e0000 */
[----:B------:R-:W-:Y:S08]  /*15c30*/  MUFU.EX2 R142, R142 ;  /* 0x0000008e008e7308 */ /* 0x000ff00000000800 */
[----:B------:R-:W-:Y:S08]  /*15c40*/  MUFU.EX2 R33, R33 ;  /* 0x0000002100217308 */ /* 0x000ff00000000800 */
[----:B------:R-:W-:Y:S01]  /*15c50*/  MUFU.EX2 R136, R136 ;  /* 0x0000008800887308 */ /* 0x000fe20000000800 */
[----:B0-----:R-:W-:Y:S01]  /*15c60*/  FMNMX.FTZ R53, R5, R46, !PT ;  /* 0x0000002e05357209 */ /* 0x001fe20007810000 */
[----:B------:R-:W-:-:S04]  /*15c70*/  FFMA.FTZ R46, R70, UR41, -R14 ;  /* 0x00000029462e7c23 */ /* 0x000fc8000801080e */
[----:B-1----:R-:W0:Y:S02]  /*15c80*/  SHFL.BFLY PT, R54, R53, 0x1, 0x1f ;  /* 0x0c201f0035367f89 */ /* 0x002e2400000e0000 */
[----:B------:R-:W-:Y:S08]  /*15c90*/  MUFU.EX2 R138, R138 ;  /* 0x0000008a008a7308 */ /* 0x000ff00000000800 */
[----:B------:R-:W-:Y:S08]  /*15ca0*/  MUFU.EX2 R37, R37 ;  /* 0x0000002500257308 */ /* 0x000ff00000000800 */
[----:B------:R-:W-:Y:S01]  /*15cb0*/  MUFU.EX2 R132, R132 ;  /* 0x0000008400847308 */ /* 0x000fe20000000800 */
[----:B0-----:R-:W-:-:S07]  /*15cc0*/  FMNMX.FTZ R5, R53, R54, !PT ;  /* 0x0000003635057209 */ /* 0x001fce0007810000 */
[----:B------:R-:W-:Y:S01]  /*15cd0*/  MUFU.EX2 R134, R134 ;  /* 0x0000008600867308 */ /* 0x000fe20000000800 */
[----:B------:R-:W-:Y:S02]  /*15ce0*/  FSEL R53, R12, RZ, P3 ;  /* 0x000000ff0c357208 */ /* 0x000fe40001800000 */
[C---:B------:R-:W-:Y:S01]  /*15cf0*/  FSETP.NEU.FTZ.AND P2, PT, R5.reuse, -INF , PT ;  /* 0xff8000000500780b */ /* 0x040fe20003f5d000 */
[----:B------:R-:W-:Y:S02]  /*15d00*/  FMUL.FTZ R54, R5, UR41 ;  /* 0x0000002905367c20 */ /* 0x000fe40008410000 */
[----:B------:R-:W-:Y:S02]  /*15d10*/  FADD.FTZ R53, -R53, R20 ;  /* 0x0000001435357221 */ /* 0x000fe40000010100 */
[----:B------:R-:W-:Y:S02]  /*15d20*/  MUFU.EX2 R41, R41 ;  /* 0x0000002900297308 */ /* 0x000fe40000000800 */
[----:B------:R-:W-:Y:S01]  /*15d30*/  FMUL.FTZ R14, R53, UR41 ;  /* 0x00000029350e7c20 */ /* 0x000fe20008410000 */
[----:B------:R-:W-:-:S05]  /*15d40*/  FSEL R53, R54, RZ, P2 ;  /* 0x000000ff36357208 */ /* 0x000fca0001000000 */
        /* <DEDUP_REMOVED lines=9> */
[----:B------:R-:W-:Y:S01]  /*15de0*/  FFMA.FTZ R27, R32, UR41, -R53 ;  /* 0x00000029201b7c23 */ /* 0x000fe20008010835 */
[----:B------:R-:W-:-:S02]  /*15df0*/  @!P1 IMAD R31, R21, 0x8, R2 ;  /* 0x00000008151f9824 */ /* 0x000fc400078e0202 */
[--C-:B------:R-:W-:Y:S01]  /*15e00*/  FFMA.FTZ R141, R39, UR41, -R53.reuse ;  /* 0x00000029278d7c23 */ /* 0x100fe20008010835 */
[--C-:B------:R-:W-:Y:S01]  /*15e10*/  FFMA.FTZ R21, R40, UR41, -R53.reuse ;  /* 0x0000002928157c23 */ /* 0x100fe20008010835 */
[--C-:B------:R-:W-:Y:S01]  /*15e20*/  FFMA.FTZ R143, R43, UR41, -R53.reuse ;  /* 0x000000292b8f7c23 */ /* 0x100fe20008010835 */
[----:B------:R-:W-:Y:S02]  /*15e30*/  @!P1 VIADD R31, R31, 0x16860 ;  /* 0x000168601f1f9836 */ /* 0x000fe40000000000 */
[--C-:B------:R-:W-:Y:S01]  /*15e40*/  FFMA.FTZ R137, R47, UR41, -R53.reuse ;  /* 0x000000292f897c23 */ /* 0x100fe20008010835 */
[----:B------:R-:W-:Y:S01]  /*15e50*/  MUFU.EX2 R11, R11 ;  /* 0x0000000b000b7308 */ /* 0x000fe20000000800 */
[----:B0-----:R-:W-:Y:S01]  /*15e60*/  FFMA.FTZ R35, R14, R4, R148 ;  /* 0x000000040e237223 */ /* 0x001fe20000010094 */
[----:B------:R-:W-:Y:S01]  /*15e70*/  FFMA.FTZ R4, R10, UR41, -R53 ;  /* 0x000000290a047c23 */ /* 0x000fe20008010835 */
[----:B------:R-:W-:Y:S01]  /*15e80*/  @!P1 PRMT R31, RZ, 0x654, R31 ;  /* 0x00000654ff1f9816 */ /* 0x000fe2000000001f */
[----:B------:R-:W-:Y:S01]  /*15e90*/  FFMA.FTZ R32, R48, UR41, -R53 ;  /* 0x0000002930207c23 */ /* 0x000fe20008010835 */
[----:B------:R-:W-:Y:S01]  /*15ea0*/  FADD.FTZ R35, R15, R35 ;  /* 0x000000230f237221 */ /* 0x000fe20000010000 */
[----:B------:R-:W-:Y:S01]  /*15eb0*/  FFMA.FTZ R139, R51, UR41, -R53 ;  /* 0x00000029338b7c23 */ /* 0x000fe20008010835 */
[----:B------:R0:W-:Y:S01]  /*15ec0*/  @!P1 SYNCS.ARRIVE.TRANS64.RED.A1T0 RZ, [R31+URZ], RZ ;  /* 0x000000ff1fff99a7 */ /* 0x0001e2000810043f */
[----:B------:R-:W-:Y:S01]  /*15ed0*/  MUFU.EX2 R151, R151 ;  /* 0x0000009700977308 */ /* 0x000fe20000000800 */
[----:B------:R-:W-:Y:S01]  /*15ee0*/  FADD.FTZ R10, R150, R35 ;  /* 0x00000023960a7221 */ /* 0x000fe20000010000 */
[----:B------:R-:W-:Y:S01]  /*15ef0*/  F2FP.BF16.F32.PACK_AB R150, R25, R150 ;  /* 0x000000961996723e */ /* 0x000fe200000010ff */
[--C-:B------:R-:W-:Y:S01]  /*15f00*/  FFMA.FTZ R52, R52, UR41, -R53.reuse ;  /* 0x0000002934347c23 */ /* 0x100fe20008010835 */
[--C-:B------:R-:W-:Y:S01]  /*15f10*/  FFMA.FTZ R133, R55, UR41, -R53.reuse ;  /* 0x0000002937857c23 */ /* 0x100fe20008010835 */
[----:B------:R-:W-:Y:S01]  /*15f20*/  FADD.FTZ R35, R25, R10 ;  /* 0x0000000a19237221 */ /* 0x000fe20000010000 */
[----:B------:R-:W-:Y:S01]  /*15f30*/  FSEL R10, R5, RZ, P2 ;  /* 0x000000ff050a7208 */ /* 0x000fe20001000000 */
[----:B0-----:R-:W-:Y:S01]  /*15f40*/  FFMA.FTZ R31, R44, UR41, -R53 ;  /* 0x000000292c1f7c23 */ /* 0x001fe20008010835 */
[----:B------:R-:W-:Y:S01]  /*15f50*/  MUFU.EX2 R24, R24 ;  /* 0x0000001800187308 */ /* 0x000fe20000000800 */
[----:B------:R-:W-:Y:S01]  /*15f60*/  FADD.FTZ R35, R144, R35 ;  /* 0x0000002390237221 */ /* 0x000fe20000010000 */
[----:B------:R-:W-:Y:S01]  /*15f70*/  FFMA.FTZ R56, R56, UR41, -R53 ;  /* 0x0000002938387c23 */ /* 0x000fe20008010835 */
[----:B------:R-:W-:Y:S01]  /*15f80*/  FADD.FTZ R10, -R10, R13 ;  /* 0x0000000d0a0a7221 */ /* 0x000fe20000010100 */
[----:B------:R-:W-:Y:S01]  /*15f90*/  FFMA.FTZ R135, R59, UR41, -R53 ;  /* 0x000000293b877c23 */ /* 0x000fe20008010835 */
[----:B------:R-:W-:Y:S01]  /*15fa0*/  FADD.FTZ R35, R26, R35 ;  /* 0x000000231a237221 */ /* 0x000fe20000010000 */
[----:B------:R-:W-:Y:S01]  /*15fb0*/  F2FP.BF16.F32.PACK_AB R148, R15, R148 ;  /* 0x000000940f94723e */ /* 0x000fe200000010ff */
[----:B------:R-:W-:Y:S01]  /*15fc0*/  FMUL.FTZ R10, R10, UR41 ;  /* 0x000000290a0a7c20 */ /* 0x000fe20008410000 */
[----:B------:R-:W-:Y:S01]  /*15fd0*/  MUFU.EX2 R145, R145 ;  /* 0x0000009100917308 */ /* 0x000fe20000000800 */
[----:B------:R-:W-:Y:S01]  /*15fe0*/  FADD.FTZ R36, R146, R35 ;  /* 0x0000002392247221 */ /* 0x000fe20000010000 */
[----:B------:R-:W-:Y:S01]  /*15ff0*/  F2FP.BF16.F32.PACK_AB R146, R29, R146 ;  /* 0x000000921d92723e */ /* 0x000fe200000010ff */
[--C-:B------:R-:W-:Y:S01]  /*16000*/  FFMA.FTZ R60, R60, UR41, -R53.reuse ;  /* 0x000000293c3c7c23 */ /* 0x100fe20008010835 */
[--C-:B------:R-:W-:Y:S01]  /*16010*/  FFMA.FTZ R129, R63, UR41, -R53.reuse ;  /* 0x000000293f817c23 */ /* 0x100fe20008010835 */
[----:B------:R-:W-:Y:S01]  /*16020*/  FADD.FTZ R35, R29, R36 ;  /* 0x000000241d237221 */ /* 0x000fe20000010000 */
[--C-:B------:R-:W-:Y:S01]  /*16030*/  FFMA.FTZ R64, R64, UR41, -R53.reuse ;  /* 0x0000002940407c23 */ /* 0x100fe20008010835 */
[----:B------:R-:W-:Y:S01]  /*16040*/  FFMA.FTZ R131, R67, UR41, -R53 ;  /* 0x0000002943837c23 */ /* 0x000fe20008010835 */
[----:B------:R-:W0:Y:S01]  /*16050*/  MUFU.EX2 R10, R10 ;  /* 0x0000000a000a7308 */ /* 0x000e220000000800 */
[----:B------:R-:W-:Y:S01]  /*16060*/  FADD.FTZ R35, R140, R35 ;  /* 0x000000238c237221 */ /* 0x000fe20000010000 */
[----:B------:R-:W-:Y:S01]  /*16070*/  F2FP.BF16.F32.PACK_AB R140, R30, R140 ;  /* 0x0000008c1e8c723e */ /* 0x000fe200000010ff */
[--C-:B------:R-:W-:Y:S01]  /*16080*/  FFMA.FTZ R68, R68, UR41, -R53.reuse ;  /* 0x0000002944447c23 */ /* 0x100fe20008010835 */
[----:B------:R-:W-:Y:S01]  /*16090*/  FFMA.FTZ R71, R71, UR41, -R53 ;  /* 0x0000002947477c23 */ /* 0x000fe20008010835 */
[----:B------:R-:W-:Y:S01]  /*160a0*/  FADD.FTZ R35, R30, R35 ;  /* 0x000000231e237221 */ /* 0x000fe20000010000 */
[----:B------:R-:W-:Y:S01]  /*160b0*/  F2FP.BF16.F32.PACK_AB R144, R26, R144 ;  /* 0x000000901a90723e */ /* 0x000fe200000010ff */
        /* <DEDUP_REMOVED lines=9> */
[----:B------:R-:W3:Y:S01]  /*16150*/  MUFU.EX2 R147, R147 ;  /* 0x0000009300937308 */ /* 0x000ee20000000800 */
[----:B0-----:R-:W-:Y:S01]  /*16160*/  FFMA.FTZ R36, R10, R3, R149 ;  /* 0x000000030a247223 */ /* 0x001fe20000010095 */
[----:B------:R-:W-:Y:S01]  /*16170*/  FADD.FTZ R25, R136, R25 ;  /* 0x0000001988197221 */ /* 0x000fe20000010000 */
[----:B------:R-:W-:Y:S01]  /*16180*/  F2FP.BF16.F32.PACK_AB R136, R34, R136 ;  /* 0x000000882288723e */ /* 0x000fe200000010ff */
[----:B------:R-:W-:Y:S01]  /*16190*/  FMUL.FTZ R88, R88, R14 ;  /* 0x0000000e58587220 */ /* 0x000fe20000410000 */
[C---:B------:R-:W-:Y:S01]  /*161a0*/  FADD.FTZ R36, R11.reuse, R36 ;  /* 0x000000240b247221 */ /* 0x040fe20000010000 */
[----:B------:R-:W-:Y:S01]  /*161b0*/  FADD.FTZ R25, R34, R25 ;  /* 0x0000001922197221 */ /* 0x000fe20000010000 */
[----:B------:R-:W-:Y:S01]  /*161c0*/  F2FP.BF16.F32.PACK_AB R149, R11, R149 ;  /* 0x000000950b95723e */ /* 0x000fe200000010ff */
[----:B------:R-:W0:Y:S01]  /*161d0*/  MUFU.EX2 R28, R28 ;  /* 0x0000001c001c7308 */ /* 0x000e220000000800 */
[----:B------:R-:W-:Y:S01]  /*161e0*/  FADD.FTZ R3, R151, R36 ;  /* 0x0000002497037221 */ /* 0x000fe20000010000 */
[----:B------:R-:W-:Y:S01]  /*161f0*/  FADD.FTZ R40, R138, R25 ;  /* 0x000000198a287221 */ /* 0x000fe20000010000 */
[----:B--2---:R-:W-:Y:S01]  /*16200*/  ISETP.GT.AND P2, PT, R0, R84, PT ;  /* 0x000000540000720c */ /* 0x004fe20003f44270 */
[-C--:B------:R-:W-:Y:S01]  /*16210*/  FMUL.FTZ R89, R89, R14.reuse ;  /* 0x0000000e59597220 */ /* 0x080fe20000410000 */
[----:B------:R-:W-:Y:S01]  /*16220*/  FADD.FTZ R36, R24, R3 ;  /* 0x0000000318247221 */ /* 0x000fe20000010000 */
[----:B------:R-:W-:Y:S01]  /*16230*/  FADD.FTZ R3, R37, R40 ;  /* 0x0000002825037221 */ /* 0x000fe20000010000 */
[-C--:B------:R-:W-:Y:S01]  /*16240*/  FMUL.FTZ R92, R92, R14.reuse ;  /* 0x0000000e5c5c7220 */ /* 0x080fe20000410000 */
[----:B------:R-:W2:Y:S01]  /*16250*/  MUFU.EX2 R141, R141 ;  /* 0x0000008d008d7308 */ /* 0x000ea20000000800 */
[----:B------:R-:W-:Y:S01]  /*16260*/  FADD.FTZ R36, R145, R36 ;  /* 0x0000002491247221 */ /* 0x000fe20000010000 */
[----:B------:R-:W-:Y:S01]  /*16270*/  FADD.FTZ R3, R132, R3 ;  /* 0x0000000384037221 */ /* 0x000fe20000010000 */
[-C--:B------:R-:W-:Y:S01]  /*16280*/  FMUL.FTZ R93, R93, R14.reuse ;  /* 0x0000000e5d5d7220 */ /* 0x080fe20000410000 */
        /* <DEDUP_REMOVED lines=9> */
[----:B0-----:R-:W-:Y:S01]  /*16320*/  FADD.FTZ R36, R28, R35 ;  /* 0x000000231c247221 */ /* 0x001fe20000010000 */
[----:B------:R-:W-:Y:S01]  /*16330*/  FADD.FTZ R35, R41, R40 ;  /* 0x0000002829237221 */ /* 0x000fe20000010000 */
        /* <DEDUP_REMOVED lines=11> */
[----:B------:R-:W-:Y:S01]  /*163f0*/  FMUL.FTZ R117, R117, R14 ;  /* 0x0000000e75757220 */ /* 0x000fe20000410000 */
[----:B------:R-:W-:Y:S01]  /*16400*/  F2FP.BF16.F32.PACK_AB R141, R21, R141 ;  /* 0x0000008d158d723e */ /* 0x000fe200000010ff */
[-C--:B------:R-:W-:Y:S01]  /*16410*/  FMUL.FTZ R90, R90, R10.reuse ;  /* 0x0000000a5a5a7220 */ /* 0x080fe20000410000 */
[-C--:B------:R-:W-:Y:S01]  /*16420*/  FMUL.FTZ R91, R91, R10.reuse ;  /* 0x0000000a5b5b7220 */ /* 0x080fe20000410000 */
[-C--:B------:R-:W-:Y:S01]  /*16430*/  FMUL.FTZ R94, R94, R10.reuse ;  /* 0x0000000a5e5e7220 */ /* 0x080fe20000410000 */
[-C--:B------:R-:W-:Y:S01]  /*16440*/  FMUL.FTZ R95, R95, R10.reuse ;  /* 0x0000000a5f5f7220 */ /* 0x080fe20000410000 */
[----:B------:R-:W1:Y:S01]  /*16450*/  MUFU.EX2 R31, R31 ;  /* 0x0000001f001f7308 */ /* 0x000e620000000800 */
        /* <DEDUP_REMOVED lines=14> */
[----:B------:R-:W-:Y:S01]  /*16540*/  FMUL.FTZ R119, R119, R10 ;  /* 0x0000000a77777220 */ /* 0x000fe20000410000 */
[----:B------:R-:W2:Y:S01]  /*16550*/  MUFU.EX2 R137, R137 ;  /* 0x0000008900897308 */ /* 0x000ea20000000800 */
[----:B-1----:R-:W-:Y:S01]  /*16560*/  FADD.FTZ R36, R31, R36 ;  /* 0x000000241f247221 */ /* 0x002fe20000010000 */
[----:B------:R-:W-:Y:S01]  /*16570*/  F2FP.BF16.F32.PACK_AB R142, R33, R142 ;  /* 0x0000008e218e723e */ /* 0x000fe200000010ff */
[----:B------:R-:W-:Y:S01]  /*16580*/  VIADD R0, R0, 0xffffffff ;  /* 0xffffffff00007836 */ /* 0x000fe20000000000 */
[----:B------:R-:W-:Y:S01]  /*16590*/  F2FP.BF16.F32.PACK_AB R138, R37, R138 ;  /* 0x0000008a258a723e */ /* 0x000fe200000010ff */
[----:B------:R-:W-:Y:S01]  /*165a0*/  IMAD.MOV.U32 R10, RZ, RZ, R23 ;  /* 0x000000ffff0a7224 */ /* 0x000fe200078e0017 */
[----:B------:R-:W-:Y:S01]  /*165b0*/  F2FP.BF16.F32.PACK_AB R132, R38, R132 ;  /* 0x000000842684723e */ /* 0x000fe200000010ff */
[----:B------:R-:W-:Y:S01]  /*165c0*/  IMAD.MOV.U32 R21, RZ, RZ, R16 ;  /* 0x000000ffff157224 */ /* 0x000fe200078e0010 */
[----:B------:R-:W1:Y:S01]  /*165d0*/  MUFU.EX2 R130, R130 ;  /* 0x0000008200827308 */ /* 0x000e620000000800 */
[----:B0-----:R-:W-:Y:S01]  /*165e0*/  FADD.FTZ R35, R42, R35 ;  /* 0x000000232a237221 */ /* 0x001fe20000010000 */
[----:B------:R-:W-:-:S02]  /*165f0*/  F2FP.BF16.F32.PACK_AB R134, R41, R134 ;  /* 0x000000862986723e */ /* 0x000fc400000010ff */
[----:B------:R-:W-:Y:S02]  /*16600*/  F2FP.BF16.F32.PACK_AB R128, R42, R128 ;  /* 0x000000802a80723e */ /* 0x000fe400000010ff */
[----:B------:R-:W-:Y:S02]  /*16610*/  F2FP.BF16.F32.PACK_AB R151, R24, R151 ;  /* 0x000000971897723e */ /* 0x000fe400000010ff */
[----:B------:R-:W0:Y:S01]  /*16620*/  MUFU.EX2 R32, R32 ;  /* 0x0000002000207308 */ /* 0x000e220000000800 */
[----:B--2---:R-:W-:Y:S01]  /*16630*/  FADD.FTZ R29, R137, R36 ;  /* 0x00000024891d7221 */ /* 0x004fe20000010000 */
[----:B------:R-:W-:Y:S02]  /*16640*/  F2FP.BF16.F32.PACK_AB R145, R27, R145 ;  /* 0x000000911b91723e */ /* 0x000fe400000010ff */
[----:B------:R-:W-:Y:S02]  /*16650*/  F2FP.BF16.F32.PACK_AB R147, R28, R147 ;  /* 0x000000931c93723e */ /* 0x000fe400000010ff */
[----:B------:R-:W-:-:S02]  /*16660*/  F2FP.BF16.F32.PACK_AB R143, R31, R143 ;  /* 0x0000008f1f8f723e */ /* 0x000fc400000010ff */
        /* <DEDUP_REMOVED lines=47> */
[----:B-1----:R-:W-:-:S07]  /*16960*/  F2FP.BF16.F32.PACK_AB R122, R20, R122 ;  /* 0x0000007a147a723e */ /* 0x002fce00000010ff */
[----:B------:R-:W-:Y:S08]  /*16970*/  MUFU.EX2 R71, R71 ;  /* 0x0000004700477308 */ /* 0x000ff00000000800 */
[----:B------:R-:W1:Y:S08]  /*16980*/  MUFU.EX2 R72, R72 ;  /* 0x0000004800487308 */ /* 0x000e700000000800 */
[----:B------:R3:W-:Y:S08]  /*16990*/  MUFU.EX2 R30, R4 ;  /* 0x00000004001e7308 */ /* 0x0007f00000000800 */
[----:B------:R-:W4:Y:S01]  /*169a0*/  MUFU.EX2 R75, R75 ;  /* 0x0000004b004b7308 */ /* 0x000f220000000800 */
[----:B---3--:R-:W-:Y:S01]  /*169b0*/  FADD.FTZ R4, R20, R29 ;  /* 0x0000001d14047221 */ /* 0x008fe20000010000 */
[----:B0-----:R-:W-:Y:S01]  /*169c0*/  FADD.FTZ R29, R131, R34 ;  /* 0x00000022831d7221 */ /* 0x001fe20000010000 */
[----:B--2---:R-:W-:-:S02]  /*169d0*/  F2FP.BF16.F32.PACK_AB R131, R26, R131 ;  /* 0x000000831a83723e */ /* 0x004fc400000010ff */
[----:B-1----:R-:W-:Y:S01]  /*169e0*/  F2FP.BF16.F32.PACK_AB R125, R72, R71 ;  /* 0x00000047487d723e */ /* 0x002fe200000010ff */
[----:B------:R-:W-:Y:S02]  /*169f0*/  FADD.FTZ R20, R26, R29 ;  /* 0x0000001d1a147221 */ /* 0x000fe40000010000 */
[----:B------:R-:W0:Y:S02]  /*16a00*/  MUFU.EX2 R78, R78 ;  /* 0x0000004e004e7308 */ /* 0x000e240000000800 */
[----:B------:R-:W-:-:S04]  /*16a10*/  FADD.FTZ R29, R71, R20 ;  /* 0x00000014471d7221 */ /* 0x000fc80000010000 */
[----:B------:R-:W-:Y:S02]  /*16a20*/  FADD.FTZ R20, R72, R29 ;  /* 0x0000001d48147221 */ /* 0x000fe40000010000 */
[----:B------:R-:W1:Y:S01]  /*16a30*/  MUFU.EX2 R79, R79 ;  /* 0x0000004f004f7308 */ /* 0x000e620000000800 */
[----:B----4-:R-:W-:Y:S01]  /*16a40*/  F2FP.BF16.F32.PACK_AB R127, R30, R75 ;  /* 0x0000004b1e7f723e */ /* 0x010fe200000010ff */
[----:B------:R-:W-:Y:S01]  /*16a50*/  FADD.FTZ R11, R75, R20 ;  /* 0x000000144b0b7221 */ /* 0x000fe20000010000 */
[----:B------:R-:W-:-:S03]  /*16a60*/  IMAD.MOV.U32 R20, RZ, RZ, R12 ;  /* 0x000000ffff147224 */ /* 0x000fc600078e000c */
[----:B------:R-:W-:Y:S02]  /*16a70*/  FADD.FTZ R11, R30, R11 ;  /* 0x0000000b1e0b7221 */ /* 0x000fe40000010000 */
[----:B------:R-:W2:Y:S02]  /*16a80*/  MUFU.EX2 R123, R82 ;  /* 0x00000052007b7308 */ /* 0x000ea40000000800 */
[----:B0-----:R-:W-:-:S06]  /*16a90*/  FADD.FTZ R14, R78, R11 ;  /* 0x0000000b4e0e7221 */ /* 0x001fcc0000010000 */
[----:B------:R-:W0:Y:S01]  /*16aa0*/  MUFU.EX2 R53, R53 ;  /* 0x0000003500357308 */ /* 0x000e220000000800 */
[C---:B-1----:R-:W-:Y:S01]  /*16ab0*/  FADD.FTZ R14, R79.reuse, R14 ;  /* 0x0000000e4f0e7221 */ /* 0x042fe20000010000 */
[----:B------:R-:W-:-:S03]  /*16ac0*/  F2FP.BF16.F32.PACK_AB R121, R79, R78 ;  /* 0x0000004e4f79723e */ /* 0x000fc600000010ff */
[----:B--2---:R-:W-:-:S04]  /*16ad0*/  FADD.FTZ R14, R123, R14 ;  /* 0x0000000e7b0e7221 */ /* 0x004fc80000010000 */
[C---:B0-----:R-:W-:Y:S01]  /*16ae0*/  FADD.FTZ R3, R53.reuse, R14 ;  /* 0x0000000e35037221 */ /* 0x041fe20000010000 */
[----:B------:R-:W-:Y:S01]  /*16af0*/  F2FP.BF16.F32.PACK_AB R123, R53, R123 ;  /* 0x0000007b357b723e */ /* 0x000fe200000010ff */
[----:B------:R-:W-:Y:S06]  /*16b00*/  @P2 BRA `(.L_x_1500) ;  /* 0xffffffc800202947 */ /* 0x000fec000383ffff */
.L_x_1482:
[----:B------:R-:W-:Y:S05]  /*16b10*/  WARPSYNC.ALL ;  /* 0x0000000000007948 */ /* 0x000fea0003800000 */
[----:B------:R-:W-:Y:S06]  /*16b20*/  BAR.ARV 0x8, 0x200 ;  /* 0x0208000000007b1d */ /* 0x000fec0000002000 */
[----:B------:R-:W-:Y:S05]  /*16b30*/  @!P0 BRA `(.L_x_1501) ;  /* 0x0000000000048947 */ /* 0x000fea0003800000 */
[----:B------:R-:W-:Y:S01]  /*16b40*/  BPT.TRAP 0x1 ;  /* 0x000000040000795c */ /* 0x000fe20000300000 */
.L_x_1501:
[----:B------:R-:W-:Y:S01]  /*16b50*/  IMAD R11, R16, 0x8, R2 ;  /* 0x00000008100b7824 */ /* 0x000fe200078e0202 */
[----:B------:R-:W-:-:S04]  /*16b60*/  SHF.L.U32 R0, R23, 0x1f, RZ ;  /* 0x0000001f17007819 */ /* 0x000fc800000006ff */
[----:B------:R0:W1:Y:S01]  /*16b70*/  SYNCS.PHASECHK.TRANS64.TRYWAIT P2, [R11+URZ+0x16850], R0 ;  /* 0x016850000b0075a7 */ /* 0x000062000804017f */
[----:B------:R-:W-:Y:S05]  /*16b80*/  @!P0 BRA `(.L_x_1502) ;  /* 0x0000000000048947 */ /* 0x000fea0003800000 */
[----:B------:R-:W-:Y:S01]  /*16b90*/  BPT.TRAP 0x1 ;  /* 0x000000040000795c */ /* 0x000fe20000300000 */
.L_x_1502:
[----:B------:R-:W-:-:S05]  /*16ba0*/  VIADD R2, R2, 0x400 ;  /* 0x0000040002027836 */ /* 0x000fca0000000000 */
[----:B------:R-:W-:-:S04]  /*16bb0*/  SHF.R.U32.HI R2, RZ, 0x4, R2 ;  /* 0x00000004ff027819 */ /* 0x000fc80000011602 */
[----:B------:R-:W-:Y:S01]  /*16bc0*/  LOP3.LUT R7, R2, 0x3fff, RZ, 0xc0, !PT ;  /* 0x00003fff02077812 */ /* 0x000fe200078ec0ff */
[----:B-1----:R-:W-:Y:S06]  /*16bd0*/  @P2 BRA `(.L_x_1503) ;  /* 0x0000000000082947 */ /* 0x002fec0003800000 */
[----:B------:R-:W1:Y:S02]  /*16be0*/  SYNCS.PHASECHK.TRANS64.TRYWAIT P0, [R11+URZ+0x16850], R0 ;  /* 0x016850000b0075a7 */ /* 0x000e64000800017f */
[----:B-1----:R-:W-:Y:S05]  /*16bf0*/  @!P0 BRA `(.L_x_1504) ;  /* 0x0000009c00688947 */ /* 0x002fea0003800000 */
.L_x_1503:
[----:B------:R-:W-:Y:S01]  /*16c00*/  IMAD R6, R16, 0x400, R7 ;  /* 0x0000040010067824 */ /* 0x000fe200078e0207 */
[----:B------:R-:W2:Y:S01]  /*16c10*/  LDL.LU R20, [R1+0x58] ;  /* 0x0000580001147983 */ /* 0x000ea20000300800 */
[----:B------:R-:W-:Y:S01]  /*16c20*/  IMAD.MOV.U32 R7, RZ, RZ, 0x40000040 ;  /* 0x40000040ff077424 */ /* 0x000fe200078e00ff */
[----:B------:R-:W-:Y:S05]  /*16c30*/  WARPSYNC.ALL ;  /* 0x0000000000007948 */ /* 0x000fea0003800000 */
[C---:B------:R-:W-:Y:S01]  /*16c40*/  R2UR UR6, R6.reuse ;  /* 0x00000000060672ca */ /* 0x040fe200000e0000 */
[----:B------:R-:W-:Y:S01]  /*16c50*/  WARPGROUP.ARRIVE ;  /* 0x00000000000079c5 */ /* 0x000fe20000000000 */
[----:B------:R-:W-:Y:S01]  /*16c60*/  R2UR UR7, R7 ;  /* 0x00000000070772ca */ /* 0x000fe200000e0000 */
[----:B------:R-:W-:Y:S01]  /*16c70*/  VIADD R8, R6, 0x80 ;  /* 0x0000008006087836 */ /* 0x000fe20000000000 */
[----:B01----:R-:W0:Y:S01]  /*16c80*/  SHFL.BFLY PT, R0, R3, 0x2, 0x1f ;  /* 0x0c401f0003007f89 */ /* 0x003e2200000e0000 */
[----:B------:R-:W-:-:S02]  /*16c90*/  IMAD.MOV.U32 R9, RZ, RZ, 0x40000040 ;  /* 0x40000040ff097424 */ /* 0x000fc400078e00ff */
[----:B------:R-:W-:Y:S02]  /*16ca0*/  IMAD.MOV.U32 R7, RZ, RZ, 0x40000040 ;  /* 0x40000040ff077424 */ /* 0x000fe400078e00ff */
[----:B------:R-:W-:Y:S02]  /*16cb0*/  IMAD.MOV.U32 R15, RZ, RZ, RZ ;  /* 0x000000ffff0f7224 */ /* 0x000fe400078e00ff */
[----:B------:R-:W-:Y:S02]  /*16cc0*/  VIADD R16, R16, 0x1 ;  /* 0x0000000110107836 */ /* 0x000fe40000000000 */
[----:B------:R-:W-:Y:S02]  /*16cd0*/  IMAD.MOV.U32 R31, RZ, RZ, -0x800000 ;  /* 0xff800000ff1f7424 */ /* 0x000fe400078e00ff */
[----:B------:R-:W-:Y:S01]  /*16ce0*/  HGMMA.64x64x16.F32.BF16 R88, R148, gdesc[UR4].tnspB, R88, gsb0 ;  /* 0x40e0000494587df0 */ /* 0x000fe20008001858 */
[----:B------:R-:W-:Y:S01]  /*16cf0*/  R2UR UR6, R8 ;  /* 0x00000000080672ca */ /* 0x000fe200000e0000 */
[----:B------:R-:W-:Y:S01]  /*16d00*/  VIADD R8, R6, 0x100 ;  /* 0x0000010006087836 */ /* 0x000fe20000000000 */
[----:B------:R-:W-:Y:S01]  /*16d10*/  R2UR UR7, R9 ;  /* 0x00000000090772ca */ /* 0x000fe200000e0000 */
[----:B------:R-:W-:Y:S01]  /*16d20*/  IMAD.MOV.U32 R9, RZ, RZ, 0x40000040 ;  /* 0x40000040ff097424 */ /* 0x000fe200078e00ff */
[----:B------:R-:W-:-:S04]  /*16d30*/  ISETP.NE.AND P2, PT, R16, 0x2, PT ;  /* 0x000000021000780c */ /* 0x000fc80003f45270 */
[----:B------:R-:W-:Y:S01]  /*16d40*/  SEL R16, R16, RZ, P2 ;  /* 0x000000ff10107207 */ /* 0x000fe20001000000 */
[----:B0-----:R-:W-:Y:S01]  /*16d50*/  FADD.FTZ R2, R0, R3 ;  /* 0x0000000300027221 */ /* 0x001fe20000010000 */
[----:B------:R-:W-:Y:S01]  /*16d60*/  IMAD.MOV.U32 R3, RZ, RZ, RZ ;  /* 0x000000ffff037224 */ /* 0x000fe200078e00ff */
[----:B------:R-:W-:Y:S02]  /*16d70*/  WARPGROUP.DEPBAR.LE gsb0, 0x0 ;  /* 0x00008000000079c5 */ /* 0x000fe40000010000 */
[----:B------:R-:W-:-:S06]  /*16d80*/  WARPGROUP.ARRIVE ;  /* 0x00000000000079c5 */ /* 0x000fcc0000000000 */
[----:B------:R-:W-:Y:S01]  /*16d90*/  HGMMA.64x64x16.F32.BF16 R88, R144, gdesc[UR4].tnspB, R88, gsb0 ;  /* 0x40e0000490587df0 */ /* 0x000fe20008001858 */
[----:B------:R-:W-:Y:S01]  /*16da0*/  R2UR UR6, R8 ;  /* 0x00000000080672ca */ /* 0x000fe200000e0000 */
[----:B------:R-:W-:Y:S01]  /*16db0*/  VIADD R8, R6, 0x180 ;  /* 0x0000018006087836 */ /* 0x000fe20000000000 */
[----:B------:R-:W-:Y:S01]  /*16dc0*/  R2UR UR7, R9 ;  /* 0x00000000090772ca */ /* 0x000fe200000e0000 */
[----:B------:R-:W-:Y:S01]  /*16dd0*/  IMAD.MOV.U32 R9, RZ, RZ, 0x40000040 ;  /* 0x40000040ff097424 */ /* 0x000fe200078e00ff */
[----:B------:R-:W-:Y:S02]  /*16de0*/  WARPGROUP.DEPBAR.LE gsb0, 0x0 ;  /* 0x00008000000079c5 */ /* 0x000fe40000010000 */
[----:B------:R-:W-:-:S09]  /*16df0*/  WARPGROUP.ARRIVE ;  /* 0x00000000000079c5 */ /* 0x000fd20000000000 */
        /* <DEDUP_REMOVED lines=11> */
[----:B------:R-:W-:Y:S02]  /*16eb0*/  IMAD.MOV.U32 R9, RZ, RZ, 0x40000040 ;  /* 0x40000040ff097424 */ /* 0x000fe400078e00ff */
[----:B--2---:R-:W-:-:S05]  /*16ec0*/  VIADD R20, R20, 0x1 ;  /* 0x0000000114147836 */ /* 0x004fca0000000000 */
[----:B------:R-:W-:Y:S01]  /*16ed0*/  STL [R1+0x58], R20 ;  /* 0x0000581401007387 */ /* 0x000fe20000100800 */
[----:B------:R-:W-:Y:S02]  /*16ee0*/  WARPGROUP.DEPBAR.LE gsb0, 0x0 ;  /* 0x00008000000079c5 */ /* 0x000fe40000010000 */
[----:B------:R-:W-:-:S06]  /*16ef0*/  WARPGROUP.ARRIVE ;  /* 0x00000000000079c5 */ /* 0x000fcc0000000000 */
[----:B------:R-:W-:Y:S01]  /*16f00*/  HGMMA.64x64x16.F32.BF16 R88, R132, gdesc[UR4].tnspB, R88, gsb0 ;  /* 0x40e0000484587df0 */ /* 0x000fe20008001858 */
[----:B------:R-:W-:Y:S01]  /*16f10*/  R2UR UR6, R8 ;  /* 0x00000000080672ca */ /* 0x000fe200000e0000 */
[C---:B------:R-:W-:Y:S01]  /*16f20*/  VIADD R8, R6.reuse, 0x300 ;  /* 0x0000030006087836 */ /* 0x040fe20000000000 */
[----:B------:R-:W-:Y:S01]  /*16f30*/  R2UR UR7, R9 ;  /* 0x00000000090772ca */ /* 0x000fe200000e0000 */
[----:B------:R-:W-:Y:S02]  /*16f40*/  IMAD.MOV.U32 R9, RZ, RZ, 0x40000040 ;  /* 0x40000040ff097424 */ /* 0x000fe400078e00ff */
[----:B------:R-:W-:Y:S01]  /*16f50*/  VIADD R6, R6, 0x380 ;  /* 0x0000038006067836 */ /* 0x000fe20000000000 */
[----:B------:R-:W-:Y:S02]  /*16f60*/  WARPGROUP.DEPBAR.LE gsb0, 0x0 ;  /* 0x00008000000079c5 */ /* 0x000fe40000010000 */
[----:B------:R-:W-:-:S07]  /*16f70*/  WARPGROUP.ARRIVE ;  /* 0x00000000000079c5 */ /* 0x000fce0000000000 */
[----:B------:R-:W-:Y:S01]  /*16f80*/  HGMMA.64x64x16.F32.BF16 R88, R128, gdesc[UR4].tnspB, R88, gsb0 ;  /* 0x40e0000480587df0 */ /* 0x000fe20008001858 */
[----:B------:R-:W-:Y:S02]  /*16f90*/  R2UR UR6, R8 ;  /* 0x00000000080672ca */ /* 0x000fe400000e0000 */
[----:B------:R-:W-:Y:S02]  /*16fa0*/  R2UR UR7, R9 ;  /* 0x00000000090772ca */ /* 0x000fe400000e0000 */
[----:B------:R-:W0:Y:S02]  /*16fb0*/  SHFL.BFLY PT, R9, R4, 0x2, 0x1f ;  /* 0x0c401f0004097f89 */ /* 0x000e2400000e0000 */
[----:B0-----:R-:W-:-:S05]  /*16fc0*/  FADD.FTZ R9, R9, R4 ;  /* 0x0000000409097221 */ /* 0x001fca0000010000 */
[----:B------:R-:W0:Y:S02]  /*16fd0*/  SHFL.BFLY PT, R0, R9, 0x1, 0x1f ;  /* 0x0c201f0009007f89 */ /* 0x000e2400000e0000 */
[----:B0-----:R-:W-:Y:S01]  /*16fe0*/  FADD.FTZ R8, R9, R0 ;  /* 0x0000000009087221 */ /* 0x001fe20000010000 */
[----:B------:R-:W-:Y:S01]  /*16ff0*/  IMAD.U32 R9, RZ, RZ, UR41 ;  /* 0x00000029ff097e24 */ /* 0x000fe2000f8e00ff */
[----:B------:R-:W-:-:S03]  /*17000*/  SEL R0, RZ, 0x1, P2 ;  /* 0x00000001ff007807 */ /* 0x000fc60001000000 */
[----:B------:R-:W-:Y:S02]  /*17010*/  FSETP.NE.FTZ.AND P0, PT, R8, RZ, PT ;  /* 0x000000ff0800720b */ /* 0x000fe40003f15000 */
[----:B------:R-:W-:Y:S01]  /*17020*/  LOP3.LUT R23, R23, R0, RZ, 0x3c, !PT ;  /* 0x0000000017177212 */ /* 0x000fe200078e3cff */
[----:B------:R-:W-:-:S10]  /*17030*/  IMAD.MOV.U32 R0, RZ, RZ, -0x800000 ;  /* 0xff800000ff007424 */ /* 0x000fd400078e00ff */
[----:B------:R-:W0:Y:S01]  /*17040*/  @P0 MUFU.LG2 R4, R8 ;  /* 0x0000000800040308 */ /* 0x000e220000000c00 */
[----:B------:R-:W-:Y:S02]  /*17050*/  WARPGROUP.DEPBAR.LE gsb0, 0x0 ;  /* 0x00008000000079c5 */ /* 0x000fe40000010000 */
[----:B------:R-:W-:-:S05]  /*17060*/  WARPGROUP.ARRIVE ;  /* 0x00000000000079c5 */ /* 0x000fca0000000000 */
[----:B------:R-:W-:Y:S01]  /*17070*/  @P0 MUFU.RCP R3, R8 ;  /* 0x0000000800030308 */ /* 0x000fe20000001000 */
[----:B------:R-:W-:Y:S01]  /*17080*/  HGMMA.64x64x16.F32.BF16 R88, R124, gdesc[UR4].tnspB, R88, gsb0 ;  /* 0x40e000047c587df0 */ /* 0x000fe20008001858 */
[----:B------:R-:W-:Y:S02]  /*17090*/  R2UR UR6, R6 ;  /* 0x00000000060672ca */ /* 0x000fe400000e0000 */
[----:B------:R-:W-:Y:S02]  /*170a0*/  R2UR UR7, R7 ;  /* 0x00000000070772ca */ /* 0x000fe400000e0000 */
[----:B------:R-:W1:Y:S01]  /*170b0*/  SHFL.BFLY PT, R7, R2, 0x1, 0x1f ;  /* 0x0c201f0002077f89 */ /* 0x000e6200000e0000 */
[----:B0-----:R-:W-:Y:S01]  /*170c0*/  @P0 FMUL.FTZ R4, R4, 0.69314718246459960938 ;  /* 0x3f31721804040820 */ /* 0x001fe20000410000 */
[----:B-1----:R-:W-:Y:S01]  /*170d0*/  FADD.FTZ R13, R2, R7 ;  /* 0x00000007020d7221 */ /* 0x002fe20000010000 */
[----:B------:R-:W-:Y:S02]  /*170e0*/  @!P1 VIADD R2, R11, 0x16860 ;  /* 0x000168600b029836 */ /* 0x000fe40000000000 */
[----:B------:R-:W-:-:S02]  /*170f0*/  IMAD.U32 R7, RZ, RZ, UR41 ;  /* 0x00000029ff077e24 */ /* 0x000fc4000f8e00ff */
[----:B------:R-:W-:Y:S02]  /*17100*/  FSETP.NE.FTZ.AND P3, PT, R13, RZ, PT ;  /* 0x000000ff0d00720b */ /* 0x000fe40003f75000 */
[----:B------:R-:W-:Y:S01]  /*17110*/  @!P1 PRMT R2, RZ, 0x654, R2 ;  /* 0x00000654ff029816 */ /* 0x000fe20000000002 */
[----:B------:R-:W-:-:S04]  /*17120*/  @P0 FMUL.FTZ R7, R7, 0.69314718246459960938 ;  /* 0x3f31721807070820 */ /* 0x000fc80000410000 */
[----:B------:R-:W-:Y:S01]  /*17130*/  @P0 FFMA.FTZ R31, R7, R12, R4 ;  /* 0x0000000c071f0223 */ /* 0x000fe20000010004 */
[----:B------:R-:W-:-:S05]  /*17140*/  PLOP3.LUT P0, PT, PT, PT, PT, 0x8, 0x0 ;  /* 0x000000000000781c */ /* 0x000fca0003f0e170 */
[----:B------:R-:W0:Y:S01]  /*17150*/  @P3 MUFU.LG2 R6, R13 ;  /* 0x0000000d00063308 */ /* 0x000e220000000c00 */
[----:B------:R-:W-:-:S07]  /*17160*/  @P3 FMUL.FTZ R9, R9, 0.69314718246459960938 ;  /* 0x3f31721809093820 */ /* 0x000fce0000410000 */
[----:B------:R-:W1:Y:S01]  /*17170*/  @P3 MUFU.RCP R15, R13 ;  /* 0x0000000d000f3308 */ /* 0x000e620000001000 */
[----:B0-----:R-:W-:-:S04]  /*17180*/  @P3 FMUL.FTZ R6, R6, 0.69314718246459960938 ;  /* 0x3f31721806063820 */ /* 0x001fc80000410000 */
[----:B------:R-:W-:Y:S01]  /*17190*/  @P3 FFMA.FTZ R0, R9, R5, R6 ;  /* 0x0000000509003223 */ /* 0x000fe20000010006 */
[----:B------:R-:W-:Y:S02]  /*171a0*/  WARPGROUP.DEPBAR.LE gsb0, 0x0 ;  /* 0x00008000000079c5 */ /* 0x000fe40000010000 */
[----:B------:R-:W-:-:S06]  /*171b0*/  WARPGROUP.ARRIVE ;  /* 0x00000000000079c5 */ /* 0x000fcc0000000000 */
[----:B------:R-:W-:Y:S03]  /*171c0*/  HGMMA.64x64x16.F32.BF16 R88, R120, gdesc[UR4].tnspB, R88, gsb0 ;  /* 0x40e0000478587df0 */ /* 0x000fe60008001858 */
[----:B------:R-:W-:Y:S02]  /*171d0*/  WARPGROUP.DEPBAR.LE gsb0, 0x0 ;  /* 0x00008000000079c5 */ /* 0x000fe40000010000 */
[----:B------:R0:W-:Y:S01]  /*171e0*/  @!P1 SYNCS.ARRIVE.TRANS64.RED.A1T0 RZ, [R2+URZ], RZ ;  /* 0x000000ff02ff99a7 */ /* 0x0001e2000810043f */
[-C--:B-1----:R-:W-:Y:S01]  /*171f0*/  FMUL.FTZ R90, R90, R15.reuse ;  /* 0x0000000f5a5a7220 */ /* 0x082fe20000410000 */
        /* <DEDUP_REMOVED lines=30> */
[----:B0-----:R-:W-:-:S07]  /*173e0*/  FMUL.FTZ R15, R119, R15 ;  /* 0x0000000f770f7220 */ /* 0x001fce0000410000 */
.L_x_1397:
[----:B------:R-:W0:Y:S01]  /*173f0*/  S2R R6, SR_TID.X ;  /* 0x0000000000067919 */ /* 0x000e220000002100 */
[----:B------:R-:W-:Y:S05]  /*17400*/  WARPSYNC.ALL ;  /* 0x0000000000007948 */ /* 0x000fea0003800000 */
[----:B------:R-:W1:Y:S08]  /*17410*/  S2UR UR5, SR_CgaCtaId ;  /* 0x00000000000579c3 */ /* 0x000e700000008800 */
[----:B------:R-:W-:Y:S06]  /*17420*/  BAR.SYNC.DEFER_BLOCKING 0x5, 0x200 ;  /* 0x0148000000007b1d */ /* 0x000fec0000010000 */
[----:B------:R-:W-:Y:S01]  /*17430*/  UMOV UR4, 0x400 ;  /* 0x0000040000047882 */ /* 0x000fe20000000000 */
[----:B------:R-:W-:Y:S01]  /*17440*/  BSSY B0, `(.L_x_1505) ;  /* 0x0000198000007945 */ /* 0x000fe20003800000 */
[----:B-1----:R-:W-:Y:S01]  /*17450*/  ULEA UR4, UR5, UR4, 0x18 ;  /* 0x0000000405047291 */ /* 0x002fe2000f8ec03f */
[----:B0-----:R-:W-:-:S05]  /*17460*/  VIADD R44, R6, 0xffffff80 ;  /* 0xffffff80062c7836 */ /* 0x001fca0000000000 */
[----:B------:R-:W-:Y:S01]  /*17470*/  IMAD.U32 R2, RZ, RZ, UR4 ;  /* 0x00000004ff027e24 */ /* 0x000fe2000f8e00ff */
[----:B------:R-:W-:-:S04]  /*17480*/  SHF.R.S32.HI R4, RZ, 0x1f, R44 ;  /* 0x0000001fff047819 */ /* 0x000fc8000001142c */
[----:B------:R-:W-:Y:S01]  /*17490*/  LEA.HI R30, R4, R44, RZ, 0x3 ;  /* 0x0000002c041e7211 */ /* 0x000fe200078f18ff */
[----:B------:R0:W1:Y:S03]  /*174a0*/  LDS.128 R32, [R2+0x168d0] ;  /* 0x0168d00002207984 */ /* 0x0000660000000c00 */
[----:B------:R-:W-:Y:S02]  /*174b0*/  LOP3.LUT R3, R30, 0xfffffff8, RZ, 0xc0, !PT ;  /* 0xfffffff81e037812 */ /* 0x000fe400078ec0ff */
[----:B------:R-:W-:-:S03]  /*174c0*/  SHF.R.S32.HI R30, RZ, 0x3, R30 ;  /* 0x00000003ff1e7819 */ /* 0x000fc6000001141e */
[----:B------:R-:W-:-:S04]  /*174d0*/  IMAD.IADD R3, R44, 0x1, -R3 ;  /* 0x000000012c037824 */ /* 0x000fc800078e0a03 */
[----:B------:R-:W-:-:S05]  /*174e0*/  IMAD.SHL.U32 R29, R3, 0x8, RZ ;  /* 0x00000008031d7824 */ /* 0x000fca00078e00ff */
[----:B------:R-:W-:Y:S01]  /*174f0*/  SHF.R.S32.HI R28, RZ, 0x1f, R29 ;  /* 0x0000001fff1c7819 */ /* 0x000fe2000001141d */
[----:B------:R-:W-:Y:S06]  /*17500*/  BAR.ARV 0x4, 0x200 ;  /* 0x0108000000007b1d */ /* 0x000fec0000002000 */
[----:B0-----:R-:W-:Y:S05]  /*17510*/  @P0 BRA `(.L_x_1506) ;  /* 0x0000000c00dc0947 */ /* 0x001fea0003800000 */
[----:B------:R-:W2:Y:S01]  /*17520*/  LDL R41, [R1+0x54] ;  /* 0x0000540001297983 */ /* 0x000ea20000100800 */
[----:B------:R-:W-:Y:S01]  /*17530*/  VIADD R9, R6, 0xffffff80 ;  /* 0xffffff8006097836 */ /* 0x000fe20000000000 */
[----:B------:R-:W-:Y:S01]  /*17540*/  LEA.HI R4, R4, R44, RZ, 0x4 ;  /* 0x0000002c04047211 */ /* 0x000fe200078f20ff */
[----:B------:R-:W0:Y:S01]  /*17550*/  S2R R5, SR_SWINHI ;  /* 0x0000000000057919 */ /* 0x000e220000002f00 */
[----:B------:R-:W-:Y:S05]  /*17560*/  WARPSYNC.ALL ;  /* 0x0000000000007948 */ /* 0x000fea0003800000 */
[----:B------:R-:W-:Y:S01]  /*17570*/  SHF.R.S32.HI R7, RZ, 0x4, R4 ;  /* 0x00000004ff077819 */ /* 0x000fe20000011404 */
[----:B------:R-:W-:Y:S01]  /*17580*/  ULDC.64 UR4, c[0x0][0xc00] ;  /* 0x0003000000047ab9 */ /* 0x000fe20000000a00 */
[----:B------:R-:W-:Y:S01]  /*17590*/  SHF.R.S32.HI R8, RZ, 0x1f, R9 ;  /* 0x0000001fff087819 */ /* 0x000fe20000011409 */
[----:B------:R-:W3:Y:S01]  /*175a0*/  LDL R40, [R1+0x3c] ;  /* 0x00003c0001287983 */ /* 0x000ee20000100800 */
[----:B------:R-:W-:-:S02]  /*175b0*/  LOP3.LUT R6, R4, 0x3fffff0, RZ, 0xc0, !PT ;  /* 0x03fffff004067812 */ /* 0x000fc400078ec0ff */
[----:B------:R-:W-:Y:S02]  /*175c0*/  F2FP.BF16.F32.PACK_AB R10, R10, R25 ;  /* 0x000000190a0a723e */ /* 0x000fe400000010ff */
[----:B------:R-:W-:Y:S01]  /*175d0*/  F2FP.BF16.F32.PACK_AB R11, R11, R94 ;  /* 0x0000005e0b0b723e */ /* 0x000fe200000010ff */
[----:B------:R-:W-:Y:S01]  /*175e0*/  IMAD.IADD R6, R44, 0x1, -R6 ;  /* 0x000000012c067824 */ /* 0x000fe200078e0a06 */
[----:B------:R-:W-:Y:S01]  /*175f0*/  LEA.HI R8, R8, R9, RZ, 0x5 ;  /* 0x0000000908087211 */ /* 0x000fe200078f28ff */
[----:B-----5:R-:W2:Y:S01]  /*17600*/  LDC.64 R24, c[0x0][0xc00] ;  /* 0x00030000ff187b82 */ /* 0x020ea20000000a00 */
[----:B------:R-:W-:Y:S02]  /*17610*/  LEA.HI R4, R4, R7, RZ, 0x1 ;  /* 0x0000000704047211 */ /* 0x000fe400078f08ff */
[----:B------:R-:W-:Y:S02]  /*17620*/  F2FP.BF16.F32.PACK_AB R14, R117, R14 ;  /* 0x0000000e750e723e */ /* 0x000fe400000010ff */
[----:B------:R-:W-:Y:S01]  /*17630*/  F2FP.BF16.F32.PACK_AB R15, R15, R118 ;  /* 0x000000760f0f723e */ /* 0x000fe200000010ff */
[----:B------:R-:W-:Y:S01]  /*17640*/  IMAD.MOV.U32 R36, RZ, RZ, RZ ;  /* 0x000000ffff247224 */ /* 0x000fe200078e00ff */
[----:B------:R-:W-:Y:S01]  /*17650*/  SHF.R.S32.HI R8, RZ, 0x5, R8 ;  /* 0x00000005ff087819 */ /* 0x000fe20000011408 */
[----:B------:R-:W3:Y:S01]  /*17660*/  LDL R44, [R1+0x18] ;  /* 0x00001800012c7983 */ /* 0x000ee20000100800 */
[----:B------:R-:W-:Y:S01]  /*17670*/  LOP3.LUT R4, R4, 0x1ffffffe, RZ, 0xc0, !PT ;  /* 0x1ffffffe04047812 */ /* 0x000fe200078ec0ff */
[----:B-1----:R-:W1:Y:S02]  /*17680*/  LDC R32, c[0x0][0xbe8] ;  /* 0x0002fa00ff207b82 */ /* 0x002e640000000800 */
[----:B------:R-:W-:-:S02]  /*17690*/  IMAD R9, R8, 0x10, R6 ;  /* 0x0000001008097824 */ /* 0x000fc400078e0206 */
[----:B------:R-:W-:Y:S01]  /*176a0*/  IMAD.IADD R4, R7, 0x1, -R4 ;  /* 0x0000000107047824 */ /* 0x000fe200078e0a04 */
[----:B------:R-:W-:Y:S02]  /*176b0*/  MOV R20, R2 ;  /* 0x0000000200147202 */ /* 0x000fe40000000f00 */
[----:B0-----:R-:W-:Y:S01]  /*176c0*/  MOV R21, R5 ;  /* 0x0000000500157202 */ /* 0x001fe20000000f00 */
[----:B------:R-:W-:-:S04]  /*176d0*/  IMAD R4, R9, 0x8, R4 ;  /* 0x0000000809047824 */ /* 0x000fc800078e0204 */
[----:B------:R-:W-:-:S04]  /*176e0*/  IMAD.SHL.U32 R9, R4, 0x8, RZ ;  /* 0x0000000804097824 */ /* 0x000fc800078e00ff */
[----:B------:R-:W-:-:S03]  /*176f0*/  IMAD.WIDE R8, R9, 0x2, R20 ;  /* 0x0000000209087825 */ /* 0x000fc600078e0214 */
[C---:B------:R-:W-:Y:S01]  /*17700*/  LOP3.LUT R5, R8.reuse, 0x380, RZ, 0xc0, !PT ;  /* 0x0000038008057812 */ /* 0x040fe200078ec0ff */
[----:B------:R-:W-:Y:S01]  /*17710*/  BAR.SYNC.DEFER_BLOCKING 0x1, 0x180 ;  /* 0x0046000000007b1d */ /* 0x000fe20000010000 */
[C---:B------:R-:W-:Y:S02]  /*17720*/  IADD3 R7, P1, R8.reuse, 0x40, RZ ;  /* 0x0000004008077810 */ /* 0x040fe40007f3e0ff */
[C---:B------:R-:W-:Y:S02]  /*17730*/  IADD3 R27, P0, R8.reuse, 0x60, RZ ;  /* 0x00000060081b7810 */ /* 0x040fe40007f1e0ff */
[----:B------:R-:W-:Y:S02]  /*17740*/  SHF.R.U64 R5, R5, 0x3, RZ ;  /* 0x0000000305057819 */ /* 0x000fe400000012ff */
[----:B------:R-:W-:Y:S02]  /*17750*/  IADD3 R13, P2, R8, 0x20, RZ ;  /* 0x00000020080d7810 */ /* 0x000fe40007f5e0ff */
[----:B------:R-:W-:-:S02]  /*17760*/  LOP3.LUT R6, R7, 0x380, RZ, 0xc0, !PT ;  /* 0x0000038007067812 */ /* 0x000fc400078ec0ff */
[----:B------:R-:W-:Y:S01]  /*17770*/  LOP3.LUT R8, R5, R8, RZ, 0x3c, !PT ;  /* 0x0000000805087212 */ /* 0x000fe200078e3cff */
[--C-:B------:R-:W-:Y:S01]  /*17780*/  IMAD.X R5, RZ, RZ, R9.reuse, P0 ;  /* 0x000000ffff057224 */ /* 0x100fe200000e0609 */
[----:B------:R-:W-:Y:S02]  /*17790*/  ISETP.NE.U32.AND P0, PT, RZ, UR4, PT ;  /* 0x00000004ff007c0c */ /* 0x000fe4000bf05070 */
[----:B------:R-:W-:Y:S02]  /*177a0*/  SHF.R.U64 R6, R6, 0x3, RZ ;  /* 0x0000000306067819 */ /* 0x000fe400000012ff */
[----:B------:R-:W-:Y:S01]  /*177b0*/  ISETP.NE.AND.EX P0, PT, RZ, UR5, PT, P0 ;  /* 0x00000005ff007c0c */ /* 0x000fe2000bf05300 */
[----:B------:R-:W-:Y:S01]  /*177c0*/  ULDC.64 UR4, c[0x0][0xc08] ;  /* 0x0003020000047ab9 */ /* 0x000fe20000000a00 */
[----:B------:R-:W-:Y:S01]  /*177d0*/  LOP3.LUT R6, R6, R7, RZ, 0x3c, !PT ;  /* 0x0000000706067212 */ /* 0x000fe200078e3cff */
[----:B------:R-:W-:Y:S01]  /*177e0*/  IMAD.X R7, RZ, RZ, R9, P1 ;  /* 0x000000ffff077224 */ /* 0x000fe200008e0609 */
[----:B------:R-:W-:-:S02]  /*177f0*/  LOP3.LUT R12, R13, 0x380, RZ, 0xc0, !PT ;  /* 0x000003800d0c7812 */ /* 0x000fc400078ec0ff */
[----:B------:R-:W-:Y:S02]  /*17800*/  ISETP.NE.U32.AND P1, PT, RZ, UR4, PT ;  /* 0x00000004ff007c0c */ /* 0x000fe4000bf25070 */
[----:B------:R-:W-:Y:S02]  /*17810*/  LOP3.LUT R4, R27, 0x380, RZ, 0xc0, !PT ;  /* 0x000003801b047812 */ /* 0x000fe400078ec0ff */
[----:B------:R-:W-:Y:S02]  /*17820*/  SHF.R.U64 R12, R12, 0x3, RZ ;  /* 0x000000030c0c7819 */ /* 0x000fe400000012ff */
[----:B------:R-:W-:Y:S02]  /*17830*/  ISETP.NE.AND.EX P1, PT, RZ, UR5, PT, P1 ;  /* 0x00000005ff007c0c */ /* 0x000fe4000bf25310 */
[----:B------:R-:W-:Y:S02]  /*17840*/  SHF.R.U64 R4, R4, 0x3, RZ ;  /* 0x0000000304047819 */ /* 0x000fe400000012ff */
[----:B------:R-:W-:Y:S01]  /*17850*/  LOP3.LUT R12, R12, R13, RZ, 0x3c, !PT ;  /* 0x0000000d0c0c7212 */ /* 0x000fe200078e3cff */
[----:B------:R-:W-:Y:S01]  /*17860*/  IMAD.X R13, RZ, RZ, R9, P2 ;  /* 0x000000ffff0d7224 */ /* 0x000fe200010e0609 */
[----:B------:R-:W-:-:S02]  /*17870*/  MOV R26, R8 ;  /* 0x00000008001a7202 */ /* 0x000fc40000000f00 */
[----:B------:R-:W-:Y:S02]  /*17880*/  LOP3.LUT R4, R4, R27, RZ, 0x3c, !PT ;  /* 0x0000001b04047212 */ /* 0x000fe400078e3cff */
[----:B------:R-:W-:Y:S02]  /*17890*/  F2FP.BF16.F32.PACK_AB R8, R89, R88 ;  /* 0x000000585908723e */ /* 0x000fe400000010ff */
[----:B------:R-:W-:Y:S02]  /*178a0*/  F2FP.BF16.F32.PACK_AB R9, R91, R90 ;  /* 0x0000005a5b09723e */ /* 0x000fe400000010ff */
[----:B------:R-:W-:Y:S02]  /*178b0*/  MOV R37, R4 ;  /* 0x0000000400257202 */ /* 0x000fe40000000f00 */
[----:B------:R-:W-:Y:S01]  /*178c0*/  MOV R38, R6 ;  /* 0x0000000600267202 */ /* 0x000fe20000000f00 */
[----:B------:R0:W-:Y:S01]  /*178d0*/  STSM.16.M88.4 [R26], R8 ;  /* 0x000000081a007844 */ /* 0x0001e20000000200 */
[----:B------:R-:W-:-:S02]  /*178e0*/  MOV R39, R12 ;  /* 0x0000000c00277202 */ /* 0x000fc40000000f00 */
[----:B------:R-:W-:Y:S02]  /*178f0*/  F2FP.BF16.F32.PACK_AB R4, R97, R96 ;  /* 0x000000606104723e */ /* 0x000fe400000010ff */
[----:B------:R-:W-:Y:S02]  /*17900*/  F2FP.BF16.F32.PACK_AB R5, R99, R98 ;  /* 0x000000626305723e */ /* 0x000fe400000010ff */
[----:B------:R-:W-:Y:S02]  /*17910*/  F2FP.BF16.F32.PACK_AB R6, R101, R100 ;  /* 0x000000646506723e */ /* 0x000fe400000010ff */
[----:B------:R-:W-:Y:S02]  /*17920*/  F2FP.BF16.F32.PACK_AB R7, R103, R102 ;  /* 0x000000666707723e */ /* 0x000fe400000010ff */
[----:B------:R-:W-:Y:S02]  /*17930*/  F2FP.BF16.F32.PACK_AB R12, R113, R112 ;  /* 0x00000070710c723e */ /* 0x000fe400000010ff */
[----:B------:R-:W-:-:S02]  /*17940*/  F2FP.BF16.F32.PACK_AB R13, R115, R114 ;  /* 0x00000072730d723e */ /* 0x000fc400000010ff */
[----:B0-----:R-:W-:Y:S02]  /*17950*/  F2FP.BF16.F32.PACK_AB R8, R105, R104 ;  /* 0x000000686908723e */ /* 0x001fe400000010ff */
[----:B------:R-:W-:Y:S02]  /*17960*/  F2FP.BF16.F32.PACK_AB R9, R107, R106 ;  /* 0x0000006a6b09723e */ /* 0x000fe400000010ff */
[----:B------:R-:W-:Y:S02]  /*17970*/  F2FP.BF16.F32.PACK_AB R10, R109, R108 ;  /* 0x0000006c6d0a723e */ /* 0x000fe400000010ff */
[----:B------:R-:W-:Y:S01]  /*17980*/  F2FP.BF16.F32.PACK_AB R11, R111, R110 ;  /* 0x0000006e6f0b723e */ /* 0x000fe200000010ff */
[----:B------:R-:W-:Y:S04]  /*17990*/  STSM.16.M88.4 [R39], R4 ;  /* 0x0000000427007844 */ /* 0x000fe80000000200 */
[----:B------:R0:W-:Y:S04]  /*179a0*/  STSM.16.M88.4 [R38], R8 ;  /* 0x0000000826007844 */ /* 0x0001e80000000200 */
[----:B------:R3:W-:Y:S01]  /*179b0*/  STSM.16.M88.4 [R37], R12 ;  /* 0x0000000c25007844 */ /* 0x0007e20000000200 */
[----:B------:R-:W-:-:S02]  /*179c0*/  ULDC UR4, c[0x0][0xa88] ;  /* 0x0002a20000047ab9 */ /* 0x000fc40000000800 */
[----:B0-----:R-:W-:Y:S02]  /*179d0*/  IMAD.U32 R9, RZ, RZ, UR4 ;  /* 0x00000004ff097e24 */ /* 0x001fe4000f8e00ff */
[C---:B--2---:R-:W-:Y:S01]  /*179e0*/  IMAD.WIDE R26, R41.reuse, 0x4, R24 ;  /* 0x00000004291a7825 */ /* 0x044fe200078e0218 */
[----:B------:R-:W-:Y:S08]  /*179f0*/  BAR.SYNC.DEFER_BLOCKING 0x1, 0x180 ;  /* 0x0046000000007b1d */ /* 0x000ff00000010000 */
[----:B------:R-:W0:Y:S01]  /*17a00*/  @P1 LDC.64 R24, c[0x0][0xc08] ;  /* 0x00030200ff181b82 */ /* 0x000e220000000a00 */
[----:B------:R2:W5:Y:S01]  /*17a10*/  @P0 LDG.E R36, desc[UR38][R26.64] ;  /* 0x000000261a240981 */ /* 0x000562000c1e1900 */
[----:B0-----:R-:W-:-:S05]  /*17a20*/  @P1 IMAD.WIDE R4, R41, 0x4, R24 ;  /* 0x0000000429041825 */ /* 0x001fca00078e0218 */
[----:B------:R2:W5:Y:S01]  /*17a30*/  @P1 LDG.E R9, desc[UR38][R4.64] ;  /* 0x0000002604091981 */ /* 0x000562000c1e1900 */
[----:B-1----:R-:W-:-:S13]  /*17a40*/  ISETP.NE.AND P2, PT, R32, 0x1, PT ;  /* 0x000000012000780c */ /* 0x002fda0003f45270 */
[----:B------:R-:W0:Y:S08]  /*17a50*/  @P2 LDC R6, c[0x0][0xbec] ;  /* 0x0002fb00ff062b82 */ /* 0x000e300000000800 */
[----:B------:R-:W1:Y:S01]  /*17a60*/  @P2 LDC R11, c[0x0][0xbf0] ;  /* 0x0002fc00ff0b2b82 */ /* 0x000e620000000800 */
[----:B---3--:R-:W-:Y:S01]  /*17a70*/  IMAD.IADD R15, R40, 0x1, R44 ;  /* 0x00000001280f7824 */ /* 0x008fe200078e022c */
[----:B--2---:R-:W-:Y:S06]  /*17a80*/  @P1 BRA `(.L_x_1507) ;  /* 0x0000000000101947 */ /* 0x004fec0003800000 */
[----:B------:R-:W-:Y:S05]  /*17a90*/  @!P0 BRA `(.L_x_1507) ;  /* 0x00000000000c8947 */ /* 0x000fea0003800000 */
[----:B------:R-:W2:Y:S04]  /*17aa0*/  LDG.E R4, desc[UR38][R26.64] ;  /* 0x000000261a047981 */ /* 0x000ea8000c1e1900 */
[----:B-----5:R-:W2:Y:S02]  /*17ab0*/  LDG.E R9, desc[UR38][R26.64+0x4] ;  /* 0x000004261a097981 */ /* 0x020ea4000c1e1900 */
[----:B--2---:R-:W-:-:S07]  /*17ac0*/  IMAD.IADD R9, R9, 0x1, -R4 ;  /* 0x0000000109097824 */ /* 0x004fce00078e0a04 */
.L_x_1507:
[----:B------:R-:W2:Y:S01]  /*17ad0*/  LDL R12, [R1+0x60] ;  /* 0x00006000010c7983 */ /* 0x000ea20000100800 */
[----:B0-----:R-:W-:Y:S01]  /*17ae0*/  @P2 IMAD.HI.U32 R4, R15, R6, RZ ;  /* 0x000000060f042227 */ /* 0x001fe200078e00ff */
[----:B------:R-:W-:Y:S02]  /*17af0*/  ULDC.64 UR4, c[0x0][0xb90] ;  /* 0x0002e40000047ab9 */ /* 0x000fe40000000a00 */
[----:B------:R-:W3:Y:S01]  /*17b00*/  LDL.LU R42, [R1+0x50] ;  /* 0x00005000012a7983 */ /* 0x000ee20000300800 */
[----:B-----5:R-:W-:Y:S01]  /*17b10*/  SHF.R.S32.HI R37, RZ, 0x1f, R36 ;  /* 0x0000001fff257819 */ /* 0x020fe20000011424 */
[----:B------:R-:W-:Y:S01]  /*17b20*/  IMAD.MOV.U32 R7, RZ, RZ, R15 ;  /* 0x000000ffff077224 */ /* 0x000fe200078e000f */
[----:B-1----:R-:W-:Y:S01]  /*17b30*/  @P2 SHF.R.U32.HI R7, RZ, R11, R4 ;  /* 0x0000000bff072219 */ /* 0x002fe20000011604 */
[----:B------:R-:W0:Y:S01]  /*17b40*/  S2R R24, SR_TID.X ;  /* 0x0000000000187919 */ /* 0x000e220000002100 */
[----:B------:R-:W-:-:S03]  /*17b50*/  IMAD R43, R9, R32, RZ ;  /* 0x00000020092b7224 */ /* 0x000fc600078e02ff */
[----:B------:R-:W-:Y:S02]  /*17b60*/  IMAD.MOV R13, RZ, RZ, -R7 ;  /* 0x000000ffff0d7224 */ /* 0x000fe400078e0a07 */
[----:B0-----:R-:W-:-:S05]  /*17b70*/  VIADD R25, R24, 0xffffff80 ;  /* 0xffffff8018197836 */ /* 0x001fca0000000000 */
[----:B------:R-:W-:-:S04]  /*17b80*/  SHF.R.S32.HI R24, RZ, 0x1f, R25 ;  /* 0x0000001fff187819 */ /* 0x000fc80000011419 */
[----:B------:R-:W-:-:S04]  /*17b90*/  LEA.HI R24, R24, R25, RZ, 0x7 ;  /* 0x0000001918187211 */ /* 0x000fc800078f38ff */
[----:B------:R-:W-:-:S05]  /*17ba0*/  LOP3.LUT R24, R24, 0xffffff80, RZ, 0xc0, !PT ;  /* 0xffffff8018187812 */ /* 0x000fca00078ec0ff */
[----:B------:R-:W-:Y:S02]  /*17bb0*/  IMAD.IADD R24, R25, 0x1, -R24 ;  /* 0x0000000119187824 */ /* 0x000fe400078e0a18 */
[----:B--2---:R-:W-:Y:S01]  /*17bc0*/  IMAD.IADD R12, R12, 0x1, R44 ;  /* 0x000000010c0c7824 */ /* 0x004fe200078e022c */
[----:B---3--:R-:W-:Y:S01]  /*17bd0*/  SHF.R.S32.HI R40, RZ, 0x1f, R42 ;  /* 0x0000001fff287819 */ /* 0x008fe2000001142a */
[----:B------:R-:W-:-:S04]  /*17be0*/  IMAD.WIDE.U32 R4, R42, UR4, R36 ;  /* 0x000000042a047c25 */ /* 0x000fc8000f8e0024 */
[----:B------:R-:W-:-:S04]  /*17bf0*/  IMAD R6, R40, UR4, RZ ;  /* 0x0000000428067c24 */ /* 0x000fc8000f8e02ff */
[----:B------:R-:W-:Y:S01]  /*17c00*/  IMAD R11, R42, UR5, R6 ;  /* 0x000000052a0b7c24 */ /* 0x000fe2000f8e0206 */
[----:B------:R-:W-:Y:S01]  /*17c10*/  SHF.R.S32.HI R6, RZ, 0x1f, R41 ;  /* 0x0000001fff067819 */ /* 0x000fe20000011429 */
[----:B------:R-:W-:Y:S01]  /*17c20*/  ULDC.64 UR4, c[0x0][0xb98] ;  /* 0x0002e60000047ab9 */ /* 0x000fe20000000a00 */
[----:B------:R-:W-:Y:S01]  /*17c30*/  SEL R41, R41, RZ, !P0 ;  /* 0x000000ff29297207 */ /* 0x000fe20004000000 */
[----:B------:R-:W-:Y:S01]  /*17c40*/  IMAD.IADD R5, R5, 0x1, R11 ;  /* 0x0000000105057824 */ /* 0x000fe200078e020b */
[----:B------:R-:W-:Y:S01]  /*17c50*/  SEL R38, R6, RZ, !P0 ;  /* 0x000000ff06267207 */ /* 0x000fe20004000000 */
[----:B------:R-:W-:Y:S01]  /*17c60*/  IMAD R11, R32, R13, R15 ;  /* 0x0000000d200b7224 */ /* 0x000fe200078e020f */
[----:B------:R-:W-:Y:S01]  /*17c70*/  SHF.R.S32.HI R13, RZ, 0x1f, R7 ;  /* 0x0000001fff0d7819 */ /* 0x000fe20000011407 */
[----:B------:R-:W-:-:S03]  /*17c80*/  IMAD.WIDE.U32 R4, R41, UR4, R4 ;  /* 0x0000000429047c25 */ /* 0x000fc6000f8e0004 */
[----:B------:R-:W-:Y:S01]  /*17c90*/  SHF.R.S32.HI R6, RZ, 0x1f, R11 ;  /* 0x0000001fff067819 */ /* 0x000fe2000001140b */
[----:B------:R-:W-:Y:S01]  /*17ca0*/  IMAD R8, R38, UR4, RZ ;  /* 0x0000000426087c24 */ /* 0x000fe2000f8e02ff */
[----:B------:R-:W-:-:S03]  /*17cb0*/  IADD3 R4, P0, R7, R4, RZ ;  /* 0x0000000407047210 */ /* 0x000fc60007f1e0ff */
[----:B------:R-:W-:Y:S01]  /*17cc0*/  IMAD R8, R41, UR5, R8 ;  /* 0x0000000529087c24 */ /* 0x000fe2000f8e0208 */
[----:B------:R-:W-:Y:S02]  /*17cd0*/  ULDC.64 UR4, c[0x0][0xb88] ;  /* 0x0002e20000047ab9 */ /* 0x000fe40000000a00 */
[----:B------:R-:W-:Y:S02]  /*17ce0*/  IMAD R6, R6, UR4, RZ ;  /* 0x0000000406067c24 */ /* 0x000fe4000f8e02ff */
[----:B------:R-:W-:Y:S01]  /*17cf0*/  IADD3.X R5, R13, R5, R8, P0, !PT ;  /* 0x000000050d057210 */ /* 0x000fe200007fe408 */
[----:B------:R-:W-:Y:S02]  /*17d00*/  VIADD R8, R12, 0x8 ;  /* 0x000000080c087836 */ /* 0x000fe40000000000 */
[C---:B------:R-:W-:Y:S02]  /*17d10*/  IMAD R7, R11.reuse, UR5, R6 ;  /* 0x000000050b077c24 */ /* 0x040fe4000f8e0206 */
[----:B------:R-:W-:Y:S01]  /*17d20*/  IMAD.WIDE.U32 R4, R11, UR4, R4 ;  /* 0x000000040b047c25 */ /* 0x000fe2000f8e0004 */
[----:B------:R-:W-:-:S03]  /*17d30*/  ULDC.64 UR4, c[0x0][0xb50] ;  /* 0x0002d40000047ab9 */ /* 0x000fc60000000a00 */
[----:B------:R-:W-:Y:S01]  /*17d40*/  IMAD.IADD R5, R5, 0x1, R7 ;  /* 0x0000000105057824 */ /* 0x000fe200078e0207 */
[----:B------:R-:W-:Y:S01]  /*17d50*/  LEA R10, P0, R4, UR4, 0x2 ;  /* 0x00000004040a7c11 */ /* 0x000fe2000f8010ff */
[----:B------:R-:W-:-:S03]  /*17d60*/  IMAD R11, R30, 0x40, R29 ;  /* 0x000000401e0b7824 */ /* 0x000fc600078e021d */
[----:B------:R-:W-:Y:S01]  /*17d70*/  LEA.HI.X R14, R4, UR5, R5, 0x2, P0 ;  /* 0x00000005040e7c11 */ /* 0x000fe200080f1405 */
[----:B------:R-:W-:Y:S01]  /*17d80*/  SHFL.IDX PT, R6, R10, 0x1, 0x1c1f ;  /* 0x003c1f000a067f89 */ /* 0x000fe200000e0000 */
[----:B------:R-:W-:Y:S01]  /*17d90*/  IMAD.WIDE R20, R11, 0x2, R20 ;  /* 0x000000020b147825 */ /* 0x000fe200078e0214 */
[----:B------:R-:W-:Y:S01]  /*17da0*/  LOP3.LUT P0, RZ, R24, 0x3, RZ, 0xc0, !PT ;  /* 0x0000000318ff7812 */ /* 0x000fe2000780c0ff */
[----:B------:R-:W-:Y:S01]  /*17db0*/  ULDC.64 UR4, c[0x0][0xaa0] ;  /* 0x0002a80000047ab9 */ /* 0x000fe20000000a00 */
[----:B------:R-:W-:Y:S01]  /*17dc0*/  SHFL.IDX PT, R4, R10, RZ, 0x1c1f ;  /* 0x001c1fff0a047589 */ /* 0x000fe200000e0000 */
[----:B------:R-:W-:-:S03]  /*17dd0*/  IADD3 R13, P3, R20, 0x1800, RZ ;  /* 0x00001800140d7810 */ /* 0x000fc60007f7e0ff */
[----:B------:R-:W0:Y:S01]  /*17de0*/  SHFL.IDX PT, R5, R14, RZ, 0x1c1f ;  /* 0x001c1fff0e057589 */ /* 0x000e2200000e0000 */
[----:B------:R-:W-:Y:S02]  /*17df0*/  IADD3 R25, P4, R20, 0x3000, RZ ;  /* 0x0000300014197810 */ /* 0x000fe40007f9e0ff */
[-C--:B------:R-:W-:Y:S01]  /*17e00*/  ISETP.GE.OR P1, PT, R12, R43.reuse, P0 ;  /* 0x0000002b0c00720c */ /* 0x080fe20000726670 */
[----:B------:R-:W1:Y:S01]  /*17e10*/  SHFL.IDX PT, R7, R14, 0x1, 0x1c1f ;  /* 0x003c1f000e077f89 */ /* 0x000e6200000e0000 */
[----:B------:R-:W-:Y:S02]  /*17e20*/  LOP3.LUT R9, R20, 0x380, RZ, 0xc0, !PT ;  /* 0x0000038014097812 */ /* 0x000fe400078ec0ff */
[----:B------:R-:W-:Y:S02]  /*17e30*/  LOP3.LUT R12, R13, 0x380, RZ, 0xc0, !PT ;  /* 0x000003800d0c7812 */ /* 0x000fe400078ec0ff */
[----:B------:R-:W-:Y:S02]  /*17e40*/  ISETP.GE.OR P0, PT, R8, R43, P0 ;  /* 0x0000002b0800720c */ /* 0x000fe40000706670 */
[----:B------:R-:W-:-:S02]  /*17e50*/  LOP3.LUT R24, R25, 0x380, RZ, 0xc0, !PT ;  /* 0x0000038019187812 */ /* 0x000fc400078ec0ff */
[----:B------:R-:W-:Y:S02]  /*17e60*/  SHF.R.U64 R9, R9, 0x3, RZ ;  /* 0x0000000309097819 */ /* 0x000fe400000012ff */
[----:B------:R-:W-:Y:S02]  /*17e70*/  SHF.R.U64 R12, R12, 0x3, RZ ;  /* 0x000000030c0c7819 */ /* 0x000fe400000012ff */
[----:B------:R-:W-:Y:S02]  /*17e80*/  SHF.R.U64 R24, R24, 0x3, RZ ;  /* 0x0000000318187819 */ /* 0x000fe400000012ff */
[----:B------:R-:W-:Y:S01]  /*17e90*/  LOP3.LUT R8, R9, R20, RZ, 0x3c, !PT ;  /* 0x0000001409087212 */ /* 0x000fe200078e3cff */
[--C-:B------:R-:W-:Y:S01]  /*17ea0*/  IMAD.MOV.U32 R9, RZ, RZ, R21.reuse ;  /* 0x000000ffff097224 */ /* 0x100fe200078e0015 */
[----:B------:R-:W-:Y:S01]  /*17eb0*/  LOP3.LUT R12, R12, R13, RZ, 0x3c, !PT ;  /* 0x0000000d0c0c7212 */ /* 0x000fe200078e3cff */
[--C-:B------:R-:W-:Y:S01]  /*17ec0*/  IMAD.X R13, RZ, RZ, R21.reuse, P3 ;  /* 0x000000ffff0d7224 */ /* 0x100fe200018e0615 */
[----:B------:R-:W-:Y:S01]  /*17ed0*/  LOP3.LUT R24, R24, R25, RZ, 0x3c, !PT ;  /* 0x0000001918187212 */ /* 0x000fe200078e3cff */
[----:B------:R-:W-:Y:S01]  /*17ee0*/  IMAD.X R25, RZ, RZ, R21, P4 ;  /* 0x000000ffff197224 */ /* 0x000fe200020e0615 */
[----:B0-----:R0:W-:Y:S04]  /*17ef0*/  @!P1 ST.E desc[UR38][R4.64], R31 ;  /* 0x0000001f04009985 */ /* 0x0011e8000c101926 */
[----:B-1----:R1:W-:Y:S04]  /*17f00*/  @!P0 ST.E desc[UR38][R6.64], R0 ;  /* 0x0000000006008985 */ /* 0x0023e8000c101926 */
[----:B------:R-:W2:Y:S04]  /*17f10*/  LD.E.128 R8, desc[UR38][R8.64] ;  /* 0x0000002608087980 */ /* 0x000ea8000c101d00 */
[----:B------:R-:W3:Y:S04]  /*17f20*/  LD.E.128 R12, desc[UR38][R12.64] ;  /* 0x000000260c0c7980 */ /* 0x000ee8000c101d00 */
[----:B------:R-:W4:Y:S01]  /*17f30*/  LD.E.128 R24, desc[UR38][R24.64] ;  /* 0x0000002618187980 */ /* 0x000f22000c101d00 */
[----:B------:R-:W-:-:S04]  /*17f40*/  IADD3 R39, P0, R20, 0x4800, RZ ;  /* 0x0000480014277810 */ /* 0x000fc80007f1e0ff */
[----:B------:R-:W-:Y:S01]  /*17f50*/  LOP3.LUT R20, R39, 0x380, RZ, 0xc0, !PT ;  /* 0x0000038027147812 */ /* 0x000fe200078ec0ff */
[----:B0-----:R-:W-:-:S03]  /*17f60*/  IMAD.X R5, RZ, RZ, R21, P0 ;  /* 0x000000ffff057224 */ /* 0x001fc600000e0615 */
[----:B------:R-:W-:-:S04]  /*17f70*/  SHF.R.U64 R4, R20, 0x3, RZ ;  /* 0x0000000314047819 */ /* 0x000fc800000012ff */
[----:B------:R-:W-:Y:S02]  /*17f80*/  LOP3.LUT R4, R4, R39, RZ, 0x3c, !PT ;  /* 0x0000002704047212 */ /* 0x000fe400078e3cff */
[----:B------:R-:W0:Y:S01]  /*17f90*/  @P2 LDC R39, c[0x0][0xbec] ;  /* 0x0002fb00ff272b82 */ /* 0x000e220000000800 */
[----:B------:R-:W-:Y:S02]  /*17fa0*/  IMAD R21, R37, UR4, RZ ;  /* 0x0000000425157c24 */ /* 0x000fe4000f8e02ff */
[----:B------:R-:W-:Y:S01]  /*17fb0*/  IMAD R3, R3, 0x30, R30 ;  /* 0x0000003003037824 */ /* 0x000fe200078e021e */
[----:B-1----:R-:W5:Y:S01]  /*17fc0*/  LD.E.128 R4, desc[UR38][R4.64] ;  /* 0x0000002604047980 */ /* 0x002f62000c101d00 */
[C---:B------:R-:W-:Y:S02]  /*17fd0*/  IMAD R31, R36.reuse, UR5, R21 ;  /* 0x00000005241f7c24 */ /* 0x040fe4000f8e0215 */
[----:B------:R-:W-:Y:S01]  /*17fe0*/  IMAD.WIDE.U32 R20, R36, UR4, RZ ;  /* 0x0000000424147c25 */ /* 0x000fe2000f8e00ff */
[----:B------:R-:W1:Y:S01]  /*17ff0*/  @P2 LDC R37, c[0x0][0xbf0] ;  /* 0x0002fc00ff252b82 */ /* 0x000e620000000800 */
[----:B------:R-:W-:Y:S01]  /*18000*/  ULDC.64 UR4, c[0x0][0xae8] ;  /* 0x0002ba0000047ab9 */ /* 0x000fe20000000a00 */
[----:B------:R-:W-:Y:S01]  /*18010*/  @!PT LDS RZ, [RZ] ;  /* 0x00000000fffff984 */ /* 0x000fe20000000800 */
[----:B------:R-:W-:Y:S01]  /*18020*/  @!PT LDS RZ, [RZ] ;  /* 0x00000000fffff984 */ /* 0x000fe20000000800 */
[----:B------:R-:W-:Y:S01]  /*18030*/  @!PT LDS RZ, [RZ] ;  /* 0x00000000fffff984 */ /* 0x000fe20000000800 */
[----:B------:R-:W-:Y:S01]  /*18040*/  @!PT LDS RZ, [RZ] ;  /* 0x00000000fffff984 */ /* 0x000fe20000000800 */
[----:B------:R0:W-:Y:S06]  /*18050*/  MEMBAR.ALL.CTA ;  /* 0x0000000000007992 */ /* 0x0001ec0000008000 */
[----:B0-----:R-:W0:Y:S01]  /*18060*/  FENCE.VIEW.ASYNC.S ;  /* 0x00000000000073c6 */ /* 0x001e220000000000 */
[----:B------:R-:W-:-:S02]  /*18070*/  IMAD.IADD R21, R21, 0x1, R31 ;  /* 0x0000000115157824 */ /* 0x000fc400078e021f */
[----:B------:R-:W-:Y:S02]  /*18080*/  IMAD R0, R40, UR4, RZ ;  /* 0x0000000428007c24 */ /* 0x000fe4000f8e02ff */
[----:B------:R-:W-:Y:S02]  /*18090*/  IMAD.IADD R36, R44, 0x1, R3 ;  /* 0x000000012c247824 */ /* 0x000fe400078e0203 */
[C---:B------:R-:W-:Y:S02]  /*180a0*/  IMAD R3, R42.reuse, UR5, R0 ;  /* 0x000000052a037c24 */ /* 0x040fe4000f8e0200 */
[----:B------:R-:W-:Y:S01]  /*180b0*/  IMAD.WIDE.U32 R20, R42, UR4, R20 ;  /* 0x000000042a147c25 */ /* 0x000fe2000f8e0014 */
[----:B------:R-:W-:-:S03]  /*180c0*/  ULDC.64 UR4, c[0x0][0xaf0] ;  /* 0x0002bc0000047ab9 */ /* 0x000fc60000000a00 */
[----:B------:R-:W-:Y:S02]  /*180d0*/  IMAD.IADD R21, R21, 0x1, R3 ;  /* 0x0000000115157824 */ /* 0x000fe400078e0203 */
[----:B------:R-:W-:-:S04]  /*180e0*/  @P2 IMAD.HI.U32 R0, R36, R39, RZ ;  /* 0x0000002724002227 */ /* 0x000fc800078e00ff */
[----:B------:R-:W-:Y:S02]  /*180f0*/  IMAD.MOV.U32 R3, RZ, RZ, R36 ;  /* 0x000000ffff037224 */ /* 0x000fe400078e0024 */
[----:B------:R-:W-:Y:S01]  /*18100*/  IMAD R31, R38, UR4, RZ ;  /* 0x00000004261f7c24 */ /* 0x000fe2000f8e02ff */
[----:B-1----:R-:W-:Y:S01]  /*18110*/  @P2 SHF.R.U32.HI R3, RZ, R37, R0 ;  /* 0x00000025ff032219 */ /* 0x002fe20000011600 */
[----:B------:R-:W-:-:S03]  /*18120*/  IMAD.WIDE.U32 R20, R41, UR4, R20 ;  /* 0x0000000429147c25 */ /* 0x000fc6000f8e0014 */
[----:B------:R-:W-:Y:S01]  /*18130*/  SHF.R.S32.HI R0, RZ, 0x1f, R3 ;  /* 0x0000001fff007819 */ /* 0x000fe20000011403 */
        /* <DEDUP_REMOVED lines=10> */
[----:B------:R-:W-:Y:S02]  /*181e0*/  IMAD.IADD R21, R21, 0x1, R37 ;  /* 0x0000000115157824 */ /* 0x000fe400078e0225 */
[----:B------:R-:W-:Y:S02]  /*181f0*/  IMAD R0, R0, UR4, RZ ;  /* 0x0000000400007c24 */ /* 0x000fe4000f8e02ff */
[----:B------:R-:W-:-:S04]  /*18200*/  IMAD.WIDE.U32 R20, R31, UR4, R20 ;  /* 0x000000041f147c25 */ /* 0x000fc8000f8e0014 */
[----:B------:R-:W-:Y:S01]  /*18210*/  IMAD R3, R31, UR5, R0 ;  /* 0x000000051f037c24 */ /* 0x000fe2000f8e0200 */
[----:B------:R-:W-:Y:S01]  /*18220*/  ULDC.64 UR4, c[0x0][0xa80] ;  /* 0x0002a00000047ab9 */ /* 0x000fe20000000a00 */
[----:B------:R-:W-:Y:S01]  /*18230*/  IMAD.IADD R40, R30, 0x1, R44 ;  /* 0x000000011e287824 */ /* 0x000fe200078e022c */
[----:B------:R-:W-:Y:S01]  /*18240*/  LEA R32, P0, R20, UR4, 0x1 ;  /* 0x0000000414207c11 */ /* 0x000fe2000f8008ff */
[----:B------:R-:W-:Y:S01]  /*18250*/  IMAD.IADD R3, R21, 0x1, R3 ;  /* 0x0000000115037824 */ /* 0x000fe200078e0203 */
[----:B------:R-:W-:Y:S01]  /*18260*/  ULDC UR4, c[0x0][0xac8] ;  /* 0x0002b20000047ab9 */ /* 0x000fe20000000800 */
[----:B------:R-:W-:Y:S02]  /*18270*/  VIADD R0, R40, 0x30 ;  /* 0x0000003028007836 */ /* 0x000fe40000000000 */
[----:B0-----:R-:W0:Y:S01]  /*18280*/  SHFL.IDX PT, R36, R32, 0x1, 0x181f ;  /* 0x00381f0020247f89 */ /* 0x001e2200000e0000 */
[----:B------:R-:W-:Y:S01]  /*18290*/  LEA.HI.X R38, R20, UR5, R3, 0x1, P0 ;  /* 0x0000000514267c11 */ /* 0x000fe200080f0c03 */
[C---:B------:R-:W-:Y:S01]  /*182a0*/  VIADD R3, R40.reuse, 0x60 ;  /* 0x0000006028037836 */ /* 0x040fe20000000000 */
[----:B------:R-:W-:Y:S01]  /*182b0*/  ISETP.GE.AND P0, PT, R29, UR4, PT ;  /* 0x000000041d007c0c */ /* 0x000fe2000bf06270 */
[----:B------:R-:W1:Y:S03]  /*182c0*/  SHFL.IDX PT, R20, R32, RZ, 0x181f ;  /* 0x00181fff20147589 */ /* 0x000e6600000e0000 */
[-C--:B------:R-:W-:Y:S01]  /*182d0*/  ISETP.GE.OR P3, PT, R40, R43.reuse, P0 ;  /* 0x0000002b2800720c */ /* 0x080fe20000766670 */
[----:B------:R-:W1:Y:S01]  /*182e0*/  SHFL.IDX PT, R21, R38, RZ, 0x181f ;  /* 0x00181fff26157589 */ /* 0x000e6200000e0000 */
[-C--:B------:R-:W-:Y:S01]  /*182f0*/  ISETP.GE.OR P2, PT, R0, R43.reuse, P0 ;  /* 0x0000002b0000720c */ /* 0x080fe20000746670 */
[----:B------:R-:W-:Y:S01]  /*18300*/  VIADD R0, R2, 0x16820 ;  /* 0x0001682002007836 */ /* 0x000fe20000000000 */
[----:B------:R-:W-:Y:S01]  /*18310*/  ISETP.GE.OR P1, PT, R3, R43, P0 ;  /* 0x0000002b0300720c */ /* 0x000fe20000726670 */
[----:B------:R-:W1:Y:S03]  /*18320*/  SHFL.IDX PT, R42, R32, 0x2, 0x181f ;  /* 0x00581f00202a7f89 */ /* 0x000e6600000e0000 */
[----:B------:R-:W-:Y:S01]  /*18330*/  PRMT R0, RZ, 0x654, R0 ;  /* 0x00000654ff007816 */ /* 0x000fe20000000000 */
[----:B------:R-:W1:Y:S03]  /*18340*/  SHFL.IDX PT, R31, R38, 0x1, 0x181f ;  /* 0x00381f00261f7f89 */ /* 0x000e6600000e0000 */
[----:B------:R1:W-:Y:S01]  /*18350*/  SYNCS.ARRIVE.TRANS64.RED.A1T0 RZ, [R0+URZ], RZ ;  /* 0x000000ff00ff79a7 */ /* 0x0003e2000810043f */
[----:B------:R-:W1:Y:S02]  /*18360*/  SHFL.IDX PT, R37, R38, 0x2, 0x181f ;  /* 0x00581f0026257f89 */ /* 0x000e6400000e0000 */
[----:B0-----:R-:W-:-:S02]  /*18370*/  @!P2 LEA R30, P4, R29, R36, 0x1 ;  /* 0x000000241d1ea211 */ /* 0x001fc400078808ff */
[----:B------:R-:W0:Y:S01]  /*18380*/  SHFL.IDX PT, R32, R32, 0x3, 0x181f ;  /* 0x00781f0020207f89 */ /* 0x000e2200000e0000 */
[----:B-1----:R-:W-:Y:S01]  /*18390*/  VIADD R0, R40, 0x90 ;  /* 0x0000009028007836 */ /* 0x002fe20000000000 */
[C---:B------:R-:W-:Y:S02]  /*183a0*/  @!P3 LEA R20, P5, R29.reuse, R20, 0x1 ;  /* 0x000000141d14b211 */ /* 0x040fe400078a08ff */
[----:B------:R-:W1:Y:S02]  /*183b0*/  SHFL.IDX PT, R38, R38, 0x3, 0x181f ;  /* 0x00781f0026267f89 */ /* 0x000e6400000e0000 */
[C---:B------:R-:W-:Y:S02]  /*183c0*/  @!P3 LEA.HI.X R21, R29.reuse, R21, R28, 0x1, P5 ;  /* 0x000000151d15b211 */ /* 0x040fe400028f0c1c */
[----:B------:R-:W-:Y:S02]  /*183d0*/  ISETP.GE.OR P0, PT, R0, R43, P0 ;  /* 0x0000002b0000720c */ /* 0x000fe40000706670 */
[----:B------:R-:W-:-:S02]  /*183e0*/  @!P1 LEA R36, P5, R29, R42, 0x1 ;  /* 0x0000002a1d249211 */ /* 0x000fc400078a08ff */
[C-C-:B------:R-:W-:Y:S02]  /*183f0*/  @!P2 LEA.HI.X R31, R29.reuse, R31, R28.reuse, 0x1, P4 ;  /* 0x0000001f1d1fa211 */ /* 0x140fe400020f0c1c */
[----:B------:R-:W-:Y:S01]  /*18400*/  @!P1 LEA.HI.X R37, R29, R37, R28, 0x1, P5 ;  /* 0x000000251d259211 */ /* 0x000fe200028f0c1c */
        /* <DEDUP_REMOVED lines=8> */
.L_x_1506:
[----:B------:R-:W2:Y:S01]  /*18490*/  LDL R10, [R1+0x54] ;  /* 0x00005400010a7983 */ /* 0x000ea20000100800 */
[----:B------:R-:W-:Y:S01]  /*184a0*/  ULDC.64 UR4, c[0x0][0xc00] ;  /* 0x0003000000047ab9 */ /* 0x000fe20000000a00 */
[----:B------:R-:W2:Y:S01]  /*184b0*/  LDC.64 R4, c[0x0][0xc00] ;  /* 0x00030000ff047b82 */ /* 0x000ea20000000a00 */
[----:B------:R-:W-:Y:S01]  /*184c0*/  ISETP.NE.U32.AND P0, PT, RZ, UR4, PT ;  /* 0x00000004ff007c0c */ /* 0x000fe2000bf05070 */
[----:B------:R-:W-:-:S03]  /*184d0*/  IMAD.MOV.U32 R0, RZ, RZ, RZ ;  /* 0x000000ffff007224 */ /* 0x000fc600078e00ff */
[----:B------:R-:W-:Y:S01]  /*184e0*/  ISETP.NE.AND.EX P0, PT, RZ, UR5, PT, P0 ;  /* 0x00000005ff007c0c */ /* 0x000fe2000bf05300 */
[----:B------:R-:W-:Y:S02]  /*184f0*/  ULDC.64 UR4, c[0x0][0xc08] ;  /* 0x0003020000047ab9 */ /* 0x000fe40000000a00 */
[----:B------:R-:W-:Y:S01]  /*18500*/  ISETP.NE.U32.AND P1, PT, RZ, UR4, PT ;  /* 0x00000004ff007c0c */ /* 0x000fe2000bf25070 */
[----:B------:R-:W0:Y:S03]  /*18510*/  LDC R27, c[0x0][0xbe8] ;  /* 0x0002fa00ff1b7b82 */ /* 0x000e260000000800 */
[----:B------:R-:W-:-:S13]  /*18520*/  ISETP.NE.AND.EX P1, PT, RZ, UR5, PT, P1 ;  /* 0x00000005ff007c0c */ /* 0x000fda000bf25310 */
[----:B------:R-:W3:Y:S01]  /*18530*/  @P1 LDC.64 R6, c[0x0][0xc08] ;  /* 0x00030200ff061b82 */ /* 0x000ee20000000a00 */
[----:B------:R-:W-:Y:S02]  /*18540*/  ULDC UR4, c[0x0][0xa88] ;  /* 0x0002a20000047ab9 */ /* 0x000fe40000000800 */
[----:B------:R-:W-:Y:S02]  /*18550*/  IMAD.U32 R8, RZ, RZ, UR4 ;  /* 0x00000004ff087e24 */ /* 0x000fe4000f8e00ff */
[----:B--2---:R-:W-:-:S04]  /*18560*/  IMAD.WIDE R4, R10, 0x4, R4 ;  /* 0x000000040a047825 */ /* 0x004fc800078e0204 */
[----:B---3--:R-:W-:Y:S01]  /*18570*/  @P1 IMAD.WIDE R6, R10, 0x4, R6 ;  /* 0x000000040a061825 */ /* 0x008fe200078e0206 */
[----:B------:R2:W5:Y:S04]  /*18580*/  @P0 LDG.E R0, desc[UR38][R4.64] ;  /* 0x0000002604000981 */ /* 0x000568000c1e1900 */
[----:B------:R2:W5:Y:S01]  /*18590*/  @P1 LDG.E R8, desc[UR38][R6.64] ;  /* 0x0000002606081981 */ /* 0x000562000c1e1900 */
[----:B0-----:R-:W-:Y:S02]  /*185a0*/  ISETP.NE.AND P2, PT, R27, 0x1, PT ;  /* 0x000000011b00780c */ /* 0x001fe40003f45270 */
[----:B------:R-:W-:Y:S02]  /*185b0*/  ISETP.GE.AND P3, PT, R44, 0xc0, PT ;  /* 0x000000c02c00780c */ /* 0x000fe40003f66270 */
[----:B------:R-:W-:-:S09]  /*185c0*/  SHF.R.S32.HI R9, RZ, 0x1f, R10 ;  /* 0x0000001fff097819 */ /* 0x000fd2000001140a */
[----:B------:R-:W0:Y:S01]  /*185d0*/  @P2 LDC R31, c[0x0][0xbec] ;  /* 0x0002fb00ff1f2b82 */ /* 0x000e220000000800 */
[----:B--2---:R-:W-:Y:S05]  /*185e0*/  @P1 BRA `(.L_x_1509) ;  /* 0x0000000000101947 */ /* 0x004fea0003800000 */
[----:B------:R-:W-:Y:S05]  /*185f0*/  @!P0 BRA `(.L_x_1509) ;  /* 0x00000000000c8947 */ /* 0x000fea0003800000 */
[----:B------:R-:W2:Y:S04]  /*18600*/  LDG.E R7, desc[UR38][R4.64] ;  /* 0x0000002604077981 */ /* 0x000ea8000c1e1900 */
[----:B-----5:R-:W2:Y:S02]  /*18610*/  LDG.E R8, desc[UR38][R4.64+0x4] ;  /* 0x0000042604087981 */ /* 0x020ea4000c1e1900 */
[----:B--2---:R-:W-:-:S07]  /*18620*/  IMAD.IADD R8, R8, 0x1, -R7 ;  /* 0x0000000108087824 */ /* 0x004fce00078e0a07 */
.L_x_1509:
        /* <DEDUP_REMOVED lines=10> */
[----:B---3--:R-:W-:Y:S01]  /*186d0*/  IMAD R4, R8, R11, RZ ;  /* 0x0000000b08047224 */ /* 0x008fe200078e02ff */
[----:B--2---:R-:W-:-:S04]  /*186e0*/  IADD3 R10, R26, -0x80, R5 ;  /* 0xffffff801a0a7810 */ /* 0x004fc80007ffe005 */
        /* <DEDUP_REMOVED lines=9> */
[----:B------:R-:W2:Y:S01]  /*18780*/  @P0 LDC R21, c[0x0][0xbec] ;  /* 0x0002fb00ff150b82 */ /* 0x000ea20000000800 */
[----:B------:R-:W-:Y:S01]  /*18790*/  IMAD R9, R20, UR5, R9 ;  /* 0x0000000514097c24 */ /* 0x000fe2000f8e0209 */
[----:B------:R-:W-:-:S03]  /*187a0*/  ULDC.64 UR4, c[0x0][0xb98] ;  /* 0x0002e60000047ab9 */ /* 0x000fc60000000a00 */
[----:B------:R-:W-:-:S03]  /*187b0*/  IMAD.IADD R5, R5, 0x1, R9 ;  /* 0x0000000105057824 */ /* 0x000fc600078e0209 */
[----:B------:R-:W3:Y:S01]  /*187c0*/  @P0 LDC R25, c[0x0][0xbf0] ;  /* 0x0002fc00ff190b82 */ /* 0x000ee20000000800 */
[----:B------:R-:W-:-:S04]  /*187d0*/  IMAD.WIDE.U32 R4, R15, UR4, R4 ;  /* 0x000000040f047c25 */ /* 0x000fc8000f8e0004 */
[----:B--2---:R-:W-:-:S05]  /*187e0*/  @P0 IMAD.HI.U32 R6, R10, R21, RZ ;  /* 0x000000150a060227 */ /* 0x004fca00078e00ff */
[----:B---3--:R-:W-:Y:S01]  /*187f0*/  @P0 SHF.R.U32.HI R7, RZ, R25, R6 ;  /* 0x00000019ff070219 */ /* 0x008fe20000011606 */
        /* <DEDUP_REMOVED lines=15> */
[----:B------:R-:W-:Y:S01]  /*188f0*/  LEA.HI.X R7, R4, UR5, R5, 0x2, P0 ;  /* 0x0000000504077c11 */ /* 0x000fe200080f1405 */
[----:B------:R-:W-:-:S05]  /*18900*/  IMAD.MOV.U32 R5, RZ, RZ, -0x800000 ;  /* 0xff800000ff057424 */ /* 0x000fca00078e00ff */
[----:B------:R2:W-:Y:S02]  /*18910*/  STG.E desc[UR38][R6.64], R5 ;  /* 0x0000000506007986 */ /* 0x0005e4000c101926 */
.L_x_1511:
[----:B------:R-:W-:Y:S05]  /*18920*/  BSYNC B1 ;  /* 0x0000000000017941 */ /* 0x000fea0003800000 */
.L_x_1510:
[----:B------:R-:W3:Y:S01]  /*18930*/  @P2 LDC R9, c[0x0][0xbf0] ;  /* 0x0002fc00ff092b82 */ /* 0x000ee20000000800 */
[----:B------:R-:W-:Y:S01]  /*18940*/  ULDC.64 UR4, c[0x0][0xaa0] ;  /* 0x0002a80000047ab9 */ /* 0x000fe20000000a00 */
[----:B------:R-:W-:Y:S01]  /*18950*/  IMAD R3, R3, 0x30, R30 ;  /* 0x0000003003037824 */ /* 0x000fe200078e021e */
[----:B------:R-:W-:Y:S01]  /*18960*/  ULDC.64 UR6, c[0x0][0xa80] ;  /* 0x0002a00000067ab9 */ /* 0x000fe20000000a00 */
[----:B--2---:R-:W-:Y:S02]  /*18970*/  IMAD R5, R13, UR4, RZ ;  /* 0x000000040d057c24 */ /* 0x004fe4000f8e02ff */
[----:B------:R-:W-:Y:S02]  /*18980*/  IMAD.IADD R10, R26, 0x1, R3 ;  /* 0x000000011a0a7824 */ /* 0x000fe400078e0203 */
        /* <DEDUP_REMOVED lines=8> */
[----:B---3--:R-:W-:Y:S01]  /*18a10*/  @P2 SHF.R.U32.HI R3, RZ, R9, R0 ;  /* 0x00000009ff032219 */ /* 0x008fe20000011600 */
        /* <DEDUP_REMOVED lines=29> */
[----:B------:R-:W-:Y:S01]  /*18bf0*/  IMAD.IADD R24, R30, 0x1, R26 ;  /* 0x000000011e187824 */ /* 0x000fe200078e021a */
[----:B------:R-:W2:Y:S03]  /*18c00*/  SHFL.IDX PT, R0, R20, RZ, 0x181f ;  /* 0x00181fff14007589 */ /* 0x000ea600000e0000 */
[C---:B------:R-:W-:Y:S01]  /*18c10*/  VIADD R8, R24.reuse, 0x30 ;  /* 0x0000003018087836 */ /* 0x040fe20000000000 */
[----:B------:R-:W3:Y:S01]  /*18c20*/  SHFL.IDX PT, R5, R7, 0x1, 0x181f ;  /* 0x00381f0007057f89 */ /* 0x000ee200000e0000 */
[C---:B------:R-:W-:Y:S01]  /*18c30*/  ISETP.GE.OR P2, PT, R24.reuse, R21, P0 ;  /* 0x000000151800720c */ /* 0x040fe20000746670 */
[----:B------:R-:W-:-:S02]  /*18c40*/  VIADD R10, R24, 0x60 ;  /* 0x00000060180a7836 */ /* 0x000fc40000000000 */
[----:B------:R-:W4:Y:S01]  /*18c50*/  SHFL.IDX PT, R14, R7, 0x2, 0x181f ;  /* 0x00581f00070e7f89 */ /* 0x000f2200000e0000 */
[-C--:B------:R-:W-:Y:S02]  /*18c60*/  ISETP.GE.OR P3, PT, R8, R21.reuse, P0 ;  /* 0x000000150800720c */ /* 0x080fe40000766670 */
[----:B------:R-:W-:Y:S01]  /*18c70*/  ISETP.GE.OR P4, PT, R10, R21, P0 ;  /* 0x000000150a00720c */ /* 0x000fe20000786670 */
[----:B------:R-:W5:Y:S04]  /*18c80*/  SHFL.IDX PT, R4, R20, 0x1, 0x181f ;  /* 0x00381f0014047f89 */ /* 0x000f6800000e0000 */
[----:B------:R-:W1:Y:S02]  /*18c90*/  SHFL.IDX PT, R6, R20, 0x2, 0x181f ;  /* 0x00581f0014067f89 */ /* 0x000e6400000e0000 */
[----:B0-----:R-:W-:-:S04]  /*18ca0*/  @!P2 LEA R10, P5, R29, R3, 0x1 ;  /* 0x000000031d0aa211 */ /* 0x001fc800078a08ff */
[C---:B--2---:R-:W-:Y:S02]  /*18cb0*/  @!P2 LEA.HI.X R3, R29.reuse, R0, R28, 0x1, P5 ;  /* 0x000000001d03a211 */ /* 0x044fe400028f0c1c */
[----:B------:R0:W2:Y:S01]  /*18cc0*/  SHFL.IDX PT, R0, R20, 0x3, 0x181f ;  /* 0x00781f0014007f89 */ /* 0x0000a200000e0000 */
[C---:B---3--:R-:W-:Y:S02]  /*18cd0*/  @!P3 LEA R8, P1, R29.reuse, R5, 0x1 ;  /* 0x000000051d08b211 */ /* 0x048fe400078208ff */
[----:B------:R-:W-:Y:S01]  /*18ce0*/  @!P2 IMAD.MOV.U32 R11, RZ, RZ, R3 ;  /* 0x000000ffff0ba224 */ /* 0x000fe200078e0003 */
[----:B----4-:R-:W-:-:S04]  /*18cf0*/  @!P4 LEA R25, P5, R29, R14, 0x1 ;  /* 0x0000000e1d19c211 */ /* 0x010fc800078a08ff */
[----:B------:R0:W-:Y:S01]  /*18d00*/  @!P2 ST.E.128 desc[UR38][R10.64], RZ ;  /* 0x000000ff0a00a985 */ /* 0x0001e2000c101d26 */
[C-C-:B-----5:R-:W-:Y:S01]  /*18d10*/  @!P3 LEA.HI.X R9, R29.reuse, R4, R28.reuse, 0x1, P1 ;  /* 0x000000041d09b211 */ /* 0x160fe200008f0c1c */
[----:B------:R-:W-:Y:S02]  /*18d20*/  @!P4 IMAD.MOV.U32 R4, RZ, RZ, R25 ;  /* 0x000000ffff04c224 */ /* 0x000fe400078e0019 */
[----:B------:R0:W3:Y:S01]  /*18d30*/  SHFL.IDX PT, R14, R7, 0x3, 0x181f ;  /* 0x00781f00070e7f89 */ /* 0x0000e200000e0000 */
[----:B-1----:R-:W-:-:S03]  /*18d40*/  @!P4 LEA.HI.X R5, R29, R6, R28, 0x1, P5 ;  /* 0x000000061d05c211 */ /* 0x002fc600028f0c1c */
[----:B------:R0:W-:Y:S04]  /*18d50*/  @!P3 ST.E.128 desc[UR38][R8.64], RZ ;  /* 0x000000ff0800b985 */ /* 0x0001e8000c101d26 */
[----:B------:R0:W-:Y:S02]  /*18d60*/  @!P4 ST.E.128 desc[UR38][R4.64], RZ ;  /* 0x000000ff0400c985 */ /* 0x0001e4000c101d26 */
.L_x_1711:
[----:B------:R-:W-:-:S05]  /*18d70*/  VIADD R24, R24, 0x90 ;  /* 0x0000009018187836 */ /* 0x000fca0000000000 */
[----:B------:R-:W-:-:S13]  /*18d80*/  ISETP.GE.OR P0, PT, R24, R21, P0 ;  /* 0x000000151800720c */ /* 0x000fda0000706670 */
[----:B---3--:R-:W-:-:S04]  /*18d90*/  @!P0 LEA R14, P1, R29, R14, 0x1 ;  /* 0x0000000e1d0e8211 */ /* 0x008fc800078208ff */
[----:B--2---:R-:W-:-:S05]  /*18da0*/  @!P0 LEA.HI.X R15, R29, R0, R28, 0x1, P1 ;  /* 0x000000001d0f8211 */ /* 0x004fca00008f0c1c */
[----:B------:R1:W-:Y:S04]  /*18db0*/  @!P0 ST.E.128 desc[UR38][R14.64], RZ ;  /* 0x000000ff0e008985 */ /* 0x0003e8000c101d26 */
.L_x_1508:
[----:B------:R-:W-:Y:S05]  /*18dc0*/  BSYNC B0 ;  /* 0x0000000000007941 */ /* 0x000fea0003800000 */
.L_x_1505:
[----:B------:R-:W-:Y:S02]  /*18dd0*/  ULDC UR4, c[0x0][0xc3c] ;  /* 0x00030f0000047ab9 */ /* 0x000fe40000000800 */
[----:B------:R-:W-:-:S13]  /*18de0*/  ISETP.GE.AND P0, PT, R35, UR4, PT ;  /* 0x0000000423007c0c */ /* 0x000fda000bf06270 */
[----:B------:R-:W-:Y:S05]  /*18df0*/  @!P0 BRA `(.L_x_1513) ;  /* 0xfffffe8000548947 */ /* 0x000fea000383ffff */
[----:B------:R-:W-:Y:S05]  /*18e00*/  BRA `(.L_x_1321) ;  /* 0x0000006c00447947 */ /* 0x000fea0003800000 */
.L_x_1319:
        /* <DEDUP_REMOVED lines=18> */
.L_x_1514:
        /* <DEDUP_REMOVED lines=42> */
.L_x_1520:
        /* <DEDUP_REMOVED lines=12> */
.L_x_1519:
[----:B------:R-:W-:Y:S05]  /*19290*/  BSYNC B0 ;  /* 0x0000000000007941 */ /* 0x000fea0003800000 */
.L_x_1518:
        /* <DEDUP_REMOVED lines=21> */
.L_x_1516:
        /* <DEDUP_REMOVED lines=21> */
.L_x_1521:
        /* <DEDUP_REMOVED lines=58> */
.L_x_1517:
[----:B------:R-:W-:Y:S02]  /*198e0*/  IMAD.MOV.U32 R17, RZ, RZ, RZ ;  /* 0x000000ffff117224 */ /* 0x000fe400078e00ff */
[----:B------:R-:W-:Y:S02]  /*198f0*/  IMAD.U32 R16, RZ, RZ, UR6 ;  /* 0x00000006ff107e24 */ /* 0x000fe4000f8e00ff */
[----:B------:R-:W-:-:S07]  /*19900*/  IMAD.MOV.U32 R18, RZ, RZ, RZ ;  /* 0x000000ffff127224 */ /* 0x000fce00078e00ff */
.L_x_1522:
[----:B------:R-:W-:-:S13]  /*19910*/  ISETP.NE.AND P0, PT, R5, RZ, PT ;  /* 0x000000ff0500720c */ /* 0x000fda0003f05270 */
[----:B------:R-:W0:Y:S01]  /*19920*/  @!P0 S2R R3, SR_CgaCtaId ;  /* 0x0000000000038919 */ /* 0x000e220000008800 */
[----:B------:R-:W-:-:S04]  /*19930*/  @!P0 MOV R0, 0x400 ;  /* 0x0000040000008802 */ /* 0x000fc80000000f00 */
[----:B0-----:R-:W-:-:S05]  /*19940*/  @!P0 LEA R0, R3, R0, 0x18 ;  /* 0x0000000003008211 */ /* 0x001fca00078ec0ff */
[----:B------:R2:W-:Y:S01]  /*19950*/  @!P0 STS.128 [R0+0x168d0], R16 ;  /* 0x0168d01000008388 */ /* 0x0005e20000000c00 */
[----:B------:R-:W-:Y:S06]  /*19960*/  BAR.ARV 0x5, 0x200 ;  /* 0x0148000000007b1d */ /* 0x000fec0000002000 */
.L_x_1515:
        /* <DEDUP_REMOVED lines=10> */
[----:B------:R4:W-:Y:S01]  /*19a10*/  STL [R1+0x24], RZ ;  /* 0x000024ff01007387 */ /* 0x0009e20000100800 */
[----:B------:R-:W-:Y:S01]  /*19a20*/  IMAD.MOV.U32 R29, RZ, RZ, 0x1 ;  /* 0x00000001ff1d7424 */ /* 0x000fe200078e00ff */
[----:B------:R-:W-:Y:S01]  /*19a30*/  ULDC.64 UR40, c[0x0][0x198] ;  /* 0x0000660000287ab9 */ /* 0x000fe20000000a00 */
[----:B------:R-:W-:Y:S01]  /*19a40*/  IMAD.MOV.U32 R27, RZ, RZ, RZ ;  /* 0x000000ffff1b7224 */ /* 0x000fe200078e00ff */
[----:B------:R-:W-:Y:S01]  /*19a50*/  ULDC UR37, c[0x0][0xc] ;  /* 0x0000030000257ab9 */ /* 0x000fe20000000800 */
[----:B------:R-:W-:Y:S02]  /*19a60*/  IMAD.MOV.U32 R23, RZ, RZ, RZ ;  /* 0x000000ffff177224 */ /* 0x000fe400078e00ff */
[----:B------:R-:W-:Y:S01]  /*19a70*/  IMAD.MOV.U32 R26, RZ, RZ, 0x1 ;  /* 0x00000001ff1a7424 */ /* 0x000fe200078e00ff */
        /* <DEDUP_REMOVED lines=9> */
[----:B------:R-:W-:-:S04]  /*19b10*/  IMAD.SHL.U32 R2, R5, 0x10, RZ ;  /* 0x0000001005027824 */ /* 0x000fc800078e00ff */
[----:B------:R-:W-:Y:S01]  /*19b20*/  IMAD R0, R3, 0x2, R22 ;  /* 0x0000000203007824 */ /* 0x000fe200078e0216 */
[----:B------:R-:W-:-:S04]  /*19b30*/  LOP3.LUT R2, R4, 0x70, R2, 0xf8, !PT ;  /* 0x0000007004027812 */ /* 0x000fc800078ef802 */
[----:B------:R4:W-:Y:S03]  /*19b40*/  STL [R1+0xc], R0 ;  /* 0x00000c0001007387 */ /* 0x0009e60000100800 */
.L_x_1661:
[----:B------:R-:W-:Y:S05]  /*19b50*/  YIELD ;  /* 0x0000000000007946 */ /* 0x000fea0003800000 */
[----:B------:R-:W-:Y:S01]  /*19b60*/  ULDC.64 UR4, c[0x0][0xa28] ;  /* 0x00028a0000047ab9 */ /* 0x000fe20000000a00 */
[----:B------:R-:W-:Y:S02]  /*19b70*/  CS2R R6, SRZ ;  /* 0x0000000000067805 */ /* 0x000fe4000001ff00 */
[----:B------:R-:W-:Y:S01]  /*19b80*/  ISETP.NE.U32.AND P0, PT, RZ, UR4, PT ;  /* 0x00000004ff007c0c */ /* 0x000fe2000bf05070 */
[----:B0-----:R-:W0:Y:S01]  /*19b90*/  LDC.64 R8, c[0x0][0xa00] ;  /* 0x00028000ff087b82 */ /* 0x001e220000000a00 */
[----:B------:R-:W-:Y:S01]  /*19ba0*/  ULDC.64 UR6, c[0x0][0xa08] ;  /* 0x0002820000067ab9 */ /* 0x000fe20000000a00 */
[----:B------:R-:W-:Y:S01]  /*19bb0*/  ULDC.64 UR8, c[0x0][0xa10] ;  /* 0x0002840000087ab9 */ /* 0x000fe20000000a00 */
[----:B------:R-:W-:Y:S01]  /*19bc0*/  ISETP.NE.AND.EX P0, PT, RZ, UR5, PT, P0 ;  /* 0x00000005ff007c0c */ /* 0x000fe2000bf05300 */
[----:B------:R-:W-:-:S04]  /*19bd0*/  ULDC.64 UR4, c[0x0][0xa18] ;  /* 0x0002860000047ab9 */ /* 0x000fc80000000a00 */
[----:B-1----:R-:W1:Y:S08]  /*19be0*/  LDC.64 R4, c[0x0][0xa08] ;  /* 0x00028200ff047b82 */ /* 0x002e700000000a00 */
[----:B--2---:R-:W2:Y:S02]  /*19bf0*/  @P0 LDC.64 R2, c[0x0][0xa28] ;  /* 0x00028a00ff020b82 */ /* 0x004ea40000000a00 */
[----:B--2---:R-:W-:-:S05]  /*19c00*/  @P0 IMAD.WIDE R2, R19, 0x4, R2 ;  /* 0x0000000413020825 */ /* 0x004fca00078e0202 */
[----:B------:R2:W5:Y:S01]  /*19c10*/  @P0 LDG.E R7, desc[UR38][R2.64] ;  /* 0x0000002602070981 */ /* 0x000562000c1e1900 */
[----:B------:R-:W-:Y:S01]  /*19c20*/  ISETP.NE.U32.AND P0, PT, RZ, UR4, PT ;  /* 0x00000004ff007c0c */ /* 0x000fe2000bf05070 */
[----:B0-----:R-:W-:Y:S01]  /*19c30*/  IMAD.WIDE R8, R19, 0x4, R8 ;  /* 0x0000000413087825 */ /* 0x001fe200078e0208 */
[----:B------:R-:W-:Y:S02]  /*19c40*/  ISETP.NE.U32.AND P2, PT, RZ, UR6, PT ;  /* 0x00000006ff007c0c */ /* 0x000fe4000bf45070 */
[----:B------:R-:W-:Y:S01]  /*19c50*/  ISETP.NE.AND.EX P0, PT, RZ, UR5, PT, P0 ;  /* 0x00000005ff007c0c */ /* 0x000fe2000bf05300 */
[----:B------:R-:W-:Y:S01]  /*19c60*/  ULDC.64 UR4, c[0x0][0xa00] ;  /* 0x0002800000047ab9 */ /* 0x000fe20000000a00 */
[----:B------:R-:W-:Y:S01]  /*19c70*/  ISETP.NE.U32.AND P4, PT, RZ, UR8, PT ;  /* 0x00000008ff007c0c */ /* 0x000fe2000bf85070 */
[----:B------:R-:W-:Y:S01]  /*19c80*/  IMAD.MOV.U32 R28, RZ, RZ, RZ ;  /* 0x000000ffff1c7224 */ /* 0x000fe200078e00ff */
[----:B------:R-:W-:Y:S01]  /*19c90*/  ISETP.NE.U32.AND P1, PT, RZ, UR4, PT ;  /* 0x00000004ff007c0c */ /* 0x000fe2000bf25070 */
[----:B--2---:R-:W0:Y:S01]  /*19ca0*/  LDC.64 R2, c[0x0][0xa10] ;  /* 0x00028400ff027b82 */ /* 0x004e220000000a00 */
[----:B----4-:R-:W-:-:S02]  /*19cb0*/  IMAD.MOV.U32 R0, RZ, RZ, RZ ;  /* 0x000000ffff007224 */ /* 0x010fc400078e00ff */
[----:B------:R-:W-:Y:S01]  /*19cc0*/  ISETP.NE.AND.EX P3, PT, RZ, UR5, PT, P1 ;  /* 0x00000005ff007c0c */ /* 0x000fe2000bf65310 */
[----:B-1----:R-:W-:-:S04]  /*19cd0*/  IMAD.WIDE R4, R19, 0x4, R4 ;  /* 0x0000000413047825 */ /* 0x002fc800078e0204 */
[----:B------:R-:W1:Y:S01]  /*19ce0*/  @P0 LDC.64 R10, c[0x0][0xa18] ;  /* 0x00028600ff0a0b82 */ /* 0x000e620000000a00 */
[----:B------:R-:W-:Y:S01]  /*19cf0*/  ULDC UR4, c[0x0][0x288] ;  /* 0x0000a20000047ab9 */ /* 0x000fe20000000800 */
[----:B------:R-:W-:Y:S02]  /*19d00*/  ISETP.NE.AND.EX P1, PT, RZ, UR7, PT, P2 ;  /* 0x00000007ff007c0c */ /* 0x000fe4000bf25320 */
[----:B------:R-:W-:-:S04]  /*19d10*/  ISETP.NE.AND.EX P2, PT, RZ, UR9, PT, P4 ;  /* 0x00000009ff007c0c */ /* 0x000fc8000bf45340 */
[----:B------:R-:W2:Y:S07]  /*19d20*/  @P3 LDG.E R6, desc[UR38][R8.64] ;  /* 0x0000002608063981 */ /* 0x000eae000c1e1900 */
[----:B------:R-:W5:Y:S01]  /*19d30*/  @P1 LDG.E R28, desc[UR38][R4.64] ;  /* 0x00000026041c1981 */ /* 0x000f62000c1e1900 */
[----:B0-----:R-:W-:-:S05]  /*19d40*/  IMAD.WIDE R2, R19, 0x4, R2 ;  /* 0x0000000413027825 */ /* 0x001fca00078e0202 */
[----:B------:R-:W5:Y:S01]  /*19d50*/  @P2 LDG.E R0, desc[UR38][R2.64] ;  /* 0x0000002602002981 */ /* 0x000f62000c1e1900 */
[----:B-1----:R-:W-:-:S03]  /*19d60*/  @P0 IMAD.WIDE R10, R19, 0x4, R10 ;  /* 0x00000004130a0825 */ /* 0x002fc600078e020a */
[----:B--2---:R0:W-:Y:S02]  /*19d70*/  STL [R1+0x20], R6 ;  /* 0x0000200601007387 */ /* 0x0041e40000100800 */
[----:B0-----:R-:W-:Y:S01]  /*19d80*/  IMAD.U32 R6, RZ, RZ, UR4 ;  /* 0x00000004ff067e24 */ /* 0x001fe2000f8e00ff */
        /* <DEDUP_REMOVED lines=10> */
[----:B--2---:R0:W-:Y:S01]  /*19e30*/  STL [R1+0x1c], R6 ;  /* 0x00001c0601007387 */ /* 0x0041e20000100800 */
[----:B------:R-:W-:Y:S02]  /*19e40*/  IMAD.MOV.U32 R12, RZ, RZ, R6 ;  /* 0x000000ffff0c7224 */ /* 0x000fe400078e0006 */
[----:B0-----:R-:W-:Y:S01]  /*19e50*/  IMAD.U32 R6, RZ, RZ, UR5 ;  /* 0x00000005ff067e24 */ /* 0x001fe2000f8e00ff */
[----:B------:R-:W-:Y:S06]  /*19e60*/  @P0 BRA `(.L_x_1524) ;  /* 0x0000000000140947 */ /* 0x000fec0003800000 */
[----:B------:R-:W-:Y:S05]  /*19e70*/  @!P3 BRA `(.L_x_1524) ;  /* 0x000000000010b947 */ /* 0x000fea0003800000 */
[----:B------:R-:W2:Y:S04]  /*19e80*/  LDG.E R11, desc[UR38][R8.64] ;  /* 0x00000026080b7981 */ /* 0x000ea8000c1e1900 */
[----:B------:R-:W2:Y:S02]  /*19e90*/  LDG.E R8, desc[UR38][R8.64+0x4] ;  /* 0x0000042608087981 */ /* 0x000ea4000c1e1900 */
[----:B--2---:R-:W-:-:S05]  /*19ea0*/  IMAD.IADD R12, R8, 0x1, -R11 ;  /* 0x00000001080c7824 */ /* 0x004fca00078e0a0b */
[----:B------:R0:W-:Y:S02]  /*19eb0*/  STL [R1+0x1c], R12 ;  /* 0x00001c0c01007387 */ /* 0x0001e40000100800 */
.L_x_1524:
[----:B------:R-:W-:Y:S01]  /*19ec0*/  ULDC.64 UR4, c[0x0][0xa20] ;  /* 0x0002880000047ab9 */ /* 0x000fe20000000a00 */
[----:B-----5:R-:W-:Y:S01]  /*19ed0*/  IMAD.IADD R28, R28, 0x1, R7 ;  /* 0x000000011c1c7824 */ /* 0x020fe200078e0207 */
[----:B------:R-:W-:-:S04]  /*19ee0*/  ISETP.NE.U32.AND P0, PT, RZ, UR4, PT ;  /* 0x00000004ff007c0c */ /* 0x000fc8000bf05070 */
[----:B------:R-:W-:-:S13]  /*19ef0*/  ISETP.NE.AND.EX P0, PT, RZ, UR5, PT, P0 ;  /* 0x00000005ff007c0c */ /* 0x000fda000bf05300 */
[----:B------:R-:W-:Y:S05]  /*19f00*/  @!P0 BRA `(.L_x_1525) ;  /* 0x0000000000108947 */ /* 0x000fea0003800000 */
[----:B------:R-:W1:Y:S02]  /*19f10*/  LDC.64 R4, c[0x0][0xa20] ;  /* 0x00028800ff047b82 */ /* 0x000e640000000a00 */
[----:B-1----:R-:W-:-:S05]  /*19f20*/  IMAD.WIDE R4, R19, 0x4, R4 ;  /* 0x0000000413047825 */ /* 0x002fca00078e0204 */
[----:B------:R1:W5:Y:S01]  /*19f30*/  LDG.E R10, desc[UR38][R4.64] ;  /* 0x00000026040a7981 */ /* 0x000362000c1e1900 */
[----:B------:R-:W-:Y:S05]  /*19f40*/  BRA `(.L_x_1526) ;  /* 0x0000000000107947 */ /* 0x000fea0003800000 */
.L_x_1525:
[----:B------:R-:W-:Y:S05]  /*19f50*/  @!P1 BRA `(.L_x_1526) ;  /* 0x00000000000c9947 */ /* 0x000fea0003800000 */
[----:B------:R-:W2:Y:S04]  /*19f60*/  LDG.E R10, desc[UR38][R4.64] ;  /* 0x00000026040a7981 */ /* 0x000ea8000c1e1900 */
[----:B------:R-:W2:Y:S02]  /*19f70*/  LDG.E R9, desc[UR38][R4.64+0x4] ;  /* 0x0000042604097981 */ /* 0x000ea4000c1e1900 */
[----:B--2---:R-:W-:-:S07]  /*19f80*/  IMAD.IADD R10, R9, 0x1, -R10 ;  /* 0x00000001090a7824 */ /* 0x004fce00078e0a0a */
.L_x_1526:
[----:B-1----:R-:W2:Y:S01]  /*19f90*/  @P2 LDG.E R4, desc[UR38][R2.64] ;  /* 0x0000002602042981 */ /* 0x002ea2000c1e1900 */
[----:B------:R-:W1:Y:S03]  /*19fa0*/  LDC R8, c[0x0][0x448] ;  /* 0x00011200ff087b82 */ /* 0x000e660000000800 */
[----:B------:R3:W2:Y:S01]  /*19fb0*/  @P2 LDG.E R5, desc[UR38][R2.64+0x4] ;  /* 0x0000042602052981 */ /* 0x0006a2000c1e1900 */
[----:B------:R-:W-:Y:S02]  /*19fc0*/  IMAD R13, R17, 0xc0, RZ ;  /* 0x000000c0110d7824 */ /* 0x000fe400078e02ff */
[----:B-----5:R-:W-:Y:S02]  /*19fd0*/  IMAD.IADD R7, R10, 0x1, -R7 ;  /* 0x000000010a077824 */ /* 0x020fe400078e0a07 */
[----:B------:R-:W-:Y:S01]  /*19fe0*/  VIADD R10, R13, 0xbf ;  /* 0x000000bf0d0a7836 */ /* 0x000fe20000000000 */
[----:B------:R4:W-:Y:S01]  /*19ff0*/  STL [R1+0x10], R13 ;  /* 0x0000100d01007387 */ /* 0x0009e20000100800 */
[----:B-1----:R-:W-:-:S13]  /*1a000*/  ISETP.NE.AND P1, PT, R8, 0x1, PT ;  /* 0x000000010800780c */ /* 0x002fda0003f25270 */
[----:B---3--:R-:W1:Y:S08]  /*1a010*/  @P1 LDC R3, c[0x0][0x44c] ;  /* 0x00011300ff031b82 */ /* 0x008e700000000800 */
[----:B------:R-:W3:Y:S01]  /*1a020*/  @P1 LDC R2, c[0x0][0x450] ;  /* 0x00011400ff021b82 */ /* 0x000ee20000000800 */
[----:B--2---:R-:W-:Y:S02]  /*1a030*/  @P2 IMAD.IADD R6, R5, 0x1, -R4 ;  /* 0x0000000105062824 */ /* 0x004fe400078e0a04 */
[----:B-1----:R-:W-:-:S04]  /*1a040*/  @P1 IMAD.HI.U32 R5, R10, R3, RZ ;  /* 0x000000030a051227 */ /* 0x002fc800078e00ff */
[----:B------:R-:W-:Y:S01]  /*1a050*/  IMAD.IADD R8, R7, 0x1, R6 ;  /* 0x0000000107087824 */ /* 0x000fe200078e0206 */
[----:B---3--:R-:W-:-:S03]  /*1a060*/  @P1 SHF.R.U32.HI R10, RZ, R2, R5 ;  /* 0x00000002ff0a1219 */ /* 0x008fc60000011605 */
[C---:B------:R-:W-:Y:S01]  /*1a070*/  VIADD R17, R8.reuse, 0x7f ;  /* 0x0000007f08117836 */ /* 0x040fe20000000000 */
[----:B------:R-:W-:-:S04]  /*1a080*/  IADD3 R9, R8, 0x1, -R12 ;  /* 0x0000000108097810 */ /* 0x000fc80007ffe80c */
[----:B------:R-:W-:Y:S01]  /*1a090*/  SHF.R.S32.HI R2, RZ, 0x1f, R17 ;  /* 0x0000001fff027819 */ /* 0x000fe20000011411 */
[----:B------:R-:W-:-:S03]  /*1a0a0*/  IMAD.IADD R10, R9, 0x1, R10 ;  /* 0x00000001090a7824 */ /* 0x000fc600078e020a */
[----:B------:R-:W-:Y:S02]  /*1a0b0*/  LEA.HI R17, R2, R17, RZ, 0x7 ;  /* 0x0000001102117211 */ /* 0x000fe400078f38ff */
[----:B------:R-:W1:Y:S02]  /*1a0c0*/  LDC.64 R2, c[0x0][0x9e0] ;  /* 0x00027800ff027b82 */ /* 0x000e640000000a00 */
[----:B------:R-:W-:Y:S02]  /*1a0d0*/  SHF.R.S32.HI R17, RZ, 0x7, R17 ;  /* 0x00000007ff117819 */ /* 0x000fe40000011411 */
[----:B-1----:R-:W-:Y:S01]  /*1a0e0*/  ISETP.GE.AND P3, PT, R3, 0x1, PT ;  /* 0x000000010300780c */ /* 0x002fe20003f66270 */
[----:B------:R-:W-:-:S12]  /*1a0f0*/  IMAD.IADD R2, R10, 0x1, R2 ;  /* 0x000000010a027824 */ /* 0x000fd800078e0202 */
[----:B----4-:R-:W-:Y:S05]  /*1a100*/  @!P3 BRA `(.L_x_1527) ;  /* 0x000000000048b947 */ /* 0x010fea0003800000 */
        /* <DEDUP_REMOVED lines=11> */
.L_x_1529:
[----:B------:R-:W-:-:S13]  /*1a1c0*/  ISETP.NE.AND P0, PT, R3, 0x1, PT ;  /* 0x000000010300780c */ /* 0x000fda0003f05270 */
[----:B------:R-:W1:Y:S02]  /*1a1d0*/  @P0 LDC.64 R4, c[0x0][0x9e8] ;  /* 0x00027a00ff040b82 */ /* 0x000e640000000a00 */
[----:B-1----:R-:W-:-:S05]  /*1a1e0*/  @P0 IMAD.HI.U32 R4, R11, R4, RZ ;  /* 0x000000040b040227 */ /* 0x002fca00078e00ff */
[----:B------:R-:W-:-:S07]  /*1a1f0*/  @P0 SHF.R.U32.HI R11, RZ, R5, R4 ;  /* 0x00000005ff0b0219 */ /* 0x000fce0000011604 */
.L_x_1530:
[----:B------:R-:W-:Y:S05]  /*1a200*/  BSYNC B0 ;  /* 0x0000000000007941 */ /* 0x000fea0003800000 */
.L_x_1528:
[----:B------:R-:W-:-:S05]  /*1a210*/  IMAD R11, R11, R3, R3 ;  /* 0x000000030b0b7224 */ /* 0x000fca00078e0203 */
[----:B------:R-:W-:-:S07]  /*1a220*/  VIMNMX R2, R2, R11, PT ;  /* 0x0000000b02027248 */ /* 0x000fce0003fe0100 */
.L_x_1527:
        /* <DEDUP_REMOVED lines=20> */
.L_x_1533:
[----:B------:R-:W-:-:S13]  /*1a370*/  ISETP.NE.AND P0, PT, R3, 0x1, PT ;  /* 0x000000010300780c */ /* 0x000fda0003f05270 */
[----:B------:R-:W1:Y:S02]  /*1a380*/  @P0 LDC.64 R4, c[0x0][0x9e8] ;  /* 0x00027a00ff040b82 */ /* 0x000e640000000a00 */
[----:B-1----:R-:W-:-:S05]  /*1a390*/  @P0 IMAD.HI.U32 R4, R11, R4, RZ ;  /* 0x000000040b040227 */ /* 0x002fca00078e00ff */
[----:B------:R-:W-:-:S07]  /*1a3a0*/  @P0 SHF.R.U32.HI R11, RZ, R5, R4 ;  /* 0x00000005ff0b0219 */ /* 0x000fce0000011604 */
.L_x_1534:
[----:B------:R-:W-:Y:S05]  /*1a3b0*/  BSYNC B0 ;  /* 0x0000000000007941 */ /* 0x000fea0003800000 */
.L_x_1532:
[----:B------:R-:W-:-:S05]  /*1a3c0*/  IMAD R3, R11, R3, RZ ;  /* 0x000000030b037224 */ /* 0x000fca00078e02ff */
[----:B------:R-:W-:-:S07]  /*1a3d0*/  VIMNMX R10, R10, R3, !PT ;  /* 0x000000030a0a7248 */ /* 0x000fce0007fe0100 */
.L_x_1531:
[----:B------:R-:W-:Y:S01]  /*1a3e0*/  VIADD R2, R2, 0x7f ;  /* 0x0000007f02027836 */ /* 0x000fe20000000000 */
[----:B------:R-:W-:Y:S04]  /*1a3f0*/  BSSY B0, `(.L_x_1535) ;  /* 0x00000dd000007945 */ /* 0x000fe80003800000 */
[----:B------:R-:W-:-:S04]  /*1a400*/  SHF.R.S32.HI R3, RZ, 0x1f, R2 ;  /* 0x0000001fff037819 */ /* 0x000fc80000011402 */
[----:B------:R-:W-:Y:S02]  /*1a410*/  LEA.HI R3, R3, R2, RZ, 0x7 ;  /* 0x0000000203037211 */ /* 0x000fe400078f38ff */
[----:B------:R-:W-:Y:S02]  /*1a420*/  SHF.R.S32.HI R2, RZ, 0x1f, R10 ;  /* 0x0000001fff027819 */ /* 0x000fe4000001140a */
[----:B------:R-:W-:Y:S02]  /*1a430*/  SHF.R.S32.HI R4, RZ, 0x7, R3 ;  /* 0x00000007ff047819 */ /* 0x000fe40000011403 */
[----:B------:R-:W-:Y:S02]  /*1a440*/  LEA.HI R2, R2, R10, RZ, 0x7 ;  /* 0x0000000a02027211 */ /* 0x000fe400078f38ff */
[----:B------:R-:W-:Y:S02]  /*1a450*/  VIMNMX R4, R17, R4, PT ;  /* 0x0000000411047248 */ /* 0x000fe40003fe0100 */
[----:B------:R-:W-:-:S04]  /*1a460*/  SHF.R.S32.HI R2, RZ, 0x7, R2 ;  /* 0x00000007ff027819 */ /* 0x000fc80000011402 */
[----:B------:R-:W-:-:S05]  /*1a470*/  VIMNMX R2, RZ, R2, !PT ;  /* 0x00000002ff027248 */ /* 0x000fca0007fe0100 */
[--C-:B------:R-:W-:Y:S02]  /*1a480*/  IMAD R2, R2, 0x80, -R7.reuse ;  /* 0x0000008002027824 */ /* 0x100fe400078e0a07 */
[----:B------:R-:W-:-:S03]  /*1a490*/  IMAD R7, R4, 0x80, -R7 ;  /* 0x0000008004077824 */ /* 0x000fc600078e0a07 */
[----:B------:R-:W-:Y:S02]  /*1a4a0*/  VIMNMX R2, RZ, R2, !PT ;  /* 0x00000002ff027248 */ /* 0x000fe40007fe0100 */
[----:B------:R-:W-:Y:S02]  /*1a4b0*/  VIMNMX R7, R7, R6, PT ;  /* 0x0000000607077248 */ /* 0x000fe40003fe0100 */
[----:B------:R-:W-:Y:S02]  /*1a4c0*/  SHF.R.U32.HI R4, RZ, 0x7, R2 ;  /* 0x00000007ff047819 */ /* 0x000fe40000011602 */
[----:B------:R-:W-:-:S13]  /*1a4d0*/  ISETP.GT.AND P0, PT, R7, R2, PT ;  /* 0x000000020700720c */ /* 0x000fda0003f04270 */
[----:B------:R-:W-:-:S05]  /*1a4e0*/  @P0 VIADD R3, R7, 0x7f ;  /* 0x0000007f07030836 */ /* 0x000fca0000000000 */
[----:B------:R-:W-:-:S04]  /*1a4f0*/  @P0 SHF.R.S32.HI R2, RZ, 0x1f, R3 ;  /* 0x0000001fff020819 */ /* 0x000fc80000011403 */
[----:B------:R-:W-:Y:S01]  /*1a500*/  @P0 LEA.HI R2, R2, R3, RZ, 0x7 ;  /* 0x0000000302020211 */ /* 0x000fe200078f38ff */
[----:B------:R-:W-:-:S03]  /*1a510*/  IMAD.MOV.U32 R3, RZ, RZ, R4 ;  /* 0x000000ffff037224 */ /* 0x000fc600078e0004 */
[----:B------:R-:W-:Y:S02]  /*1a520*/  @P0 SHF.R.S32.HI R3, RZ, 0x7, R2 ;  /* 0x00000007ff030819 */ /* 0x000fe40000011402 */
[----:B------:R-:W-:Y:S02]  /*1a530*/  PLOP3.LUT P0, PT, PT, PT, PT, 0x80, 0x0 ;  /* 0x000000000000781c */ /* 0x000fe40003f0f070 */
[----:B------:R-:W-:-:S13]  /*1a540*/  ISETP.GT.AND P1, PT, R3, R4, PT ;  /* 0x000000040300720c */ /* 0x000fda0003f24270 */
[----:B------:R-:W-:Y:S05]  /*1a550*/  @!P1 BRA `(.L_x_1536) ;  /* 0x0000000c00189947 */ /* 0x000fea0003800000 */
[----:B------:R-:W-:Y:S01]  /*1a560*/  UMOV UR4, 0xffffffff ;  /* 0xffffffff00047882 */ /* 0x000fe20000000000 */
[----:B------:R-:W-:Y:S02]  /*1a570*/  SEL R2, R19, RZ, !P2 ;  /* 0x000000ff13027207 */ /* 0x000fe40005000000 */
[----:B------:R-:W-:Y:S05]  /*1a580*/  BRA.DIV UR4, `(.L_x_1537) ;  /* 0x0000006a04187947 */ /* 0x000fea000b800000 */
[----:B------:R-:W1:Y:S02]  /*1a590*/  S2R R5, SR_TID.X ;  /* 0x0000000000057919 */ /* 0x000e640000002100 */
[----:B-1----:R-:W-:-:S04]  /*1a5a0*/  SHF.R.U32.HI R5, RZ, 0x5, R5 ;  /* 0x00000005ff057819 */ /* 0x002fc80000011605 */
[----:B------:R-:W-:-:S05]  /*1a5b0*/  LOP3.LUT R5, R5, 0x3, RZ, 0xc0, !PT ;  /* 0x0000000305057812 */ /* 0x000fca00078ec0ff */
[----:B------:R1:W2:Y:S02]  /*1a5c0*/  SHFL.IDX PT, R14, R5, RZ, 0x1f ;  /* 0x00001fff050e7589 */ /* 0x0002a400000e0000 */
.L_x_1714:
[----:B--2---:R-:W-:Y:S02]  /*1a5d0*/  ISETP.NE.AND P0, PT, R14, RZ, PT ;  /* 0x000000ff0e00720c */ /* 0x004fe40003f05270 */
[----:B------:R-:W-:-:S11]  /*1a5e0*/  PLOP3.LUT P6, PT, PT, PT, PT, 0x8, 0x0 ;  /* 0x000000000000781c */ /* 0x000fd60003fce170 */
[----:B------:R-:W-:Y:S05]  /*1a5f0*/  @P0 BRA `(.L_x_1538) ;  /* 0x00000000000c0947 */ /* 0x000fea0003800000 */
[----:B------:R-:W-:-:S03]  /*1a600*/  UMOV UR4, 0xffffffff ;  /* 0xffffffff00047882 */ /* 0x000fc60000000000 */
[----:B------:R-:W-:Y:S05]  /*1a610*/  BRA.DIV UR4, `(.L_x_1539) ;  /* 0x0000006a04287947 */ /* 0x000fea000b800000 */
[----:B------:R-:W-:-:S13]  /*1a620*/  ELECT P6, URZ, PT ;  /* 0x00000000003f782f */ /* 0x000fda00038c0000 */
.L_x_1538:
[----:B-1----:R-:W2:Y:S01]  /*1a630*/  LDL R5, [R1+0x24] ;  /* 0x0000240001057983 */ /* 0x002ea20000100800 */
[----:B------:R-:W-:Y:S01]  /*1a640*/  BSSY B1, `(.L_x_1540) ;  /* 0x0000008000017945 */ /* 0x000fe20003800000 */
[----:B--2---:R-:W-:-:S05]  /*1a650*/  VIADD R5, R5, 0x1 ;  /* 0x0000000105057836 */ /* 0x004fca0000000000 */
[----:B------:R-:W-:-:S04]  /*1a660*/  LEA.HI R6, R5, R5, RZ, 0x1 ;  /* 0x0000000505067211 */ /* 0x000fc800078f08ff */
[----:B------:R-:W-:-:S05]  /*1a670*/  LOP3.LUT R6, R6, 0xfffffffe, RZ, 0xc0, !PT ;  /* 0xfffffffe06067812 */ /* 0x000fca00078ec0ff */
[----:B------:R-:W-:-:S05]  /*1a680*/  IMAD.IADD R5, R5, 0x1, -R6 ;  /* 0x0000000105057824 */ /* 0x000fca00078e0a06 */
[----:B------:R-:W-:-:S04]  /*1a690*/  SHF.L.U32 R5, R5, 0x1f, RZ ;  /* 0x0000001f05057819 */ /* 0x000fc800000006ff */
[----:B------:R-:W1:Y:S02]  /*1a6a0*/  SYNCS.PHASECHK.TRANS64.TRYWAIT P0, [R22+URZ+0x16820], R5 ;  /* 0x01682005160075a7 */ /* 0x000e64000800017f */
[----:B-1----:R-:W-:Y:S05]  /*1a6b0*/  @!P0 BRA `(.L_x_1541) ;  /* 0x0000006800208947 */ /* 0x002fea0003800000 */
.L_x_1717:
[----:B------:R-:W-:Y:S05]  /*1a6c0*/  BSYNC B1 ;  /* 0x0000000000017941 */ /* 0x000fea0003800000 */
.L_x_1540:
[----:B------:R-:W-:Y:S04]  /*1a6d0*/  BSSY B1, `(.L_x_1542) ;  /* 0x000004f000017945 */ /* 0x000fe80003800000 */
[----:B------:R-:W-:Y:S05]  /*1a6e0*/  @!P6 BRA `(.L_x_1543) ;  /* 0x000000040034e947 */ /* 0x000fea0003800000 */
[----:B------:R-:W2:Y:S01]  /*1a6f0*/  S2R R6, SR_TID.X ;  /* 0x0000000000067919 */ /* 0x000ea20000002100 */
[----:B-1----:R-:W-:Y:S01]  /*1a700*/  IMAD R5, R27, 0x8, R22 ;  /* 0x000000081b057824 */ /* 0x002fe200078e0216 */
[----:B------:R-:W-:Y:S01]  /*1a710*/  BSSY B2, `(.L_x_1544) ;  /* 0x0000006000027945 */ /* 0x000fe20003800000 */
[----:B--2---:R-:W-:Y:S02]  /*1a720*/  LOP3.LUT R7, R6, 0x7f, RZ, 0xc0, !PT ;  /* 0x0000007f06077812 */ /* 0x004fe400078ec0ff */
[----:B------:R-:W-:Y:S02]  /*1a730*/  SHF.L.U32 R6, R29, 0x1f, RZ ;  /* 0x0000001f1d067819 */ /* 0x000fe400000006ff */
[----:B------:R-:W-:Y:S02]  /*1a740*/  ISETP.NE.AND P1, PT, R7, RZ, PT ;  /* 0x000000ff0700720c */ /* 0x000fe40003f25270 */
[----:B------:R-:W1:Y:S02]  /*1a750*/  SYNCS.PHASECHK.TRANS64.TRYWAIT P0, [R5+URZ+0x168a0], R6 ;  /* 0x0168a006050075a7 */ /* 0x000e64000800017f */
[----:B-1----:R-:W-:Y:S09]  /*1a760*/  @!P0 BRA `(.L_x_1545) ;  /* 0x0000006800088947 */ /* 0x002ff20003800000 */
.L_x_1718:
[----:B------:R-:W-:Y:S05]  /*1a770*/  BSYNC B2 ;  /* 0x0000000000027941 */ /* 0x000fea0003800000 */
.L_x_1544:
[----:B------:R-:W-:Y:S04]  /*1a780*/  BSSY B2, `(.L_x_1546) ;  /* 0x0000009000027945 */ /* 0x000fe80003800000 */
[----:B------:R-:W-:Y:S05]  /*1a790*/  @P1 BRA `(.L_x_1547) ;  /* 0x00000000001c1947 */ /* 0x000fea0003800000 */
[----:B------:R-:W2:Y:S02]  /*1a7a0*/  S2R R7, SR_TID.X ;  /* 0x0000000000077919 */ /* 0x000ea40000002100 */
[----:B--2---:R-:W-:Y:S01]  /*1a7b0*/  LOP3.LUT R10, R7, 0x1f, RZ, 0xc0, !PT ;  /* 0x0000001f070a7812 */ /* 0x004fe200078ec0ff */
[----:B------:R-:W-:-:S03]  /*1a7c0*/  IMAD.MOV.U32 R7, RZ, RZ, 0x4000 ;  /* 0x00004000ff077424 */ /* 0x000fc600078e00ff */
[----:B------:R-:W-:Y:S01]  /*1a7d0*/  ISETP.NE.AND P0, PT, R10, RZ, PT ;  /* 0x000000ff0a00720c */ /* 0x000fe20003f05270 */
[----:B------:R2:W-:-:S12]  /*1a7e0*/  SYNCS.ARRIVE.TRANS64 RZ, [R5+URZ+0x16890], R7 ;  /* 0x0168900705ff79a7 */ /* 0x0005d8000800003f */
[----:B--2---:R-:W-:Y:S05]  /*1a7f0*/  @!P0 BRA `(.L_x_1547) ;  /* 0x0000000000048947 */ /* 0x004fea0003800000 */
[----:B------:R-:W-:Y:S01]  /*1a800*/  BPT.TRAP 0x1 ;  /* 0x000000040000795c */ /* 0x000fe20000300000 */
.L_x_1547:
[----:B------:R-:W-:Y:S05]  /*1a810*/  BSYNC B2 ;  /* 0x0000000000027941 */ /* 0x000fea0003800000 */
.L_x_1546:
        /* <DEDUP_REMOVED lines=11> */
[----:B------:R-:W-:Y:S01]  /*1a8d0*/  UMOV UR7, 0x12f00000 ;  /* 0x12f0000000077882 */ /* 0x000fe20000000000 */
[----:B0-----:R-:W-:-:S08]  /*1a8e0*/  VIADD R12, R5, 0x16890 ;  /* 0x00016890050c7836 */ /* 0x001fd00000000000 */
.L_x_1548:
        /* <DEDUP_REMOVED lines=13> */
.L_x_1719:
[----:B------:R-:W-:Y:S05]  /*1a9c0*/  BSYNC B2 ;  /* 0x0000000000027941 */ /* 0x000fea0003800000 */
.L_x_1549:
        /* <DEDUP_REMOVED lines=11> */
.L_x_1552:
[----:B------:R-:W-:Y:S05]  /*1aa80*/  BSYNC B2 ;  /* 0x0000000000027941 */ /* 0x000fea0003800000 */
.L_x_1551:
[----:B------:R-:W-:Y:S01]  /*1aa90*/  R2UR UR10, R13 ;  /* 0x000000000d0a72ca */ /* 0x000fe200000e0000 */
[----:B------:R-:W-:Y:S01]  /*1aaa0*/  IMAD R11, R11, 0x2, R22 ;  /* 0x000000020b0b7824 */ /* 0x000fe200078e0216 */
[----:B------:R-:W-:Y:S01]  /*1aab0*/  R2UR UR6, R14 ;  /* 0x000000000e0672ca */ /* 0x000fe200000e0000 */
[----:B------:R-:W-:Y:S01]  /*1aac0*/  UIADD3 UR4, UP0, UR40, 0x670, URZ ;  /* 0x0000067028047890 */ /* 0x000fe2000ff1e03f */
[----:B------:R-:W-:Y:S01]  /*1aad0*/  R2UR UR7, R15 ;  /* 0x000000000f0772ca */ /* 0x000fe200000e0000 */
[----:B01----:R-:W-:Y:S01]  /*1aae0*/  VIADD R5, R5, 0x168b0 ;  /* 0x000168b005057836 */ /* 0x003fe20000000000 */
[----:B------:R-:W-:Y:S01]  /*1aaf0*/  PLOP3.LUT P0, PT, PT, PT, PT, 0x80, 0x0 ;  /* 0x000000000000781c */ /* 0x000fe20003f0f070 */
[----:B------:R-:W-:Y:S01]  /*1ab00*/  VIADD R11, R11, 0x400 ;  /* 0x000004000b0b7836 */ /* 0x000fe20000000000 */
[----:B------:R-:W-:-:S12]  /*1ab10*/  UIADD3.X UR5, URZ, UR41, URZ, UP0, !UPT ;  /* 0x000000293f057290 */ /* 0x000fd800087fe43f */
.L_x_1553:
        /* <DEDUP_REMOVED lines=9> */
[----:B--2---:R-:W-:Y:S05]  /*1abb0*/  @P0 BRA.U.ANY `(.L_x_1553) ;  /* 0xfffffffd00d80947 */ /* 0x004fea000393ffff */
.L_x_1543:
[----:B------:R-:W-:Y:S05]  /*1abc0*/  BSYNC B1 ;  /* 0x0000000000017941 */ /* 0x000fea0003800000 */
.L_x_1542:
[----:B------:R-:W-:Y:S01]  /*1abd0*/  VIADD R3, R3, 0xfffffffe ;  /* 0xfffffffe03037836 */ /* 0x000fe20000000000 */
[----:B------:R-:W-:Y:S01]  /*1abe0*/  PLOP3.LUT P0, PT, PT, PT, PT, 0x8, 0x0 ;  /* 0x000000000000781c */ /* 0x000fe20003f0e170 */
[----:B------:R-:W-:-:S03]  /*1abf0*/  VIADD R27, R27, 0x1 ;  /* 0x000000011b1b7836 */ /* 0x000fc60000000000 */
[----:B------:R-:W-:Y:S02]  /*1ac00*/  ISETP.GE.AND P2, PT, R3, R4, PT ;  /* 0x000000040300720c */ /* 0x000fe40003f46270 */
[----:B------:R-:W-:-:S04]  /*1ac10*/  ISETP.NE.AND P1, PT, R27, 0x2, PT ;  /* 0x000000021b00780c */ /* 0x000fc80003f25270 */
[----:B------:R-:W-:Y:S02]  /*1ac20*/  SEL R6, RZ, 0x1, P1 ;  /* 0x00000001ff067807 */ /* 0x000fe40000800000 */
[----:B------:R-:W-:Y:S02]  /*1ac30*/  SEL R27, R27, RZ, P1 ;  /* 0x000000ff1b1b7207 */ /* 0x000fe40000800000 */
[----:B------:R-:W-:-:S03]  /*1ac40*/  LOP3.LUT R29, R29, R6, RZ, 0x3c, !PT ;  /* 0x000000061d1d7212 */ /* 0x000fc600078e3cff */
[----:B------:R-:W-:Y:S05]  /*1ac50*/  @!P2 BRA `(.L_x_1536) ;  /* 0x000000040058a947 */ /* 0x000fea0003800000 */
.L_x_1566:
[----:B------:R-:W-:Y:S05]  /*1ac60*/  YIELD ;  /* 0x0000000000007946 */ /* 0x000fea0003800000 */
[----:B------:R-:W-:Y:S04]  /*1ac70*/  BSSY B1, `(.L_x_1554) ;  /* 0x000004c000017945 */ /* 0x000fe80003800000 */
[----:B------:R-:W-:Y:S05]  /*1ac80*/  @!P6 BRA `(.L_x_1555) ;  /* 0x000000040028e947 */ /* 0x000fea0003800000 */
[----:B-1----:R-:W1:Y:S01]  /*1ac90*/  S2R R5, SR_TID.X ;  /* 0x0000000000057919 */ /* 0x002e620000002100 */
[----:B------:R-:W-:Y:S01]  /*1aca0*/  SHF.L.U32 R6, R29, 0x1f, RZ ;  /* 0x0000001f1d067819 */ /* 0x000fe200000006ff */
[----:B------:R-:W-:Y:S01]  /*1acb0*/  BSSY B2, `(.L_x_1556) ;  /* 0x0000006000027945 */ /* 0x000fe20003800000 */
[----:B-1----:R-:W-:Y:S01]  /*1acc0*/  LOP3.LUT R7, R5, 0x7f, RZ, 0xc0, !PT ;  /* 0x0000007f05077812 */ /* 0x002fe200078ec0ff */
[----:B------:R-:W-:-:S03]  /*1acd0*/  IMAD R5, R27, 0x8, R22 ;  /* 0x000000081b057824 */ /* 0x000fc600078e0216 */
[----:B------:R-:W-:Y:S01]  /*1ace0*/  ISETP.NE.AND P2, PT, R7, RZ, PT ;  /* 0x000000ff0700720c */ /* 0x000fe20003f45270 */
[----:B------:R-:W1:Y:S02]  /*1acf0*/  SYNCS.PHASECHK.TRANS64.TRYWAIT P1, [R5+URZ+0x168a0], R6 ;  /* 0x0168a006050075a7 */ /* 0x000e64000802017f */
[----:B-1----:R-:W-:Y:S10]  /*1ad00*/  @!P1 BRA `(.L_x_1557) ;  /* 0x0000006000c89947 */ /* 0x002ff40003800000 */
.L_x_1720:
[----:B------:R-:W-:Y:S05]  /*1ad10*/  BSYNC B2 ;  /* 0x0000000000027941 */ /* 0x000fea0003800000 */
.L_x_1556:
        /* <DEDUP_REMOVED lines=9> */
.L_x_1559:
[----:B------:R-:W-:Y:S05]  /*1adb0*/  BSYNC B2 ;  /* 0x0000000000027941 */ /* 0x000fea0003800000 */
.L_x_1558:
        /* <DEDUP_REMOVED lines=8> */
[----:B0-----:R-:W-:Y:S01]  /*1ae40*/  VIADD R12, R7, 0xe400 ;  /* 0x0000e400070c7836 */ /* 0x001fe20000000000 */
[----:B------:R-:W-:Y:S01]  /*1ae50*/  UMOV UR6, 0x0 ;  /* 0x0000000000067882 */ /* 0x000fe20000000000 */
[----:B------:R-:W-:-:S10]  /*1ae60*/  UMOV UR7, 0x12f00000 ;  /* 0x12f0000000077882 */ /* 0x000fd40000000000 */
.L_x_1560:
        /* <DEDUP_REMOVED lines=13> */
.L_x_1721:
[----:B------:R-:W-:Y:S05]  /*1af40*/  BSYNC B2 ;  /* 0x0000000000027941 */ /* 0x000fea0003800000 */
.L_x_1561:
        /* <DEDUP_REMOVED lines=11> */
.L_x_1564:
[----:B------:R-:W-:Y:S05]  /*1b000*/  BSYNC B2 ;  /* 0x0000000000027941 */ /* 0x000fea0003800000 */
.L_x_1563:
        /* <DEDUP_REMOVED lines=8> */
.L_x_1565:
        /* <DEDUP_REMOVED lines=10> */
.L_x_1555:
[----:B------:R-:W-:Y:S05]  /*1b130*/  BSYNC B1 ;  /* 0x0000000000017941 */ /* 0x000fea0003800000 */
.L_x_1554:
[----:B------:R-:W-:Y:S01]  /*1b140*/  ISETP.GT.AND P2, PT, R3, R4, PT ;  /* 0x000000040300720c */ /* 0x000fe20003f44270 */
[----:B------:R-:W-:Y:S02]  /*1b150*/  VIADD R27, R27, 0x1 ;  /* 0x000000011b1b7836 */ /* 0x000fe40000000000 */
[----:B------:R-:W-:-:S03]  /*1b160*/  VIADD R3, R3, 0xffffffff ;  /* 0xffffffff03037836 */ /* 0x000fc60000000000 */
[----:B------:R-:W-:-:S04]  /*1b170*/  ISETP.NE.AND P1, PT, R27, 0x2, PT ;  /* 0x000000021b00780c */ /* 0x000fc80003f25270 */
[----:B------:R-:W-:Y:S02]  /*1b180*/  SEL R6, RZ, 0x1, P1 ;  /* 0x00000001ff067807 */ /* 0x000fe40000800000 */
[----:B------:R-:W-:Y:S02]  /*1b190*/  SEL R27, R27, RZ, P1 ;  /* 0x000000ff1b1b7207 */ /* 0x000fe40000800000 */
[----:B------:R-:W-:Y:S01]  /*1b1a0*/  LOP3.LUT R29, R29, R6, RZ, 0x3c, !PT ;  /* 0x000000061d1d7212 */ /* 0x000fe200078e3cff */
[----:B------:R-:W-:Y:S06]  /*1b1b0*/  @P2 BRA `(.L_x_1566) ;  /* 0xfffffff800a82947 */ /* 0x000fec000383ffff */
.L_x_1536:
[----:B------:R-:W-:Y:S05]  /*1b1c0*/  BSYNC B0 ;  /* 0x0000000000007941 */ /* 0x000fea0003800000 */
.L_x_1535:
[----:B------:R-:W2:Y:S01]  /*1b1d0*/  LDL R6, [R1+0x10] ;  /* 0x0000100001067983 */ /* 0x000ea20000100800 */
[----:B------:R-:W3:Y:S01]  /*1b1e0*/  LDC R0, c[0x0][0x448] ;  /* 0x00011200ff007b82 */ /* 0x000ee20000000800 */
[----:B------:R-:W-:Y:S07]  /*1b1f0*/  @!P0 WARPSYNC.ALL ;  /* 0x0000000000008948 */ /* 0x000fee0003800000 */
[----:B------:R-:W-:Y:S01]  /*1b200*/  @!P0 BAR.SYNC.DEFER_BLOCKING 0xc, 0x200 ;  /* 0x0308000000008b1d */ /* 0x000fe20000010000 */
[----:B---3--:R-:W-:-:S13]  /*1b210*/  ISETP.NE.AND P1, PT, R0, 0x1, PT ;  /* 0x000000010000780c */ /* 0x008fda0003f25270 */
[----:B------:R-:W3:Y:S08]  /*1b220*/  @P1 LDC R3, c[0x0][0x44c] ;  /* 0x00011300ff031b82 */ /* 0x000ef00000000800 */
[----:B------:R-:W4:Y:S01]  /*1b230*/  @P1 LDC R2, c[0x0][0x450] ;  /* 0x00011400ff021b82 */ /* 0x000f220000000800 */
[----:B--2---:R-:W-:-:S04]  /*1b240*/  VIADD R0, R6, 0xbf ;  /* 0x000000bf06007836 */ /* 0x004fc80000000000 */
[----:B---3--:R-:W-:-:S05]  /*1b250*/  @P1 IMAD.HI.U32 R3, R0, R3, RZ ;  /* 0x0000000300031227 */ /* 0x008fca00078e00ff */
[----:B----4-:R-:W-:Y:S02]  /*1b260*/  @P1 SHF.R.U32.HI R0, RZ, R2, R3 ;  /* 0x00000002ff001219 */ /* 0x010fe40000011603 */
[----:B------:R-:W2:Y:S03]  /*1b270*/  LDC.64 R2, c[0x0][0x9e0] ;  /* 0x00027800ff027b82 */ /* 0x000ea60000000a00 */
[----:B------:R-:W-:Y:S01]  /*1b280*/  IMAD.IADD R9, R9, 0x1, R0 ;  /* 0x0000000109097824 */ /* 0x000fe200078e0200 */
[----:B--2---:R-:W-:-:S03]  /*1b290*/  ISETP.GE.AND P2, PT, R3, 0x1, PT ;  /* 0x000000010300780c */ /* 0x004fc60003f46270 */
[----:B------:R-:W-:-:S10]  /*1b2a0*/  IMAD.IADD R2, R9, 0x1, R2 ;  /* 0x0000000109027824 */ /* 0x000fd400078e0202 */
[----:B------:R-:W-:Y:S05]  /*1b2b0*/  @!P2 BRA `(.L_x_1567) ;  /* 0x000000000048a947 */ /* 0x000fea0003800000 */
[C---:B------:R-:W-:Y:S01]  /*1b2c0*/  ISETP.GT.AND P0, PT, R9.reuse, RZ, PT ;  /* 0x000000ff0900720c */ /* 0x040fe20003f04270 */
[----:B------:R-:W-:Y:S01]  /*1b2d0*/  BSSY B0, `(.L_x_1568) ;  /* 0x000000e000007945 */ /* 0x000fe20003800000 */
[----:B------:R-:W-:-:S11]  /*1b2e0*/  VIADD R0, R9, 0xffffffff ;  /* 0xffffffff09007836 */ /* 0x000fd60000000000 */
[----:B------:R-:W-:Y:S05]  /*1b2f0*/  @P0 BRA `(.L_x_1569) ;  /* 0x00000000001c0947 */ /* 0x000fea0003800000 */
[----:B------:R-:W-:Y:S01]  /*1b300*/  ISETP.NE.AND P0, PT, R3, 0x1, PT ;  /* 0x000000010300780c */ /* 0x000fe20003f05270 */
[----:B------:R-:W-:-:S12]  /*1b310*/  IMAD.MOV R9, RZ, RZ, -R9 ;  /* 0x000000ffff097224 */ /* 0x000fd800078e0a09 */
[----:B-1----:R-:W1:Y:S02]  /*1b320*/  @P0 LDC.64 R4, c[0x0][0x9e8] ;  /* 0x00027a00ff040b82 */ /* 0x002e640000000a00 */
[----:B-1----:R-:W-:-:S05]  /*1b330*/  @P0 IMAD.HI.U32 R4, R9, R4, RZ ;  /* 0x0000000409040227 */ /* 0x002fca00078e00ff */
[----:B------:R-:W-:-:S04]  /*1b340*/  @P0 SHF.R.U32.HI R9, RZ, R5, R4 ;  /* 0x00000005ff090219 */ /* 0x000fc80000011604 */
[----:B------:R-:W-:Y:S01]  /*1b350*/  LOP3.LUT R0, RZ, R9, RZ, 0x33, !PT ;  /* 0x00000009ff007212 */ /* 0x000fe200078e33ff */
[----:B------:R-:W-:Y:S06]  /*1b360*/  BRA `(.L_x_1570) ;  /* 0x0000000000107947 */ /* 0x000fec0003800000 */
.L_x_1569:
[----:B------:R-:W-:-:S13]  /*1b370*/  ISETP.NE.AND P0, PT, R3, 0x1, PT ;  /* 0x000000010300780c */ /* 0x000fda0003f05270 */
[----:B-1----:R-:W1:Y:S02]  /*1b380*/  @P0 LDC.64 R4, c[0x0][0x9e8] ;  /* 0x00027a00ff040b82 */ /* 0x002e640000000a00 */
[----:B-1----:R-:W-:-:S05]  /*1b390*/  @P0 IMAD.HI.U32 R4, R0, R4, RZ ;  /* 0x0000000400040227 */ /* 0x002fca00078e00ff */
[----:B------:R-:W-:-:S07]  /*1b3a0*/  @P0 SHF.R.U32.HI R0, RZ, R5, R4 ;  /* 0x00000005ff000219 */ /* 0x000fce0000011604 */
.L_x_1570:
[----:B------:R-:W-:Y:S05]  /*1b3b0*/  BSYNC B0 ;  /* 0x0000000000007941 */ /* 0x000fea0003800000 */
.L_x_1568:
[----:B------:R-:W-:-:S05]  /*1b3c0*/  IMAD R5, R0, R3, R3 ;  /* 0x0000000300057224 */ /* 0x000fca00078e0203 */
[----:B------:R-:W-:-:S07]  /*1b3d0*/  VIMNMX R2, R2, R5, PT ;  /* 0x0000000502027248 */ /* 0x000fce0003fe0100 */
.L_x_1567:
[----:B------:R-:W-:Y:S01]  /*1b3e0*/  VIADD R2, R2, 0x7f ;  /* 0x0000007f02027836 */ /* 0x000fe20000000000 */
[----:B------:R-:W2:Y:S01]  /*1b3f0*/  @P1 LDC R0, c[0x0][0x44c] ;  /* 0x00011300ff001b82 */ /* 0x000ea20000000800 */
[----:B------:R-:W-:-:S03]  /*1b400*/  ULDC UR4, c[0x0][0x9dc] ;  /* 0x0002770000047ab9 */ /* 0x000fc60000000800 */
[----:B-1----:R-:W-:-:S04]  /*1b410*/  SHF.R.S32.HI R5, RZ, 0x1f, R2 ;  /* 0x0000001fff057819 */ /* 0x002fc80000011402 */
[----:B------:R-:W-:Y:S02]  /*1b420*/  LEA.HI R5, R5, R2, RZ, 0x7 ;  /* 0x0000000205057211 */ /* 0x000fe400078f38ff */
[----:B------:R-:W1:Y:S02]  /*1b430*/  @P1 LDC R2, c[0x0][0x450] ;  /* 0x00011400ff021b82 */ /* 0x000e640000000800 */
[----:B------:R-:W-:Y:S01]  /*1b440*/  SHF.R.S32.HI R4, RZ, 0x7, R5 ;  /* 0x00000007ff047819 */ /* 0x000fe20000011405 */
[----:B------:R-:W-:-:S03]  /*1b450*/  IMAD.MOV.U32 R5, RZ, RZ, R6 ;  /* 0x000000ffff057224 */ /* 0x000fc600078e0006 */
[----:B------:R-:W-:-:S05]  /*1b460*/  VIMNMX R24, R17, R4, PT ;  /* 0x0000000411187248 */ /* 0x000fca0003fe0100 */
[----:B------:R3:W-:Y:S01]  /*1b470*/  STL [R1+0x14], R24 ;  /* 0x0000141801007387 */ /* 0x0007e20000100800 */
[----:B--2---:R-:W-:-:S05]  /*1b480*/  @P1 IMAD.HI.U32 R7, R6, R0, RZ ;  /* 0x0000000006071227 */ /* 0x004fca00078e00ff */
[----:B-1----:R-:W-:-:S05]  /*1b490*/  @P1 SHF.R.U32.HI R5, RZ, R2, R7 ;  /* 0x00000002ff051219 */ /* 0x002fca0000011607 */
[----:B------:R-:W-:-:S04]  /*1b4a0*/  IMAD.IADD R2, R8, 0x1, R5 ;  /* 0x0000000108027824 */ /* 0x000fc800078e0205 */
[----:B------:R-:W-:Y:S01]  /*1b4b0*/  VIADD R0, R2, -UR4 ;  /* 0x8000000402007c36 */ /* 0x000fe20008000000 */
[----:B---3--:R-:W-:Y:S06]  /*1b4c0*/  @!P2 BRA `(.L_x_1571) ;  /* 0x000000000044a947 */ /* 0x008fec0003800000 */
        /* <DEDUP_REMOVED lines=10> */
.L_x_1573:
[----:B------:R-:W-:-:S13]  /*1b570*/  ISETP.NE.AND P0, PT, R3, 0x1, PT ;  /* 0x000000010300780c */ /* 0x000fda0003f05270 */
[----:B------:R-:W1:Y:S02]  /*1b580*/  @P0 LDC.64 R4, c[0x0][0x9e8] ;  /* 0x00027a00ff040b82 */ /* 0x000e640000000a00 */
[----:B-1----:R-:W-:-:S05]  /*1b590*/  @P0 IMAD.HI.U32 R4, R2, R4, RZ ;  /* 0x0000000402040227 */ /* 0x002fca00078e00ff */
[----:B------:R-:W-:-:S07]  /*1b5a0*/  @P0 SHF.R.U32.HI R2, RZ, R5, R4 ;  /* 0x00000005ff020219 */ /* 0x000fce0000011604 */
.L_x_1574:
[----:B------:R-:W-:Y:S05]  /*1b5b0*/  BSYNC B0 ;  /* 0x0000000000007941 */ /* 0x000fea0003800000 */
.L_x_1572:
[----:B------:R-:W-:-:S05]  /*1b5c0*/  IMAD R3, R2, R3, RZ ;  /* 0x0000000302037224 */ /* 0x000fca00078e02ff */
[----:B------:R-:W-:-:S07]  /*1b5d0*/  VIMNMX R0, R0, R3, !PT ;  /* 0x0000000300007248 */ /* 0x000fce0007fe0100 */
.L_x_1571:
[----:B------:R-:W-:Y:S01]  /*1b5e0*/  SHF.R.S32.HI R3, RZ, 0x1f, R0 ;  /* 0x0000001fff037819 */ /* 0x000fe20000011400 */
[----:B------:R-:W-:Y:S03]  /*1b5f0*/  BSSY B7, `(.L_x_1575) ;  /* 0x0000358000077945 */ /* 0x000fe60003800000 */
[----:B------:R-:W-:-:S04]  /*1b600*/  LEA.HI R3, R3, R0, RZ, 0x7 ;  /* 0x0000000003037211 */ /* 0x000fc800078f38ff */
[----:B------:R-:W-:-:S04]  /*1b610*/  SHF.R.S32.HI R3, RZ, 0x7, R3 ;  /* 0x00000007ff037819 */ /* 0x000fc80000011403 */
[----:B------:R-:W-:-:S04]  /*1b620*/  VIMNMX R2, RZ, R3, !PT ;  /* 0x00000003ff027248 */ /* 0x000fc80007fe0100 */
[----:B------:R-:W-:Y:S01]  /*1b630*/  ISETP.GT.AND P0, PT, R24, R2, PT ;  /* 0x000000021800720c */ /* 0x000fe20003f04270 */
[----:B------:R1:W-:-:S12]  /*1b640*/  STL [R1+0x8], R2 ;  /* 0x0000080201007387 */ /* 0x0003d80000100800 */
[----:B-1----:R-:W-:Y:S05]  /*1b650*/  @P0 BRA `(.L_x_1576) ;  /* 0x0000000000440947 */ /* 0x002fea0003800000 */
[----:B------:R-:W1:Y:S02]  /*1b660*/  S2R R2, SR_TID.X ;  /* 0x0000000000027919 */ /* 0x000e640000002100 */
        /* <DEDUP_REMOVED lines=16> */
.L_x_1576:
        /* <DEDUP_REMOVED lines=16> */
[----:B0-----:R-:W-:Y:S02]  /*1b870*/  IMAD.MOV.U32 R12, RZ, RZ, 0x1 ;  /* 0x00000001ff0c7424 */ /* 0x001fe400078e00ff */
[----:B------:R-:W-:-:S07]  /*1b880*/  IMAD.MOV.U32 R13, RZ, RZ, RZ ;  /* 0x000000ffff0d7224 */ /* 0x000fce00078e00ff */
[----:B------:R-:W-:-:S07]  /*1b890*/  LEPC R20, `(.L_x_1579) ;  /* 0x000000001014794e */ /* 0x000fce0000000000 */
[----:B-1----:R-:W-:Y:S05]  /*1b8a0*/  CALL.ABS.NOINC R2 ;  /* 0x0000000002007343 */ /* 0x002fea0003c00000 */
.L_x_1579:
[----:B------:R-:W-:Y:S05]  /*1b8b0*/  BSYNC B6 ;  /* 0x0000000000067941 */ /* 0x000fea0003800000 */
.L_x_1578:
        /* <DEDUP_REMOVED lines=8> */
[----:B------:R1:W2:Y:S01]  /*1b940*/  LDC.64 R2, c[0x4][R17] ;  /* 0x0100000011027b82 */ /* 0x0002a20000000a00 */
[----:B------:R-:W-:Y:S02]  /*1b950*/  IMAD.U32 R4, RZ, RZ, UR6 ;  /* 0x00000006ff047e24 */ /* 0x000fe4000f8e00ff */
[----:B------:R-:W-:Y:S02]  /*1b960*/  IMAD.U32 R5, RZ, RZ, UR7 ;  /* 0x00000007ff057e24 */ /* 0x000fe4000f8e00ff */
[----:B------:R-:W-:Y:S02]  /*1b970*/  IMAD.U32 R6, RZ, RZ, UR8 ;  /* 0x00000008ff067e24 */ /* 0x000fe4000f8e00ff */
[----:B------:R-:W-:-:S02]  /*1b980*/  IMAD.U32 R7, RZ, RZ, UR9 ;  /* 0x00000009ff077e24 */ /* 0x000fc4000f8e00ff */
[----:B------:R-:W-:Y:S02]  /*1b990*/  IMAD.U32 R10, RZ, RZ, UR4 ;  /* 0x00000004ff0a7e24 */ /* 0x000fe4000f8e00ff */
[----:B------:R-:W-:Y:S02]  /*1b9a0*/  IMAD.U32 R11, RZ, RZ, UR5 ;  /* 0x00000005ff0b7e24 */ /* 0x000fe4000f8e00ff */
[----:B------:R-:W-:Y:S02]  /*1b9b0*/  IMAD.MOV.U32 R8, RZ, RZ, 0x70 ;  /* 0x00000070ff087424 */ /* 0x000fe400078e00ff */
[----:B0-----:R-:W-:Y:S02]  /*1b9c0*/  IMAD.MOV.U32 R12, RZ, RZ, 0x1 ;  /* 0x00000001ff0c7424 */ /* 0x001fe400078e00ff */
[----:B-1----:R-:W-:-:S07]  /*1b9d0*/  IMAD.MOV.U32 R13, RZ, RZ, RZ ;  /* 0x000000ffff0d7224 */ /* 0x002fce00078e00ff */
[----:B------:R-:W-:-:S07]  /*1b9e0*/  LEPC R20, `(.L_x_1582) ;  /* 0x000000001014794e */ /* 0x000fce0000000000 */
[----:B--2---:R-:W-:Y:S05]  /*1b9f0*/  CALL.ABS.NOINC R2 ;  /* 0x0000000002007343 */ /* 0x004fea0003c00000 */
.L_x_1582:
        /* <DEDUP_REMOVED lines=15> */
.L_x_1581:
[----:B------:R-:W-:Y:S05]  /*1baf0*/  BSYNC B6 ;  /* 0x0000000000067941 */ /* 0x000fea0003800000 */
.L_x_1580:
[----:B------:R-:W-:Y:S01]  /*1bb00*/  ULDC.64 UR4, c[0x0][0x9f8] ;  /* 0x00027e0000047ab9 */ /* 0x000fe20000000a00 */
[----:B------:R-:W-:Y:S01]  /*1bb10*/  IMAD.MOV.U32 R25, RZ, RZ, R19 ;  /* 0x000000ffff197224 */ /* 0x000fe200078e0013 */
[----:B------:R-:W-:-:S04]  /*1bb20*/  ISETP.NE.U32.AND P0, PT, RZ, UR4, PT ;  /* 0x00000004ff007c0c */ /* 0x000fc8000bf05070 */
[----:B------:R-:W-:Y:S01]  /*1bb30*/  ISETP.NE.AND.EX P0, PT, RZ, UR5, PT, P0 ;  /* 0x00000005ff007c0c */ /* 0x000fe2000bf05300 */
[----:B------:R-:W-:-:S12]  /*1bb40*/  ULDC.64 UR4, c[0x0][0xa08] ;  /* 0x0002820000047ab9 */ /* 0x000fd80000000a00 */
[----:B------:R-:W1:Y:S02]  /*1bb50*/  @P0 LDC.64 R2, c[0x0][0x9f8] ;  /* 0x00027e00ff020b82 */ /* 0x000e640000000a00 */
[----:B-1----:R-:W-:-:S05]  /*1bb60*/  @P0 IMAD.WIDE R2, R19, 0x4, R2 ;  /* 0x0000000413020825 */ /* 0x002fca00078e0202 */
[----:B------:R1:W2:Y:S01]  /*1bb70*/  @P0 LDG.E R25, desc[UR38][R2.64] ;  /* 0x0000002602190981 */ /* 0x0002a2000c1e1900 */
[----:B------:R-:W-:Y:S01]  /*1bb80*/  VIADD R24, R24, 0xffffffff ;  /* 0xffffffff18187836 */ /* 0x000fe20000000000 */
[----:B-1----:R-:W1:Y:S02]  /*1bb90*/  LDC.64 R2, c[0x0][0x418] ;  /* 0x00010600ff027b82 */ /* 0x002e640000000a00 */
[----:B-1----:R-:W-:Y:S01]  /*1bba0*/  LOP3.LUT P0, RZ, R2, UR4, RZ, 0xfc, !PT ;  /* 0x0000000402ff7c12 */ /* 0x002fe2000f80fcff */
[----:B------:R-:W-:-:S03]  /*1bbb0*/  UMOV UR4, 0xffffffff ;  /* 0xffffffff00047882 */ /* 0x000fc60000000000 */
[----:B------:R-:W-:Y:S02]  /*1bbc0*/  LOP3.LUT P0, RZ, R3, UR5, RZ, 0xfc, P0 ;  /* 0x0000000503ff7c12 */ /* 0x000fe4000800fcff */
[----:B--2---:R-:W-:Y:S02]  /*1bbd0*/  SHF.R.S32.HI R7, RZ, 0x1f, R25 ;  /* 0x0000001fff077819 */ /* 0x004fe40000011419 */
[----:B------:R-:W-:-:S03]  /*1bbe0*/  SEL R17, R25, RZ, !P0 ;  /* 0x000000ff19117207 */ /* 0x000fc60004000000 */
[----:B------:R1:W-:Y:S01]  /*1bbf0*/  STL [R1+0x4], R7 ;  /* 0x0000040701007387 */ /* 0x0003e20000100800 */
[----:B------:R-:W-:Y:S05]  /*1bc00*/  BRA.DIV UR4, `(.L_x_1583) ;  /* 0x0000005604307947 */ /* 0x000fea000b800000 */
[----:B------:R-:W2:Y:S02]  /*1bc10*/  S2R R0, SR_TID.X ;  /* 0x0000000000007919 */ /* 0x000ea40000002100 */
[----:B--2---:R-:W-:-:S04]  /*1bc20*/  SHF.R.U32.HI R0, RZ, 0x5, R0 ;  /* 0x00000005ff007819 */ /* 0x004fc80000011600 */
[----:B------:R-:W-:-:S05]  /*1bc30*/  LOP3.LUT R0, R0, 0x3, RZ, 0xc0, !PT ;  /* 0x0000000300007812 */ /* 0x000fca00078ec0ff */
[----:B------:R2:W3:Y:S02]  /*1bc40*/  SHFL.IDX PT, R14, R0, RZ, 0x1f ;  /* 0x00001fff000e7589 */ /* 0x0004e400000e0000 */
.L_x_1724:
        /* <DEDUP_REMOVED lines=10> */
.L_x_1727:
[----:B------:R-:W-:Y:S05]  /*1bcf0*/  @!P6 BRA `(.L_x_1584) ;  /* 0x0000000000e4e947 */ /* 0x000fea0003800000 */
[----:B------:R-:W-:-:S04]  /*1bd00*/  ISETP.NE.U32.AND P0, PT, R2, RZ, PT ;  /* 0x000000ff0200720c */ /* 0x000fc80003f05070 */
[----:B------:R-:W-:-:S13]  /*1bd10*/  ISETP.NE.AND.EX P0, PT, R3, RZ, PT, P0 ;  /* 0x000000ff0300720c */ /* 0x000fda0003f05300 */
[----:B------:R-:W-:Y:S05]  /*1bd20*/  @!P0 BRA `(.L_x_1586) ;  /* 0x0000000000448947 */ /* 0x000fea0003800000 */
[----:B------:R-:W3:Y:S01]  /*1bd30*/  LDC R6, c[0x0][0x43c] ;  /* 0x00010f00ff067b82 */ /* 0x000ee20000000800 */
[----:B------:R-:W-:Y:S01]  /*1bd40*/  ULDC.64 UR4, c[0x0][0x428] ;  /* 0x00010a0000047ab9 */ /* 0x000fe20000000a00 */
[----:B---3--:R-:W-:-:S13]  /*1bd50*/  ISETP.NE.AND P0, PT, R6, 0x1, PT ;  /* 0x000000010600780c */ /* 0x008fda0003f05270 */
[----:B------:R-:W2:Y:S02]  /*1bd60*/  @P0 LDC.64 R4, c[0x0][0x440] ;  /* 0x00011000ff040b82 */ /* 0x000ea40000000a00 */
[----:B--2---:R-:W-:-:S04]  /*1bd70*/  @P0 IMAD.HI.U32 R0, R24, R4, RZ ;  /* 0x0000000418000227 */ /* 0x004fc800078e00ff */
[----:B------:R-:W-:Y:S01]  /*1bd80*/  IMAD.MOV.U32 R4, RZ, RZ, R24 ;  /* 0x000000ffff047224 */ /* 0x000fe200078e0018 */
        /* <DEDUP_REMOVED lines=11> */
.L_x_1586:
[----:B--2---:R-:W-:Y:S01]  /*1be40*/  IMAD R0, R23, 0x8, R22 ;  /* 0x0000000817007824 */ /* 0x004fe200078e0216 */
[----:B---3--:R-:W-:-:S04]  /*1be50*/  SHF.L.U32 R3, R26, 0x1f, RZ ;  /* 0x0000001f1a037819 */ /* 0x008fc800000006ff */
[----:B------:R-:W2:Y:S02]  /*1be60*/  SYNCS.PHASECHK.TRANS64.TRYWAIT P0, [R0+URZ+0x16840], R3 ;  /* 0x01684003000075a7 */ /* 0x000ea4000800017f */
[----:B--2---:R-:W-:Y:S05]  /*1be70*/  @!P0 BRA `(.L_x_1587) ;  /* 0x0000005000e88947 */ /* 0x004fea0003800000 */
.L_x_1728:
        /* <DEDUP_REMOVED lines=11> */
.L_x_1588:
[----:B------:R-:W3:Y:S01]  /*1bf30*/  LDL.LU R2, [R1] ;  /* 0x0000000001027983 */ /* 0x000ee20000300800 */
[----:B------:R-:W-:Y:S01]  /*1bf40*/  R2UR UR9, R0 ;  /* 0x00000000000972ca */ /* 0x000fe200000e0000 */
[----:B--2---:R-:W-:Y:S01]  /*1bf50*/  IMAD R0, R23, 0x4000, R22 ;  /* 0x0000400017007824 */ /* 0x004fe200078e0216 */
        /* <DEDUP_REMOVED lines=11> */
[----:B------:R-:W-:Y:S02]  /*1c010*/  ULEA UR11, UR11, UR4, 0x7 ;  /* 0x000000040b0b7291 */ /* 0x000fe4000f8e383f */
[----:B------:R-:W-:Y:S01]  /*1c020*/  UIADD3 UR8, UR8, 0xe400, URZ ;  /* 0x0000e40008087890 */ /* 0x000fe2000fffe03f */
[----:B------:R-:W-:-:S08]  /*1c030*/  UMOV UR4, 0x0 ;  /* 0x0000000000047882 */ /* 0x000fd00000000000 */
[----:B------:R4:W-:Y:S01]  /*1c040*/  UTMALDG.4D [UR8], [UR6], desc[UR4] ;  /* 0x00000408060075b4 */ /* 0x0009e20008019000 */
[----:B---3--:R-:W-:-:S04]  /*1c050*/  LOP3.LUT R2, R2, 0xfffffffe, RZ, 0xc0, !PT ;  /* 0xfffffffe02027812 */ /* 0x008fc800078ec0ff */
[----:B------:R-:W-:-:S05]  /*1c060*/  @P0 LOP3.LUT R2, R2, 0x1, RZ, 0xfc, !PT ;  /* 0x0000000102020812 */ /* 0x000fca00078efcff */
[----:B------:R4:W-:Y:S01]  /*1c070*/  STL [R1], R2 ;  /* 0x0000000201007387 */ /* 0x0009e20000100800 */
[----:B------:R-:W-:Y:S01]  /*1c080*/  NOP ;  /* 0x0000000000007918 */ /* 0x000fe20000000000 */
.L_x_1584:
[----:B------:R-:W2:Y:S01]  /*1c090*/  LDL.LU R3, [R1+0x20] ;  /* 0x0000200001037983 */ /* 0x000ea20000300800 */
[----:B------:R-:W-:Y:S05]  /*1c0a0*/  WARPSYNC.ALL ;  /* 0x0000000000007948 */ /* 0x000fea0003800000 */
[----:B----4-:R-:W-:Y:S01]  /*1c0b0*/  ULDC.64 UR4, c[0x0][0x298] ;  /* 0x0000a60000047ab9 */ /* 0x010fe20000000a00 */
[----:B------:R-:W-:Y:S01]  /*1c0c0*/  ULDC.64 UR6, c[0x0][0xa00] ;  /* 0x0002800000067ab9 */ /* 0x000fe20000000a00 */
[----:B------:R-:W-:Y:S01]  /*1c0d0*/  VIADD R2, R22, 0x8400 ;  /* 0x0000840016027836 */ /* 0x000fe20000000000 */
[----:B------:R-:W-:Y:S01]  /*1c0e0*/  BAR.SYNC.DEFER_BLOCKING 0x8, 0x200 ;  /* 0x0208000000007b1d */ /* 0x000fe20000010000 */
[----:B------:R-:W-:-:S03]  /*1c0f0*/  ISETP.NE.U32.AND P0, PT, RZ, UR6, PT ;  /* 0x00000006ff007c0c */ /* 0x000fc6000bf05070 */
[----:B------:R-:W-:Y:S02]  /*1c100*/  LOP3.LUT P1, RZ, R2, 0x3ff, RZ, 0xc0, !PT ;  /* 0x000003ff02ff7812 */ /* 0x000fe4000782c0ff */
[----:B------:R-:W-:Y:S01]  /*1c110*/  ISETP.NE.AND.EX P0, PT, RZ, UR7, PT, P0 ;  /* 0x00000007ff007c0c */ /* 0x000fe2000bf05300 */
[----:B------:R-:W-:Y:S01]  /*1c120*/  BSSY B6, `(.L_x_1589) ;  /* 0x0000020000067945 */ /* 0x000fe20003800000 */
[----:B------:R-:W-:Y:S02]  /*1c130*/  SHF.R.S32.HI R2, RZ, 0x1f, R19 ;  /* 0x0000001fff027819 */ /* 0x000fe40000011413 */
[----:B--2---:R-:W-:Y:S01]  /*1c140*/  SHF.R.S32.HI R0, RZ, 0x1f, R3 ;  /* 0x0000001fff007819 */ /* 0x004fe20000011403 */
[----:B------:R-:W-:-:S04]  /*1c150*/  IMAD.WIDE.U32 R4, R3, UR4, RZ ;  /* 0x0000000403047c25 */ /* 0x000fc8000f8e00ff */
[----:B------:R-:W-:Y:S01]  /*1c160*/  IMAD R0, R0, UR4, RZ ;  /* 0x0000000400007c24 */ /* 0x000fe2000f8e02ff */
[----:B------:R-:W-:Y:S03]  /*1c170*/  STL.64 [R1+0x28], R4 ;  /* 0x0000280401007387 */ /* 0x000fe60000100a00 */
[----:B------:R-:W-:Y:S01]  /*1c180*/  IMAD R0, R3, UR5, R0 ;  /* 0x0000000503007c24 */ /* 0x000fe2000f8e0200 */
[----:B------:R-:W-:Y:S02]  /*1c190*/  SEL R3, R2, RZ, !P0 ;  /* 0x000000ff02037207 */ /* 0x000fe40004000000 */
[----:B------:R-:W-:Y:S01]  /*1c1a0*/  SHF.R.S32.HI R2, RZ, 0x1f, R18 ;  /* 0x0000001fff027819 */ /* 0x000fe20000011412 */
[----:B------:R-:W-:-:S05]  /*1c1b0*/  IMAD.IADD R0, R5, 0x1, R0 ;  /* 0x0000000105007824 */ /* 0x000fca00078e0200 */
[----:B------:R2:W-:Y:S04]  /*1c1c0*/  STL [R1+0x30], R0 ;  /* 0x0000300001007387 */ /* 0x0005e80000100800 */
[----:B------:R3:W-:Y:S01]  /*1c1d0*/  STL [R1+0x38], R3 ;  /* 0x0000380301007387 */ /* 0x0007e20000100800 */
[----:B--2---:R-:W-:-:S05]  /*1c1e0*/  SEL R0, R19, RZ, !P0 ;  /* 0x000000ff13007207 */ /* 0x004fca0004000000 */
[----:B------:R3:W-:Y:S04]  /*1c1f0*/  STL [R1+0x20], R0 ;  /* 0x0000200001007387 */ /* 0x0007e80000100800 */
[----:B------:R3:W-:Y:S01]  /*1c200*/  STL [R1+0x34], R2 ;  /* 0x0000340201007387 */ /* 0x0007e20000100800 */
[----:B------:R-:W-:Y:S05]  /*1c210*/  @!P1 BRA `(.L_x_1590) ;  /* 0x0000000000409947 */ /* 0x000fea0003800000 */
[----:B---3--:R-:W-:Y:S01]  /*1c220*/  MOV R2, 0x0 ;  /* 0x0000000000027802 */ /* 0x008fe20000000f00 */
[----:B------:R-:W-:Y:S01]  /*1c230*/  ULDC.64 UR4, c[0x4][0xa8] ;  /* 0x01002a0000047ab9 */ /* 0x000fe20000000a00 */
[----:B------:R-:W-:Y:S01]  /*1c240*/  ULDC.64 UR6, c[0x4][0xb0] ;  /* 0x01002c0000067ab9 */ /* 0x000fe20000000a00 */
[----:B------:R-:W-:Y:S01]  /*1c250*/  ULDC.64 UR8, c[0x4][0x20] ;  /* 0x0100080000087ab9 */ /* 0x000fe20000000a00 */
[----:B------:R-:W-:Y:S02]  /*1c260*/  IMAD.U32 R4, RZ, RZ, UR4 ;  /* 0x00000004ff047e24 */ /* 0x000fe4000f8e00ff */
[----:B------:R-:W2:Y:S01]  /*1c270*/  LDC.64 R2, c[0x4][R2] ;  /* 0x0100000002027b82 */ /* 0x000ea20000000a00 */
[----:B------:R-:W-:Y:S02]  /*1c280*/  IMAD.U32 R5, RZ, RZ, UR5 ;  /* 0x00000005ff057e24 */ /* 0x000fe4000f8e00ff */
[----:B------:R-:W-:Y:S02]  /*1c290*/  IMAD.U32 R6, RZ, RZ, UR6 ;  /* 0x00000006ff067e24 */ /* 0x000fe4000f8e00ff */
[----:B-1----:R-:W-:-:S02]  /*1c2a0*/  IMAD.U32 R7, RZ, RZ, UR7 ;  /* 0x00000007ff077e24 */ /* 0x002fc4000f8e00ff */
[----:B------:R-:W-:Y:S02]  /*1c2b0*/  IMAD.U32 R10, RZ, RZ, UR8 ;  /* 0x00000008ff0a7e24 */ /* 0x000fe4000f8e00ff */
[----:B------:R-:W-:Y:S02]  /*1c2c0*/  IMAD.U32 R11, RZ, RZ, UR9 ;  /* 0x00000009ff0b7e24 */ /* 0x000fe4000f8e00ff */
[----:B------:R-:W-:Y:S02]  /*1c2d0*/  IMAD.MOV.U32 R8, RZ, RZ, 0x70 ;  /* 0x00000070ff087424 */ /* 0x000fe400078e00ff */
[----:B0-----:R-:W-:Y:S02]  /*1c2e0*/  IMAD.MOV.U32 R12, RZ, RZ, 0x1 ;  /* 0x00000001ff0c7424 */ /* 0x001fe400078e00ff */
[----:B------:R-:W-:-:S07]  /*1c2f0*/  IMAD.MOV.U32 R13, RZ, RZ, RZ ;  /* 0x000000ffff0d7224 */ /* 0x000fce00078e00ff */
[----:B------:R-:W-:-:S07]  /*1c300*/  LEPC R20, `(.L_x_1590) ;  /* 0x000000001014794e */ /* 0x000fce0000000000 */
[----:B--2---:R-:W-:Y:S05]  /*1c310*/  CALL.ABS.NOINC R2 ;  /* 0x0000000002007343 */ /* 0x004fea0003c00000 */
.L_x_1590:
[----:B------:R-:W-:Y:S05]  /*1c320*/  BSYNC B6 ;  /* 0x0000000000067941 */ /* 0x000fea0003800000 */
.L_x_1589:
[----:B---3--:R-:W2:Y:S01]  /*1c330*/  LDL.LU R0, [R1+0x30] ;  /* 0x0000300001007983 */ /* 0x008ea20000300800 */
[----:B------:R-:W-:Y:S01]  /*1c340*/  ULDC.64 UR4, c[0x0][0x2d8] ;  /* 0x0000b60000047ab9 */ /* 0x000fe20000000a00 */
[----:B------:R-:W3:Y:S01]  /*1c350*/  LDC R9, c[0x0][0x448] ;  /* 0x00011200ff097b82 */ /* 0x000ee20000000800 */
[----:B------:R-:W-:Y:S01]  /*1c360*/  ULDC.64 UR6, c[0x0][0x2c8] ;  /* 0x0000b20000067ab9 */ /* 0x000fe20000000a00 */
[----:B------:R-:W2:Y:S01]  /*1c370*/  LDL.LU.64 R2, [R1+0x28] ;  /* 0x0000280001027983 */ /* 0x000ea20000300a00 */
[----:B------:R-:W-:-:S03]  /*1c380*/  ULDC.64 UR8, c[0x0][0x280] ;  /* 0x0000a00000087ab9 */ /* 0x000fc60000000a00 */
[----:B------:R-:W4:Y:S04]  /*1c390*/  LDL.LU R20, [R1+0x34] ;  /* 0x0000340001147983 */ /* 0x000f280000300800 */
[----:B------:R-:W4:Y:S04]  /*1c3a0*/  LDL.LU R21, [R1+0x38] ;  /* 0x0000380001157983 */ /* 0x000f280000300800 */
[----:B------:R-:W4:Y:S04]  /*1c3b0*/  LDL.LU R4, [R1+0x20] ;  /* 0x0000200001047983 */ /* 0x000f280000300800 */
[----:B0-----:R-:W4:Y:S01]  /*1c3c0*/  LDL R12, [R1+0x10] ;  /* 0x00001000010c7983 */ /* 0x001f220000100800 */
[----:B---3--:R-:W-:-:S13]  /*1c3d0*/  ISETP.NE.AND P1, PT, R9, 0x1, PT ;  /* 0x000000010900780c */ /* 0x008fda0003f25270 */
[----:B------:R-:W0:Y:S08]  /*1c3e0*/  @P1 LDC R5, c[0x0][0x44c] ;  /* 0x00011300ff051b82 */ /* 0x000e300000000800 */
[----:B------:R-:W3:Y:S01]  /*1c3f0*/  @P1 LDC R8, c[0x0][0x450] ;  /* 0x00011400ff081b82 */ /* 0x000ee20000000800 */
[----:B--2---:R-:W-:Y:S02]  /*1c400*/  IMAD.MOV.U32 R3, RZ, RZ, R0 ;  /* 0x000000ffff037224 */ /* 0x004fe400078e0000 */
[----:B----4-:R-:W-:-:S02]  /*1c410*/  IMAD R0, R20, UR4, RZ ;  /* 0x0000000414007c24 */ /* 0x010fc4000f8e02ff */
[C---:B------:R-:W-:Y:S01]  /*1c420*/  IMAD.WIDE.U32 R2, R18.reuse, UR4, R2 ;  /* 0x0000000412027c25 */ /* 0x040fe2000f8e0002 */
[----:B------:R-:W2:Y:S03]  /*1c430*/  S2R R20, SR_TID.X ;  /* 0x0000000000147919 */ /* 0x000ea60000002100 */
[----:B------:R-:W-:Y:S01]  /*1c440*/  IMAD R0, R18, UR5, R0 ;  /* 0x0000000512007c24 */ /* 0x000fe2000f8e0200 */
[----:B------:R-:W-:-:S03]  /*1c450*/  ULDC.64 UR4, c[0x0][0x2e0] ;  /* 0x0000b80000047ab9 */ /* 0x000fc60000000a00 */
[----:B------:R-:W-:Y:S02]  /*1c460*/  IMAD.IADD R3, R3, 0x1, R0 ;  /* 0x0000000103037824 */ /* 0x000fe400078e0200 */
[----:B------:R-:W-:Y:S02]  /*1c470*/  IMAD R0, R21, UR4, RZ ;  /* 0x0000000415007c24 */ /* 0x000fe4000f8e02ff */
[----:B------:R-:W4:Y:S01]  /*1c480*/  S2R R21, SR_TID.X ;  /* 0x0000000000157919 */ /* 0x000f220000002100 */
[----:B--2---:R-:W-:-:S04]  /*1c490*/  LOP3.LUT R20, R20, 0x7f, RZ, 0xc0, !PT ;  /* 0x0000007f14147812 */ /* 0x004fc800078ec0ff */
[----:B------:R-:W-:Y:S01]  /*1c4a0*/  SHF.R.U32.HI R20, RZ, 0x3, R20 ;  /* 0x00000003ff147819 */ /* 0x000fe20000011614 */
[----:B----4-:R-:W-:-:S05]  /*1c4b0*/  IMAD.SHL.U32 R6, R21, 0x10, RZ ;  /* 0x0000001015067824 */ /* 0x010fca00078e00ff */
[----:B------:R-:W-:Y:S02]  /*1c4c0*/  LOP3.LUT R6, R20, 0x70, R6, 0xf8, !PT ;  /* 0x0000007014067812 */ /* 0x000fe400078ef806 */
[----:B------:R2:W5:Y:S01]  /*1c4d0*/  LDL R20, [R1+0xc] ;  /* 0x00000c0001147983 */ /* 0x0005620000100800 */
[C---:B------:R-:W-:Y:S02]  /*1c4e0*/  IMAD R0, R4.reuse, UR5, R0 ;  /* 0x0000000504007c24 */ /* 0x040fe4000f8e0200 */
[----:B------:R-:W-:Y:S01]  /*1c4f0*/  IMAD.WIDE.U32 R2, R4, UR4, R2 ;  /* 0x0000000404027c25 */ /* 0x000fe2000f8e0002 */
[----:B------:R-:W-:Y:S01]  /*1c500*/  ULDC.64 UR4, c[0x0][0x2d0] ;  /* 0x0000b40000047ab9 */ /* 0x000fe20000000a00 */
[----:B------:R-:W4:Y:S02]  /*1c510*/  @P1 LDC R4, c[0x0][0x450] ;  /* 0x00011400ff041b82 */ /* 0x000f240000000800 */
[----:B------:R-:W-:Y:S02]  /*1c520*/  IMAD.IADD R6, R6, 0x1, R12 ;  /* 0x0000000106067824 */ /* 0x000fe400078e020c */
[----:B------:R-:W-:-:S02]  /*1c530*/  IMAD.IADD R3, R3, 0x1, R0 ;  /* 0x0000000103037824 */ /* 0x000fc400078e0200 */
[----:B0-----:R-:W-:-:S04]  /*1c540*/  @P1 IMAD.HI.U32 R0, R6, R5, RZ ;  /* 0x0000000506001227 */ /* 0x001fc800078e00ff */
[----:B------:R-:W-:Y:S01]  /*1c550*/  IMAD.MOV.U32 R5, RZ, RZ, R6 ;  /* 0x000000ffff057224 */ /* 0x000fe200078e0006 */
[----:B----4-:R-:W-:-:S04]  /*1c560*/  @P1 SHF.R.U32.HI R5, RZ, R4, R0 ;  /* 0x00000004ff051219 */ /* 0x010fc80000011600 */
[----:B------:R-:W-:-:S05]  /*1c570*/  SHF.R.S32.HI R0, RZ, 0x1f, R5 ;  /* 0x0000001fff007819 */ /* 0x000fca0000011405 */
[----:B------:R-:W-:-:S04]  /*1c580*/  IMAD R0, R0, UR4, RZ ;  /* 0x0000000400007c24 */ /* 0x000fc8000f8e02ff */
[C---:B-1----:R-:W-:Y:S02]  /*1c590*/  IMAD R7, R5.reuse, UR5, R0 ;  /* 0x0000000505077c24 */ /* 0x042fe4000f8e0200 */
        /* <DEDUP_REMOVED lines=9> */
[----:B------:R-:W0:Y:S01]  /*1c630*/  @P1 LDC R7, c[0x0][0x44c] ;  /* 0x00011300ff071b82 */ /* 0x000e220000000800 */
[C---:B------:R-:W-:Y:S01]  /*1c640*/  LEA R0, P0, R4.reuse, UR8, 0x1 ;  /* 0x0000000804007c11 */ /* 0x040fe2000f8008ff */
[----:B------:R-:W1:Y:S03]  /*1c650*/  S2R R10, SR_TID.X ;  /* 0x00000000000a7919 */ /* 0x000e660000002100 */
[----:B------:R-:W-:Y:S01]  /*1c660*/  LEA.HI.X R4, R4, UR9, R5, 0x1, P0 ;  /* 0x0000000904047c11 */ /* 0x000fe200080f0c05 */
[----:B------:R-:W-:-:S04]  /*1c670*/  VIADD R5, R6, 0x80 ;  /* 0x0000008006057836 */ /* 0x000fc80000000000 */
[----:B------:R-:W-:Y:S02]  /*1c680*/  IMAD.MOV.U32 R6, RZ, RZ, R5 ;  /* 0x000000ffff067224 */ /* 0x000fe400078e0005 */
[----:B0-----:R-:W-:-:S05]  /*1c690*/  @P1 IMAD.HI.U32 R7, R5, R7, RZ ;  /* 0x0000000705071227 */ /* 0x001fca00078e00ff */
[----:B---3--:R-:W-:-:S05]  /*1c6a0*/  @P1 SHF.R.U32.HI R6, RZ, R8, R7 ;  /* 0x00000008ff061219 */ /* 0x008fca0000011607 */
[----:B------:R-:W-:-:S04]  /*1c6b0*/  IMAD.MOV R7, RZ, RZ, -R6 ;  /* 0x000000ffff077224 */ /* 0x000fc800078e0a06 */
[----:B------:R-:W-:Y:S01]  /*1c6c0*/  IMAD R5, R9, R7, R5 ;  /* 0x0000000709057224 */ /* 0x000fe200078e0205 */
[----:B------:R-:W-:Y:S01]  /*1c6d0*/  SHF.R.S32.HI R7, RZ, 0x1f, R6 ;  /* 0x0000001fff077819 */ /* 0x000fe20000011406 */
[----:B------:R-:W-:-:S04]  /*1c6e0*/  IMAD.WIDE.U32 R2, R6, UR4, R2 ;  /* 0x0000000406027c25 */ /* 0x000fc8000f8e0002 */
[----:B------:R-:W-:Y:S01]  /*1c6f0*/  IMAD R7, R7, UR4, RZ ;  /* 0x0000000407077c24 */ /* 0x000fe2000f8e02ff */
[----:B------:R-:W-:Y:S01]  /*1c700*/  SHF.R.S32.HI R8, RZ, 0x1f, R5 ;  /* 0x0000001fff087819 */ /* 0x000fe20000011405 */
[----:B-1----:R-:W-:Y:S01]  /*1c710*/  IMAD.SHL.U32 R21, R10, 0x8, RZ ;  /* 0x000000080a157824 */ /* 0x002fe200078e00ff */
[----:B------:R-:W-:Y:S01]  /*1c720*/  ULDC UR4, c[0x0][0x2b8] ;  /* 0x0000ae0000047ab9 */ /* 0x000fe20000000800 */
[----:B------:R-:W-:Y:S02]  /*1c730*/  IMAD R7, R6, UR5, R7 ;  /* 0x0000000506077c24 */ /* 0x000fe4000f8e0207 */
[----:B------:R-:W-:Y:S02]  /*1c740*/  IMAD R8, R8, UR6, RZ ;  /* 0x0000000608087c24 */ /* 0x000fe4000f8e02ff */
[----:B------:R-:W-:Y:S02]  /*1c750*/  IMAD.IADD R3, R3, 0x1, R7 ;  /* 0x0000000103037824 */ /* 0x000fe400078e0207 */
[----:B------:R-:W-:-:S02]  /*1c760*/  IMAD R8, R5, UR7, R8 ;  /* 0x0000000705087c24 */ /* 0x000fc4000f8e0208 */
[----:B------:R-:W-:Y:S01]  /*1c770*/  IMAD.WIDE.U32 R6, R5, UR6, R2 ;  /* 0x0000000605067c25 */ /* 0x000fe2000f8e0002 */
[----:B------:R-:W-:-:S03]  /*1c780*/  LOP3.LUT R21, R21, 0x38, RZ, 0xc0, !PT ;  /* 0x0000003815157812 */ /* 0x000fc600078ec0ff */
[----:B------:R-:W-:Y:S01]  /*1c790*/  IMAD.IADD R8, R7, 0x1, R8 ;  /* 0x0000000107087824 */ /* 0x000fe200078e0208 */
[C---:B------:R-:W-:Y:S02]  /*1c7a0*/  LEA R2, P1, R6.reuse, UR8, 0x1 ;  /* 0x0000000806027c11 */ /* 0x040fe4000f8208ff */
[----:B------:R-:W-:Y:S01]  /*1c7b0*/  ISETP.GE.AND P0, PT, R21, UR4, PT ;  /* 0x0000000415007c0c */ /* 0x000fe2000bf06270 */
[----:B------:R-:W-:Y:S01]  /*1c7c0*/  UMOV UR4, 0xffffffff ;  /* 0xffffffff00047882 */ /* 0x000fe20000000000 */
[----:B------:R-:W-:Y:S02]  /*1c7d0*/  LEA.HI.X R6, R6, UR9, R8, 0x1, P1 ;  /* 0x0000000906067c11 */ /* 0x000fe400088f0c08 */
[----:B--2---:R-:W-:Y:S09]  /*1c7e0*/  BRA.DIV UR4, `(.L_x_1591) ;  /* 0x0000004a04a07947 */ /* 0x004ff2000b800000 */
[----:B------:R-:W0:Y:S02]  /*1c7f0*/  S2R R7, SR_TID.X ;  /* 0x0000000000077919 */ /* 0x000e240000002100 */
[----:B0-----:R-:W-:Y:S02]  /*1c800*/  LOP3.LUT R8, R7, 0x7f, RZ, 0xc0, !PT ;  /* 0x0000007f07087812 */ /* 0x001fe400078ec0ff */
[----:B------:R-:W2:Y:S04]  /*1c810*/  LDL.LU R7, [R1+0x1c] ;  /* 0x00001c0001077983 */ /* 0x000ea80000300800 */
[----:B------:R-:W3:Y:S01]  /*1c820*/  LDL.LU R11, [R1+0x10] ;  /* 0x00001000010b7983 */ /* 0x000ee20000300800 */
[----:B------:R-:W-:-:S03]  /*1c830*/  SHF.R.U32.HI R10, RZ, 0x3, R8 ;  /* 0x00000003ff0a7819 */ /* 0x000fc60000011608 */
        /* <DEDUP_REMOVED lines=58> */
[----:B------:R-:W-:Y:S04]  /*1cbe0*/  SHFL.IDX PT, R7, R2, RZ, 0x181f ;  /* 0x00181fff02077589 */ /* 0x000fe800000e0000 */
        /* <DEDUP_REMOVED lines=10> */
[----:B------:R1:W-:Y:S01]  /*1cc90*/  @!P1 LDGSTS.E.BYPASS.LTC128B.128 [R20+0xbc00], desc[UR38][R8.64], !P0 ;  /* 0x0bc0000008149fae */ /* 0x0003e2000c101d66 */
[----:B------:R-:W-:-:S05]  /*1cca0*/  @!P2 LEA R7, P1, R21, R7, 0x1 ;  /* 0x000000071507a211 */ /* 0x000fca00078208ff */
[----:B0-----:R-:W-:Y:S02]  /*1ccb0*/  @!P2 IMAD.X R0, RZ, RZ, R0, P1 ;  /* 0x000000ffff00a224 */ /* 0x001fe400008e0600 */
[----:B-1----:R-:W-:Y:S02]  /*1ccc0*/  @!P2 IMAD.MOV.U32 R8, RZ, RZ, R7 ;  /* 0x000000ffff08a224 */ /* 0x002fe400078e0007 */
        /* <DEDUP_REMOVED lines=17> */
[----:B------:R-:W-:-:S05]  /*1cde0*/  @!P1 IMAD.MOV.U32 R9, RZ, RZ, R0 ;  /* 0x000000ffff099224 */ /* 0x000fca00078e0000 */
[----:B------:R0:W-:Y:S02]  /*1cdf0*/  @!P1 LDGSTS.E.BYPASS.LTC128B.128 [R20+0xd400], desc[UR38][R8.64], !P0 ;  /* 0x0d40000008149fae */ /* 0x0001e4000c101d66 */
.L_x_1753:
[----:B------:R-:W-:Y:S02]  /*1ce00*/  VIADD R0, R5, 0xb0 ;  /* 0x000000b005007836 */ /* 0x000fe40000000000 */
[----:B0-----:R-:W-:-:S03]  /*1ce10*/  VIADD R8, R22, 0x16800 ;  /* 0x0001680016087836 */ /* 0x001fc60000000000 */
[----:B------:R-:W-:-:S13]  /*1ce20*/  ISETP.GE.AND P1, PT, R0, R3, PT ;  /* 0x000000030000720c */ /* 0x000fda0003f26270 */
[----:B------:R-:W-:-:S05]  /*1ce30*/  @!P1 LEA R2, P2, R21, R14, 0x1 ;  /* 0x0000000e15029211 */ /* 0x000fca00078408ff */
[----:B------:R-:W-:-:S05]  /*1ce40*/  @!P1 IMAD.X R3, RZ, RZ, R6, P2 ;  /* 0x000000ffff039224 */ /* 0x000fca00010e0606 */
[----:B------:R-:W-:Y:S01]  /*1ce50*/  @!PT LDS RZ, [RZ] ;  /* 0x00000000fffff984 */ /* 0x000fe20000000800 */
[----:B------:R-:W-:Y:S01]  /*1ce60*/  @!PT LDS RZ, [RZ] ;  /* 0x00000000fffff984 */ /* 0x000fe20000000800 */
[----:B------:R-:W-:Y:S01]  /*1ce70*/  @!PT LDS RZ, [RZ] ;  /* 0x00000000fffff984 */ /* 0x000fe20000000800 */
[----:B------:R0:W-:Y:S01]  /*1ce80*/  @!P1 LDGSTS.E.BYPASS.LTC128B.128 [R20+0xdc00], desc[UR38][R2.64], !P0 ;  /* 0x0dc0000002149fae */ /* 0x0001e2000c101d66 */
[----:B------:R-:W-:Y:S01]  /*1ce90*/  PLOP3.LUT P0, PT, PT, PT, PT, 0x80, 0x0 ;  /* 0x000000000000781c */ /* 0x000fe20003f0f070 */
[----:B------:R-:W-:-:S12]  /*1cea0*/  NOP ;  /* 0x0000000000007918 */ /* 0x000fd80000000000 */
.L_x_1592:
        /* <DEDUP_REMOVED lines=14> */
[----:B------:R-:W2:Y:S01]  /*1cf90*/  LDL R4, [R1+0x14] ;  /* 0x0000140001047983 */ /* 0x000ea20000100800 */
[----:B------:R1:W-:Y:S03]  /*1cfa0*/  SYNCS.ARRIVE.TRANS64.A1T0 RZ, [R22+URZ+0x16800], RZ ;  /* 0x016800ff16ff79a7 */ /* 0x0003e6000810003f */
[----:B0-----:R-:W3:Y:S01]  /*1cfb0*/  LDL R2, [R1+0x8] ;  /* 0x0000080001027983 */ /* 0x001ee20000100800 */
[----:B------:R-:W-:Y:S01]  /*1cfc0*/  BSSY B0, `(.L_x_1593) ;  /* 0x0000005000007945 */ /* 0x000fe20003800000 */
[----:B------:R-:W0:Y:S01]  /*1cfd0*/  SYNCS.PHASECHK.TRANS64.TRYWAIT P0, [R22+URZ+0x16820], R3 ;  /* 0x01682003160075a7 */ /* 0x000e22000800017f */
[----:B--2---:R-:W-:-:S05]  /*1cfe0*/  VIADD R0, R4, 0xfffffffe ;  /* 0xfffffffe04007836 */ /* 0x004fca0000000000 */
[----:B---3--:R-:W-:Y:S01]  /*1cff0*/  ISETP.GE.AND P1, PT, R0, R2, PT ;  /* 0x000000020000720c */ /* 0x008fe20003f26270 */
[----:B01----:R-:W-:-:S12]  /*1d000*/  @!P0 BRA `(.L_x_1594) ;  /* 0x0000005000548947 */ /* 0x003fd80003800000 */
.L_x_1754:
[----:B------:R-:W-:Y:S05]  /*1d010*/  BSYNC B0 ;  /* 0x0000000000007941 */ /* 0x000fea0003800000 */
.L_x_1593:
[----:B------:R-:W-:Y:S04]  /*1d020*/  BSSY B0, `(.L_x_1595) ;  /* 0x0000173000007945 */ /* 0x000fe80003800000 */
[----:B------:R-:W-:Y:S05]  /*1d030*/  @!P1 BRA `(.L_x_1596) ;  /* 0x0000001400c49947 */ /* 0x000fea0003800000 */
[----:B------:R-:W2:Y:S04]  /*1d040*/  LDL R2, [R1+0x8] ;  /* 0x0000080001027983 */ /* 0x000ea80000100800 */
[----:B------:R-:W3:Y:S01]  /*1d050*/  LDL R4, [R1+0x14] ;  /* 0x0000140001047983 */ /* 0x000ee20000100800 */
[----:B------:R-:W-:Y:S01]  /*1d060*/  BSSY B2, `(.L_x_1597) ;  /* 0x000007f000027945 */ /* 0x000fe20003800000 */
[----:B--2---:R-:W-:Y:S01]  /*1d070*/  LOP3.LUT R7, RZ, R2, RZ, 0x33, !PT ;  /* 0x00000002ff077212 */ /* 0x004fe200078e33ff */
[----:B---3--:R-:W-:-:S05]  /*1d080*/  IMAD.MOV R2, RZ, RZ, -R4 ;  /* 0x000000ffff027224 */ /* 0x008fca00078e0a04 */
        /* <DEDUP_REMOVED lines=37> */
.L_x_1601:
[----:B------:R-:W-:Y:S01]  /*1d2e0*/  IMAD R2, R6, 0x8, R22 ;  /* 0x0000000806027824 */ /* 0x000fe200078e0216 */
[----:B0-----:R-:W-:Y:S01]  /*1d2f0*/  SHF.L.U32 R3, R9, 0x1f, RZ ;  /* 0x0000001f09037819 */ /* 0x001fe200000006ff */
[----:B------:R-:W-:Y:S03]  /*1d300*/  BSSY B3, `(.L_x_1602) ;  /* 0x0000003000037945 */ /* 0x000fe60003800000 */
[----:B------:R-:W0:Y:S02]  /*1d310*/  SYNCS.PHASECHK.TRANS64.TRYWAIT P0, [R2+URZ+0x16840], R3 ;  /* 0x01684003020075a7 */ /* 0x000e24000800017f */
[----:B0-----:R-:W-:Y:S05]  /*1d320*/  @!P0 BRA `(.L_x_1603) ;  /* 0x0000004c00a08947 */ /* 0x001fea0003800000 */
.L_x_1755:
[----:B------:R-:W-:Y:S05]  /*1d330*/  BSYNC B3 ;  /* 0x0000000000037941 */ /* 0x000fea0003800000 */
.L_x_1602:
        /* <DEDUP_REMOVED lines=12> */
.L_x_1605:
[----:B------:R-:W-:Y:S05]  /*1d400*/  BSYNC B3 ;  /* 0x0000000000037941 */ /* 0x000fea0003800000 */
.L_x_1604:
        /* <DEDUP_REMOVED lines=11> */
.L_x_1606:
        /* <DEDUP_REMOVED lines=15> */
.L_x_1756:
[----:B------:R-:W-:Y:S05]  /*1d5b0*/  BSYNC B3 ;  /* 0x0000000000037941 */ /* 0x000fea0003800000 */
.L_x_1607:
        /* <DEDUP_REMOVED lines=12> */
.L_x_1610:
[----:B------:R-:W-:Y:S05]  /*1d680*/  BSYNC B3 ;  /* 0x0000000000037941 */ /* 0x000fea0003800000 */
.L_x_1609:
        /* <DEDUP_REMOVED lines=11> */
.L_x_1611:
        /* <DEDUP_REMOVED lines=12> */
.L_x_1600:
[----:B------:R-:W-:Y:S05]  /*1d800*/  BSYNC B1 ;  /* 0x0000000000017941 */ /* 0x000fea0003800000 */
.L_x_1599:
[----:B------:R-:W2:Y:S01]  /*1d810*/  LDL R0, [R1+0x14] ;  /* 0x0000140001007983 */ /* 0x000ea20000100800 */
[----:B------:R-:W-:Y:S02]  /*1d820*/  IMAD.MOV.U32 R23, RZ, RZ, R6 ;  /* 0x000000ffff177224 */ /* 0x000fe400078e0006 */
[----:B------:R-:W-:Y:S02]  /*1d830*/  IMAD.MOV.U32 R26, RZ, RZ, R9 ;  /* 0x000000ffff1a7224 */ /* 0x000fe400078e0009 */
[----:B--2---:R-:W-:-:S07]  /*1d840*/  VIADD R0, R0, 0xfffffffd ;  /* 0xfffffffd00007836 */ /* 0x004fce0000000000 */
.L_x_1598:
[----:B------:R-:W-:Y:S05]  /*1d850*/  BSYNC B2 ;  /* 0x0000000000027941 */ /* 0x000fea0003800000 */
.L_x_1597:
[----:B------:R-:W2:Y:S01]  /*1d860*/  LDL.LU R2, [R1+0x14] ;  /* 0x0000140001027983 */ /* 0x000ea20000300800 */
[----:B------:R-:W-:Y:S01]  /*1d870*/  VIADD R7, R7, 0xfffffffe ;  /* 0xfffffffe07077836 */ /* 0x000fe20000000000 */
[----:B--2---:R-:W-:-:S04]  /*1d880*/  LOP3.LUT R2, RZ, R2, RZ, 0x33, !PT ;  /* 0x00000002ff027212 */ /* 0x004fc800078e33ff */
[----:B------:R-:W-:-:S13]  /*1d890*/  ISETP.NE.AND P0, PT, R7, R2, PT ;  /* 0x000000020700720c */ /* 0x000fda0003f05270 */
[----:B------:R-:W-:Y:S05]  /*1d8a0*/  @!P0 BRA `(.L_x_1596) ;  /* 0x0000000c00a88947 */ /* 0x000fea0003800000 */
[----:B------:R-:W-:-:S07]  /*1d8b0*/  IMAD.MOV.U32 R4, RZ, RZ, R17 ;  /* 0x000000ffff047224 */ /* 0x000fce00078e0011 */
.L_x_1638:
        /* <DEDUP_REMOVED lines=33> */
.L_x_1614:
[----:B------:R-:W-:Y:S01]  /*1dad0*/  IMAD R2, R6, 0x8, R22 ;  /* 0x0000000806027824 */ /* 0x000fe200078e0216 */
[----:B0-----:R-:W-:Y:S01]  /*1dae0*/  SHF.L.U32 R3, R7, 0x1f, RZ ;  /* 0x0000001f07037819 */ /* 0x001fe200000006ff */
[----:B------:R-:W-:Y:S03]  /*1daf0*/  BSSY B2, `(.L_x_1615) ;  /* 0x0000003000027945 */ /* 0x000fe60003800000 */
[----:B------:R-:W0:Y:S02]  /*1db00*/  SYNCS.PHASECHK.TRANS64.TRYWAIT P0, [R2+URZ+0x16840], R3 ;  /* 0x01684003020075a7 */ /* 0x000e24000800017f */
[----:B0-----:R-:W-:Y:S05]  /*1db10*/  @!P0 BRA `(.L_x_1616) ;  /* 0x0000004400cc8947 */ /* 0x001fea0003800000 */
.L_x_1757:
[----:B------:R-:W-:Y:S05]  /*1db20*/  BSYNC B2 ;  /* 0x0000000000027941 */ /* 0x000fea0003800000 */
.L_x_1615:
        /* <DEDUP_REMOVED lines=12> */
.L_x_1618:
[----:B------:R-:W-:Y:S05]  /*1dbf0*/  BSYNC B2 ;  /* 0x0000000000027941 */ /* 0x000fea0003800000 */
.L_x_1617:
        /* <DEDUP_REMOVED lines=11> */
.L_x_1619:
        /* <DEDUP_REMOVED lines=15> */
.L_x_1758:
[----:B------:R-:W-:Y:S05]  /*1dda0*/  BSYNC B2 ;  /* 0x0000000000027941 */ /* 0x000fea0003800000 */
.L_x_1620:
        /* <DEDUP_REMOVED lines=11> */
.L_x_1623:
[----:B------:R-:W-:Y:S05]  /*1de60*/  BSYNC B2 ;  /* 0x0000000000027941 */ /* 0x000fea0003800000 */
.L_x_1622:
[----:B------:R-:W-:Y:S01]  /*1de70*/  R2UR UR10, R5 ;  /* 0x00000000050a72ca */ /* 0x000fe200000e0000 */
[----:B------:R-:W-:Y:S01]  /*1de80*/  IMAD R23, R23, 0x4000, R22 ;  /* 0x0000400017177824 */ /* 0x000fe200078e0216 */
[----:B------:R-:W-:Y:S01]  /*1de90*/  R2UR UR7, R3 ;  /* 0x00000000030772ca */ /* 0x000fe200000e0000 */
[----:B------:R-:W-:Y:S01]  /*1dea0*/  UIADD3 UR4, UP0, UR40, 0x470, URZ ;  /* 0x0000047028047890 */ /* 0x000fe2000ff1e03f */
[----:B------:R-:W-:Y:S01]  /*1deb0*/  R2UR UR6, R2 ;  /* 0x00000000020672ca */ /* 0x000fe200000e0000 */
[----:B------:R-:W-:Y:S01]  /*1dec0*/  IMAD R2, R24, 0x80, R28 ;  /* 0x0000008018027824 */ /* 0x000fe200078e021c */
[----:B------:R-:W-:Y:S01]  /*1ded0*/  PLOP3.LUT P0, PT, PT, PT, PT, 0x80, 0x0 ;  /* 0x000000000000781c */ /* 0x000fe20003f0f070 */
[----:B0-----:R-:W-:Y:S01]  /*1dee0*/  VIADD R10, R10, 0x50 ;  /* 0x000000500a0a7836 */ /* 0x001fe20000000000 */
[----:B------:R-:W-:Y:S01]  /*1def0*/  UIADD3.X UR5, URZ, UR41, URZ, UP0, !UPT ;  /* 0x000000293f057290 */ /* 0x000fe200087fe43f */
[----:B------:R-:W-:-:S11]  /*1df00*/  VIADD R23, R23, 0x400 ;  /* 0x0000040017177836 */ /* 0x000fd60000000000 */
.L_x_1624:
        /* <DEDUP_REMOVED lines=12> */
.L_x_1613:
[----:B------:R-:W-:Y:S05]  /*1dfd0*/  BSYNC B1 ;  /* 0x0000000000017941 */ /* 0x000fea0003800000 */
.L_x_1612:
        /* <DEDUP_REMOVED lines=33> */
.L_x_1627:
[----:B------:R-:W-:Y:S01]  /*1e1f0*/  IMAD R2, R23, 0x8, R22 ;  /* 0x0000000817027824 */ /* 0x000fe200078e0216 */
[----:B0-----:R-:W-:Y:S01]  /*1e200*/  SHF.L.U32 R3, R26, 0x1f, RZ ;  /* 0x0000001f1a037819 */ /* 0x001fe200000006ff */
[----:B------:R-:W-:Y:S03]  /*1e210*/  BSSY B2, `(.L_x_1628) ;  /* 0x0000003000027945 */ /* 0x000fe60003800000 */
[----:B------:R-:W0:Y:S02]  /*1e220*/  SYNCS.PHASECHK.TRANS64.TRYWAIT P0, [R2+URZ+0x16840], R3 ;  /* 0x01684003020075a7 */ /* 0x000e24000800017f */
[----:B0-----:R-:W-:Y:S05]  /*1e230*/  @!P0 BRA `(.L_x_1629) ;  /* 0x00000040002c8947 */ /* 0x001fea0003800000 */
.L_x_1759:
[----:B------:R-:W-:Y:S05]  /*1e240*/  BSYNC B2 ;  /* 0x0000000000027941 */ /* 0x000fea0003800000 */
.L_x_1628:
        /* <DEDUP_REMOVED lines=12> */
.L_x_1631:
[----:B------:R-:W-:Y:S05]  /*1e310*/  BSYNC B2 ;  /* 0x0000000000027941 */ /* 0x000fea0003800000 */
.L_x_1630:
        /* <DEDUP_REMOVED lines=12> */
.L_x_1632:
        /* <DEDUP_REMOVED lines=15> */
.L_x_1760:
[----:B------:R-:W-:Y:S05]  /*1e4d0*/  BSYNC B2 ;  /* 0x0000000000027941 */ /* 0x000fea0003800000 */
.L_x_1633:
[----:B------:R-:W-:Y:S01]  /*1e4e0*/  BSSY B2, `(.L_x_1635) ;  /* 0x000000b000027945 */ /* 0x000fe20003800000 */
[----:B------:R-:W-:Y:S02]  /*1e4f0*/  IMAD.MOV.U32 R2, RZ, RZ, 0x0 ;  /* 0x00000000ff027424 */ /* 0x000fe400078e00ff */
[----:B------:R-:W-:Y:S01]  /*1e500*/  IMAD.MOV.U32 R3, RZ, RZ, 0x14f00000 ;  /* 0x14f00000ff037424 */ /* 0x000fe200078e00ff */
[----:B------:R-:W-:Y:S06]  /*1e510*/  @P1 BRA `(.L_x_1636) ;  /* 0x00000000001c1947 */ /* 0x000fec0003800000 */
[----:B------:R-:W1:Y:S01]  /*1e520*/  S2R R12, SR_TID.X ;  /* 0x00000000000c7919 */ /* 0x000e620000002100 */
[----:B0-----:R-:W-:-:S04]  /*1e530*/  IMAD.MOV.U32 R7, RZ, RZ, 0x4000 ;  /* 0x00004000ff077424 */ /* 0x001fc800078e00ff */
[----:B------:R2:W-:Y:S01]  /*1e540*/  SYNCS.ARRIVE.TRANS64 RZ, [R5+URZ+0x50], R7 ;  /* 0x0000500705ff79a7 */ /* 0x0005e2000800003f */
[----:B-1----:R-:W-:-:S04]  /*1e550*/  LOP3.LUT R12, R12, 0x1f, RZ, 0xc0, !PT ;  /* 0x0000001f0c0c7812 */ /* 0x002fc800078ec0ff */
[----:B------:R-:W-:-:S13]  /*1e560*/  ISETP.NE.AND P0, PT, R12, RZ, PT ;  /* 0x000000ff0c00720c */ /* 0x000fda0003f05270 */
[----:B--2---:R-:W-:Y:S05]  /*1e570*/  @!P0 BRA `(.L_x_1636) ;  /* 0x0000000000048947 */ /* 0x004fea0003800000 */
[----:B------:R-:W-:Y:S01]  /*1e580*/  BPT.TRAP 0x1 ;  /* 0x000000040000795c */ /* 0x000fe20000300000 */
.L_x_1636:
[----:B------:R-:W-:Y:S05]  /*1e590*/  BSYNC B2 ;  /* 0x0000000000027941 */ /* 0x000fea0003800000 */
.L_x_1635:
        /* <DEDUP_REMOVED lines=10> */
.L_x_1637:
        /* <DEDUP_REMOVED lines=12> */
.L_x_1626:
[----:B------:R-:W-:Y:S05]  /*1e700*/  BSYNC B1 ;  /* 0x0000000000017941 */ /* 0x000fea0003800000 */
.L_x_1625:
[----:B------:R-:W2:Y:S01]  /*1e710*/  LDL R2, [R1+0x8] ;  /* 0x0000080001027983 */ /* 0x000ea20000100800 */
[----:B------:R-:W-:Y:S01]  /*1e720*/  VIADD R0, R0, 0xfffffffe ;  /* 0xfffffffe00007836 */ /* 0x000fe20000000000 */
[----:B--2---:R-:W-:-:S13]  /*1e730*/  ISETP.GT.AND P0, PT, R9, R2, PT ;  /* 0x000000020900720c */ /* 0x004fda0003f04270 */
[----:B------:R-:W-:Y:S05]  /*1e740*/  @P0 BRA `(.L_x_1638) ;  /* 0xfffffff0005c0947 */ /* 0x000fea000383ffff */
.L_x_1596:
[----:B------:R-:W-:Y:S05]  /*1e750*/  BSYNC B0 ;  /* 0x0000000000007941 */ /* 0x000fea0003800000 */
.L_x_1595:
        /* <DEDUP_REMOVED lines=17> */
.L_x_1640:
[----:B------:R-:W-:Y:S05]  /*1e870*/  BSYNC B0 ;  /* 0x0000000000007941 */ /* 0x000fea0003800000 */
.L_x_1639:
        /* <DEDUP_REMOVED lines=10> */
.L_x_1761:
[----:B------:R-:W-:Y:S05]  /*1e920*/  BSYNC B1 ;  /* 0x0000000000017941 */ /* 0x000fea0003800000 */
.L_x_1643:
        /* <DEDUP_REMOVED lines=9> */
.L_x_1646:
[----:B------:R-:W-:Y:S05]  /*1e9c0*/  BSYNC B1 ;  /* 0x0000000000017941 */ /* 0x000fea0003800000 */
.L_x_1645:
        /* <DEDUP_REMOVED lines=10> */
.L_x_1647:
        /* <DEDUP_REMOVED lines=10> */
.L_x_1642:
[----:B------:R-:W-:Y:S05]  /*1eb10*/  BSYNC B0 ;  /* 0x0000000000007941 */ /* 0x000fea0003800000 */
.L_x_1641:
[----:B------:R-:W-:-:S05]  /*1eb20*/  VIADD R23, R23, 0x1 ;  /* 0x0000000117177836 */ /* 0x000fca0000000000 */
[----:B------:R-:W-:-:S04]  /*1eb30*/  ISETP.NE.AND P0, PT, R23, 0x2, PT ;  /* 0x000000021700780c */ /* 0x000fc80003f05270 */
[----:B0-----:R-:W-:Y:S02]  /*1eb40*/  SEL R3, RZ, 0x1, P0 ;  /* 0x00000001ff037807 */ /* 0x001fe40000000000 */
[----:B------:R-:W-:Y:S02]  /*1eb50*/  SEL R23, R23, RZ, P0 ;  /* 0x000000ff17177207 */ /* 0x000fe40000000000 */
[----:B------:R-:W-:-:S07]  /*1eb60*/  LOP3.LUT R26, R26, R3, RZ, 0x3c, !PT ;  /* 0x000000031a1a7212 */ /* 0x000fce00078e3cff */
.L_x_1577:
[----:B------:R-:W-:Y:S05]  /*1eb70*/  BSYNC B7 ;  /* 0x0000000000077941 */ /* 0x000fea0003800000 */
.L_x_1575:
[----:B------:R-:W2:Y:S02]  /*1eb80*/  LDL R0, [R1] ;  /* 0x0000000001007983 */ /* 0x000ea40000100800 */
[----:B--2---:R-:W-:-:S13]  /*1eb90*/  LOP3.LUT P0, RZ, R0, 0x2, RZ, 0xc0, !PT ;  /* 0x0000000200ff7812 */ /* 0x004fda000780c0ff */
[----:B------:R-:W-:Y:S05]  /*1eba0*/  @!P0 BRA `(.L_x_1648) ;  /* 0x0000000000248947 */ /* 0x000fea0003800000 */
[----:B------:R-:W-:Y:S05]  /*1ebb0*/  WARPSYNC.ALL ;  /* 0x0000000000007948 */ /* 0x000fea0003800000 */
[----:B------:R-:W1:Y:S08]  /*1ebc0*/  S2UR UR5, SR_CgaCtaId ;  /* 0x00000000000579c3 */ /* 0x000e700000008800 */
[----:B------:R-:W-:Y:S06]  /*1ebd0*/  BAR.SYNC.DEFER_BLOCKING 0x5, 0x200 ;  /* 0x0148000000007b1d */ /* 0x000fec0000010000 */
[----:B------:R-:W-:-:S02]  /*1ebe0*/  UMOV UR4, 0x400 ;  /* 0x0000040000047882 */ /* 0x000fc40000000000 */
[----:B-1----:R-:W-:-:S06]  /*1ebf0*/  ULEA UR4, UR5, UR4, 0x18 ;  /* 0x0000000405047291 */ /* 0x002fcc000f8ec03f */
[----:B------:R-:W-:-:S05]  /*1ec00*/  IMAD.U32 R22, RZ, RZ, UR4 ;  /* 0x00000004ff167e24 */ /* 0x000fca000f8e00ff */
[----:B------:R2:W3:Y:S01]  /*1ec10*/  LDS.128 R16, [R22+0x168d0] ;  /* 0x0168d00016107984 */ /* 0x0004e20000000c00 */
[----:B------:R-:W-:Y:S06]  /*1ec20*/  BAR.ARV 0x4, 0x200 ;  /* 0x0108000000007b1d */ /* 0x000fec0000002000 */
[----:B------:R-:W-:Y:S05]  /*1ec30*/  BRA `(.L_x_1649) ;  /* 0x0000000800cc7947 */ /* 0x000fea0003800000 */
.L_x_1648:
        /* <DEDUP_REMOVED lines=36> */
.L_x_1771:
[----:B------:R-:W-:Y:S02]  /*1ee80*/  ULDC UR4, c[0x0][0xc38] ;  /* 0x00030e0000047ab9 */ /* 0x000fe40000000800 */
[----:B------:R-:W-:-:S04]  /*1ee90*/  IMAD.U32 R4, RZ, RZ, UR4 ;  /* 0x00000004ff047e24 */ /* 0x000fc8000f8e00ff */
[----:B--2---:R-:W-:-:S04]  /*1eea0*/  IMAD R14, R14, R4, RZ ;  /* 0x000000040e0e7224 */ /* 0x004fc800078e02ff */
[----:B------:R-:W-:-:S05]  /*1eeb0*/  IMAD.IADD R5, R5, 0x1, R14 ;  /* 0x0000000105057824 */ /* 0x000fca00078e020e */
[----:B------:R-:W-:-:S13]  /*1eec0*/  ISETP.GT.AND P6, PT, R5, R0, PT ;  /* 0x000000000500720c */ /* 0x000fda0003fc4270 */
[----:B------:R-:W-:Y:S05]  /*1eed0*/  @P6 BRA `(.L_x_1651) ;  /* 0x00000000009c6947 */ /* 0x000fea0003800000 */
.L_x_1656:
[----:B------:R-:W2:Y:S01]  /*1eee0*/  LDC R2, c[0x0][0xc3c] ;  /* 0x00030f00ff027b82 */ /* 0x000ea20000000800 */
[----:B------:R-:W-:-:S05]  /*1eef0*/  VIADD R19, R19, 0x1f ;  /* 0x0000001f13137836 */ /* 0x000fca0000000000 */
[----:B--2---:R-:W-:-:S13]  /*1ef00*/  ISETP.GE.AND P6, PT, R19, R2, PT ;  /* 0x000000021300720c */ /* 0x004fda0003fc6270 */
[----:B------:R-:W-:Y:S05]  /*1ef10*/  @P6 BRA `(.L_x_1652) ;  /* 0x0000000400d06947 */ /* 0x000fea0003800000 */
[----:B-1----:R-:W1:Y:S01]  /*1ef20*/  S2R R3, SR_TID.X ;  /* 0x0000000000037919 */ /* 0x002e620000002100 */
        /* <DEDUP_REMOVED lines=9> */
.L_x_1654:
[----:B------:R-:W-:Y:S05]  /*1efc0*/  BSYNC B0 ;  /* 0x0000000000007941 */ /* 0x000fea0003800000 */
.L_x_1653:
        /* <DEDUP_REMOVED lines=18> */
.L_x_1779:
[----:B------:R-:W-:Y:S02]  /*1f0f0*/  ULDC UR4, c[0x0][0xc38] ;  /* 0x00030e0000047ab9 */ /* 0x000fe40000000800 */
[----:B------:R-:W-:-:S04]  /*1f100*/  IMAD.U32 R4, RZ, RZ, UR4 ;  /* 0x00000004ff047e24 */ /* 0x000fc8000f8e00ff */
[----:B--2---:R-:W-:-:S04]  /*1f110*/  IMAD R14, R14, R4, RZ ;  /* 0x000000040e0e7224 */ /* 0x004fc800078e02ff */
[----:B------:R-:W-:-:S05]  /*1f120*/  IMAD.IADD R5, R14, 0x1, R5 ;  /* 0x000000010e057824 */ /* 0x000fca00078e0205 */
[----:B------:R-:W-:-:S13]  /*1f130*/  ISETP.GT.AND P6, PT, R5, R0, PT ;  /* 0x000000000500720c */ /* 0x000fda0003fc4270 */
[----:B------:R-:W-:Y:S05]  /*1f140*/  @!P6 BRA `(.L_x_1656) ;  /* 0xfffffffc0064e947 */ /* 0x000fea000383ffff */
.L_x_1651:
        /* <DEDUP_REMOVED lines=8> */
.L_x_1783:
[----:B------:R-:W-:Y:S01]  /*1f1d0*/  ISETP.NE.AND P0, PT, R2, RZ, PT ;  /* 0x000000ff0200720c */ /* 0x000fe20003f05270 */
[----:B------:R-:W-:-:S12]  /*1f1e0*/  IMAD.MOV.U32 R14, RZ, RZ, RZ ;  /* 0x000000ffff0e7224 */ /* 0x000fd800078e00ff */
[----:B------:R-:W-:Y:S05]  /*1f1f0*/  @!P0 BRA `(.L_x_1658) ;  /* 0x0000000000108947 */ /* 0x000fea0003800000 */
[----:B------:R-:W-:Y:S01]  /*1f200*/  UMOV UR4, 0xffffffff ;  /* 0xffffffff00047882 */ /* 0x000fe20000000000 */
[----:B0-----:R-:W-:Y:S02]  /*1f210*/  VIADD R12, R6, 0xffffffff ;  /* 0xffffffff060c7836 */ /* 0x001fe40000000000 */
[----:B------:R-:W-:Y:S05]  /*1f220*/  BRA.DIV UR4, `(.L_x_1659) ;  /* 0x0000003a04947947 */ /* 0x000fea000b800000 */
[----:B------:R4:W0:Y:S02]  /*1f230*/  SHFL.IDX PT, R14, R3, R12, 0x1f ;  /* 0x00001f0c030e7589 */ /* 0x00082400000e0000 */
.L_x_1658:
[----:B-1--4-:R-:W1:Y:S01]  /*1f240*/  LDC.64 R2, c[0x0][0xc90] ;  /* 0x00032400ff027b82 */ /* 0x012e620000000a00 */
[----:B------:R-:W-:-:S04]  /*1f250*/  IMAD.IADD R19, R6, 0x1, R19 ;  /* 0x0000000106137824 */ /* 0x000fc800078e0213 */
[----:B-1----:R-:W-:-:S05]  /*1f260*/  IMAD.WIDE R2, R19, 0x4, R2 ;  /* 0x0000000413027825 */ /* 0x002fca00078e0202 */
[----:B--2---:R1:W3:Y:S01]  /*1f270*/  LDG.E R6, desc[UR38][R2.64] ;  /* 0x0000002602067981 */ /* 0x0042e2000c1e1900 */
[----:B0-----:R-:W-:-:S04]  /*1f280*/  IMAD R16, R14, R4, R16 ;  /* 0x000000040e107224 */ /* 0x001fc800078e0210 */
[----:B------:R-:W-:Y:S02]  /*1f290*/  IMAD.IADD R0, R0, 0x1, -R16 ;  /* 0x0000000100007824 */ /* 0x000fe400078e0a10 */
[----:B-1----:R-:W-:Y:S02]  /*1f2a0*/  IMAD.MOV.U32 R2, RZ, RZ, RZ ;  /* 0x000000ffff027224 */ /* 0x002fe400078e00ff */
[----:B---3--:R-:W-:-:S05]  /*1f2b0*/  IMAD R5, R17, R6, RZ ;  /* 0x0000000611057224 */ /* 0x008fca00078e02ff */
[----:B------:R-:W-:-:S04]  /*1f2c0*/  IABS R7, R5 ;  /* 0x0000000500077213 */ /* 0x000fc80000000000 */
[----:B------:R-:W0:Y:S08]  /*1f2d0*/  I2F.RP R8, R7 ;  /* 0x0000000700087306 */ /* 0x000e300000209400 */
[----:B0-----:R-:W0:Y:S02]  /*1f2e0*/  MUFU.RCP R8, R8 ;  /* 0x0000000800087308 */ /* 0x001e240000001000 */
[----:B0-----:R-:W-:Y:S01]  /*1f2f0*/  VIADD R9, R8, 0xffffffe ;  /* 0x0ffffffe08097836 */ /* 0x001fe20000000000 */
[----:B------:R-:W-:-:S05]  /*1f300*/  IABS R8, R5 ;  /* 0x0000000500087213 */ /* 0x000fca0000000000 */
[----:B------:R-:W0:Y:S01]  /*1f310*/  F2I.FTZ.U32.TRUNC.NTZ R3, R9 ;  /* 0x0000000900037305 */ /* 0x000e22000021f000 */
[----:B------:R-:W-:Y:S02]  /*1f320*/  IMAD.MOV R8, RZ, RZ, -R8 ;  /* 0x000000ffff087224 */ /* 0x000fe400078e0a08 */
[----:B0-----:R-:W-:-:S04]  /*1f330*/  IMAD.MOV R10, RZ, RZ, -R3 ;  /* 0x000000ffff0a7224 */ /* 0x001fc800078e0a03 */
[----:B------:R-:W-:-:S04]  /*1f340*/  IMAD R11, R10, R7, RZ ;  /* 0x000000070a0b7224 */ /* 0x000fc800078e02ff */
[----:B------:R-:W-:Y:S01]  /*1f350*/  IMAD.HI.U32 R2, R3, R11, R2 ;  /* 0x0000000b03027227 */ /* 0x000fe200078e0002 */
[----:B------:R-:W-:-:S05]  /*1f360*/  IABS R3, R0 ;  /* 0x0000000000037213 */ /* 0x000fca0000000000 */
        /* <DEDUP_REMOVED lines=15> */
[----:B------:R-:W-:-:S03]  /*1f460*/  IMAD R0, R5, R9, R0 ;  /* 0x0000000905007224 */ /* 0x000fc600078e0200 */
[----:B------:R-:W-:-:S04]  /*1f470*/  VIADDMNMX R4, R3, R4, R6, PT ;  /* 0x0000000403047246 */ /* 0x000fc80003800106 */
[----:B------:R-:W-:-:S04]  /*1f480*/  IABS R6, R4 ;  /* 0x0000000400067213 */ /* 0x000fc80000000000 */
[----:B------:R-:W0:Y:S08]  /*1f490*/  I2F.RP R8, R6 ;  /* 0x0000000600087306 */ /* 0x000e300000209400 */
[----:B0-----:R-:W0:Y:S02]  /*1f4a0*/  MUFU.RCP R8, R8 ;  /* 0x0000000800087308 */ /* 0x001e240000001000 */
[----:B0-----:R-:W-:Y:S01]  /*1f4b0*/  VIADD R2, R8, 0xffffffe ;  /* 0x0ffffffe08027836 */ /* 0x001fe20000000000 */
[----:B------:R-:W-:-:S05]  /*1f4c0*/  IABS R8, R0 ;  /* 0x0000000000087213 */ /* 0x000fca0000000000 */
[----:B------:R0:W1:Y:S02]  /*1f4d0*/  F2I.FTZ.U32.TRUNC.NTZ R3, R2 ;  /* 0x0000000200037305 */ /* 0x000064000021f000 */
[----:B0-----:R-:W-:Y:S02]  /*1f4e0*/  IMAD.MOV.U32 R2, RZ, RZ, RZ ;  /* 0x000000ffff027224 */ /* 0x001fe400078e00ff */
[----:B-1----:R-:W-:-:S04]  /*1f4f0*/  IMAD.MOV R5, RZ, RZ, -R3 ;  /* 0x000000ffff057224 */ /* 0x002fc800078e0a03 */
[----:B------:R-:W-:-:S04]  /*1f500*/  IMAD R5, R5, R6, RZ ;  /* 0x0000000605057224 */ /* 0x000fc800078e02ff */
[----:B------:R-:W-:Y:S01]  /*1f510*/  IMAD.HI.U32 R3, R3, R5, R2 ;  /* 0x0000000503037227 */ /* 0x000fe200078e0002 */
[-C--:B------:R-:W-:Y:S02]  /*1f520*/  IABS R5, R4.reuse ;  /* 0x0000000400057213 */ /* 0x080fe40000000000 */
[C---:B------:R-:W-:Y:S01]  /*1f530*/  LOP3.LUT R2, R0.reuse, R4, RZ, 0x3c, !PT ;  /* 0x0000000400027212 */ /* 0x040fe200078e3cff */
[----:B------:R-:W-:Y:S02]  /*1f540*/  IMAD.IADD R0, R0, 0x1, R7 ;  /* 0x0000000100007824 */ /* 0x000fe400078e0207 */
[----:B------:R-:W-:Y:S01]  /*1f550*/  IMAD.MOV R5, RZ, RZ, -R5 ;  /* 0x000000ffff057224 */ /* 0x000fe200078e0a05 */
[----:B------:R-:W-:Y:S01]  /*1f560*/  ISETP.GE.AND P2, PT, R2, RZ, PT ;  /* 0x000000ff0200720c */ /* 0x000fe20003f46270 */
[----:B------:R-:W-:-:S04]  /*1f570*/  IMAD.HI.U32 R3, R3, R8, RZ ;  /* 0x0000000803037227 */ /* 0x000fc800078e00ff */
        /* <DEDUP_REMOVED lines=14> */
.L_x_1652:
[----:B------:R-:W-:Y:S01]  /*1f660*/  UMOV UR4, URZ ;  /* 0x0000003f00047c82 */ /* 0x000fe20008000000 */
[----:B------:R-:W-:Y:S01]  /*1f670*/  UMOV UR5, URZ ;  /* 0x0000003f00057c82 */ /* 0x000fe20008000000 */
[----:B------:R-:W-:Y:S01]  /*1f680*/  ULDC UR6, c[0x0][0xc3c] ;  /* 0x00030f0000067ab9 */ /* 0x000fe20000000800 */
[----:B------:R-:W-:Y:S02]  /*1f690*/  IMAD.MOV.U32 R16, RZ, RZ, R0 ;  /* 0x000000ffff107224 */ /* 0x000fe400078e0000 */
[----:B------:R-:W-:Y:S02]  /*1f6a0*/  IMAD.U32 R17, RZ, RZ, UR4 ;  /* 0x00000004ff117e24 */ /* 0x000fe4000f8e00ff */
[----:B------:R-:W-:Y:S02]  /*1f6b0*/  IMAD.U32 R18, RZ, RZ, UR5 ;  /* 0x00000005ff127e24 */ /* 0x000fe4000f8e00ff */
[----:B------:R-:W-:-:S07]  /*1f6c0*/  IMAD.U32 R19, RZ, RZ, UR6 ;  /* 0x00000006ff137e24 */ /* 0x000fce000f8e00ff */
.L_x_1660:
[----:B------:R-:W2:Y:S01]  /*1f6d0*/  S2R R0, SR_TID.X ;  /* 0x0000000000007919 */ /* 0x000ea20000002100 */
[----:B------:R-:W-:Y:S05]  /*1f6e0*/  WARPSYNC.ALL ;  /* 0x0000000000007948 */ /* 0x000fea0003800000 */
[----:B------:R-:W-:Y:S01]  /*1f6f0*/  BAR.SYNC.DEFER_BLOCKING 0x4, 0x200 ;  /* 0x0108000000007b1d */ /* 0x000fe20000010000 */
[----:B--2---:R-:W-:-:S04]  /*1f700*/  LOP3.LUT R0, R0, 0x1f, RZ, 0xc0, !PT ;  /* 0x0000001f00007812 */ /* 0x004fc800078ec0ff */
[----:B------:R-:W-:-:S13]  /*1f710*/  ISETP.NE.AND P0, PT, R0, RZ, PT ;  /* 0x000000ff0000720c */ /* 0x000fda0003f05270 */
[----:B-1----:R-:W1:Y:S01]  /*1f720*/  @!P0 S2R R3, SR_CgaCtaId ;  /* 0x0000000000038919 */ /* 0x002e620000008800 */
[----:B------:R-:W-:-:S04]  /*1f730*/  @!P0 MOV R0, 0x400 ;  /* 0x0000040000008802 */ /* 0x000fc80000000f00 */
[----:B-1----:R-:W-:-:S05]  /*1f740*/  @!P0 LEA R22, R3, R0, 0x18 ;  /* 0x0000000003168211 */ /* 0x002fca00078ec0ff */
[----:B------:R1:W-:Y:S01]  /*1f750*/  @!P0 STS.128 [R22+0x168d0], R16 ;  /* 0x0168d01016008388 */ /* 0x0003e20000000c00 */
[----:B------:R-:W-:Y:S06]  /*1f760*/  BAR.ARV 0x5, 0x200 ;  /* 0x0148000000007b1d */ /* 0x000fec0000002000 */
.L_x_1649:
[----:B------:R-:W-:Y:S02]  /*1f770*/  ULDC UR4, c[0x0][0xc3c] ;  /* 0x00030f0000047ab9 */ /* 0x000fe40000000800 */
[----:B---3--:R-:W-:-:S13]  /*1f780*/  ISETP.GE.AND P0, PT, R19, UR4, PT ;  /* 0x0000000413007c0c */ /* 0x008fda000bf06270 */
[----:B------:R-:W-:Y:S05]  /*1f790*/  @!P0 BRA `(.L_x_1661) ;  /* 0xffffffa000ec8947 */ /* 0x000fea000383ffff */
[----:B------:R-:W-:Y:S05]  /*1f7a0*/  BSYNC B8 ;  /* 0x0000000000087941 */ /* 0x000fea0003800000 */
.L_x_1523:
        /* <DEDUP_REMOVED lines=12> */
.L_x_1786:
[----:B------:R-:W-:Y:S05]  /*1f870*/  BSYNC B0 ;  /* 0x0000000000007941 */ /* 0x000fea0003800000 */
.L_x_1662:
[----:B------:R-:W-:-:S03]  /*1f880*/  UMOV UR4, 0xffffffff ;  /* 0xffffffff00047882 */ /* 0x000fc60000000000 */
[----:B------:R-:W-:Y:S05]  /*1f890*/  BRA.DIV UR4, `(.L_x_1664) ;  /* 0x0000003604307947 */ /* 0x000fea000b800000 */
[----:B0-----:R-:W0:Y:S02]  /*1f8a0*/  S2R R0, SR_TID.X ;  /* 0x0000000000007919 */ /* 0x001e240000002100 */
[----:B0-----:R-:W-:-:S04]  /*1f8b0*/  SHF.R.U32.HI R0, RZ, 0x5, R0 ;  /* 0x00000005ff007819 */ /* 0x001fc80000011600 */
[----:B------:R-:W-:-:S05]  /*1f8c0*/  LOP3.LUT R0, R0, 0x3, RZ, 0xc0, !PT ;  /* 0x0000000300007812 */ /* 0x000fca00078ec0ff */
[----:B------:R0:W2:Y:S02]  /*1f8d0*/  SHFL.IDX PT, R14, R0, RZ, 0x1f ;  /* 0x00001fff000e7589 */ /* 0x0000a400000e0000 */
.L_x_1789:
[----:B--2---:R-:W-:-:S13]  /*1f8e0*/  ISETP.NE.AND P0, PT, R14, RZ, PT ;  /* 0x000000ff0e00720c */ /* 0x004fda0003f05270 */
[----:B------:R-:W-:Y:S05]  /*1f8f0*/  @P0 BRA `(.L_x_1321) ;  /* 0x0000000000880947 */ /* 0x000fea0003800000 */
[----:B------:R-:W-:-:S03]  /*1f900*/  UMOV UR4, 0xffffffff ;  /* 0xffffffff00047882 */ /* 0x000fc60000000000 */
[----:B------:R-:W-:Y:S05]  /*1f910*/  BRA.DIV UR4, `(.L_x_1665) ;  /* 0x0000003604447947 */ /* 0x000fea000b800000 */
[----:B------:R-:W-:-:S13]  /*1f920*/  ELECT P6, URZ, PT ;  /* 0x00000000003f782f */ /* 0x000fda00038c0000 */
.L_x_1792:
[----:B------:R-:W-:Y:S05]  /*1f930*/  @!P6 BRA `(.L_x_1321) ;  /* 0x000000000078e947 */ /* 0x000fea0003800000 */
[----:B------:R-:W-:-:S06]  /*1f940*/  ULOP3.LUT UR4, UR36, 0x2, URZ, 0xfc, !UPT ;  /* 0x0000000224047892 */ /* 0x000fcc000f8efc3f */
[----:B0-----:R-:W-:-:S05]  /*1f950*/  IMAD.U32 R0, RZ, RZ, UR4 ;  /* 0x00000004ff007e24 */ /* 0x001fca000f8e00ff */
[----:B------:R-:W-:-:S13]  /*1f960*/  ISETP.NE.AND P2, PT, R0, 0x3, PT ;  /* 0x000000030000780c */ /* 0x000fda0003f45270 */
[----:B------:R-:W-:Y:S05]  /*1f970*/  @!P2 BRA `(.L_x_1666) ;  /* 0x000000000004a947 */ /* 0x000fea0003800000 */
[----:B------:R-:W-:Y:S01]  /*1f980*/  BPT.TRAP 0x1 ;  /* 0x000000040000795c */ /* 0x000fe20000300000 */
.L_x_1666:
        /* <DEDUP_REMOVED lines=12> */
.L_x_1793:
[----:B------:R-:W2:Y:S02]  /*1fa50*/  SYNCS.PHASECHK.TRANS64.TRYWAIT P0, [R3+URZ], R2 ;  /* 0x00000002030075a7 */ /* 0x000ea4000800017f */
[----:B--2---:R-:W-:Y:S05]  /*1fa60*/  @!P0 BRA `(.L_x_1668) ;  /* 0x0000003400248947 */ /* 0x004fea0003800000 */
.L_x_1794:
[----:B------:R-:W-:Y:S05]  /*1fa70*/  @!P2 BRA `(.L_x_1669) ;  /* 0x000000000004a947 */ /* 0x000fea0003800000 */
[----:B------:R-:W-:Y:S01]  /*1fa80*/  BPT.TRAP 0x1 ;  /* 0x000000040000795c */ /* 0x000fe20000300000 */
.L_x_1669:
[----:B------:R-:W-:-:S04]  /*1fa90*/  VIADD R0, R9, 0x16860 ;  /* 0x0001686009007836 */ /* 0x000fc80000000000 */
[----:B------:R-:W-:-:S04]  /*1faa0*/  IMAD R23, R23, 0x8, R0 ;  /* 0x0000000817177824 */ /* 0x000fc800078e0200 */
[----:B------:R-:W3:Y:S02]  /*1fab0*/  SYNCS.PHASECHK.TRANS64.TRYWAIT P0, [R23+URZ], R4 ;  /* 0x00000004170075a7 */ /* 0x000ee4000800017f */
[----:B---3--:R-:W-:Y:S05]  /*1fac0*/  @!P0 BRA `(.L_x_1670) ;  /* 0x0000003400208947 */ /* 0x008fea0003800000 */
.L_x_1795:
[----:B------:R-:W-:-:S07]  /*1fad0*/  IMAD R7, R7, 0x8, R0 ;  /* 0x0000000807077824 */ /* 0x000fce00078e0200 */
.L_x_1671:
[----:B----4-:R4:W0:Y:S02]  /*1fae0*/  SYNCS.PHASECHK.TRANS64.TRYWAIT P0, [R7+URZ], R2 ;  /* 0x00000002070075a7 */ /* 0x010824000800017f */
[----:B0-----:R-:W-:Y:S05]  /*1faf0*/  @!P0 NANOSLEEP.SYNCS 0x989680 ;  /* 0x009896800000895d */ /* 0x001fea0003900000 */
[----:B------:R-:W0:Y:S02]  /*1fb00*/  @!P0 SYNCS.PHASECHK.TRANS64 P0, [R7+URZ], R2 ;  /* 0x00000002070085a7 */ /* 0x000e24000800007f */
[----:B0-----:R-:W-:Y:S05]  /*1fb10*/  @!P0 BRA `(.L_x_1671) ;  /* 0xfffffffc00f08947 */ /* 0x001fea000383ffff */
.L_x_1321:
[----:B------:R-:W-:Y:S05]  /*1fb20*/  BSYNC B9 ;  /* 0x0000000000097941 */ /* 0x000fea0003800000 */
.L_x_1318:
[----:B------:R-:W-:Y:S05]  /*1fb30*/  EXIT ;  /* 0x000000000000794d */ /* 0x000fea0003800000 */
.L_x_1347:
[----:B0-----:R0:W1:Y:S02]  /*1fb40*/  SYNCS.PHASECHK.TRANS64.TRYWAIT P6, [R79+URZ+0x16890], R91 ;  /* 0x0168905b4f0075a7 */ /* 0x00106400080c017f */
[----:B-1----:R-:W-:Y:S05]  /*1fb50*/  @!P6 NANOSLEEP.SYNCS 0x989680 ;  /* 0x009896800000e95d */ /* 0x002fea0003900000 */
[----:B------:R-:W1:Y:S02]  /*1fb60*/  @!P6 SYNCS.PHASECHK.TRANS64 P6, [R79+URZ+0x16890], R91 ;  /* 0x0168905b4f00e5a7 */ /* 0x000e6400080c007f */
[----:B-1----:R-:W-:Y:S05]  /*1fb70*/  @!P6 BRA `(.L_x_1347) ;  /* 0xfffffffc00f0e947 */ /* 0x002fea000383ffff */
[----:B------:R-:W-:Y:S05]  /*1fb80*/  BRA `(.L_x_1672) ;  /* 0xfffffe3000c47947 */ /* 0x000fea000383ffff */
.L_x_1367:
[----:B0-----:R0:W1:Y:S02]  /*1fb90*/  SYNCS.PHASECHK.TRANS64.TRYWAIT P5, [R79+URZ+0x16890], R91 ;  /* 0x0168905b4f0075a7 */ /* 0x00106400080a017f */
[----:B-1----:R-:W-:Y:S05]  /*1fba0*/  @!P5 NANOSLEEP.SYNCS 0x989680 ;  /* 0x009896800000d95d */ /* 0x002fea0003900000 */
[----:B------:R-:W1:Y:S02]  /*1fbb0*/  @!P5 SYNCS.PHASECHK.TRANS64 P5, [R79+URZ+0x16890], R91 ;  /* 0x0168905b4f00d5a7 */ /* 0x000e6400080a007f */
[----:B-1----:R-:W-:Y:S05]  /*1fbc0*/  @!P5 BRA `(.L_x_1367) ;  /* 0xfffffffc00f0d947 */ /* 0x002fea000383ffff */
[----:B------:R-:W-:Y:S05]  /*1fbd0*/  BRA `(.L_x_1673) ;  /* 0xfffffe4400a07947 */ /* 0x000fea000383ffff */
.L_x_1376:
[----:B-1----:R1:W2:Y:S02]  /*1fbe0*/  SYNCS.PHASECHK.TRANS64.TRYWAIT P4, [R79+URZ+0x16890], R91 ;  /* 0x0168905b4f0075a7 */ /* 0x0022a4000808017f */
[----:B--2---:R-:W-:Y:S05]  /*1fbf0*/  @!P4 NANOSLEEP.SYNCS 0x989680 ;  /* 0x009896800000c95d */ /* 0x004fea0003900000 */
[----:B------:R-:W2:Y:S02]  /*1fc00*/  @!P4 SYNCS.PHASECHK.TRANS64 P4, [R79+URZ+0x16890], R91 ;  /* 0x0168905b4f00c5a7 */ /* 0x000ea4000808007f */
[----:B--2---:R-:W-:Y:S05]  /*1fc10*/  @!P4 BRA `(.L_x_1376) ;  /* 0xfffffffc00f0c947 */ /* 0x004fea000383ffff */
[----:B------:R-:W-:Y:S05]  /*1fc20*/  BRA `(.L_x_1674) ;  /* 0xfffffe58000c7947 */ /* 0x000fea000383ffff */
.L_x_1382:
[----:B--2---:R2:W3:Y:S02]  /*1fc30*/  SYNCS.PHASECHK.TRANS64.TRYWAIT P3, [R79+URZ+0x168b0], R91 ;  /* 0x0168b05b4f0075a7 */ /* 0x0044e4000806017f */
[----:B---3--:R-:W-:Y:S05]  /*1fc40*/  @!P3 NANOSLEEP.SYNCS 0x989680 ;  /* 0x009896800000b95d */ /* 0x008fea0003900000 */
[----:B------:R-:W3:Y:S02]  /*1fc50*/  @!P3 SYNCS.PHASECHK.TRANS64 P3, [R79+URZ+0x168b0], R91 ;  /* 0x0168b05b4f00b5a7 */ /* 0x000ee4000806007f */
[----:B---3--:R-:W-:Y:S05]  /*1fc60*/  @!P3 BRA `(.L_x_1382) ;  /* 0xfffffffc00f0b947 */ /* 0x008fea000383ffff */
[----:B------:R-:W-:Y:S05]  /*1fc70*/  BRA `(.L_x_1675) ;  /* 0xfffffe5800a07947 */ /* 0x000fea000383ffff */
.L_x_1398:
[----:B------:R-:W0:Y:S01]  /*1fc80*/  S2R R5, SR_TID.X ;  /* 0x0000000000057919 */ /* 0x000e220000002100 */
[----:B------:R-:W-:Y:S01]  /*1fc90*/  BSSY B0, `(.L_x_1676) ;  /* 0x000000c000007945 */ /* 0x000fe20003800000 */
[----:B------:R-:W-:Y:S02]  /*1fca0*/  IMAD.MOV.U32 R12, RZ, RZ, RZ ;  /* 0x000000ffff0c7224 */ /* 0x000fe400078e00ff */
        /* <DEDUP_REMOVED lines=10> */
.L_x_1677:
[----:B------:R-:W-:Y:S05]  /*1fd50*/  BSYNC B0 ;  /* 0x0000000000007941 */ /* 0x000fea0003800000 */
.L_x_1676:
[----:B------:R0:W-:Y:S01]  /*1fd60*/  STL [R1+0x20], R14 ;  /* 0x0000200e01007387 */ /* 0x0001e20000100800 */
[----:B------:R-:W-:Y:S05]  /*1fd70*/  BRA `(.L_x_1678) ;  /* 0xfffffe6400007947 */ /* 0x000fea000383ffff */
.L_x_1410:
        /* <DEDUP_REMOVED lines=8> */
.L_x_1680:
[----:B------:R-:W-:Y:S05]  /*1fe00*/  BSYNC B1 ;  /* 0x0000000000017941 */ /* 0x000fea0003800000 */
.L_x_1679:
[----:B------:R-:W-:Y:S02]  /*1fe10*/  IMAD.MOV.U32 R13, RZ, RZ, R4 ;  /* 0x000000ffff0d7224 */ /* 0x000fe400078e0004 */
[----:B------:R-:W-:Y:S02]  /*1fe20*/  IMAD.MOV.U32 R12, RZ, RZ, RZ ;  /* 0x000000ffff0c7224 */ /* 0x000fe400078e00ff */
[----:B------:R-:W-:Y:S02]  /*1fe30*/  IMAD.MOV.U32 R11, RZ, RZ, 0x1c1f ;  /* 0x00001c1fff0b7424 */ /* 0x000fe400078e00ff */
[----:B------:R-:W-:Y:S02]  /*1fe40*/  IMAD.MOV.U32 R15, RZ, RZ, -0x1 ;  /* 0xffffffffff0f7424 */ /* 0x000fe400078e00ff */
[----:B------:R-:W-:-:S07]  /*1fe50*/  IMAD.MOV.U32 R3, RZ, RZ, R14 ;  /* 0x000000ffff037224 */ /* 0x000fce00078e000e */
[----:B------:R-:W-:Y:S05]  /*1fe60*/  WARPSYNC.COLLECTIVE R15, `(.L_x_1681) ;  /* 0x000000000f087348 */ /* 0x000fea0003c00000 */
[----:B------:R0:W1:Y:S02]  /*1fe70*/  SHFL.IDX P6, R14, R13, R12, R11 ;  /* 0x0000000c0d0e7389 */ /* 0x00006400000c000b */
[----:B01----:R-:W-:Y:S01]  /*1fe80*/  ENDCOLLECTIVE ;  /* 0x000000000000791b */ /* 0x003fe20003800000 */
.L_x_1681:
[----:B------:R-:W-:Y:S02]  /*1fe90*/  IMAD.MOV.U32 R13, RZ, RZ, R8 ;  /* 0x000000ffff0d7224 */ /* 0x000fe400078e0008 */
[----:B------:R-:W-:-:S07]  /*1fea0*/  IMAD.MOV.U32 R0, RZ, RZ, R14 ;  /* 0x000000ffff007224 */ /* 0x000fce00078e000e */
[----:B------:R-:W-:Y:S05]  /*1feb0*/  WARPSYNC.COLLECTIVE R15, `(.L_x_1682) ;  /* 0x000000000f087348 */ /* 0x000fea0003c00000 */
[----:B------:R0:W1:Y:S02]  /*1fec0*/  SHFL.IDX P6, R14, R13, R12, R11 ;  /* 0x0000000c0d0e7389 */ /* 0x00006400000c000b */
[----:B01----:R-:W-:Y:S01]  /*1fed0*/  ENDCOLLECTIVE ;  /* 0x000000000000791b */ /* 0x003fe20003800000 */
.L_x_1682:
[----:B------:R-:W-:Y:S02]  /*1fee0*/  IMAD.MOV.U32 R13, RZ, RZ, R7 ;  /* 0x000000ffff0d7224 */ /* 0x000fe400078e0007 */
[----:B------:R-:W-:-:S07]  /*1fef0*/  IMAD.MOV.U32 R5, RZ, RZ, R14 ;  /* 0x000000ffff057224 */ /* 0x000fce00078e000e */
[----:B------:R-:W-:Y:S05]  /*1ff00*/  WARPSYNC.COLLECTIVE R15, `(.L_x_1683) ;  /* 0x000000000f087348 */ /* 0x000fea0003c00000 */
[----:B------:R0:W1:Y:S02]  /*1ff10*/  SHFL.IDX P6, R14, R13, R12, R11 ;  /* 0x0000000c0d0e7389 */ /* 0x00006400000c000b */
[----:B01----:R-:W-:Y:S01]  /*1ff20*/  ENDCOLLECTIVE ;  /* 0x000000000000791b */ /* 0x003fe20003800000 */
.L_x_1683:
[----:B------:R-:W-:Y:S05]  /*1ff30*/  BRA `(.L_x_1684) ;  /* 0xfffffe68008c7947 */ /* 0x000fea000383ffff */
.L_x_1413:
[----:B------:R-:W-:Y:S01]  /*1ff40*/  BSSY B1, `(.L_x_1685) ;  /* 0x0000008000017945 */ /* 0x000fe20003800000 */
[----:B------:R-:W-:Y:S02]  /*1ff50*/  IMAD.MOV.U32 R13, RZ, RZ, R6 ;  /* 0x000000ffff0d7224 */ /* 0x000fe400078e0006 */
[----:B------:R-:W-:Y:S02]  /*1ff60*/  IMAD.MOV.U32 R12, RZ, RZ, 0x1 ;  /* 0x00000001ff0c7424 */ /* 0x000fe400078e00ff */
[----:B------:R-:W-:Y:S02]  /*1ff70*/  IMAD.MOV.U32 R11, RZ, RZ, 0x1c1f ;  /* 0x00001c1fff0b7424 */ /* 0x000fe400078e00ff */
[----:B------:R-:W-:-:S07]  /*1ff80*/  IMAD.MOV.U32 R15, RZ, RZ, -0x1 ;  /* 0xffffffffff0f7424 */ /* 0x000fce00078e00ff */
[----:B-1----:R-:W-:Y:S05]  /*1ff90*/  WARPSYNC.COLLECTIVE R15, `(.L_x_1686) ;  /* 0x000000000f087348 */ /* 0x002fea0003c00000 */
[----:B------:R0:W2:Y:S02]  /*1ffa0*/  SHFL.IDX P6, R14, R13, R12, R11 ;  /* 0x0000000c0d0e7389 */ /* 0x0000a400000c000b */
[----:B012---:R-:W-:Y:S01]  /*1ffb0*/  ENDCOLLECTIVE ;  /* 0x000000000000791b */ /* 0x007fe20003800000 */
.L_x_1686:
[----:B------:R-:W-:Y:S05]  /*1ffc0*/  BSYNC B1 ;  /* 0x0000000000017941 */ /* 0x000fea0003800000 */
.L_x_1685:
[----:B------:R-:W-:Y:S02]  /*1ffd0*/  IMAD.MOV.U32 R13, RZ, RZ, R4 ;  /* 0x000000ffff0d7224 */ /* 0x000fe400078e0004 */
[----:B------:R-:W-:Y:S02]  /*1ffe0*/  IMAD.MOV.U32 R12, RZ, RZ, 0x1 ;  /* 0x00000001ff0c7424 */ /* 0x000fe400078e00ff */
[----:B------:R-:W-:Y:S02]  /*1fff0*/  IMAD.MOV.U32 R11, RZ, RZ, 0x1c1f ;  /* 0x00001c1fff0b7424 */ /* 0x000fe400078e00ff */
[----:B------:R-:W-:Y:S02]  /*20000*/  IMAD.MOV.U32 R15, RZ, RZ, -0x1 ;  /* 0xffffffffff0f7424 */ /* 0x000fe400078e00ff */
[----:B------:R-:W-:-:S07]  /*20010*/  IMAD.MOV.U32 R3, RZ, RZ, R14 ;  /* 0x000000ffff037224 */ /* 0x000fce00078e000e */
[----:B------:R-:W-:Y:S05]  /*20020*/  WARPSYNC.COLLECTIVE R15, `(.L_x_1687) ;  /* 0x000000000f087348 */ /* 0x000fea0003c00000 */
[----:B------:R0:W1:Y:S02]  /*20030*/  SHFL.IDX P6, R14, R13, R12, R11 ;  /* 0x0000000c0d0e7389 */ /* 0x00006400000c000b */
[----:B01----:R-:W-:Y:S01]  /*20040*/  ENDCOLLECTIVE ;  /* 0x000000000000791b */ /* 0x003fe20003800000 */
.L_x_1687:
[----:B------:R-:W-:Y:S02]  /*20050*/  IMAD.MOV.U32 R13, RZ, RZ, R8 ;  /* 0x000000ffff0d7224 */ /* 0x000fe400078e0008 */
[----:B------:R-:W-:-:S07]  /*20060*/  IMAD.MOV.U32 R0, RZ, RZ, R14 ;  /* 0x000000ffff007224 */ /* 0x000fce00078e000e */
[----:B------:R-:W-:Y:S05]  /*20070*/  WARPSYNC.COLLECTIVE R15, `(.L_x_1688) ;  /* 0x000000000f087348 */ /* 0x000fea0003c00000 */
[----:B------:R0:W1:Y:S02]  /*20080*/  SHFL.IDX P6, R14, R13, R12, R11 ;  /* 0x0000000c0d0e7389 */ /* 0x00006400000c000b */
[----:B01----:R-:W-:Y:S01]  /*20090*/  ENDCOLLECTIVE ;  /* 0x000000000000791b */ /* 0x003fe20003800000 */
.L_x_1688:
[----:B------:R-:W-:Y:S02]  /*200a0*/  IMAD.MOV.U32 R13, RZ, RZ, R7 ;  /* 0x000000ffff0d7224 */ /* 0x000fe400078e0007 */
[----:B------:R-:W-:-:S07]  /*200b0*/  IMAD.MOV.U32 R5, RZ, RZ, R14 ;  /* 0x000000ffff057224 */ /* 0x000fce00078e000e */
[----:B------:R-:W-:Y:S05]  /*200c0*/  WARPSYNC.COLLECTIVE R15, `(.L_x_1689) ;  /* 0x000000000f087348 */ /* 0x000fea0003c00000 */
[----:B------:R0:W1:Y:S02]  /*200d0*/  SHFL.IDX P6, R14, R13, R12, R11 ;  /* 0x0000000c0d0e7389 */ /* 0x00006400000c000b */
[----:B01----:R-:W-:Y:S01]  /*200e0*/  ENDCOLLECTIVE ;  /* 0x000000000000791b */ /* 0x003fe20003800000 */
.L_x_1689:
[----:B------:R-:W-:Y:S05]  /*200f0*/  BRA `(.L_x_1690) ;  /* 0xfffffe6800f47947 */ /* 0x000fea000383ffff */
.L_x_1417:
[----:B0-----:R0:W1:Y:S02]  /*20100*/  SYNCS.PHASECHK.TRANS64.TRYWAIT P0, [R2+URZ+0x16800], R45 ;  /* 0x0168002d020075a7 */ /* 0x001064000800017f */
[----:B-1----:R-:W-:Y:S05]  /*20110*/  @!P0 NANOSLEEP.SYNCS 0x989680 ;  /* 0x009896800000895d */ /* 0x002fea0003900000 */
[----:B------:R-:W1:Y:S02]  /*20120*/  @!P0 SYNCS.PHASECHK.TRANS64 P0, [R2+URZ+0x16800], R45 ;  /* 0x0168002d020085a7 */ /* 0x000e64000800007f */
[----:B-1----:R-:W-:Y:S05]  /*20130*/  @!P0 BRA `(.L_x_1417) ;  /* 0xfffffffc00f08947 */ /* 0x002fea000383ffff */
[----:B------:R-:W-:Y:S05]  /*20140*/  BRA `(.L_x_1691) ;  /* 0xfffffe7000007947 */ /* 0x000fea000383ffff */
.L_x_1425:
[----:B------:R-:W1:Y:S01]  /*20150*/  LDC R35, c[0x0][0x3f4] ;  /* 0x0000fd00ff237b82 */ /* 0x000e620000000800 */
[----:B------:R-:W-:Y:S01]  /*20160*/  BSSY B1, `(.L_x_1692) ;  /* 0x0000008000017945 */ /* 0x000fe20003800000 */
[----:B------:R-:W-:Y:S02]  /*20170*/  IMAD.MOV.U32 R13, RZ, RZ, R26 ;  /* 0x000000ffff0d7224 */ /* 0x000fe400078e001a */
[----:B------:R-:W-:Y:S02]  /*20180*/  IMAD.MOV.U32 R12, RZ, RZ, RZ ;  /* 0x000000ffff0c7224 */ /* 0x000fe400078e00ff */
[----:B------:R-:W-:Y:S02]  /*20190*/  IMAD.MOV.U32 R11, RZ, RZ, 0x1c1f ;  /* 0x00001c1fff0b7424 */ /* 0x000fe400078e00ff */
[----:B------:R-:W-:-:S07]  /*201a0*/  IMAD.MOV.U32 R15, RZ, RZ, -0x1 ;  /* 0xffffffffff0f7424 */ /* 0x000fce00078e00ff */
[----:B01----:R-:W-:Y:S05]  /*201b0*/  WARPSYNC.COLLECTIVE R15, `(.L_x_1693) ;  /* 0x000000000f087348 */ /* 0x003fea0003c00000 */
[----:B0-----:R0:W2:Y:S02]  /*201c0*/  SHFL.IDX P6, R14, R13, R12, R11 ;  /* 0x0000000c0d0e7389 */ /* 0x0010a400000c000b */
[----:B012---:R-:W-:Y:S01]  /*201d0*/  ENDCOLLECTIVE ;  /* 0x000000000000791b */ /* 0x007fe20003800000 */
.L_x_1693:
[----:B------:R-:W-:Y:S05]  /*201e0*/  BSYNC B1 ;  /* 0x0000000000017941 */ /* 0x000fea0003800000 */
.L_x_1692:
[----:B------:R0:W5:Y:S01]  /*201f0*/  LDL R8, [R1+0x4] ;  /* 0x0000040001087983 */ /* 0x0001620000100800 */
[----:B------:R-:W-:Y:S01]  /*20200*/  IMAD.MOV.U32 R13, RZ, RZ, R25 ;  /* 0x000000ffff0d7224 */ /* 0x000fe200078e0019 */
[----:B------:R-:W-:Y:S01]  /*20210*/  ISETP.GE.AND P0, PT, R18, R35, PT ;  /* 0x000000231200720c */ /* 0x000fe20003f06270 */
[----:B------:R-:W-:Y:S02]  /*20220*/  IMAD.MOV.U32 R12, RZ, RZ, RZ ;  /* 0x000000ffff0c7224 */ /* 0x000fe400078e00ff */
[----:B------:R-:W-:Y:S02]  /*20230*/  IMAD.MOV.U32 R11, RZ, RZ, 0x1c1f ;  /* 0x00001c1fff0b7424 */ /* 0x000fe400078e00ff */
[----:B------:R-:W-:Y:S02]  /*20240*/  IMAD.MOV.U32 R15, RZ, RZ, -0x1 ;  /* 0xffffffffff0f7424 */ /* 0x000fe400078e00ff */
[----:B0-----:R-:W-:-:S07]  /*20250*/  IMAD.MOV.U32 R0, RZ, RZ, R14 ;  /* 0x000000ffff007224 */ /* 0x001fce00078e000e */
[----:B-----5:R-:W-:Y:S05]  /*20260*/  WARPSYNC.COLLECTIVE R15, `(.L_x_1694) ;  /* 0x000000000f087348 */ /* 0x020fea0003c00000 */
[----:B------:R0:W1:Y:S02]  /*20270*/  SHFL.IDX P6, R14, R13, R12, R11 ;  /* 0x0000000c0d0e7389 */ /* 0x00006400000c000b */
[----:B01---5:R-:W-:Y:S01]  /*20280*/  ENDCOLLECTIVE ;  /* 0x000000000000791b */ /* 0x023fe20003800000 */
.L_x_1694:
[----:B------:R-:W-:Y:S02]  /*20290*/  IMAD.MOV.U32 R13, RZ, RZ, R24 ;  /* 0x000000ffff0d7224 */ /* 0x000fe400078e0018 */
[----:B------:R-:W-:-:S07]  /*202a0*/  IMAD.MOV.U32 R3, RZ, RZ, R14 ;  /* 0x000000ffff037224 */ /* 0x000fce00078e000e */
[----:B------:R-:W-:Y:S05]  /*202b0*/  WARPSYNC.COLLECTIVE R15, `(.L_x_1695) ;  /* 0x000000000f087348 */ /* 0x000fea0003c00000 */
[----:B------:R0:W1:Y:S02]  /*202c0*/  SHFL.IDX P6, R14, R13, R12, R11 ;  /* 0x0000000c0d0e7389 */ /* 0x00006400000c000b */
[----:B01----:R-:W-:Y:S01]  /*202d0*/  ENDCOLLECTIVE ;  /* 0x000000000000791b */ /* 0x003fe20003800000 */
.L_x_1695:
[----:B------:R-:W-:Y:S02]  /*202e0*/  IMAD.MOV.U32 R13, RZ, RZ, R27 ;  /* 0x000000ffff0d7224 */ /* 0x000fe400078e001b */
[----:B------:R-:W-:-:S07]  /*202f0*/  IMAD.MOV.U32 R4, RZ, RZ, R14 ;  /* 0x000000ffff047224 */ /* 0x000fce00078e000e */
[----:B------:R-:W-:Y:S05]  /*20300*/  WARPSYNC.COLLECTIVE R15, `(.L_x_1696) ;  /* 0x000000000f087348 */ /* 0x000fea0003c00000 */
[----:B------:R0:W1:Y:S02]  /*20310*/  SHFL.IDX P6, R14, R13, R12, R11 ;  /* 0x0000000c0d0e7389 */ /* 0x00006400000c000b */
[----:B01----:R-:W-:Y:S01]  /*20320*/  ENDCOLLECTIVE ;  /* 0x000000000000791b */ /* 0x003fe20003800000 */
.L_x_1696:
[----:B------:R-:W-:-:S05]  /*20330*/  IMAD R32, R8, R32, RZ ;  /* 0x0000002008207224 */ /* 0x000fca00078e02ff */
[----:B------:R-:W-:-:S13]  /*20340*/  ISETP.GE.OR P1, PT, R41, R32, P0 ;  /* 0x000000202900720c */ /* 0x000fda0000726670 */
[C---:B------:R-:W-:Y:S01]  /*20350*/  @!P1 IMAD.SHL.U32 R5, R18.reuse, 0x2, RZ ;  /* 0x0000000212059824 */ /* 0x040fe200078e00ff */
[----:B------:R-:W-:-:S04]  /*20360*/  @!P1 SHF.L.U64.HI R21, R18, 0x1, R43 ;  /* 0x0000000112159819 */ /* 0x000fc8000001022b */
[----:B------:R-:W-:-:S05]  /*20370*/  @!P1 IADD3 R6, P2, R3, R5, RZ ;  /* 0x0000000503069210 */ /* 0x000fca0007f5e0ff */
[----:B------:R-:W-:-:S05]  /*20380*/  @!P1 IMAD.X R7, R0, 0x1, R21, P2 ;  /* 0x0000000100079824 */ /* 0x000fca00010e0615 */
[----:B------:R-:W2:Y:S01]  /*20390*/  @!P1 LD.E.128 R8, desc[UR38][R6.64] ;  /* 0x0000002606089980 */ /* 0x000ea2000c101d00 */
[----:B------:R-:W-:-:S05]  /*203a0*/  @!P1 IADD3 R14, P2, R14, R5, RZ ;  /* 0x000000050e0e9210 */ /* 0x000fca0007f5e0ff */
[----:B------:R-:W-:-:S04]  /*203b0*/  @!P1 IMAD.X R3, R4, 0x1, R21, P2 ;  /* 0x0000000104039824 */ /* 0x000fc800010e0615 */
[----:B------:R-:W-:-:S05]  /*203c0*/  @!P1 IMAD.MOV.U32 R15, RZ, RZ, R3 ;  /* 0x000000ffff0f9224 */ /* 0x000fca00078e0003 */
[----:B------:R0:W5:Y:S01]  /*203d0*/  @!P1 LD.E.128 R4, desc[UR38][R14.64] ;  /* 0x000000260e049980 */ /* 0x000162000c101d00 */
[----:B------:R-:W-:Y:S01]  /*203e0*/  CS2R R38, SRZ ;  /* 0x0000000000267805 */ /* 0x000fe2000001ff00 */
[----:B------:R-:W-:Y:S01]  /*203f0*/  IMAD.MOV.U32 R13, RZ, RZ, R26 ;  /* 0x000000ffff0d7224 */ /* 0x000fe200078e001a */
[----:B------:R-:W-:Y:S01]  /*20400*/  CS2R R36, SRZ ;  /* 0x0000000000247805 */ /* 0x000fe2000001ff00 */
[----:B------:R-:W-:Y:S01]  /*20410*/  IMAD.MOV.U32 R12, RZ, RZ, 0x1 ;  /* 0x00000001ff0c7424 */ /* 0x000fe200078e00ff */
[----:B------:R-:W-:Y:S02]  /*20420*/  CS2R R20, SRZ ;  /* 0x0000000000147805 */ /* 0x000fe4000001ff00 */
[----:B------:R-:W-:Y:S01]  /*20430*/  CS2R R28, SRZ ;  /* 0x00000000001c7805 */ /* 0x000fe2000001ff00 */
[----:B0-----:R-:W-:Y:S02]  /*20440*/  IMAD.MOV.U32 R15, RZ, RZ, -0x1 ;  /* 0xffffffffff0f7424 */ /* 0x001fe400078e00ff */
[----:B--2---:R-:W-:-:S02]  /*20450*/  @!P1 IMAD.MOV.U32 R39, RZ, RZ, R11 ;  /* 0x000000ffff279224 */ /* 0x004fc400078e000b */
[----:B------:R-:W-:Y:S02]  /*20460*/  IMAD.MOV.U32 R11, RZ, RZ, 0x1c1f ;  /* 0x00001c1fff0b7424 */ /* 0x000fe400078e00ff */
[----:B------:R-:W-:Y:S02]  /*20470*/  @!P1 IMAD.MOV.U32 R36, RZ, RZ, R8 ;  /* 0x000000ffff249224 */ /* 0x000fe400078e0008 */
[----:B------:R-:W-:-:S07]  /*20480*/  @!P1 IMAD.MOV.U32 R37, RZ, RZ, R9 ;  /* 0x000000ffff259224 */ /* 0x000fce00078e0009 */
[----:B-----5:R-:W-:Y:S05]  /*20490*/  WARPSYNC.COLLECTIVE R15, `(.L_x_1697) ;  /* 0x000000000f087348 */ /* 0x020fea0003c00000 */
[----:B------:R0:W1:Y:S02]  /*204a0*/  SHFL.IDX P6, R14, R13, R12, R11 ;  /* 0x0000000c0d0e7389 */ /* 0x00006400000c000b */
[----:B01---5:R-:W-:Y:S01]  /*204b0*/  ENDCOLLECTIVE ;  /* 0x000000000000791b */ /* 0x023fe20003800000 */
.L_x_1697:
[----:B------:R-:W-:Y:S02]  /*204c0*/  IMAD.MOV.U32 R0, RZ, RZ, R36 ;  /* 0x000000ffff007224 */ /* 0x000fe400078e0024 */
[----:B------:R-:W-:Y:S02]  /*204d0*/  IMAD.MOV.U32 R3, RZ, RZ, R37 ;  /* 0x000000ffff037224 */ /* 0x000fe400078e0025 */
[----:B------:R-:W-:Y:S01]  /*204e0*/  @!P1 IMAD.MOV.U32 R38, RZ, RZ, R10 ;  /* 0x000000ffff269224 */ /* 0x000fe200078e000a */
[----:B------:R-:W-:Y:S01]  /*204f0*/  PRMT R48, R0, 0x7610, R48 ;  /* 0x0000761000307816 */ /* 0x000fe20000000030 */
[----:B------:R-:W-:Y:S01]  /*20500*/  IMAD.MOV.U32 R9, RZ, RZ, R39 ;  /* 0x000000ffff097224 */ /* 0x000fe200078e0027 */
[----:B------:R-:W-:Y:S01]  /*20510*/  PRMT R34, R34, 0x5410, R3 ;  /* 0x0000541022227816 */ /* 0x000fe20000000003 */
[----:B------:R-:W-:Y:S02]  /*20520*/  @!P1 IMAD.MOV.U32 R20, RZ, RZ, R4 ;  /* 0x000000ffff149224 */ /* 0x000fe400078e0004 */
[----:B------:R-:W-:Y:S01]  /*20530*/  @!P1 IMAD.MOV.U32 R21, RZ, RZ, R5 ;  /* 0x000000ffff159224 */ /* 0x000fe200078e0005 */
[----:B------:R-:W-:Y:S01]  /*20540*/  PRMT R34, R9, 0x7610, R34 ;  /* 0x0000761009227816 */ /* 0x000fe20000000022 */
[----:B------:R-:W-:-:S02]  /*20550*/  IMAD.MOV.U32 R8, RZ, RZ, R38 ;  /* 0x000000ffff087224 */ /* 0x000fc400078e0026 */
[----:B------:R-:W-:Y:S02]  /*20560*/  IMAD.MOV.U32 R13, RZ, RZ, R25 ;  /* 0x000000ffff0d7224 */ /* 0x000fe400078e0019 */
[----:B------:R-:W-:Y:S01]  /*20570*/  @!P1 IMAD.MOV.U32 R28, RZ, RZ, R6 ;  /* 0x000000ffff1c9224 */ /* 0x000fe200078e0006 */
[----:B------:R-:W-:Y:S01]  /*20580*/  PRMT R31, R8, 0x7610, R31 ;  /* 0x00007610081f7816 */ /* 0x000fe2000000001f */
[----:B------:R-:W-:Y:S02]  /*20590*/  @!P1 IMAD.MOV.U32 R29, RZ, RZ, R7 ;  /* 0x000000ffff1d9224 */ /* 0x000fe400078e0007 */
[----:B------:R-:W-:Y:S02]  /*205a0*/  IMAD.MOV.U32 R4, RZ, RZ, R20 ;  /* 0x000000ffff047224 */ /* 0x000fe400078e0014 */
[----:B------:R-:W-:Y:S02]  /*205b0*/  IMAD.MOV.U32 R5, RZ, RZ, R21 ;  /* 0x000000ffff057224 */ /* 0x000fe400078e0015 */
[----:B------:R-:W-:Y:S01]  /*205c0*/  IMAD.MOV.U32 R0, RZ, RZ, R14 ;  /* 0x000000ffff007224 */ /* 0x000fe200078e000e */
[----:B------:R-:W-:-:S07]  /*205d0*/  PRMT R50, R4, 0x7610, R50 ;  /* 0x0000761004327816 */ /* 0x000fce0000000032 */
[----:B------:R-:W-:Y:S05]  /*205e0*/  WARPSYNC.COLLECTIVE R15, `(.L_x_1698) ;  /* 0x000000000f087348 */ /* 0x000fea0003c00000 */
[----:B------:R0:W1:Y:S02]  /*205f0*/  SHFL.IDX P6, R14, R13, R12, R11 ;  /* 0x0000000c0d0e7389 */ /* 0x00006400000c000b */
[----:B01----:R-:W-:Y:S01]  /*20600*/  ENDCOLLECTIVE ;  /* 0x000000000000791b */ /* 0x003fe20003800000 */
.L_x_1698:
[----:B------:R-:W-:Y:S01]  /*20610*/  IMAD.MOV.U32 R6, RZ, RZ, R28 ;  /* 0x000000ffff067224 */ /* 0x000fe200078e001c */
[----:B------:R-:W-:Y:S01]  /*20620*/  PRMT R54, R5, 0x7610, R54 ;  /* 0x0000761005367816 */ /* 0x000fe20000000036 */
[----:B------:R-:W-:Y:S01]  /*20630*/  IMAD.MOV.U32 R7, RZ, RZ, R29 ;  /* 0x000000ffff077224 */ /* 0x000fe200078e001d */
[----:B------:R-:W-:Y:S02]  /*20640*/  CS2R R4, SRZ ;  /* 0x0000000000047805 */ /* 0x000fe4000001ff00 */
[----:B------:R-:W-:Y:S02]  /*20650*/  PRMT R31, R31, 0x5410, R6 ;  /* 0x000054101f1f7816 */ /* 0x000fe40000000006 */
[----:B------:R-:W-:Y:S01]  /*20660*/  PRMT R55, R7, 0x7610, R55 ;  /* 0x0000761007377816 */ /* 0x000fe20000000037 */
[----:B------:R-:W-:Y:S02]  /*20670*/  IMAD.MOV.U32 R13, RZ, RZ, R24 ;  /* 0x000000ffff0d7224 */ /* 0x000fe400078e0018 */
[----:B------:R-:W-:-:S07]  /*20680*/  IMAD.MOV.U32 R3, RZ, RZ, R14 ;  /* 0x000000ffff037224 */ /* 0x000fce00078e000e */
[----:B------:R-:W-:Y:S05]  /*20690*/  WARPSYNC.COLLECTIVE R15, `(.L_x_1699) ;  /* 0x000000000f087348 */ /* 0x000fea0003c00000 */
[----:B------:R0:W1:Y:S02]  /*206a0*/  SHFL.IDX P6, R14, R13, R12, R11 ;  /* 0x0000000c0d0e7389 */ /* 0x00006400000c000b */
[----:B01----:R-:W-:Y:S01]  /*206b0*/  ENDCOLLECTIVE ;  /* 0x000000000000791b */ /* 0x003fe20003800000 */
.L_x_1699:
[----:B------:R-:W-:Y:S02]  /*206c0*/  IMAD.MOV.U32 R13, RZ, RZ, R27 ;  /* 0x000000ffff0d7224 */ /* 0x000fe400078e001b */
[----:B------:R-:W-:-:S07]  /*206d0*/  IMAD.MOV.U32 R24, RZ, RZ, R14 ;  /* 0x000000ffff187224 */ /* 0x000fce00078e000e */
[----:B------:R-:W-:Y:S05]  /*206e0*/  WARPSYNC.COLLECTIVE R15, `(.L_x_1700) ;  /* 0x000000000f087348 */ /* 0x000fea0003c00000 */
[----:B------:R0:W1:Y:S02]  /*206f0*/  SHFL.IDX P6, R14, R13, R12, R11 ;  /* 0x0000000c0d0e7389 */ /* 0x00006400000c000b */
[----:B01----:R-:W-:Y:S01]  /*20700*/  ENDCOLLECTIVE ;  /* 0x000000000000791b */ /* 0x003fe20003800000 */
.L_x_1700:
[----:B------:R-:W-:Y:S05]  /*20710*/  BRA `(.L_x_1701) ;  /* 0xfffffe7c00307947 */ /* 0x000fea000383ffff */
.L_x_1429:
[----:B0-----:R0:W1:Y:S02]  /*20720*/  SYNCS.PHASECHK.TRANS64.TRYWAIT P1, [R2+URZ+0x16800], R13 ;  /* 0x0168000d020075a7 */ /* 0x001064000802017f */
[----:B-1----:R-:W-:Y:S05]  /*20730*/  @!P1 NANOSLEEP.SYNCS 0x989680 ;  /* 0x009896800000995d */ /* 0x002fea0003900000 */
[----:B------:R-:W1:Y:S02]  /*20740*/  @!P1 SYNCS.PHASECHK.TRANS64 P1, [R2+URZ+0x16800], R13 ;  /* 0x0168000d020095a7 */ /* 0x000e64000802007f */
[----:B-1----:R-:W-:Y:S05]  /*20750*/  @!P1 BRA `(.L_x_1429) ;  /* 0xfffffffc00f09947 */ /* 0x002fea000383ffff */
[----:B------:R-:W-:Y:S05]  /*20760*/  BRA `(.L_x_1702) ;  /* 0xfffffe7c00d87947 */ /* 0x000fea000383ffff */
.L_x_1435:
[----:B--2---:R2:W3:Y:S02]  /*20770*/  SYNCS.PHASECHK.TRANS64.TRYWAIT P2, [R15+URZ+0x16830], R0 ;  /* 0x016830000f0075a7 */ /* 0x0044e4000804017f */
[----:B---3--:R-:W-:Y:S05]  /*20780*/  @!P2 NANOSLEEP.SYNCS 0x989680 ;  /* 0x009896800000a95d */ /* 0x008fea0003900000 */
[----:B------:R-:W3:Y:S02]  /*20790*/  @!P2 SYNCS.PHASECHK.TRANS64 P2, [R15+URZ+0x16830], R0 ;  /* 0x016830000f00a5a7 */ /* 0x000ee4000804007f */
[----:B---3--:R-:W-:Y:S05]  /*207a0*/  @!P2 BRA `(.L_x_1435) ;  /* 0xfffffffc00f0a947 */ /* 0x008fea000383ffff */
[----:B------:R-:W-:Y:S05]  /*207b0*/  BRA `(.L_x_1434) ;  /* 0xfffffe8c00a07947 */ /* 0x000fea000383ffff */
.L_x_1453:
[----:B-1----:R1:W2:Y:S02]  /*207c0*/  SYNCS.PHASECHK.TRANS64.TRYWAIT P4, [R11+URZ+0x16830], R10 ;  /* 0x0168300a0b0075a7 */ /* 0x0022a4000808017f */
[----:B--2---:R-:W-:Y:S05]  /*207d0*/  @!P4 NANOSLEEP.SYNCS 0x989680 ;  /* 0x009896800000c95d */ /* 0x004fea0003900000 */
[----:B------:R-:W2:Y:S02]  /*207e0*/  @!P4 SYNCS.PHASECHK.TRANS64 P4, [R11+URZ+0x16830], R10 ;  /* 0x0168300a0b00c5a7 */ /* 0x000ea4000808007f */
[----:B--2---:R-:W-:Y:S05]  /*207f0*/  @!P4 BRA `(.L_x_1453) ;  /* 0xfffffffc00f0c947 */ /* 0x004fea000383ffff */
[----:B------:R-:W-:Y:S05]  /*20800*/  BRA `(.L_x_1452) ;  /* 0xfffffec800907947 */ /* 0x000fea000383ffff */
.L_x_1457:
[----:B-1----:R1:W2:Y:S02]  /*20810*/  SYNCS.PHASECHK.TRANS64.TRYWAIT P3, [R11+URZ+0x16850], R10 ;  /* 0x0168500a0b0075a7 */ /* 0x0022a4000806017f */
[----:B--2---:R-:W-:Y:S05]  /*20820*/  @!P3 NANOSLEEP.SYNCS 0x989680 ;  /* 0x009896800000b95d */ /* 0x004fea0003900000 */
[----:B------:R-:W2:Y:S02]  /*20830*/  @!P3 SYNCS.PHASECHK.TRANS64 P3, [R11+URZ+0x16850], R10 ;  /* 0x0168500a0b00b5a7 */ /* 0x000ea4000806007f */
[----:B--2---:R-:W-:Y:S05]  /*20840*/  @!P3 BRA `(.L_x_1457) ;  /* 0xfffffffc00f0b947 */ /* 0x004fea000383ffff */
[----:B------:R-:W-:Y:S05]  /*20850*/  BRA `(.L_x_1454) ;  /* 0xfffffecc00507947 */ /* 0x000fea000383ffff */
.L_x_1476:
[----:B-1----:R1:W2:Y:S02]  /*20860*/  SYNCS.PHASECHK.TRANS64.TRYWAIT P3, [R5+URZ+0x16830], R12 ;  /* 0x0168300c050075a7 */ /* 0x0022a4000806017f */
[----:B--2---:R-:W-:Y:S05]  /*20870*/  @!P3 NANOSLEEP.SYNCS 0x989680 ;  /* 0x009896800000b95d */ /* 0x004fea0003900000 */
[----:B------:R-:W2:Y:S02]  /*20880*/  @!P3 SYNCS.PHASECHK.TRANS64 P3, [R5+URZ+0x16830], R12 ;  /* 0x0168300c0500b5a7 */ /* 0x000ea4000806007f */
[----:B--2---:R-:W-:Y:S05]  /*20890*/  @!P3 BRA `(.L_x_1476) ;  /* 0xfffffffc00f0b947 */ /* 0x004fea000383ffff */
[----:B------:R-:W-:Y:S05]  /*208a0*/  BRA `(.L_x_1475) ;  /* 0xffffff0400187947 */ /* 0x000fea000383ffff */
.L_x_1480:
[----:B-1----:R1:W2:Y:S02]  /*208b0*/  SYNCS.PHASECHK.TRANS64.TRYWAIT P2, [R10+URZ+0x16850], R5 ;  /* 0x016850050a0075a7 */ /* 0x0022a4000804017f */
[----:B--2---:R-:W-:Y:S05]  /*208c0*/  @!P2 NANOSLEEP.SYNCS 0x989680 ;  /* 0x009896800000a95d */ /* 0x004fea0003900000 */
[----:B------:R-:W2:Y:S02]  /*208d0*/  @!P2 SYNCS.PHASECHK.TRANS64 P2, [R10+URZ+0x16850], R5 ;  /* 0x016850050a00a5a7 */ /* 0x000ea4000804007f */
[----:B--2---:R-:W-:Y:S05]  /*208e0*/  @!P2 BRA `(.L_x_1480) ;  /* 0xfffffffc00f0a947 */ /* 0x004fea000383ffff */
[----:B------:R-:W-:Y:S05]  /*208f0*/  BRA `(.L_x_1477) ;  /* 0xffffff0400d87947 */ /* 0x000fea000383ffff */
.L_x_1487:
[----:B-1----:R1:W2:Y:S02]  /*20900*/  SYNCS.PHASECHK.TRANS64.TRYWAIT P3, [R5+URZ+0x16830], R12 ;  /* 0x0168300c050075a7 */ /* 0x0022a4000806017f */
[----:B--2---:R-:W-:Y:S05]  /*20910*/  @!P3 NANOSLEEP.SYNCS 0x989680 ;  /* 0x009896800000b95d */ /* 0x004fea0003900000 */
[----:B------:R-:W2:Y:S02]  /*20920*/  @!P3 SYNCS.PHASECHK.TRANS64 P3, [R5+URZ+0x16830], R12 ;  /* 0x0168300c0500b5a7 */ /* 0x000ea4000806007f */
[----:B--2---:R-:W-:Y:S05]  /*20930*/  @!P3 BRA `(.L_x_1487) ;  /* 0xfffffffc00f0b947 */ /* 0x004fea000383ffff */
[----:B------:R-:W-:Y:S05]  /*20940*/  BRA `(.L_x_1486) ;  /* 0xffffff2800e07947 */ /* 0x000fea000383ffff */
.L_x_1491:
[----:B-1----:R1:W2:Y:S02]  /*20950*/  SYNCS.PHASECHK.TRANS64.TRYWAIT P2, [R10+URZ+0x16850], R5 ;  /* 0x016850050a0075a7 */ /* 0x0022a4000804017f */
[----:B--2---:R-:W-:Y:S05]  /*20960*/  @!P2 NANOSLEEP.SYNCS 0x989680 ;  /* 0x009896800000a95d */ /* 0x004fea0003900000 */
[----:B------:R-:W2:Y:S02]  /*20970*/  @!P2 SYNCS.PHASECHK.TRANS64 P2, [R10+URZ+0x16850], R5 ;  /* 0x016850050a00a5a7 */ /* 0x000ea4000804007f */
[----:B--2---:R-:W-:Y:S05]  /*20980*/  @!P2 BRA `(.L_x_1491) ;  /* 0xfffffffc00f0a947 */ /* 0x004fea000383ffff */
[----:B------:R-:W-:Y:S05]  /*20990*/  BRA `(.L_x_1488) ;  /* 0xffffff2c00a07947 */ /* 0x000fea000383ffff */
.L_x_1504:
[----:B-1----:R1:W2:Y:S02]  /*209a0*/  SYNCS.PHASECHK.TRANS64.TRYWAIT P0, [R11+URZ+0x16850], R0 ;  /* 0x016850000b0075a7 */ /* 0x0022a4000800017f */
[----:B--2---:R-:W-:Y:S05]  /*209b0*/  @!P0 NANOSLEEP.SYNCS 0x989680 ;  /* 0x009896800000895d */ /* 0x004fea0003900000 */
[----:B------:R-:W2:Y:S02]  /*209c0*/  @!P0 SYNCS.PHASECHK.TRANS64 P0, [R11+URZ+0x16850], R0 ;  /* 0x016850000b0085a7 */ /* 0x000ea4000800007f */
[----:B--2---:R-:W-:Y:S05]  /*209d0*/  @!P0 BRA `(.L_x_1504) ;  /* 0xfffffffc00f08947 */ /* 0x004fea000383ffff */
[----:B------:R-:W-:Y:S05]  /*209e0*/  BRA `(.L_x_1503) ;  /* 0xffffff6000847947 */ /* 0x000fea000383ffff */
.L_x_1512:
[----:B------:R-:W-:Y:S02]  /*209f0*/  IMAD.MOV.U32 R13, RZ, RZ, R20 ;  /* 0x000000ffff0d7224 */ /* 0x000fe400078e0014 */
[----:B------:R-:W-:Y:S02]  /*20a00*/  IMAD.MOV.U32 R12, RZ, RZ, RZ ;  /* 0x000000ffff0c7224 */ /* 0x000fe400078e00ff */
[----:B------:R-:W-:Y:S02]  /*20a10*/  IMAD.MOV.U32 R11, RZ, RZ, 0x181f ;  /* 0x0000181fff0b7424 */ /* 0x000fe400078e00ff */
[----:B------:R-:W-:Y:S02]  /*20a20*/  IMAD.MOV.U32 R15, RZ, RZ, -0x1 ;  /* 0xffffffffff0f7424 */ /* 0x000fe400078e00ff */
[----:B------:R-:W-:Y:S02]  /*20a30*/  IMAD R21, R8, R27, RZ ;  /* 0x0000001b08157224 */ /* 0x000fe400078e02ff */
[----:B------:R-:W-:-:S07]  /*20a40*/  IMAD.IADD R24, R30, 0x1, R26 ;  /* 0x000000011e187824 */ /* 0x000fce00078e021a */
[----:B-1----:R-:W-:Y:S05]  /*20a50*/  WARPSYNC.COLLECTIVE R15, `(.L_x_1703) ;  /* 0x000000000f087348 */ /* 0x002fea0003c00000 */
[----:B------:R0:W2:Y:S02]  /*20a60*/  SHFL.IDX P6, R14, R13, R12, R11 ;  /* 0x0000000c0d0e7389 */ /* 0x0000a400000c000b */
[----:B012---:R-:W-:Y:S01]  /*20a70*/  ENDCOLLECTIVE ;  /* 0x000000000000791b */ /* 0x007fe20003800000 */
.L_x_1703:
[C---:B------:R-:W-:Y:S01]  /*20a80*/  VIADD R8, R24.reuse, 0x30 ;  /* 0x0000003018087836 */ /* 0x040fe20000000000 */
[----:B------:R-:W-:-:S04]  /*20a90*/  ISETP.GE.OR P3, PT, R24, R21, P0 ;  /* 0x000000151800720c */ /* 0x000fc80000766670 */
[----:B------:R-:W-:Y:S01]  /*20aa0*/  ISETP.GE.OR P4, PT, R8, R21, P0 ;  /* 0x000000150800720c */ /* 0x000fe20000786670 */
[----:B------:R-:W-:Y:S02]  /*20ab0*/  VIADD R8, R24, 0x60 ;  /* 0x0000006018087836 */ /* 0x000fe40000000000 */
[----:B------:R-:W-:-:S03]  /*20ac0*/  IMAD.MOV.U32 R13, RZ, RZ, R7 ;  /* 0x000000ffff0d7224 */ /* 0x000fc600078e0007 */
[----:B------:R-:W-:Y:S01]  /*20ad0*/  ISETP.GE.OR P2, PT, R8, R21, P0 ;  /* 0x000000150800720c */ /* 0x000fe20000746670 */
[----:B------:R-:W-:-:S12]  /*20ae0*/  IMAD.MOV.U32 R0, RZ, RZ, R14 ;  /* 0x000000ffff007224 */ /* 0x000fd800078e000e */
[----:B------:R-:W-:Y:S05]  /*20af0*/  WARPSYNC.COLLECTIVE R15, `(.L_x_1704) ;  /* 0x000000000f087348 */ /* 0x000fea0003c00000 */
[----:B------:R0:W1:Y:S02]  /*20b00*/  SHFL.IDX P6, R14, R13, R12, R11 ;  /* 0x0000000c0d0e7389 */ /* 0x00006400000c000b */
[----:B01----:R-:W-:Y:S01]  /*20b10*/  ENDCOLLECTIVE ;  /* 0x000000000000791b */ /* 0x003fe20003800000 */
.L_x_1704:
[----:B------:R-:W-:Y:S02]  /*20b20*/  IMAD.MOV.U32 R13, RZ, RZ, R20 ;  /* 0x000000ffff0d7224 */ /* 0x000fe400078e0014 */
[----:B------:R-:W-:Y:S02]  /*20b30*/  IMAD.MOV.U32 R12, RZ, RZ, 0x1 ;  /* 0x00000001ff0c7424 */ /* 0x000fe400078e00ff */
[----:B------:R-:W-:-:S07]  /*20b40*/  IMAD.MOV.U32 R3, RZ, RZ, R14 ;  /* 0x000000ffff037224 */ /* 0x000fce00078e000e */
[----:B------:R-:W-:Y:S05]  /*20b50*/  WARPSYNC.COLLECTIVE R15, `(.L_x_1705) ;  /* 0x000000000f087348 */ /* 0x000fea0003c00000 */
[----:B------:R0:W1:Y:S02]  /*20b60*/  SHFL.IDX P6, R14, R13, R12, R11 ;  /* 0x0000000c0d0e7389 */ /* 0x00006400000c000b */
[----:B01----:R-:W-:Y:S01]  /*20b70*/  ENDCOLLECTIVE ;  /* 0x000000000000791b */ /* 0x003fe20003800000 */
.L_x_1705:
[----:B------:R-:W-:-:S04]  /*20b80*/  @!P3 LEA R10, P5, R29, R3, 0x1 ;  /* 0x000000031d0ab211 */ /* 0x000fc800078a08ff */
[----:B------:R-:W-:Y:S01]  /*20b90*/  @!P3 LEA.HI.X R3, R29, R0, R28, 0x1, P5 ;  /* 0x000000001d03b211 */ /* 0x000fe200028f0c1c */
[----:B------:R-:W-:Y:S02]  /*20ba0*/  IMAD.MOV.U32 R13, RZ, RZ, R7 ;  /* 0x000000ffff0d7224 */ /* 0x000fe400078e0007 */
[----:B------:R-:W-:-:S07]  /*20bb0*/  IMAD.MOV.U32 R4, RZ, RZ, R14 ;  /* 0x000000ffff047224 */ /* 0x000fce00078e000e */
[----:B------:R-:W-:Y:S05]  /*20bc0*/  WARPSYNC.COLLECTIVE R15, `(.L_x_1706) ;  /* 0x000000000f087348 */ /* 0x000fea0003c00000 */
[----:B------:R0:W1:Y:S02]  /*20bd0*/  SHFL.IDX P6, R14, R13, R12, R11 ;  /* 0x0000000c0d0e7389 */ /* 0x00006400000c000b */
[----:B01----:R-:W-:Y:S01]  /*20be0*/  ENDCOLLECTIVE ;  /* 0x000000000000791b */ /* 0x003fe20003800000 */
.L_x_1706:
[----:B------:R-:W-:Y:S02]  /*20bf0*/  IMAD.MOV.U32 R13, RZ, RZ, R20 ;  /* 0x000000ffff0d7224 */ /* 0x000fe400078e0014 */
[----:B------:R-:W-:Y:S02]  /*20c00*/  IMAD.MOV.U32 R12, RZ, RZ, 0x2 ;  /* 0x00000002ff0c7424 */ /* 0x000fe400078e00ff */
[----:B------:R-:W-:-:S07]  /*20c10*/  IMAD.MOV.U32 R5, RZ, RZ, R14 ;  /* 0x000000ffff057224 */ /* 0x000fce00078e000e */
[----:B------:R-:W-:Y:S05]  /*20c20*/  WARPSYNC.COLLECTIVE R15, `(.L_x_1707) ;  /* 0x000000000f087348 */ /* 0x000fea0003c00000 */
[----:B------:R0:W1:Y:S02]  /*20c30*/  SHFL.IDX P6, R14, R13, R12, R11 ;  /* 0x0000000c0d0e7389 */ /* 0x00006400000c000b */
[----:B01----:R-:W-:Y:S01]  /*20c40*/  ENDCOLLECTIVE ;  /* 0x000000000000791b */ /* 0x003fe20003800000 */
.L_x_1707:
[----:B------:R-:W-:-:S04]  /*20c50*/  @!P4 LEA R8, P1, R29, R5, 0x1 ;  /* 0x000000051d08c211 */ /* 0x000fc800078208ff */
[----:B------:R-:W-:Y:S01]  /*20c60*/  @!P4 LEA.HI.X R9, R29, R4, R28, 0x1, P1 ;  /* 0x000000041d09c211 */ /* 0x000fe200008f0c1c */
[----:B------:R-:W-:Y:S02]  /*20c70*/  IMAD.MOV.U32 R13, RZ, RZ, R7 ;  /* 0x000000ffff0d7224 */ /* 0x000fe400078e0007 */
[----:B------:R-:W-:-:S07]  /*20c80*/  IMAD.MOV.U32 R6, RZ, RZ, R14 ;  /* 0x000000ffff067224 */ /* 0x000fce00078e000e */
[----:B------:R-:W-:Y:S05]  /*20c90*/  WARPSYNC.COLLECTIVE R15, `(.L_x_1708) ;  /* 0x000000000f087348 */ /* 0x000fea0003c00000 */
[----:B------:R0:W1:Y:S02]  /*20ca0*/  SHFL.IDX P6, R14, R13, R12, R11 ;  /* 0x0000000c0d0e7389 */ /* 0x00006400000c000b */
[----:B01----:R-:W-:Y:S01]  /*20cb0*/  ENDCOLLECTIVE ;  /* 0x000000000000791b */ /* 0x003fe20003800000 */
.L_x_1708:
[----:B------:R-:W-:Y:S02]  /*20cc0*/  @!P3 IMAD.MOV.U32 R11, RZ, RZ, R3 ;  /* 0x000000ffff0bb224 */ /* 0x000fe400078e0003 */
[----:B------:R-:W-:Y:S02]  /*20cd0*/  IMAD.MOV.U32 R13, RZ, RZ, R20 ;  /* 0x000000ffff0d7224 */ /* 0x000fe400078e0014 */
[----:B------:R-:W-:Y:S01]  /*20ce0*/  IMAD.MOV.U32 R12, RZ, RZ, 0x3 ;  /* 0x00000003ff0c7424 */ /* 0x000fe200078e00ff */
        /* <DEDUP_REMOVED lines=9> */
.L_x_1709:
[----:B------:R0:W-:Y:S01]  /*20d80*/  @!P2 ST.E.128 desc[UR38][R4.64], RZ ;  /* 0x000000ff0400a985 */ /* 0x0001e2000c101d26 */
[----:B------:R-:W-:Y:S02]  /*20d90*/  IMAD.MOV.U32 R13, RZ, RZ, R7 ;  /* 0x000000ffff0d7224 */ /* 0x000fe400078e0007 */
[----:B------:R-:W-:-:S07]  /*20da0*/  IMAD.MOV.U32 R0, RZ, RZ, R14 ;  /* 0x000000ffff007224 */ /* 0x000fce00078e000e */
[----:B0-----:R-:W-:Y:S05]  /*20db0*/  WARPSYNC.COLLECTIVE R15, `(.L_x_1710) ;  /* 0x000000000f087348 */ /* 0x001fea0003c00000 */
[----:B------:R1:W2:Y:S02]  /*20dc0*/  SHFL.IDX P6, R14, R13, R12, R11 ;  /* 0x0000000c0d0e7389 */ /* 0x0002a400000c000b */
[----:B012---:R-:W-:Y:S01]  /*20dd0*/  ENDCOLLECTIVE ;  /* 0x000000000000791b */ /* 0x007fe20003800000 */
.L_x_1710:
[----:B------:R-:W-:Y:S05]  /*20de0*/  BRA `(.L_x_1711) ;  /* 0xffffff7c00e07947 */ /* 0x000fea000383ffff */
.L_x_1537:
[----:B------:R-:W1:Y:S01]  /*20df0*/  S2R R5, SR_TID.X ;  /* 0x0000000000057919 */ /* 0x000e620000002100 */
[----:B------:R-:W-:Y:S01]  /*20e00*/  BSSY B1, `(.L_x_1712) ;  /* 0x000000a000017945 */ /* 0x000fe20003800000 */
[----:B0-----:R-:W-:Y:S02]  /*20e10*/  IMAD.MOV.U32 R12, RZ, RZ, RZ ;  /* 0x000000ffff0c7224 */ /* 0x001fe400078e00ff */
[----:B------:R-:W-:Y:S02]  /*20e20*/  IMAD.MOV.U32 R11, RZ, RZ, 0x1f ;  /* 0x0000001fff0b7424 */ /* 0x000fe400078e00ff */
[----:B------:R-:W-:Y:S01]  /*20e30*/  IMAD.MOV.U32 R15, RZ, RZ, -0x1 ;  /* 0xffffffffff0f7424 */ /* 0x000fe200078e00ff */
[----:B-1----:R-:W-:-:S04]  /*20e40*/  SHF.R.U32.HI R5, RZ, 0x5, R5 ;  /* 0x00000005ff057819 */ /* 0x002fc80000011605 */
[----:B------:R-:W-:-:S05]  /*20e50*/  LOP3.LUT R5, R5, 0x3, RZ, 0xc0, !PT ;  /* 0x0000000305057812 */ /* 0x000fca00078ec0ff */
[----:B------:R-:W-:-:S07]  /*20e60*/  IMAD.MOV.U32 R13, RZ, RZ, R5 ;  /* 0x000000ffff0d7224 */ /* 0x000fce00078e0005 */
[----:B------:R-:W-:Y:S05]  /*20e70*/  WARPSYNC.COLLECTIVE R15, `(.L_x_1713) ;  /* 0x000000000f087348 */ /* 0x000fea0003c00000 */
[----:B------:R0:W1:Y:S02]  /*20e80*/  SHFL.IDX P6, R14, R13, R12, R11 ;  /* 0x0000000c0d0e7389 */ /* 0x00006400000c000b */
[----:B01----:R-:W-:Y:S01]  /*20e90*/  ENDCOLLECTIVE ;  /* 0x000000000000791b */ /* 0x003fe20003800000 */
.L_x_1713:
[----:B------:R-:W-:Y:S05]  /*20ea0*/  BSYNC B1 ;  /* 0x0000000000017941 */ /* 0x000fea0003800000 */
.L_x_1712:
[----:B------:R-:W-:Y:S05]  /*20eb0*/  BRA `(.L_x_1714) ;  /* 0xffffff9400c47947 */ /* 0x000fea000383ffff */
.L_x_1539:
[----:B------:R-:W-:Y:S01]  /*20ec0*/  BSSY B1, `(.L_x_1715) ;  /* 0x0000006000017945 */ /* 0x000fe20003800000 */
[----:B------:R-:W-:-:S07]  /*20ed0*/  IMAD.MOV.U32 R15, RZ, RZ, -0x1 ;  /* 0xffffffffff0f7424 */ /* 0x000fce00078e00ff */
[----:B01----:R-:W-:Y:S05]  /*20ee0*/  WARPSYNC.COLLECTIVE R15, `(.L_x_1716) ;  /* 0x000000000f0c7348 */ /* 0x003fea0003c00000 */
[----:B------:R-:W-:Y:S02]  /*20ef0*/  ELECT P6, UR62, PT ;  /* 0x00000000003e782f */ /* 0x000fe400038c0000 */
[----:B------:R-:W-:Y:S01]  /*20f00*/  MOV R14, UR62 ;  /* 0x0000003e000e7c02 */ /* 0x000fe20008000f00 */
[----:B01----:R-:W-:Y:S10]  /*20f10*/  ENDCOLLECTIVE ;  /* 0x000000000000791b */ /* 0x003ff40003800000 */
.L_x_1716:
[----:B------:R-:W-:Y:S05]  /*20f20*/  BSYNC B1 ;  /* 0x0000000000017941 */ /* 0x000fea0003800000 */
.L_x_1715:
[----:B------:R-:W-:Y:S05]  /*20f30*/  BRA `(.L_x_1538) ;  /* 0xffffff9400bc7947 */ /* 0x000fea000383ffff */
.L_x_1541:
[----:B-1----:R1:W2:Y:S02]  /*20f40*/  SYNCS.PHASECHK.TRANS64.TRYWAIT P0, [R22+URZ+0x16820], R5 ;  /* 0x01682005160075a7 */ /* 0x0022a4000800017f */
[----:B--2---:R-:W-:Y:S05]  /*20f50*/  @!P0 NANOSLEEP.SYNCS 0x989680 ;  /* 0x009896800000895d */ /* 0x004fea0003900000 */
[----:B------:R-:W2:Y:S02]  /*20f60*/  @!P0 SYNCS.PHASECHK.TRANS64 P0, [R22+URZ+0x16820], R5 ;  /* 0x01682005160085a7 */ /* 0x000ea4000800007f */
[----:B--2---:R-:W-:Y:S05]  /*20f70*/  @!P0 BRA `(.L_x_1541) ;  /* 0xfffffffc00f08947 */ /* 0x004fea000383ffff */
[----:B------:R-:W-:Y:S05]  /*20f80*/  BRA `(.L_x_1717) ;  /* 0xffffff9400cc7947 */ /* 0x000fea000383ffff */
.L_x_1545:
[----:B-1----:R1:W2:Y:S02]  /*20f90*/  SYNCS.PHASECHK.TRANS64.TRYWAIT P0, [R5+URZ+0x168a0], R6 ;  /* 0x0168a006050075a7 */ /* 0x0022a4000800017f */
[----:B--2---:R-:W-:Y:S05]  /*20fa0*/  @!P0 NANOSLEEP.SYNCS 0x989680 ;  /* 0x009896800000895d */ /* 0x004fea0003900000 */
[----:B------:R-:W2:Y:S02]  /*20fb0*/  @!P0 SYNCS.PHASECHK.TRANS64 P0, [R5+URZ+0x168a0], R6 ;  /* 0x0168a006050085a7 */ /* 0x000ea4000800007f */
[----:B--2---:R-:W-:Y:S05]  /*20fc0*/  @!P0 BRA `(.L_x_1545) ;  /* 0xfffffffc00f08947 */ /* 0x004fea000383ffff */
[----:B------:R-:W-:Y:S05]  /*20fd0*/  BRA `(.L_x_1718) ;  /* 0xffffff9400e47947 */ /* 0x000fea000383ffff */
.L_x_1550:
[----:B0-----:R0:W2:Y:S02]  /*20fe0*/  SYNCS.PHASECHK.TRANS64.TRYWAIT P0, [R5+URZ+0x168c0], R6 ;  /* 0x0168c006050075a7 */ /* 0x0010a4000800017f */
[----:B--2---:R-:W-:Y:S05]  /*20ff0*/  @!P0 NANOSLEEP.SYNCS 0x989680 ;  /* 0x009896800000895d */ /* 0x004fea0003900000 */
[----:B------:R-:W2:Y:S02]  /*21000*/  @!P0 SYNCS.PHASECHK.TRANS64 P0, [R5+URZ+0x168c0], R6 ;  /* 0x0168c006050085a7 */ /* 0x000ea4000800007f */
[----:B--2---:R-:W-:Y:S05]  /*21010*/  @!P0 BRA `(.L_x_1550) ;  /* 0xfffffffc00f08947 */ /* 0x004fea000383ffff */
[----:B------:R-:W-:Y:S05]  /*21020*/  BRA `(.L_x_1719) ;  /* 0xffffff9800647947 */ /* 0x000fea000383ffff */
.L_x_1557:
[----:B-1----:R1:W2:Y:S02]  /*21030*/  SYNCS.PHASECHK.TRANS64.TRYWAIT P1, [R5+URZ+0x168a0], R6 ;  /* 0x0168a006050075a7 */ /* 0x0022a4000802017f */
[----:B--2---:R-:W-:Y:S05]  /*21040*/  @!P1 NANOSLEEP.SYNCS 0x989680 ;  /* 0x009896800000995d */ /* 0x004fea0003900000 */
[----:B------:R-:W2:Y:S02]  /*21050*/  @!P1 SYNCS.PHASECHK.TRANS64 P1, [R5+URZ+0x168a0], R6 ;  /* 0x0168a006050095a7 */ /* 0x000ea4000802007f */
[----:B--2---:R-:W-:Y:S05]  /*21060*/  @!P1 BRA `(.L_x_1557) ;  /* 0xfffffffc00f09947 */ /* 0x004fea000383ffff */
[----:B------:R-:W-:Y:S05]  /*21070*/  BRA `(.L_x_1720) ;  /* 0xffffff9c00247947 */ /* 0x000fea000383ffff */
.L_x_1562:
[----:B0-----:R0:W2:Y:S02]  /*21080*/  SYNCS.PHASECHK.TRANS64.TRYWAIT P1, [R5+URZ+0x168c0], R6 ;  /* 0x0168c006050075a7 */ /* 0x0010a4000802017f */
[----:B--2---:R-:W-:Y:S05]  /*21090*/  @!P1 NANOSLEEP.SYNCS 0x989680 ;  /* 0x009896800000995d */ /* 0x004fea0003900000 */
[----:B------:R-:W2:Y:S02]  /*210a0*/  @!P1 SYNCS.PHASECHK.TRANS64 P1, [R5+URZ+0x168c0], R6 ;  /* 0x0168c006050095a7 */ /* 0x000ea4000802007f */
[----:B--2---:R-:W-:Y:S05]  /*210b0*/  @!P1 BRA `(.L_x_1562) ;  /* 0xfffffffc00f09947 */ /* 0x004fea000383ffff */
[----:B------:R-:W-:Y:S05]  /*210c0*/  BRA `(.L_x_1721) ;  /* 0xffffff9c009c7947 */ /* 0x000fea000383ffff */
.L_x_1583:
[----:B------:R-:W2:Y:S01]  /*210d0*/  S2R R20, SR_TID.X ;  /* 0x0000000000147919 */ /* 0x000ea20000002100 */
[----:B------:R-:W-:Y:S01]  /*210e0*/  BSSY B0, `(.L_x_1722) ;  /* 0x000000a000007945 */ /* 0x000fe20003800000 */
[----:B0-----:R-:W-:Y:S02]  /*210f0*/  IMAD.MOV.U32 R12, RZ, RZ, RZ ;  /* 0x000000ffff0c7224 */ /* 0x001fe400078e00ff */
[----:B------:R-:W-:Y:S02]  /*21100*/  IMAD.MOV.U32 R11, RZ, RZ, 0x1f ;  /* 0x0000001fff0b7424 */ /* 0x000fe400078e00ff */
[----:B------:R-:W-:Y:S01]  /*21110*/  IMAD.MOV.U32 R15, RZ, RZ, -0x1 ;  /* 0xffffffffff0f7424 */ /* 0x000fe200078e00ff */
[----:B--2---:R-:W-:-:S04]  /*21120*/  SHF.R.U32.HI R20, RZ, 0x5, R20 ;  /* 0x00000005ff147819 */ /* 0x004fc80000011614 */
[----:B------:R-:W-:-:S05]  /*21130*/  LOP3.LUT R20, R20, 0x3, RZ, 0xc0, !PT ;  /* 0x0000000314147812 */ /* 0x000fca00078ec0ff */
[----:B------:R-:W-:-:S07]  /*21140*/  IMAD.MOV.U32 R13, RZ, RZ, R20 ;  /* 0x000000ffff0d7224 */ /* 0x000fce00078e0014 */
[----:B-1----:R-:W-:Y:S05]  /*21150*/  WARPSYNC.COLLECTIVE R15, `(.L_x_1723) ;  /* 0x000000000f087348 */ /* 0x002fea0003c00000 */
[----:B------:R0:W2:Y:S02]  /*21160*/  SHFL.IDX P6, R14, R13, R12, R11 ;  /* 0x0000000c0d0e7389 */ /* 0x0000a400000c000b */
[----:B012---:R-:W-:Y:S01]  /*21170*/  ENDCOLLECTIVE ;  /* 0x000000000000791b */ /* 0x007fe20003800000 */
.L_x_1723:
[----:B------:R-:W-:Y:S05]  /*21180*/  BSYNC B0 ;  /* 0x0000000000007941 */ /* 0x000fea0003800000 */
.L_x_1722:
[----:B------:R-:W-:Y:S05]  /*21190*/  BRA `(.L_x_1724) ;  /* 0xffffffa800ac7947 */ /* 0x000fea000383ffff */
.L_x_1585:
[----:B------:R-:W-:Y:S01]  /*211a0*/  BSSY B0, `(.L_x_1725) ;  /* 0x0000006000007945 */ /* 0x000fe20003800000 */
[----:B------:R-:W-:-:S07]  /*211b0*/  IMAD.MOV.U32 R15, RZ, RZ, -0x1 ;  /* 0xffffffffff0f7424 */ /* 0x000fce00078e00ff */
[----:B012---:R-:W-:Y:S05]  /*211c0*/  WARPSYNC.COLLECTIVE R15, `(.L_x_1726) ;  /* 0x000000000f0c7348 */ /* 0x007fea0003c00000 */
[----:B------:R-:W-:Y:S02]  /*211d0*/  ELECT P6, UR62, PT ;  /* 0x00000000003e782f */ /* 0x000fe400038c0000 */
[----:B------:R-:W-:Y:S01]  /*211e0*/  MOV R14, UR62 ;  /* 0x0000003e000e7c02 */ /* 0x000fe20008000f00 */
[----:B012---:R-:W-:Y:S10]  /*211f0*/  ENDCOLLECTIVE ;  /* 0x000000000000791b */ /* 0x007ff40003800000 */
.L_x_1726:
[----:B------:R-:W-:Y:S05]  /*21200*/  BSYNC B0 ;  /* 0x0000000000007941 */ /* 0x000fea0003800000 */
.L_x_1725:
[----:B------:R-:W-:Y:S05]  /*21210*/  BRA `(.L_x_1727) ;  /* 0xffffffa800b47947 */ /* 0x000fea000383ffff */
.L_x_1587:
[----:B--2---:R2:W3:Y:S02]  /*21220*/  SYNCS.PHASECHK.TRANS64.TRYWAIT P0, [R0+URZ+0x16840], R3 ;  /* 0x01684003000075a7 */ /* 0x0044e4000800017f */
[----:B---3--:R-:W-:Y:S05]  /*21230*/  @!P0 NANOSLEEP.SYNCS 0x989680 ;  /* 0x009896800000895d */ /* 0x008fea0003900000 */
[----:B------:R-:W3:Y:S02]  /*21240*/  @!P0 SYNCS.PHASECHK.TRANS64 P0, [R0+URZ+0x16840], R3 ;  /* 0x01684003000085a7 */ /* 0x000ee4000800007f */
[----:B---3--:R-:W-:Y:S05]  /*21250*/  @!P0 BRA `(.L_x_1587) ;  /* 0xfffffffc00f08947 */ /* 0x008fea000383ffff */
[----:B------:R-:W-:Y:S05]  /*21260*/  BRA `(.L_x_1728) ;  /* 0xffffffac00047947 */ /* 0x000fea000383ffff */
.L_x_1591:
[----:B------:R-:W2:Y:S01]  /*21270*/  LDL.LU R11, [R1+0x1c] ;  /* 0x00001c00010b7983 */ /* 0x000ea20000300800 */
[----:B------:R-:W-:Y:S01]  /*21280*/  IMAD.MOV.U32 R5, RZ, RZ, R12 ;  /* 0x000000ffff057224 */ /* 0x000fe200078e000c */
[----:B------:R-:W-:Y:S01]  /*21290*/  LOP3.LUT R10, R10, 0x7f, RZ, 0xc0, !PT ;  /* 0x0000007f0a0a7812 */ /* 0x000fe200078ec0ff */
[----:B------:R-:W-:Y:S02]  /*212a0*/  IMAD.MOV.U32 R13, RZ, RZ, R4 ;  /* 0x000000ffff0d7224 */ /* 0x000fe400078e0004 */
[----:B------:R-:W-:Y:S01]  /*212b0*/  IMAD.MOV.U32 R12, RZ, RZ, RZ ;  /* 0x000000ffff0c7224 */ /* 0x000fe200078e00ff */
[----:B------:R-:W-:Y:S01]  /*212c0*/  SHF.R.U32.HI R10, RZ, 0x3, R10 ;  /* 0x00000003ff0a7819 */ /* 0x000fe2000001160a */
[----:B------:R-:W-:-:S04]  /*212d0*/  IMAD.MOV.U32 R15, RZ, RZ, -0x1 ;  /* 0xffffffffff0f7424 */ /* 0x000fc800078e00ff */
[----:B------:R-:W-:-:S04]  /*212e0*/  IMAD.IADD R5, R10, 0x1, R5 ;  /* 0x000000010a057824 */ /* 0x000fc800078e0205 */
[----:B------:R-:W-:Y:S02]  /*212f0*/  VIADD R10, R5, 0x10 ;  /* 0x00000010050a7836 */ /* 0x000fe40000000000 */
[----:B--2---:R-:W-:Y:S02]  /*21300*/  IMAD R3, R11, R9, RZ ;  /* 0x000000090b037224 */ /* 0x004fe400078e02ff */
[----:B------:R-:W-:-:S03]  /*21310*/  IMAD.MOV.U32 R11, RZ, RZ, 0x181f ;  /* 0x0000181fff0b7424 */ /* 0x000fc600078e00ff */
[----:B------:R-:W-:-:S13]  /*21320*/  ISETP.GE.AND P1, PT, R5, R3, PT ;  /* 0x000000030500720c */ /* 0x000fda0003f26270 */
[----:B-----5:R-:W-:Y:S05]  /*21330*/  WARPSYNC.COLLECTIVE R15, `(.L_x_1729) ;  /* 0x000000000f087348 */ /* 0x020fea0003c00000 */
[----:B------:R0:W1:Y:S02]  /*21340*/  SHFL.IDX P6, R14, R13, R12, R11 ;  /* 0x0000000c0d0e7389 */ /* 0x00006400000c000b */
[----:B01---5:R-:W-:Y:S01]  /*21350*/  ENDCOLLECTIVE ;  /* 0x000000000000791b */ /* 0x023fe20003800000 */
.L_x_1729:
[----:B------:R-:W-:Y:S02]  /*21360*/  IMAD.MOV.U32 R13, RZ, RZ, R0 ;  /* 0x000000ffff0d7224 */ /* 0x000fe400078e0000 */
[----:B------:R-:W-:-:S07]  /*21370*/  IMAD.MOV.U32 R7, RZ, RZ, R14 ;  /* 0x000000ffff077224 */ /* 0x000fce00078e000e */
[----:B------:R-:W-:Y:S05]  /*21380*/  WARPSYNC.COLLECTIVE R15, `(.L_x_1730) ;  /* 0x000000000f087348 */ /* 0x000fea0003c00000 */
[----:B------:R0:W1:Y:S02]  /*21390*/  SHFL.IDX P6, R14, R13, R12, R11 ;  /* 0x0000000c0d0e7389 */ /* 0x00006400000c000b */
[----:B01----:R-:W-:Y:S01]  /*213a0*/  ENDCOLLECTIVE ;  /* 0x000000000000791b */ /* 0x003fe20003800000 */
.L_x_1730:
[----:B------:R-:W-:Y:S02]  /*213b0*/  IMAD.MOV.U32 R13, RZ, RZ, R4 ;  /* 0x000000ffff0d7224 */ /* 0x000fe400078e0004 */
[----:B------:R-:W-:Y:S02]  /*213c0*/  IMAD.MOV.U32 R12, RZ, RZ, 0x1 ;  /* 0x00000001ff0c7424 */ /* 0x000fe400078e00ff */
[----:B------:R-:W-:-:S07]  /*213d0*/  IMAD.MOV.U32 R8, RZ, RZ, R14 ;  /* 0x000000ffff087224 */ /* 0x000fce00078e000e */
[----:B------:R-:W-:Y:S05]  /*213e0*/  WARPSYNC.COLLECTIVE R15, `(.L_x_1731) ;  /* 0x000000000f087348 */ /* 0x000fea0003c00000 */
[----:B------:R0:W1:Y:S02]  /*213f0*/  SHFL.IDX P6, R14, R13, R12, R11 ;  /* 0x0000000c0d0e7389 */ /* 0x00006400000c000b */
[----:B01----:R-:W-:Y:S01]  /*21400*/  ENDCOLLECTIVE ;  /* 0x000000000000791b */ /* 0x003fe20003800000 */
.L_x_1731:
        /* <DEDUP_REMOVED lines=13> */
.L_x_1732:
[----:B------:R-:W-:Y:S02]  /*214e0*/  IMAD.MOV.U32 R13, RZ, RZ, R4 ;  /* 0x000000ffff0d7224 */ /* 0x000fe400078e0004 */
[----:B------:R-:W-:Y:S02]  /*214f0*/  IMAD.MOV.U32 R12, RZ, RZ, 0x2 ;  /* 0x00000002ff0c7424 */ /* 0x000fe400078e00ff */
[----:B------:R-:W-:-:S07]  /*21500*/  IMAD.MOV.U32 R8, RZ, RZ, R14 ;  /* 0x000000ffff087224 */ /* 0x000fce00078e000e */
[----:B------:R-:W-:Y:S05]  /*21510*/  WARPSYNC.COLLECTIVE R15, `(.L_x_1733) ;  /* 0x000000000f087348 */ /* 0x000fea0003c00000 */
[----:B------:R0:W1:Y:S02]  /*21520*/  SHFL.IDX P6, R14, R13, R12, R11 ;  /* 0x0000000c0d0e7389 */ /* 0x00006400000c000b */
[----:B01----:R-:W-:Y:S01]  /*21530*/  ENDCOLLECTIVE ;  /* 0x000000000000791b */ /* 0x003fe20003800000 */
.L_x_1733:
        /* <DEDUP_REMOVED lines=14> */
.L_x_1734:
[----:B------:R-:W-:Y:S02]  /*21620*/  IMAD.MOV.U32 R13, RZ, RZ, R4 ;  /* 0x000000ffff0d7224 */ /* 0x000fe400078e0004 */
[----:B------:R-:W-:Y:S02]  /*21630*/  IMAD.MOV.U32 R12, RZ, RZ, 0x3 ;  /* 0x00000003ff0c7424 */ /* 0x000fe400078e00ff */
[----:B------:R-:W-:-:S07]  /*21640*/  IMAD.MOV.U32 R8, RZ, RZ, R14 ;  /* 0x000000ffff087224 */ /* 0x000fce00078e000e */
[----:B------:R-:W-:Y:S05]  /*21650*/  WARPSYNC.COLLECTIVE R15, `(.L_x_1735) ;  /* 0x000000000f087348 */ /* 0x000fea0003c00000 */
[----:B------:R0:W1:Y:S02]  /*21660*/  SHFL.IDX P6, R14, R13, R12, R11 ;  /* 0x0000000c0d0e7389 */ /* 0x00006400000c000b */
[----:B01----:R-:W-:Y:S01]  /*21670*/  ENDCOLLECTIVE ;  /* 0x000000000000791b */ /* 0x003fe20003800000 */
.L_x_1735:
        /* <DEDUP_REMOVED lines=14> */
.L_x_1736:
[----:B------:R-:W-:Y:S02]  /*21760*/  IMAD.MOV.U32 R13, RZ, RZ, R4 ;  /* 0x000000ffff0d7224 */ /* 0x000fe400078e0004 */
[----:B------:R-:W-:Y:S02]  /*21770*/  IMAD.MOV.U32 R12, RZ, RZ, 0x4 ;  /* 0x00000004ff0c7424 */ /* 0x000fe400078e00ff */
[----:B------:R-:W-:-:S07]  /*21780*/  IMAD.MOV.U32 R8, RZ, RZ, R14 ;  /* 0x000000ffff087224 */ /* 0x000fce00078e000e */
[----:B------:R-:W-:Y:S05]  /*21790*/  WARPSYNC.COLLECTIVE R15, `(.L_x_1737) ;  /* 0x000000000f087348 */ /* 0x000fea0003c00000 */
[----:B------:R0:W1:Y:S02]  /*217a0*/  SHFL.IDX P6, R14, R13, R12, R11 ;  /* 0x0000000c0d0e7389 */ /* 0x00006400000c000b */
[----:B01----:R-:W-:Y:S01]  /*217b0*/  ENDCOLLECTIVE ;  /* 0x000000000000791b */ /* 0x003fe20003800000 */
.L_x_1737:
        /* <DEDUP_REMOVED lines=14> */
.L_x_1738:
[----:B------:R-:W-:Y:S02]  /*218a0*/  IMAD.MOV.U32 R13, RZ, RZ, R4 ;  /* 0x000000ffff0d7224 */ /* 0x000fe400078e0004 */
[----:B------:R-:W-:Y:S02]  /*218b0*/  IMAD.MOV.U32 R12, RZ, RZ, 0x5 ;  /* 0x00000005ff0c7424 */ /* 0x000fe400078e00ff */
[----:B------:R-:W-:-:S07]  /*218c0*/  IMAD.MOV.U32 R8, RZ, RZ, R14 ;  /* 0x000000ffff087224 */ /* 0x000fce00078e000e */
[----:B------:R-:W-:Y:S05]  /*218d0*/  WARPSYNC.COLLECTIVE R15, `(.L_x_1739) ;  /* 0x000000000f087348 */ /* 0x000fea0003c00000 */
[----:B------:R0:W1:Y:S02]  /*218e0*/  SHFL.IDX P6, R14, R13, R12, R11 ;  /* 0x0000000c0d0e7389 */ /* 0x00006400000c000b */
[----:B01----:R-:W-:Y:S01]  /*218f0*/  ENDCOLLECTIVE ;  /* 0x000000000000791b */ /* 0x003fe20003800000 */
.L_x_1739:
        /* <DEDUP_REMOVED lines=14> */
.L_x_1740:
[----:B------:R-:W-:Y:S02]  /*219e0*/  IMAD.MOV.U32 R13, RZ, RZ, R4 ;  /* 0x000000ffff0d7224 */ /* 0x000fe400078e0004 */
[----:B------:R-:W-:Y:S02]  /*219f0*/  IMAD.MOV.U32 R12, RZ, RZ, 0x6 ;  /* 0x00000006ff0c7424 */ /* 0x000fe400078e00ff */
[----:B------:R-:W-:-:S07]  /*21a00*/  IMAD.MOV.U32 R8, RZ, RZ, R14 ;  /* 0x000000ffff087224 */ /* 0x000fce00078e000e */
[----:B------:R-:W-:Y:S05]  /*21a10*/  WARPSYNC.COLLECTIVE R15, `(.L_x_1741) ;  /* 0x000000000f087348 */ /* 0x000fea0003c00000 */
[----:B------:R0:W1:Y:S02]  /*21a20*/  SHFL.IDX P6, R14, R13, R12, R11 ;  /* 0x0000000c0d0e7389 */ /* 0x00006400000c000b */
[----:B01----:R-:W-:Y:S01]  /*21a30*/  ENDCOLLECTIVE ;  /* 0x000000000000791b */ /* 0x003fe20003800000 */
.L_x_1741:
        /* <DEDUP_REMOVED lines=14> */
.L_x_1742:
[----:B------:R-:W-:Y:S02]  /*21b20*/  IMAD.MOV.U32 R13, RZ, RZ, R4 ;  /* 0x000000ffff0d7224 */ /* 0x000fe400078e0004 */
[----:B------:R-:W-:Y:S02]  /*21b30*/  IMAD.MOV.U32 R12, RZ, RZ, 0x7 ;  /* 0x00000007ff0c7424 */ /* 0x000fe400078e00ff */
[----:B------:R-:W-:-:S07]  /*21b40*/  IMAD.MOV.U32 R8, RZ, RZ, R14 ;  /* 0x000000ffff087224 */ /* 0x000fce00078e000e */
[----:B------:R-:W-:Y:S05]  /*21b50*/  WARPSYNC.COLLECTIVE R15, `(.L_x_1743) ;  /* 0x000000000f087348 */ /* 0x000fea0003c00000 */
[----:B------:R0:W1:Y:S02]  /*21b60*/  SHFL.IDX P6, R14, R13, R12, R11 ;  /* 0x0000000c0d0e7389 */ /* 0x00006400000c000b */
[----:B01----:R-:W-:Y:S01]  /*21b70*/  ENDCOLLECTIVE ;  /* 0x000000000000791b */ /* 0x003fe20003800000 */
.L_x_1743:
[----:B------:R-:W-:-:S05]  /*21b80*/  @!P1 LEA R8, P2, R21, R8, 0x1 ;  /* 0x0000000815089211 */ /* 0x000fca00078408ff */
[----:B------:R-:W-:-:S04]  /*21b90*/  @!P1 IMAD.X R7, RZ, RZ, R7, P2 ;  /* 0x000000ffff079224 */ /* 0x000fc800010e0607 */
[----:B------:R-:W-:Y:S02]  /*21ba0*/  @!P1 IMAD.MOV.U32 R9, RZ, RZ, R7 ;  /* 0x000000ffff099224 */ /* 0x000fe400078e0007 */
[----:B------:R-:W-:Y:S02]  /*21bb0*/  IMAD.MOV.U32 R13, RZ, RZ, R0 ;  /* 0x000000ffff0d7224 */ /* 0x000fe400078e0000 */
[C---:B------:R-:W-:Y:S01]  /*21bc0*/  VIADD R0, R5.reuse, 0x70 ;  /* 0x0000007005007836 */ /* 0x040fe20000000000 */
        /* <DEDUP_REMOVED lines=10> */
.L_x_1744:
[----:B------:R-:W-:Y:S01]  /*21c70*/  ISETP.GE.AND P2, PT, R0, R3, PT ;  /* 0x000000030000720c */ /* 0x000fe20003f46270 */
[----:B------:R-:W-:Y:S02]  /*21c80*/  IMAD.MOV.U32 R13, RZ, RZ, R6 ;  /* 0x000000ffff0d7224 */ /* 0x000fe400078e0006 */
[----:B------:R-:W-:Y:S02]  /*21c90*/  IMAD.MOV.U32 R12, RZ, RZ, RZ ;  /* 0x000000ffff0c7224 */ /* 0x000fe400078e00ff */
[----:B------:R-:W-:-:S08]  /*21ca0*/  IMAD.MOV.U32 R8, RZ, RZ, R14 ;  /* 0x000000ffff087224 */ /* 0x000fd000078e000e */
[----:B------:R-:W-:Y:S05]  /*21cb0*/  WARPSYNC.COLLECTIVE R15, `(.L_x_1745) ;  /* 0x000000000f087348 */ /* 0x000fea0003c00000 */
[----:B------:R0:W1:Y:S02]  /*21cc0*/  SHFL.IDX P6, R14, R13, R12, R11 ;  /* 0x0000000c0d0e7389 */ /* 0x00006400000c000b */
[----:B01----:R-:W-:Y:S01]  /*21cd0*/  ENDCOLLECTIVE ;  /* 0x000000000000791b */ /* 0x003fe20003800000 */
.L_x_1745:
        /* <DEDUP_REMOVED lines=13> */
.L_x_1746:
[----:B------:R-:W-:Y:S02]  /*21db0*/  IMAD.MOV.U32 R13, RZ, RZ, R6 ;  /* 0x000000ffff0d7224 */ /* 0x000fe400078e0006 */
[----:B------:R-:W-:Y:S02]  /*21dc0*/  IMAD.MOV.U32 R12, RZ, RZ, 0x1 ;  /* 0x00000001ff0c7424 */ /* 0x000fe400078e00ff */
[----:B------:R-:W-:-:S07]  /*21dd0*/  IMAD.MOV.U32 R7, RZ, RZ, R14 ;  /* 0x000000ffff077224 */ /* 0x000fce00078e000e */
[----:B------:R-:W-:Y:S05]  /*21de0*/  WARPSYNC.COLLECTIVE R15, `(.L_x_1747) ;  /* 0x000000000f087348 */ /* 0x000fea0003c00000 */
[----:B------:R0:W1:Y:S02]  /*21df0*/  SHFL.IDX P6, R14, R13, R12, R11 ;  /* 0x0000000c0d0e7389 */ /* 0x00006400000c000b */
[----:B01----:R-:W-:Y:S01]  /*21e00*/  ENDCOLLECTIVE ;  /* 0x000000000000791b */ /* 0x003fe20003800000 */
.L_x_1747:
[----:B------:R-:W-:-:S05]  /*21e10*/  @!P2 LEA R7, P1, R21, R7, 0x1 ;  /* 0x000000071507a211 */ /* 0x000fca00078208ff */
[----:B------:R-:W-:Y:S02]  /*21e20*/  @!P2 IMAD.X R0, RZ, RZ, R0, P1 ;  /* 0x000000ffff00a224 */ /* 0x000fe400008e0600 */
[----:B------:R-:W-:Y:S02]  /*21e30*/  @!P2 IMAD.MOV.U32 R8, RZ, RZ, R7 ;  /* 0x000000ffff08a224 */ /* 0x000fe400078e0007 */
        /* <DEDUP_REMOVED lines=12> */
.L_x_1748:
[----:B------:R-:W-:Y:S02]  /*21f00*/  IMAD.MOV.U32 R13, RZ, RZ, R6 ;  /* 0x000000ffff0d7224 */ /* 0x000fe400078e0006 */
[----:B------:R-:W-:Y:S02]  /*21f10*/  IMAD.MOV.U32 R12, RZ, RZ, 0x2 ;  /* 0x00000002ff0c7424 */ /* 0x000fe400078e00ff */
[----:B------:R-:W-:-:S07]  /*21f20*/  IMAD.MOV.U32 R8, RZ, RZ, R14 ;  /* 0x000000ffff087224 */ /* 0x000fce00078e000e */
[----:B------:R-:W-:Y:S05]  /*21f30*/  WARPSYNC.COLLECTIVE R15, `(.L_x_1749) ;  /* 0x000000000f087348 */ /* 0x000fea0003c00000 */
[----:B------:R0:W1:Y:S02]  /*21f40*/  SHFL.IDX P6, R14, R13, R12, R11 ;  /* 0x0000000c0d0e7389 */ /* 0x00006400000c000b */
[----:B01----:R-:W-:Y:S01]  /*21f50*/  ENDCOLLECTIVE ;  /* 0x000000000000791b */ /* 0x003fe20003800000 */
.L_x_1749:
        /* <DEDUP_REMOVED lines=13> */
.L_x_1750:
[----:B------:R-:W-:Y:S02]  /*22030*/  IMAD.MOV.U32 R13, RZ, RZ, R6 ;  /* 0x000000ffff0d7224 */ /* 0x000fe400078e0006 */
[----:B------:R-:W-:Y:S02]  /*22040*/  IMAD.MOV.U32 R12, RZ, RZ, 0x3 ;  /* 0x00000003ff0c7424 */ /* 0x000fe400078e00ff */
[----:B------:R-:W-:-:S07]  /*22050*/  IMAD.MOV.U32 R8, RZ, RZ, R14 ;  /* 0x000000ffff087224 */ /* 0x000fce00078e000e */
[----:B------:R-:W-:Y:S05]  /*22060*/  WARPSYNC.COLLECTIVE R15, `(.L_x_1751) ;  /* 0x000000000f087348 */ /* 0x000fea0003c00000 */
[----:B------:R0:W1:Y:S02]  /*22070*/  SHFL.IDX P6, R14, R13, R12, R11 ;  /* 0x0000000c0d0e7389 */ /* 0x00006400000c000b */
[----:B01----:R-:W-:Y:S01]  /*22080*/  ENDCOLLECTIVE ;  /* 0x000000000000791b */ /* 0x003fe20003800000 */
.L_x_1751:
        /* <DEDUP_REMOVED lines=12> */
.L_x_1752:
[----:B------:R-:W-:Y:S05]  /*22150*/  BRA `(.L_x_1753) ;  /* 0xffffffac00287947 */ /* 0x000fea000383ffff */
.L_x_1594:
[----:B0-----:R0:W1:Y:S02]  /*22160*/  SYNCS.PHASECHK.TRANS64.TRYWAIT P0, [R22+URZ+0x16820], R3 ;  /* 0x01682003160075a7 */ /* 0x001064000800017f */
[----:B-1----:R-:W-:Y:S05]  /*22170*/  @!P0 NANOSLEEP.SYNCS 0x989680 ;  /* 0x009896800000895d */ /* 0x002fea0003900000 */
[----:B------:R-:W1:Y:S02]  /*22180*/  @!P0 SYNCS.PHASECHK.TRANS64 P0, [R22+URZ+0x16820], R3 ;  /* 0x01682003160085a7 */ /* 0x000e64000800007f */
[----:B-1----:R-:W-:Y:S05]  /*22190*/  @!P0 BRA `(.L_x_1594) ;  /* 0xfffffffc00f08947 */ /* 0x002fea000383ffff */
[----:B------:R-:W-:Y:S05]  /*221a0*/  BRA `(.L_x_1754) ;  /* 0xffffffac00987947 */ /* 0x000fea000383ffff */
.L_x_1603:
[----:B0-----:R0:W2:Y:S02]  /*221b0*/  SYNCS.PHASECHK.TRANS64.TRYWAIT P0, [R2+URZ+0x16840], R3 ;  /* 0x01684003020075a7 */ /* 0x0010a4000800017f */
[----:B--2---:R-:W-:Y:S05]  /*221c0*/  @!P0 NANOSLEEP.SYNCS 0x989680 ;  /* 0x009896800000895d */ /* 0x004fea0003900000 */
[----:B------:R-:W2:Y:S02]  /*221d0*/  @!P0 SYNCS.PHASECHK.TRANS64 P0, [R2+URZ+0x16840], R3 ;  /* 0x01684003020085a7 */ /* 0x000ea4000800007f */
[----:B--2---:R-:W-:Y:S05]  /*221e0*/  @!P0 BRA `(.L_x_1603) ;  /* 0xfffffffc00f08947 */ /* 0x004fea000383ffff */
[----:B------:R-:W-:Y:S05]  /*221f0*/  BRA `(.L_x_1755) ;  /* 0xffffffb0004c7947 */ /* 0x000fea000383ffff */
.L_x_1608:
[----:B0-----:R0:W1:Y:S02]  /*22200*/  SYNCS.PHASECHK.TRANS64.TRYWAIT P0, [R3+URZ+0x60], R2 ;  /* 0x00006002030075a7 */ /* 0x001064000800017f */
[----:B-1----:R-:W-:Y:S05]  /*22210*/  @!P0 NANOSLEEP.SYNCS 0x989680 ;  /* 0x009896800000895d */ /* 0x002fea0003900000 */
[----:B------:R-:W1:Y:S02]  /*22220*/  @!P0 SYNCS.PHASECHK.TRANS64 P0, [R3+URZ+0x60], R2 ;  /* 0x00006002030085a7 */ /* 0x000e64000800007f */
[----:B-1----:R-:W-:Y:S05]  /*22230*/  @!P0 BRA `(.L_x_1608) ;  /* 0xfffffffc00f08947 */ /* 0x002fea000383ffff */
[----:B------:R-:W-:Y:S05]  /*22240*/  BRA `(.L_x_1756) ;  /* 0xffffffb000d87947 */ /* 0x000fea000383ffff */
.L_x_1616:
[----:B0-----:R0:W2:Y:S02]  /*22250*/  SYNCS.PHASECHK.TRANS64.TRYWAIT P0, [R2+URZ+0x16840], R3 ;  /* 0x01684003020075a7 */ /* 0x0010a4000800017f */
[----:B--2---:R-:W-:Y:S05]  /*22260*/  @!P0 NANOSLEEP.SYNCS 0x989680 ;  /* 0x009896800000895d */ /* 0x004fea0003900000 */
[----:B------:R-:W2:Y:S02]  /*22270*/  @!P0 SYNCS.PHASECHK.TRANS64 P0, [R2+URZ+0x16840], R3 ;  /* 0x01684003020085a7 */ /* 0x000ea4000800007f */
[----:B--2---:R-:W-:Y:S05]  /*22280*/  @!P0 BRA `(.L_x_1616) ;  /* 0xfffffffc00f08947 */ /* 0x004fea000383ffff */
[----:B------:R-:W-:Y:S05]  /*22290*/  BRA `(.L_x_1757) ;  /* 0xffffffb800207947 */ /* 0x000fea000383ffff */
.L_x_1621:
[----:B0-----:R0:W1:Y:S02]  /*222a0*/  SYNCS.PHASECHK.TRANS64.TRYWAIT P0, [R10+URZ+0x60], R26 ;  /* 0x0000601a0a0075a7 */ /* 0x001064000800017f */
[----:B-1----:R-:W-:Y:S05]  /*222b0*/  @!P0 NANOSLEEP.SYNCS 0x989680 ;  /* 0x009896800000895d */ /* 0x002fea0003900000 */
[----:B------:R-:W1:Y:S02]  /*222c0*/  @!P0 SYNCS.PHASECHK.TRANS64 P0, [R10+URZ+0x60], R26 ;  /* 0x0000601a0a0085a7 */ /* 0x000e64000800007f */
[----:B-1----:R-:W-:Y:S05]  /*222d0*/  @!P0 BRA `(.L_x_1621) ;  /* 0xfffffffc00f08947 */ /* 0x002fea000383ffff */
[----:B------:R-:W-:Y:S05]  /*222e0*/  BRA `(.L_x_1758) ;  /* 0xffffffb800ac7947 */ /* 0x000fea000383ffff */
.L_x_1629:
[----:B0-----:R0:W2:Y:S02]  /*222f0*/  SYNCS.PHASECHK.TRANS64.TRYWAIT P0, [R2+URZ+0x16840], R3 ;  /* 0x01684003020075a7 */ /* 0x0010a4000800017f */
[----:B--2---:R-:W-:Y:S05]  /*22300*/  @!P0 NANOSLEEP.SYNCS 0x989680 ;  /* 0x009896800000895d */ /* 0x004fea0003900000 */
[----:B------:R-:W2:Y:S02]  /*22310*/  @!P0 SYNCS.PHASECHK.TRANS64 P0, [R2+URZ+0x16840], R3 ;  /* 0x01684003020085a7 */ /* 0x000ea4000800007f */
[----:B--2---:R-:W-:Y:S05]  /*22320*/  @!P0 BRA `(.L_x_1629) ;  /* 0xfffffffc00f08947 */ /* 0x004fea000383ffff */
[----:B------:R-:W-:Y:S05]  /*22330*/  BRA `(.L_x_1759) ;  /* 0xffffffbc00c07947 */ /* 0x000fea000383ffff */
.L_x_1634:
[----:B0-----:R0:W1:Y:S02]  /*22340*/  SYNCS.PHASECHK.TRANS64.TRYWAIT P0, [R5+URZ+0x60], R7 ;  /* 0x00006007050075a7 */ /* 0x001064000800017f */
[----:B-1----:R-:W-:Y:S05]  /*22350*/  @!P0 NANOSLEEP.SYNCS 0x989680 ;  /* 0x009896800000895d */ /* 0x002fea0003900000 */
[----:B------:R-:W1:Y:S02]  /*22360*/  @!P0 SYNCS.PHASECHK.TRANS64 P0, [R5+URZ+0x60], R7 ;  /* 0x00006007050085a7 */ /* 0x000e64000800007f */
[----:B-1----:R-:W-:Y:S05]  /*22370*/  @!P0 BRA `(.L_x_1634) ;  /* 0xfffffffc00f08947 */ /* 0x002fea000383ffff */
[----:B------:R-:W-:Y:S05]  /*22380*/  BRA `(.L_x_1760) ;  /* 0xffffffc000507947 */ /* 0x000fea000383ffff */
.L_x_1644:
[----:B0-----:R0:W1:Y:S02]  /*22390*/  SYNCS.PHASECHK.TRANS64.TRYWAIT P0, [R3+URZ+0x16860], R0 ;  /* 0x01686000030075a7 */ /* 0x001064000800017f */
[----:B-1----:R-:W-:Y:S05]  /*223a0*/  @!P0 NANOSLEEP.SYNCS 0x989680 ;  /* 0x009896800000895d */ /* 0x002fea0003900000 */
[----:B------:R-:W1:Y:S02]  /*223b0*/  @!P0 SYNCS.PHASECHK.TRANS64 P0, [R3+URZ+0x16860], R0 ;  /* 0x01686000030085a7 */ /* 0x000e64000800007f */
[----:B-1----:R-:W-:Y:S05]  /*223c0*/  @!P0 BRA `(.L_x_1644) ;  /* 0xfffffffc00f08947 */ /* 0x002fea000383ffff */
[----:B------:R-:W-:Y:S05]  /*223d0*/  BRA `(.L_x_1761) ;  /* 0xffffffc400507947 */ /* 0x000fea000383ffff */
.L_x_1650:
[----:B------:R-:W-:Y:S01]  /*223e0*/  BSSY B0, `(.L_x_1762) ;  /* 0x0000008000007945 */ /* 0x000fe20003800000 */
[----:B------:R-:W-:Y:S02]  /*223f0*/  IMAD.MOV.U32 R13, RZ, RZ, R16 ;  /* 0x000000ffff0d7224 */ /* 0x000fe400078e0010 */
[----:B0-----:R-:W-:Y:S02]  /*22400*/  IMAD.MOV.U32 R12, RZ, RZ, RZ ;  /* 0x000000ffff0c7224 */ /* 0x001fe400078e00ff */
[----:B------:R-:W-:Y:S02]  /*22410*/  IMAD.MOV.U32 R11, RZ, RZ, 0x1f ;  /* 0x0000001fff0b7424 */ /* 0x000fe400078e00ff */
[----:B------:R-:W-:-:S07]  /*22420*/  IMAD.MOV.U32 R15, RZ, RZ, -0x1 ;  /* 0xffffffffff0f7424 */ /* 0x000fce00078e00ff */
[----:B------:R-:W-:Y:S05]  /*22430*/  WARPSYNC.COLLECTIVE R15, `(.L_x_1763) ;  /* 0x000000000f087348 */ /* 0x000fea0003c00000 */
[----:B------:R0:W1:Y:S02]  /*22440*/  SHFL.IDX P6, R14, R13, R12, R11 ;  /* 0x0000000c0d0e7389 */ /* 0x00006400000c000b */
[----:B01----:R-:W-:Y:S01]  /*22450*/  ENDCOLLECTIVE ;  /* 0x000000000000791b */ /* 0x003fe20003800000 */
.L_x_1763:
[----:B------:R-:W-:Y:S05]  /*22460*/  BSYNC B0 ;  /* 0x0000000000007941 */ /* 0x000fea0003800000 */
.L_x_1762:
        /* <DEDUP_REMOVED lines=9> */
.L_x_1764:
        /* <DEDUP_REMOVED lines=18> */
.L_x_1765:
[----:B------:R-:W-:Y:S01]  /*22620*/  IMAD.MOV.U32 R12, RZ, RZ, 0x2 ;  /* 0x00000002ff0c7424 */ /* 0x000fe200078e00ff */
[----:B------:R-:W-:-:S05]  /*22630*/  SEL R4, R14, RZ, P1 ;  /* 0x000000ff0e047207 */ /* 0x000fca0000800000 */
[----:B------:R-:W-:-:S04]  /*22640*/  IMAD.IADD R4, R17, 0x1, R4 ;  /* 0x0000000111047824 */ /* 0x000fc800078e0204 */
[----:B------:R-:W-:-:S07]  /*22650*/  IMAD.MOV.U32 R13, RZ, RZ, R4 ;  /* 0x000000ffff0d7224 */ /* 0x000fce00078e0004 */
[----:B------:R-:W-:Y:S05]  /*22660*/  WARPSYNC.COLLECTIVE R15, `(.L_x_1766) ;  /* 0x000000000f087348 */ /* 0x000fea0003c00000 */
[----:B------:R0:W1:Y:S02]  /*22670*/  SHFL.UP P6, R14, R13, R12, R11 ;  /* 0x0400000c0d0e7389 */ /* 0x00006400000c000b */
[----:B01----:R-:W-:Y:S01]  /*22680*/  ENDCOLLECTIVE ;  /* 0x000000000000791b */ /* 0x003fe20003800000 */
.L_x_1766:
[----:B------:R-:W-:Y:S01]  /*22690*/  IMAD.MOV.U32 R12, RZ, RZ, 0x4 ;  /* 0x00000004ff0c7424 */ /* 0x000fe200078e00ff */
[----:B------:R-:W-:-:S05]  /*226a0*/  SEL R3, R14, RZ, P2 ;  /* 0x000000ff0e037207 */ /* 0x000fca0001000000 */
[----:B------:R-:W-:-:S04]  /*226b0*/  IMAD.IADD R6, R4, 0x1, R3 ;  /* 0x0000000104067824 */ /* 0x000fc800078e0203 */
[----:B------:R-:W-:-:S07]  /*226c0*/  IMAD.MOV.U32 R13, RZ, RZ, R6 ;  /* 0x000000ffff0d7224 */ /* 0x000fce00078e0006 */
[----:B------:R-:W-:Y:S05]  /*226d0*/  WARPSYNC.COLLECTIVE R15, `(.L_x_1767) ;  /* 0x000000000f087348 */ /* 0x000fea0003c00000 */
[----:B------:R0:W1:Y:S02]  /*226e0*/  SHFL.UP P6, R14, R13, R12, R11 ;  /* 0x0400000c0d0e7389 */ /* 0x00006400000c000b */
[----:B01----:R-:W-:Y:S01]  /*226f0*/  ENDCOLLECTIVE ;  /* 0x000000000000791b */ /* 0x003fe20003800000 */
.L_x_1767:
[----:B------:R-:W-:Y:S01]  /*22700*/  IMAD.MOV.U32 R12, RZ, RZ, 0x8 ;  /* 0x00000008ff0c7424 */ /* 0x000fe200078e00ff */
[----:B------:R-:W-:-:S05]  /*22710*/  SEL R3, R14, RZ, P3 ;  /* 0x000000ff0e037207 */ /* 0x000fca0001800000 */
[----:B------:R-:W-:-:S04]  /*22720*/  IMAD.IADD R2, R6, 0x1, R3 ;  /* 0x0000000106027824 */ /* 0x000fc800078e0203 */
[----:B------:R-:W-:-:S07]  /*22730*/  IMAD.MOV.U32 R13, RZ, RZ, R2 ;  /* 0x000000ffff0d7224 */ /* 0x000fce00078e0002 */
[----:B------:R-:W-:Y:S05]  /*22740*/  WARPSYNC.COLLECTIVE R15, `(.L_x_1768) ;  /* 0x000000000f087348 */ /* 0x000fea0003c00000 */
[----:B------:R0:W1:Y:S02]  /*22750*/  SHFL.UP P6, R14, R13, R12, R11 ;  /* 0x0400000c0d0e7389 */ /* 0x00006400000c000b */
[----:B01----:R-:W-:Y:S01]  /*22760*/  ENDCOLLECTIVE ;  /* 0x000000000000791b */ /* 0x003fe20003800000 */
.L_x_1768:
[----:B------:R-:W-:Y:S01]  /*22770*/  IMAD.MOV.U32 R12, RZ, RZ, 0x10 ;  /* 0x00000010ff0c7424 */ /* 0x000fe200078e00ff */
[----:B------:R-:W-:-:S05]  /*22780*/  SEL R3, R14, RZ, P4 ;  /* 0x000000ff0e037207 */ /* 0x000fca0002000000 */
[----:B------:R-:W-:-:S04]  /*22790*/  IMAD.IADD R3, R2, 0x1, R3 ;  /* 0x0000000102037824 */ /* 0x000fc800078e0203 */
[----:B------:R-:W-:-:S07]  /*227a0*/  IMAD.MOV.U32 R13, RZ, RZ, R3 ;  /* 0x000000ffff0d7224 */ /* 0x000fce00078e0003 */
[----:B------:R-:W-:Y:S05]  /*227b0*/  WARPSYNC.COLLECTIVE R15, `(.L_x_1769) ;  /* 0x000000000f087348 */ /* 0x000fea0003c00000 */
[----:B------:R0:W1:Y:S02]  /*227c0*/  SHFL.UP P6, R14, R13, R12, R11 ;  /* 0x0400000c0d0e7389 */ /* 0x00006400000c000b */
[----:B01----:R-:W-:Y:S01]  /*227d0*/  ENDCOLLECTIVE ;  /* 0x000000000000791b */ /* 0x003fe20003800000 */
.L_x_1769:
        /* <DEDUP_REMOVED lines=8> */
.L_x_1770:
[----:B------:R-:W-:Y:S05]  /*22860*/  BRA `(.L_x_1771) ;  /* 0xffffffc400847947 */ /* 0x000fea000383ffff */
.L_x_1655:
[----:B------:R-:W-:Y:S01]  /*22870*/  BSSY B0, `(.L_x_1772) ;  /* 0x0000008000007945 */ /* 0x000fe20003800000 */
[----:B-----5:R-:W-:Y:S02]  /*22880*/  IMAD.MOV.U32 R13, RZ, RZ, R17 ;  /* 0x000000ffff0d7224 */ /* 0x020fe400078e0011 */
[----:B0-----:R-:W-:Y:S02]  /*22890*/  IMAD.MOV.U32 R12, RZ, RZ, 0x1 ;  /* 0x00000001ff0c7424 */ /* 0x001fe400078e00ff */
[----:B------:R-:W-:Y:S02]  /*228a0*/  IMAD.MOV.U32 R11, RZ, RZ, RZ ;  /* 0x000000ffff0b7224 */ /* 0x000fe400078e00ff */
[----:B------:R-:W-:-:S07]  /*228b0*/  IMAD.MOV.U32 R15, RZ, RZ, -0x1 ;  /* 0xffffffffff0f7424 */ /* 0x000fce00078e00ff */
[----:B-1----:R-:W-:Y:S05]  /*228c0*/  WARPSYNC.COLLECTIVE R15, `(.L_x_1773) ;  /* 0x000000000f087348 */ /* 0x002fea0003c00000 */
[----:B------:R0:W2:Y:S02]  /*228d0*/  SHFL.UP P6, R14, R13, R12, R11 ;  /* 0x0400000c0d0e7389 */ /* 0x0000a400000c000b */
[----:B012---:R-:W-:Y:S01]  /*228e0*/  ENDCOLLECTIVE ;  /* 0x000000000000791b */ /* 0x007fe20003800000 */
.L_x_1773:
[----:B------:R-:W-:Y:S05]  /*228f0*/  BSYNC B0 ;  /* 0x0000000000007941 */ /* 0x000fea0003800000 */
.L_x_1772:
        /* <DEDUP_REMOVED lines=8> */
.L_x_1774:
[----:B------:R-:W-:Y:S01]  /*22980*/  IMAD.MOV.U32 R12, RZ, RZ, 0x4 ;  /* 0x00000004ff0c7424 */ /* 0x000fe200078e00ff */
[----:B------:R-:W-:-:S05]  /*22990*/  SEL R2, R14, RZ, P2 ;  /* 0x000000ff0e027207 */ /* 0x000fca0001000000 */
[----:B------:R-:W-:-:S04]  /*229a0*/  IMAD.IADD R2, R13, 0x1, R2 ;  /* 0x000000010d027824 */ /* 0x000fc800078e0202 */
[----:B------:R-:W-:-:S07]  /*229b0*/  IMAD.MOV.U32 R13, RZ, RZ, R2 ;  /* 0x000000ffff0d7224 */ /* 0x000fce00078e0002 */
[----:B------:R-:W-:Y:S05]  /*229c0*/  WARPSYNC.COLLECTIVE R15, `(.L_x_1775) ;  /* 0x000000000f087348 */ /* 0x000fea0003c00000 */
[----:B------:R0:W1:Y:S02]  /*229d0*/  SHFL.UP P6, R14, R13, R12, R11 ;  /* 0x0400000c0d0e7389 */ /* 0x00006400000c000b */
[----:B01----:R-:W-:Y:S01]  /*229e0*/  ENDCOLLECTIVE ;  /* 0x000000000000791b */ /* 0x003fe20003800000 */
.L_x_1775:
[----:B------:R-:W-:Y:S01]  /*229f0*/  IMAD.MOV.U32 R12, RZ, RZ, 0x8 ;  /* 0x00000008ff0c7424 */ /* 0x000fe200078e00ff */
[----:B------:R-:W-:-:S05]  /*22a00*/  SEL R3, R14, RZ, P3 ;  /* 0x000000ff0e037207 */ /* 0x000fca0001800000 */
[----:B------:R-:W-:-:S04]  /*22a10*/  IMAD.IADD R3, R2, 0x1, R3 ;  /* 0x0000000102037824 */ /* 0x000fc800078e0203 */
[----:B------:R-:W-:-:S07]  /*22a20*/  IMAD.MOV.U32 R13, RZ, RZ, R3 ;  /* 0x000000ffff0d7224 */ /* 0x000fce00078e0003 */
[----:B------:R-:W-:Y:S05]  /*22a30*/  WARPSYNC.COLLECTIVE R15, `(.L_x_1776) ;  /* 0x000000000f087348 */ /* 0x000fea0003c00000 */
[----:B------:R0:W1:Y:S02]  /*22a40*/  SHFL.UP P6, R14, R13, R12, R11 ;  /* 0x0400000c0d0e7389 */ /* 0x00006400000c000b */
[----:B01----:R-:W-:Y:S01]  /*22a50*/  ENDCOLLECTIVE ;  /* 0x000000000000791b */ /* 0x003fe20003800000 */
.L_x_1776:
[----:B------:R-:W-:Y:S01]  /*22a60*/  IMAD.MOV.U32 R12, RZ, RZ, 0x10 ;  /* 0x00000010ff0c7424 */ /* 0x000fe200078e00ff */
[----:B------:R-:W-:-:S05]  /*22a70*/  SEL R4, R14, RZ, P4 ;  /* 0x000000ff0e047207 */ /* 0x000fca0002000000 */
[----:B------:R-:W-:-:S04]  /*22a80*/  IMAD.IADD R4, R3, 0x1, R4 ;  /* 0x0000000103047824 */ /* 0x000fc800078e0204 */
[----:B------:R-:W-:-:S07]  /*22a90*/  IMAD.MOV.U32 R13, RZ, RZ, R4 ;  /* 0x000000ffff0d7224 */ /* 0x000fce00078e0004 */
[----:B------:R-:W-:Y:S05]  /*22aa0*/  WARPSYNC.COLLECTIVE R15, `(.L_x_1777) ;  /* 0x000000000f087348 */ /* 0x000fea0003c00000 */
[----:B------:R0:W1:Y:S02]  /*22ab0*/  SHFL.UP P6, R14, R13, R12, R11 ;  /* 0x0400000c0d0e7389 */ /* 0x00006400000c000b */
[----:B01----:R-:W-:Y:S01]  /*22ac0*/  ENDCOLLECTIVE ;  /* 0x000000000000791b */ /* 0x003fe20003800000 */
.L_x_1777:
        /* <DEDUP_REMOVED lines=8> */
.L_x_1778:
[----:B------:R-:W-:Y:S05]  /*22b50*/  BRA `(.L_x_1779) ;  /* 0xffffffc400647947 */ /* 0x000fea000383ffff */
.L_x_1657:
[----:B------:R-:W-:Y:S01]  /*22b60*/  BSSY B0, `(.L_x_1780) ;  /* 0x0000006000007945 */ /* 0x000fe20003800000 */
[----:B------:R-:W-:Y:S01]  /*22b70*/  PLOP3.LUT P6, PT, P6, PT, PT, 0x8, 0x0 ;  /* 0x000000000000781c */ /* 0x000fe200037ce170 */
[----:B------:R-:W-:-:S12]  /*22b80*/  IMAD.MOV.U32 R15, RZ, RZ, -0x1 ;  /* 0xffffffffff0f7424 */ /* 0x000fd800078e00ff */
[----:B01----:R-:W-:Y:S05]  /*22b90*/  WARPSYNC.COLLECTIVE R15, `(.L_x_1781) ;  /* 0x000000000f087348 */ /* 0x003fea0003c00000 */
[----:B------:R-:W-:Y:S01]  /*22ba0*/  VOTE.ANY R14, PT, P6 ;  /* 0x00000000000e7806 */ /* 0x000fe200030e0100 */
[----:B01----:R-:W-:Y:S06]  /*22bb0*/  ENDCOLLECTIVE ;  /* 0x000000000000791b */ /* 0x003fec0003800000 */
.L_x_1781:
[----:B------:R-:W-:Y:S05]  /*22bc0*/  BSYNC B0 ;  /* 0x0000000000007941 */ /* 0x000fea0003800000 */
.L_x_1780:
        /* <DEDUP_REMOVED lines=9> */
.L_x_1782:
[----:B------:R-:W-:Y:S01]  /*22c60*/  IMAD.MOV.U32 R17, RZ, RZ, R14 ;  /* 0x000000ffff117224 */ /* 0x000fe200078e000e */
[----:B------:R-:W-:Y:S06]  /*22c70*/  BRA `(.L_x_1783) ;  /* 0xffffffc400547947 */ /* 0x000fec000383ffff */
.L_x_1659:
[----:B------:R-:W-:Y:S01]  /*22c80*/  BSSY B0, `(.L_x_1784) ;  /* 0x0000007000007945 */ /* 0x000fe20003800000 */
[----:B------:R-:W-:Y:S02]  /*22c90*/  IMAD.MOV.U32 R13, RZ, RZ, R3 ;  /* 0x000000ffff0d7224 */ /* 0x000fe400078e0003 */
[----:B------:R-:W-:Y:S02]  /*22ca0*/  IMAD.MOV.U32 R11, RZ, RZ, 0x1f ;  /* 0x0000001fff0b7424 */ /* 0x000fe400078e00ff */
[----:B------:R-:W-:-:S07]  /*22cb0*/  IMAD.MOV.U32 R15, RZ, RZ, -0x1 ;  /* 0xffffffffff0f7424 */ /* 0x000fce00078e00ff */
[----:B-123--:R-:W-:Y:S05]  /*22cc0*/  WARPSYNC.COLLECTIVE R15, `(.L_x_1785) ;  /* 0x000000000f087348 */ /* 0x00efea0003c00000 */
[----:B------:R0:W4:Y:S02]  /*22cd0*/  SHFL.IDX P6, R14, R13, R12, R11 ;  /* 0x0000000c0d0e7389 */ /* 0x00012400000c000b */
[----:B01234-:R-:W-:Y:S01]  /*22ce0*/  ENDCOLLECTIVE ;  /* 0x000000000000791b */ /* 0x01ffe20003800000 */
.L_x_1785:
[----:B------:R-:W-:Y:S05]  /*22cf0*/  BSYNC B0 ;  /* 0x0000000000007941 */ /* 0x000fea0003800000 */
.L_x_1784:
[----:B------:R-:W-:Y:S05]  /*22d00*/  BRA `(.L_x_1658) ;  /* 0xffffffc4004c7947 */ /* 0x000fea000383ffff */
.L_x_1663:
[----:B0-----:R0:W2:Y:S02]  /*22d10*/  SYNCS.PHASECHK.TRANS64.TRYWAIT P0, [R9+URZ+0x16820], R0 ;  /* 0x01682000090075a7 */ /* 0x0010a4000800017f */
[----:B--2---:R-:W-:Y:S05]  /*22d20*/  @!P0 NANOSLEEP.SYNCS 0x989680 ;  /* 0x009896800000895d */ /* 0x004fea0003900000 */
[----:B------:R-:W2:Y:S02]  /*22d30*/  @!P0 SYNCS.PHASECHK.TRANS64 P0, [R9+URZ+0x16820], R0 ;  /* 0x01682000090085a7 */ /* 0x000ea4000800007f */
[----:B--2---:R-:W-:Y:S05]  /*22d40*/  @!P0 BRA `(.L_x_1663) ;  /* 0xfffffffc00f08947 */ /* 0x004fea000383ffff */
[----:B------:R-:W-:Y:S05]  /*22d50*/  BRA `(.L_x_1786) ;  /* 0xffffffc800c47947 */ /* 0x000fea000383ffff */
.L_x_1664:
        /* <DEDUP_REMOVED lines=11> */
.L_x_1788:
[----:B------:R-:W-:Y:S05]  /*22e10*/  BSYNC B0 ;  /* 0x0000000000007941 */ /* 0x000fea0003800000 */
.L_x_1787:
[----:B------:R-:W-:Y:S05]  /*22e20*/  BRA `(.L_x_1789) ;  /* 0xffffffc800ac7947 */ /* 0x000fea000383ffff */
.L_x_1665:
[----:B------:R-:W-:Y:S01]  /*22e30*/  BSSY B0, `(.L_x_1790) ;  /* 0x0000006000007945 */ /* 0x000fe20003800000 */
[----:B------:R-:W-:-:S07]  /*22e40*/  IMAD.MOV.U32 R15, RZ, RZ, -0x1 ;  /* 0xffffffffff0f7424 */ /* 0x000fce00078e00ff */
[----:B01----:R-:W-:Y:S05]  /*22e50*/  WARPSYNC.COLLECTIVE R15, `(.L_x_1791) ;  /* 0x000000000f0c7348 */ /* 0x003fea0003c00000 */
[----:B------:R-:W-:Y:S02]  /*22e60*/  ELECT P6, UR62, PT ;  /* 0x00000000003e782f */ /* 0x000fe400038c0000 */
[----:B------:R-:W-:Y:S01]  /*22e70*/  MOV R14, UR62 ;  /* 0x0000003e000e7c02 */ /* 0x000fe20008000f00 */
[----:B01----:R-:W-:Y:S10]  /*22e80*/  ENDCOLLECTIVE ;  /* 0x000000000000791b */ /* 0x003ff40003800000 */
.L_x_1791:
[----:B------:R-:W-:Y:S05]  /*22e90*/  BSYNC B0 ;  /* 0x0000000000007941 */ /* 0x000fea0003800000 */
.L_x_1790:
[----:B------:R-:W-:Y:S05]  /*22ea0*/  BRA `(.L_x_1792) ;  /* 0xffffffc800a07947 */ /* 0x000fea000383ffff */
.L_x_1667:
[----:B0-----:R0:W2:Y:S02]  /*22eb0*/  SYNCS.PHASECHK.TRANS64.TRYWAIT P0, [R5+URZ], R4 ;  /* 0x00000004050075a7 */ /* 0x0010a4000800017f */
[----:B--2---:R-:W-:Y:S05]  /*22ec0*/  @!P0 NANOSLEEP.SYNCS 0x989680 ;  /* 0x009896800000895d */ /* 0x004fea0003900000 */
[----:B------:R-:W2:Y:S02]  /*22ed0*/  @!P0 SYNCS.PHASECHK.TRANS64 P0, [R5+URZ], R4 ;  /* 0x00000004050085a7 */ /* 0x000ea4000800007f */
[----:B--2---:R-:W-:Y:S05]  /*22ee0*/  @!P0 BRA `(.L_x_1667) ;  /* 0xfffffffc00f08947 */ /* 0x004fea000383ffff */
[----:B------:R-:W-:Y:S05]  /*22ef0*/  BRA `(.L_x_1793) ;  /* 0xffffffc800d47947 */ /* 0x000fea000383ffff */
.L_x_1668:
[----:B--2---:R2:W3:Y:S02]  /*22f00*/  SYNCS.PHASECHK.TRANS64.TRYWAIT P0, [R3+URZ], R2 ;  /* 0x00000002030075a7 */ /* 0x0044e4000800017f */
[----:B---3--:R-:W-:Y:S05]  /*22f10*/  @!P0 NANOSLEEP.SYNCS 0x989680 ;  /* 0x009896800000895d */ /* 0x008fea0003900000 */
[----:B------:R-:W3:Y:S02]  /*22f20*/  @!P0 SYNCS.PHASECHK.TRANS64 P0, [R3+URZ], R2 ;  /* 0x00000002030085a7 */ /* 0x000ee4000800007f */
[----:B---3--:R-:W-:Y:S05]  /*22f30*/  @!P0 BRA `(.L_x_1668) ;  /* 0xfffffffc00f08947 */ /* 0x008fea000383ffff */
[----:B------:R-:W-:Y:S05]  /*22f40*/  BRA `(.L_x_1794) ;  /* 0xffffffc800c87947 */ /* 0x000fea000383ffff */
.L_x_1670:
[----:B---3--:R3:W4:Y:S02]  /*22f50*/  SYNCS.PHASECHK.TRANS64.TRYWAIT P0, [R23+URZ], R4 ;  /* 0x00000004170075a7 */ /* 0x008724000800017f */
[----:B----4-:R-:W-:Y:S05]  /*22f60*/  @!P0 NANOSLEEP.SYNCS 0x989680 ;  /* 0x009896800000895d */ /* 0x010fea0003900000 */
[----:B------:R-:W4:Y:S02]  /*22f70*/  @!P0 SYNCS.PHASECHK.TRANS64 P0, [R23+URZ], R4 ;  /* 0x00000004170085a7 */ /* 0x000f24000800007f */
[----:B----4-:R-:W-:Y:S05]  /*22f80*/  @!P0 BRA `(.L_x_1670) ;  /* 0xfffffffc00f08947 */ /* 0x010fea000383ffff */
[----:B------:R-:W-:Y:S05]  /*22f90*/  BRA `(.L_x_1795) ;  /* 0xffffffc800cc7947 */ /* 0x000fea000383ffff */
.L_x_1796:
        /* <DEDUP_REMOVED lines=14> */
.L_x_2645:


//--------------------- .text._ZN7cutlass13device_kernelIN5flash11enable_sm90INS1_16FlashAttnFwdSm90INS1_25CollectiveMainloopFwdSm90ILi2EN4cute5tupleIJNS5_1CILi1EEES8_S8_EEENS6_IJNS7_ILi192EEENS7_ILi128EEENS7_ILi64EEEEEELi64ENS_10bfloat16_tEfNS_4arch4Sm90ELb1ELb0ELb1ELb0ELb0ELb0ELb0ELb1ELb1ELb1ELb0ELb0EEENS1_21CollectiveEpilogueFwdINS6_IJSA_SC_SB_EEES9_SE_SG_Li384ELb0ELb1ELb0ELb0EEENS1_30DynamicPersistentTileSchedulerILi384ELi128ELb0ELb1ELb1EEEEEEEEEvNT_6ParamsE --------------------------
	.section	.text._ZN7cutlass13device_kernelIN5flash11enable_sm90INS1_16FlashAttnFwdSm90INS1_25CollectiveMainloopFwdSm90ILi2EN4cute5tupleIJNS5_1CILi1EEES8_S8_EEENS6_IJNS7_ILi192EEENS7_ILi128EEENS7_ILi64EEEEEELi64ENS_10bfloat16_tEfNS_4arch4Sm90ELb1ELb0ELb1ELb0ELb0ELb0ELb0ELb1ELb1ELb1ELb0ELb0EEENS1_21CollectiveEpilogueFwdINS6_IJSA_SC_SB_EEES9_SE_SG_Li384ELb0ELb1ELb0ELb0EEENS1_30DynamicPersistentTileSchedulerILi384ELi128ELb0ELb1ELb1EEEEEEEEEvNT_6ParamsE,"ax",@progbits
	.align	128
.text._ZN7cutlass13device_kernelIN5flash11enable_sm90INS1_16FlashAttnFwdSm90INS1_25CollectiveMainloopFwdSm90ILi2EN4cute5tupleIJNS5_1CILi1EEES8_S8_EEENS6_IJNS7_ILi192EEENS7_ILi128EEENS7_ILi64EEEEEELi64ENS_10bfloat16_tEfNS_4arch4Sm90ELb1ELb0ELb1ELb0ELb0ELb0ELb0ELb1ELb1ELb1ELb0ELb0EEENS1_21CollectiveEpilogueFwdINS6_IJSA_SC_SB_EEES9_SE_SG_Li384ELb0ELb1ELb0ELb0EEENS1_30DynamicPersistentTileSchedulerILi384ELi128ELb0ELb1ELb1EEEEEEEEEvNT_6ParamsE:
        .type           _ZN7cutlass13device_kernelIN5flash11enable_sm90INS1_16FlashAttnFwdSm90INS1_25CollectiveMainloopFwdSm90ILi2EN4cute5tupleIJNS5_1CILi1EEES8_S8_EEENS6_IJNS7_ILi192EEENS7_ILi128EEENS7_ILi64EEEEEELi64ENS_10bfloat16_tEfNS_4arch4Sm90ELb1ELb0ELb1ELb0ELb0ELb0ELb0ELb1ELb1ELb1ELb0ELb0EEENS1_21CollectiveEpilogueFwdINS6_IJSA_SC_SB_EEES9_SE_SG_Li384ELb0ELb1ELb0ELb0EEENS1_30DynamicPersistentTileSchedulerILi384ELi128ELb0ELb1ELb1EEEEEEEEEvNT_6ParamsE,@function
        .size           _ZN7cutlass13device_kernelIN5flash11enable_sm90INS1_16FlashAttnFwdSm90INS1_25CollectiveMainloopFwdSm90ILi2EN4cute5tupleIJNS5_1CILi1EEES8_S8_EEENS6_IJNS7_ILi192EEENS7_ILi128EEENS7_ILi64EEEEEELi64ENS_10bfloat16_tEfNS_4arch4Sm90ELb1ELb0ELb1ELb0ELb0ELb0ELb0ELb1ELb1ELb1ELb0ELb0EEENS1_21CollectiveEpilogueFwdINS6_IJSA_SC_SB_EEES9_SE_SG_Li384ELb0ELb1ELb0ELb0EEENS1_30DynamicPersistentTileSchedulerILi384ELi128ELb0ELb1ELb1EEEEEEEEEvNT_6ParamsE,(.L_x_2646 - _ZN7cutlass13device_kernelIN5flash11enable_sm90INS1_16FlashAttnFwdSm90INS1_25CollectiveMainloopFwdSm90ILi2EN4cute5tupleIJNS5_1CILi1EEES8_S8_EEENS6_IJNS7_ILi192EEENS7_ILi128EEENS7_ILi64EEEEEELi64ENS_10bfloat16_tEfNS_4arch4Sm90ELb1ELb0ELb1ELb0ELb0ELb0ELb0ELb1ELb1ELb1ELb0ELb0EEENS1_21CollectiveEpilogueFwdINS6_IJSA_SC_SB_EEES9_SE_SG_Li384ELb0ELb1ELb0ELb0EEENS1_30DynamicPersistentTileSchedulerILi384ELi128ELb0ELb1ELb1EEEEEEEEEvNT_6ParamsE)
        .other          _ZN7cutlass13device_kernelIN5flash11enable_sm90INS1_16FlashAttnFwdSm90INS1_25CollectiveMainloopFwdSm90ILi2EN4cute5tupleIJNS5_1CILi1EEES8_S8_EEENS6_IJNS7_ILi192EEENS7_ILi128EEENS7_ILi64EEEEEELi64ENS_10bfloat16_tEfNS_4arch4Sm90ELb1ELb0ELb1ELb0ELb0ELb0ELb0ELb1ELb1ELb1ELb0ELb0EEENS1_21CollectiveEpilogueFwdINS6_IJSA_SC_SB_EEES9_SE_SG_Li384ELb0ELb1ELb0ELb0EEENS1_30DynamicPersistentTileSchedulerILi384ELi128ELb0ELb1ELb1EEEEEEEEEvNT_6ParamsE,@"STO_CUDA_ENTRY STV_DEFAULT"
_ZN7cutlass13device_kernelIN5flash11enable_sm90INS1_16FlashAttnFwdSm90INS1_25CollectiveMainloopFwdSm90ILi2EN4cute5tupleIJNS5_1CILi1EEES8_S8_EEENS6_IJNS7_ILi192EEENS7_ILi128EEENS7_ILi64EEEEEELi64ENS_10bfloat16_tEfNS_4arch4Sm90ELb1ELb0ELb1ELb0ELb0ELb0ELb0ELb1ELb1ELb1ELb0ELb0EEENS1_21CollectiveEpilogueFwdINS6_IJSA_SC_SB_EEES9_SE_SG_Li384ELb0ELb1ELb0ELb0EEENS1_30DynamicPersistentTileSchedulerILi384ELi128ELb0ELb1ELb1EEEEEEEEEvNT_6ParamsE:
        /* <DEDUP_REMOVED lines=18> */
.L_x_1798:
[----:B------:R-:W-:Y:S05]  /*0120*/  BSYNC B0 ;  /* 0x0000000000007941 */ /* 0x000fea0003800000 */
.L_x_1797:
        /* <DEDUP_REMOVED lines=41> */
.L_x_1799:
        /* <DEDUP_REMOVED lines=22> */
.L_x_1800:
        /* <DEDUP_REMOVED lines=18> */
.L_x_1801:
        /* <DEDUP_REMOVED lines=22> */
.L_x_1802:
        /* <DEDUP_REMOVED lines=22> */
.L_x_1803:
[----:B------:R-:W-:Y:S01]  /*0900*/  PLOP3.LUT P0, PT, PT, PT, UP0, 0x80, 0x0 ;  /* 0x000000000000781c */ /* 0x000fe20003f0f008 */
[----:B------:R-:W-:Y:S01]  /*0910*/  UMOV UR38, 0x1 ;  /* 0x0000000100267882 */ /* 0x000fe20000000000 */
[----:B------:R-:W-:Y:S01]  /*0920*/  NOP ;  /* 0x0000000000007918 */ /* 0x000fe20000000000 */
[----:B------:R-:W-:Y:S01]  /*0930*/  USEL UR38, UR38, 0x2, !UP0 ;  /* 0x0000000226267887 */ /* 0x000fe2000c000000 */
[----:B------:R-:W-:Y:S01]  /*0940*/  ULDC.64 UR46, c[0x0][0x208] ;  /* 0x00008200002e7ab9 */ /* 0x000fe20000000a00 */
[----:B012-4-:R-:W-:Y:S08]  /*0950*/  BAR.SYNC.DEFER_BLOCKING 0x0 ;  /* 0x0000000000007b1d */ /* 0x017ff00000010000 */
[----:B------:R-:W-:Y:S05]  /*0960*/  @!P0 BRA `(.L_x_1804) ;  /* 0x000000a400688947 */ /* 0x000fea0003800000 */
.L_x_1805:
        /* <DEDUP_REMOVED lines=26> */
[C---:B------:R-:W-:Y:S01]  /*0b10*/  LOP3.LUT R4, R2.reuse, 0x3fffff0, RZ, 0xc0, !PT ;  /* 0x03fffff002047812 */ /* 0x040fe200078ec0ff */
        /* <DEDUP_REMOVED lines=11> */
[----:B------:R-:W-:Y:S02]  /*0bd0*/  SHF.R.S32.HI R6, RZ, 0x1f, R4 ;  /* 0x0000001fff067819 */ /* 0x000fe40000011404 */
[----:B------:R-:W-:Y:S02]  /*0be0*/  SHF.R.S32.HI R153, RZ, 0x7, R153 ;  /* 0x00000007ff997819 */ /* 0x000fe40000011499 */
[----:B------:R-:W-:Y:S02]  /*0bf0*/  LOP3.LUT R8, R8, 0xfffffffc, RZ, 0xc0, !PT ;  /* 0xfffffffc08087812 */ /* 0x000fe400078ec0ff */
[----:B------:R-:W-:Y:S02]  /*0c00*/  LEA.HI R6, R6, R5, RZ, 0x3 ;  /* 0x0000000506067211 */ /* 0x000fe400078f18ff */
[----:B------:R-:W-:Y:S01]  /*0c10*/  LEA R155, R2, R3, 0x3 ;  /* 0x00000003029b7211 */ /* 0x000fe200078e18ff */
[----:B------:R-:W-:Y:S01]  /*0c20*/  IMAD.IADD R8, R157, 0x1, -R8 ;  /* 0x000000019d087824 */ /* 0x000fe200078e0a08 */
[----:B------:R-:W-:Y:S01]  /*0c30*/  LEA.HI R0, R0, R157, RZ, 0x3 ;  /* 0x0000009d00007211 */ /* 0x000fe200078f18ff */
[----:B------:R-:W-:Y:S01]  /*0c40*/  IMAD.HI R2, R153, 0x55555556, RZ ;  /* 0x5555555699027827 */ /* 0x000fe200078e02ff */
[----:B------:R-:W-:-:S02]  /*0c50*/  LOP3.LUT R6, R6, 0xfffffff8, RZ, 0xc0, !PT ;  /* 0xfffffff806067812 */ /* 0x000fc400078ec0ff */
[----:B------:R-:W-:Y:S02]  /*0c60*/  LEA.HI R7, R7, R152, RZ, 0x5 ;  /* 0x0000009807077211 */ /* 0x000fe400078f28ff */
        /* <DEDUP_REMOVED lines=11> */
[----:B------:R-:W-:Y:S01]  /*0d20*/  IMAD.SHL.U32 R19, R18, 0x8, RZ ;  /* 0x0000000812137824 */ /* 0x000fe200078e00ff */
[----:B------:R-:W-:Y:S01]  /*0d30*/  IADD3 R16, R152, -R5, RZ ;  /* 0x8000000598107210 */ /* 0x000fe20007ffe0ff */
[----:B------:R-:W-:-:S02]  /*0d40*/  IMAD.IADD R3, R8, 0x1, -R3 ;  /* 0x0000000108037824 */ /* 0x000fc400078e0a03 */
[----:B------:R-:W-:Y:S01]  /*0d50*/  IMAD R154, R2, 0x40, R7 ;  /* 0x00000040029a7824 */ /* 0x000fe200078e0207 */
[----:B------:R-:W-:-:S03]  /*0d60*/  SHF.R.S32.HI R156, RZ, 0x1f, R19 ;  /* 0x0000001fff9c7819 */ /* 0x000fc60000011413 */
[----:B------:R-:W-:-:S07]  /*0d70*/  IMAD R17, R3, 0x8, R154 ;  /* 0x0000000803117824 */ /* 0x000fce00078e029a */
.L_x_1844:
        /* <DEDUP_REMOVED lines=21> */
.L_x_1806:
[----:B------:R-:W-:Y:S01]  /*0ed0*/  ULDC UR7, c[0x0][0xc54] ;  /* 0x0003150000077ab9 */ /* 0x000fe20000000800 */
[----:B------:R-:W-:Y:S01]  /*0ee0*/  UMOV UR6, UR9 ;  /* 0x0000000900067c82 */ /* 0x000fe20008000000 */
[----:B------:R-:W-:-:S11]  /*0ef0*/  UISETP.NE.AND UP0, UPT, UR7, 0x1, UPT ;  /* 0x000000010700788c */ /* 0x000fd6000bf05270 */
[----:B------:R-:W-:Y:S02]  /*0f00*/  @UP0 ULDC.64 UR10, c[0x0][0xc58] ;  /* 0x00031600000a0ab9 */ /* 0x000fe40000000a00 */
[----:B------:R-:W-:-:S04]  /*0f10*/  UIMAD.WIDE.U32 UR4, UR9, UR10, URZ ;  /* 0x0000000a090472a5 */ /* 0x000fc8000f8e003f */
[----:B------:R-:W-:-:S04]  /*0f20*/  @UP0 USHF.R.U32.HI UR6, URZ, UR11, UR5 ;  /* 0x0000000b3f060299 */ /* 0x000fc80008011605 */
[----:B------:R-:W-:-:S12]  /*0f30*/  UIMAD UR4, UR6, UR7, URZ ;  /* 0x00000007060472a4 */ /* 0x000fd8000f8e023f */
.L_x_1807:
[----:B------:R-:W-:Y:S01]  /*0f40*/  ULDC.64 UR10, c[0x0][0x418] ;  /* 0x00010600000a7ab9 */ /* 0x000fe20000000a00 */
[----:B------:R-:W-:Y:S01]  /*0f50*/  ULOP3.LUT UR6, URZ, UR6, URZ, 0x33, !UPT ;  /* 0x000000063f067292 */ /* 0x000fe2000f8e333f */
[----:B------:R-:W-:Y:S01]  /*0f60*/  PLOP3.LUT P0, PT, PT, PT, PT, 0x80, 0x0 ;  /* 0x000000000000781c */ /* 0x000fe20003f0f070 */
[----:B------:R-:W-:Y:S01]  /*0f70*/  UISETP.NE.U32.AND UP0, UPT, UR10, URZ, UPT ;  /* 0x0000003f0a00728c */ /* 0x000fe2000bf05070 */
[----:B------:R-:W-:Y:S01]  /*0f80*/  IMAD.MOV.U32 R0, RZ, RZ, RZ ;  /* 0x000000ffff007224 */ /* 0x000fe200078e00ff */
[----:B------:R-:W-:Y:S01]  /*0f90*/  ULDC UR5, c[0x0][0xc3c] ;  /* 0x00030f0000057ab9 */ /* 0x000fe20000000800 */
[----:B------:R-:W-:Y:S01]  /*0fa0*/  UIADD3 UR4, UR9, -UR4, URZ ;  /* 0x8000000409047290 */ /* 0x000fe2000fffe03f */
[----:B------:R-:W-:Y:S01]  /*0fb0*/  IMAD.MOV.U32 R26, RZ, RZ, RZ ;  /* 0x000000ffff1a7224 */ /* 0x000fe200078e00ff */
[----:B------:R-:W-:Y:S01]  /*0fc0*/  UISETP.NE.AND.EX UP0, UPT, UR11, URZ, UPT, UP0 ;  /* 0x0000003f0b00728c */ /* 0x000fe2000bf05300 */
[----:B------:R-:W-:Y:S01]  /*0fd0*/  CS2R R118, SRZ ;  /* 0x0000000000767805 */ /* 0x000fe2000001ff00 */
[----:B------:R-:W-:Y:S01]  /*0fe0*/  UIADD3 UR6, UR6, UR5, URZ ;  /* 0x0000000506067290 */ /* 0x000fe2000fffe03f */
[----:B------:R-:W-:Y:S01]  /*0ff0*/  CS2R R116, SRZ ;  /* 0x0000000000747805 */ /* 0x000fe2000001ff00 */
[----:B------:R-:W-:Y:S01]  /*1000*/  ULDC UR11, c[0x0][0x448] ;  /* 0x00011200000b7ab9 */ /* 0x000fe20000000800 */
[----:B------:R-:W-:Y:S01]  /*1010*/  ULDC UR10, c[0x0][0xc54] ;  /* 0x00031500000a7ab9 */ /* 0x000fe20000000800 */
[----:B------:R-:W-:Y:S01]  /*1020*/  UISETP.NE.AND UP2, UPT, UR11, 0x1, UPT ;  /* 0x000000010b00788c */ /* 0x000fe2000bf45270 */
[----:B------:R-:W-:Y:S01]  /*1030*/  CS2R R114, SRZ ;  /* 0x0000000000727805 */ /* 0x000fe2000001ff00 */
[----:B------:R-:W-:Y:S01]  /*1040*/  UIMAD UR41, UR6, 0xc0, URZ ;  /* 0x000000c0062978a4 */ /* 0x000fe2000f8e023f */
[----:B------:R-:W-:Y:S01]  /*1050*/  CS2R R112, SRZ ;  /* 0x0000000000707805 */ /* 0x000fe2000001ff00 */
[----:B------:R-:W-:Y:S01]  /*1060*/  UIMAD UR10, UR8, UR10, UR4 ;  /* 0x0000000a080a72a4 */ /* 0x000fe2000f8e0204 */
[----:B------:R-:W-:Y:S01]  /*1070*/  CS2R R14, SRZ ;  /* 0x00000000000e7805 */ /* 0x000fe2000001ff00 */
[----:B------:R-:W-:Y:S01]  /*1080*/  UIADD3 UR6, UR41, 0xbf, URZ ;  /* 0x000000bf29067890 */ /* 0x000fe2000fffe03f */
[----:B------:R-:W-:Y:S01]  /*1090*/  IMAD.MOV.U32 R110, RZ, RZ, RZ ;  /* 0x000000ffff6e7224 */ /* 0x000fe200078e00ff */
[----:B------:R-:W-:Y:S01]  /*10a0*/  ULDC UR48, c[0x0][0x424] ;  /* 0x0001090000307ab9 */ /* 0x000fe20000000800 */
[----:B------:R-:W-:Y:S01]  /*10b0*/  ULDC UR7, c[0x0][0x288] ;  /* 0x0000a20000077ab9 */ /* 0x000fe20000000800 */
[----:B------:R-:W-:Y:S01]  /*10c0*/  USEL UR48, UR48, 0x1, UP0 ;  /* 0x0000000130307887 */ /* 0x000fe20008000000 */
[----:B------:R-:W-:Y:S01]  /*10d0*/  IMAD.MOV.U32 R21, RZ, RZ, RZ ;  /* 0x000000ffff157224 */ /* 0x000fe200078e00ff */
[----:B------:R-:W-:Y:S01]  /*10e0*/  @UP2 ULDC UR4, c[0x0][0x44c] ;  /* 0x0001130000042ab9 */ /* 0x000fe20000000800 */
[----:B------:R-:W-:Y:S01]  /*10f0*/  UIADD3 UR7, -UR7, 0x80, URZ ;  /* 0x0000008007077890 */ /* 0x000fe2000fffe13f */
[----:B------:R-:W-:Y:S01]  /*1100*/  CS2R R12, SRZ ;  /* 0x00000000000c7805 */ /* 0x000fe2000001ff00 */
[----:B------:R-:W-:Y:S01]  /*1110*/  UIMAD.WIDE.U32 UR4, UR6, UR4, URZ ;  /* 0x00000004060472a5 */ /* 0x000fe2000f8e003f */
[----:B------:R-:W-:Y:S01]  /*1120*/  IMAD.MOV.U32 R106, RZ, RZ, RZ ;  /* 0x000000ffff6a7224 */ /* 0x000fe200078e00ff */
[----:B------:R-:W-:Y:S01]  /*1130*/  ULDC UR9, c[0x0][0x2f0] ;  /* 0x0000bc0000097ab9 */ /* 0x000fe20000000800 */
[----:B------:R-:W-:Y:S01]  /*1140*/  @UP2 ULDC UR11, c[0x0][0x450] ;  /* 0x00011400000b2ab9 */ /* 0x000fe20000000800 */
[----:B------:R-:W-:Y:S01]  /*1150*/  UIMAD UR7, UR48, UR9, UR7 ;  /* 0x00000009300772a4 */ /* 0x000fe2000f8e0207 */
[----:B------:R-:W-:Y:S01]  /*1160*/  IMAD.MOV.U32 R25, RZ, RZ, RZ ;  /* 0x000000ffff197224 */ /* 0x000fe200078e00ff */
[----:B------:R-:W-:Y:S01]  /*1170*/  @UP2 USHF.R.U32.HI UR6, URZ, UR11, UR5 ;  /* 0x0000000b3f062299 */ /* 0x000fe20008011605 */
[----:B------:R-:W-:Y:S01]  /*1180*/  CS2R R102, SRZ ;  /* 0x0000000000667805 */ /* 0x000fe2000001ff00 */
[----:B------:R-:W-:Y:S01]  /*1190*/  UIMAD UR4, UR48, UR9, 0x7f ;  /* 0x0000007f300474a4 */ /* 0x000fe2000f8e0209 */
[----:B------:R-:W-:Y:S01]  /*11a0*/  CS2R R100, SRZ ;  /* 0x0000000000647805 */ /* 0x000fe2000001ff00 */
[----:B------:R-:W-:Y:S01]  /*11b0*/  UIADD3 UR6, UR7, UR6, URZ ;  /* 0x0000000607067290 */ /* 0x000fe2000fffe03f */
[----:B------:R-:W-:Y:S01]  /*11c0*/  CS2R R98, SRZ ;  /* 0x0000000000627805 */ /* 0x000fe2000001ff00 */
[----:B------:R-:W-:Y:S01]  /*11d0*/  USHF.R.S32.HI UR5, URZ, 0x1f, UR4 ;  /* 0x0000001f3f057899 */ /* 0x000fe20008011404 */
[----:B------:R-:W-:Y:S01]  /*11e0*/  CS2R R96, SRZ ;  /* 0x0000000000607805 */ /* 0x000fe2000001ff00 */
[----:B------:R-:W-:Y:S01]  /*11f0*/  USHF.R.S32.HI UR7, URZ, 0x1f, UR6 ;  /* 0x0000001f3f077899 */ /* 0x000fe20008011406 */
[----:B------:R-:W-:Y:S01]  /*1200*/  CS2R R94, SRZ ;  /* 0x00000000005e7805 */ /* 0x000fe2000001ff00 */
[----:B------:R-:W-:Y:S01]  /*1210*/  ULEA.HI UR5, UR5, UR4, URZ, 0x7 ;  /* 0x0000000405057291 */ /* 0x000fe2000f8f383f */
[----:B------:R-:W-:Y:S01]  /*1220*/  CS2R R92, SRZ ;  /* 0x00000000005c7805 */ /* 0x000fe2000001ff00 */
[----:B------:R-:W-:Y:S01]  /*1230*/  ULEA.HI UR7, UR7, UR6, URZ, 0x7 ;  /* 0x0000000607077291 */ /* 0x000fe2000f8f383f */
[----:B------:R-:W-:Y:S01]  /*1240*/  CS2R R90, SRZ ;  /* 0x00000000005a7805 */ /* 0x000fe2000001ff00 */
[----:B------:R-:W-:Y:S01]  /*1250*/  USHF.R.S32.HI UR49, URZ, 0x7, UR5 ;  /* 0x000000073f317899 */ /* 0x000fe20008011405 */
[----:B------:R-:W-:Y:S01]  /*1260*/  CS2R R88, SRZ ;  /* 0x0000000000587805 */ /* 0x000fe2000001ff00 */
[----:B------:R-:W-:Y:S01]  /*1270*/  USHF.R.S32.HI UR7, URZ, 0x7, UR7 ;  /* 0x000000073f077899 */ /* 0x000fe20008011407 */
[----:B------:R-:W-:Y:S01]  /*1280*/  ULDC UR43, c[0x0][0xc48] ;  /* 0x00031200002b7ab9 */ /* 0x000fe20000000800 */
[----:B------:R-:W-:-:S02]  /*1290*/  UMOV UR42, UR10 ;  /* 0x0000000a002a7c82 */ /* 0x000fc40008000000 */
[----:B------:R-:W-:Y:S02]  /*12a0*/  UISETP.LT.AND UP0, UPT, UR49, UR7, UPT ;  /* 0x000000073100728c */ /* 0x000fe4000bf01270 */
[----:B------:R-:W-:Y:S02]  /*12b0*/  UISETP.NE.AND UP1, UPT, UR43, 0x1, UPT ;  /* 0x000000012b00788c */ /* 0x000fe4000bf25270 */
[----:B------:R-:W-:-:S04]  /*12c0*/  USEL UR49, UR49, UR7, UP0 ;  /* 0x0000000731317287 */ /* 0x000fc80008000000 */
[----:B------:R-:W-:-:S05]  /*12d0*/  UISETP.GE.AND UP0, UPT, UR49, 0x1, UPT ;  /* 0x000000013100788c */ /* 0x000fca000bf06270 */
[----:B------:R-:W-:Y:S01]  /*12e0*/  @UP1 ULDC UR8, c[0x0][0xc4c] ;  /* 0x0003130000081ab9 */ /* 0x000fe20000000800 */
[----:B------:R-:W-:Y:S01]  /*12f0*/  PLOP3.LUT P1, PT, PT, PT, UP0, 0x80, 0x0 ;  /* 0x000000000000781c */ /* 0x000fe20003f2f008 */
[----:B------:R-:W-:Y:S01]  /*1300*/  UIMAD.WIDE.U32 UR4, UR10, UR8, URZ ;  /* 0x000000080a0472a5 */ /* 0x000fe2000f8e003f */
[----:B------:R-:W-:-:S03]  /*1310*/  @UP1 ULDC UR6, c[0x0][0xc50] ;  /* 0x0003140000061ab9 */ /* 0x000fc60000000800 */
[----:B------:R-:W-:-:S04]  /*1320*/  @UP1 USHF.R.U32.HI UR42, URZ, UR6, UR5 ;  /* 0x000000063f2a1299 */ /* 0x000fc80008011605 */
[----:B------:R-:W-:-:S04]  /*1330*/  UIADD3 UR4, -UR42, URZ, URZ ;  /* 0x0000003f2a047290 */ /* 0x000fc8000fffe13f */
[----:B------:R-:W-:Y:S01]  /*1340*/  UIMAD UR43, UR43, UR4, UR10 ;  /* 0x000000042b2b72a4 */ /* 0x000fe2000f8e020a */
[----:B------:R-:W-:Y:S11]  /*1350*/  @!P1 BRA `(.L_x_1808) ;  /* 0x0000008400c49947 */ /* 0x000ff60003800000 */
        /* <DEDUP_REMOVED lines=18> */
[----:B------:R-:W-:Y:S01]  /*1480*/  MOV R4, UR4 ;  /* 0x0000000400047c02 */ /* 0x000fe20008000f00 */
[----:B------:R0:W1:Y:S01]  /*1490*/  LDC.64 R2, c[0x4][R0] ;  /* 0x0100000000027b82 */ /* 0x0000620000000a00 */
[----:B------:R-:W-:Y:S01]  /*14a0*/  IMAD.U32 R5, RZ, RZ, UR5 ;  /* 0x00000005ff057e24 */ /* 0x000fe2000f8e00ff */
[----:B------:R-:W-:Y:S01]  /*14b0*/  ULDC.64 UR4, c[0x4][0xb0] ;  /* 0x01002c0000047ab9 */ /* 0x000fe20000000a00 */
[----:B------:R-:W-:Y:S01]  /*14c0*/  IMAD.U32 R10, RZ, RZ, UR6 ;  /* 0x00000006ff0a7e24 */ /* 0x000fe2000f8e00ff */
[----:B------:R-:W-:Y:S01]  /*14d0*/  MOV R13, RZ ;  /* 0x000000ff000d7202 */ /* 0x000fe20000000f00 */
[----:B------:R-:W-:Y:S02]  /*14e0*/  IMAD.U32 R6, RZ, RZ, UR4 ;  /* 0x00000004ff067e24 */ /* 0x000fe4000f8e00ff */
[----:B------:R-:W-:-:S02]  /*14f0*/  IMAD.U32 R7, RZ, RZ, UR5 ;  /* 0x00000005ff077e24 */ /* 0x000fc4000f8e00ff */
[----:B------:R-:W-:Y:S02]  /*1500*/  IMAD.U32 R11, RZ, RZ, UR7 ;  /* 0x00000007ff0b7e24 */ /* 0x000fe4000f8e00ff */
[----:B------:R-:W-:Y:S02]  /*1510*/  IMAD.MOV.U32 R8, RZ, RZ, 0x70 ;  /* 0x00000070ff087424 */ /* 0x000fe400078e00ff */
[----:B0-----:R-:W-:-:S07]  /*1520*/  IMAD.MOV.U32 R12, RZ, RZ, 0x1 ;  /* 0x00000001ff0c7424 */ /* 0x001fce00078e00ff */
[----:B------:R-:W-:-:S07]  /*1530*/  LEPC R20, `(.L_x_1809) ;  /* 0x000000001014794e */ /* 0x000fce0000000000 */
[----:B-1----:R-:W-:Y:S05]  /*1540*/  CALL.ABS.NOINC R2 ;  /* 0x0000000002007343 */ /* 0x002fea0003c00000 */
.L_x_1809:
        /* <DEDUP_REMOVED lines=9> */
.L_x_1936:
[----:B------:R-:W-:Y:S05]  /*15e0*/  @!P0 BRA `(.L_x_1811) ;  /* 0x0000000000048947 */ /* 0x000fea0003800000 */
[----:B------:R-:W-:Y:S01]  /*15f0*/  BPT.TRAP 0x1 ;  /* 0x000000040000795c */ /* 0x000fe20000300000 */
.L_x_1811:
[----:B0-----:R-:W-:Y:S02]  /*1600*/  IMAD.U32 R0, RZ, RZ, UR39 ;  /* 0x00000027ff007e24 */ /* 0x001fe4000f8e00ff */
[----:B------:R-:W-:-:S03]  /*1610*/  IMAD.U32 R3, RZ, RZ, UR37 ;  /* 0x00000025ff037e24 */ /* 0x000fc6000f8e00ff */
[----:B------:R-:W-:Y:S02]  /*1620*/  LEA R0, R0, UR45, 0x3 ;  /* 0x0000002d00007c11 */ /* 0x000fe4000f8e18ff */
[----:B------:R-:W-:-:S04]  /*1630*/  SHF.L.U32 R3, R3, 0x1f, RZ ;  /* 0x0000001f03037819 */ /* 0x000fc800000006ff */
[----:B------:R0:W1:Y:S01]  /*1640*/  SYNCS.PHASECHK.TRANS64.TRYWAIT P2, [R0+URZ+0x16830], R3 ;  /* 0x01683003000075a7 */ /* 0x000062000804017f */
[----:B------:R-:W-:Y:S05]  /*1650*/  @!P0 BRA `(.L_x_1812) ;  /* 0x0000000000048947 */ /* 0x000fea0003800000 */
[----:B------:R-:W-:Y:S01]  /*1660*/  BPT.TRAP 0x1 ;  /* 0x000000040000795c */ /* 0x000fe20000300000 */
.L_x_1812:
[----:B------:R-:W2:Y:S02]  /*1670*/  S2R R2, SR_TID.X ;  /* 0x0000000000027919 */ /* 0x000ea40000002100 */
[----:B--2---:R-:W-:Y:S01]  /*1680*/  LOP3.LUT P1, RZ, R2, 0x7f, RZ, 0xc0, !PT ;  /* 0x0000007f02ff7812 */ /* 0x004fe2000782c0ff */
[----:B-1----:R-:W-:-:S12]  /*1690*/  @P2 BRA `(.L_x_1813) ;  /* 0x0000000000082947 */ /* 0x002fd80003800000 */
[----:B------:R-:W1:Y:S02]  /*16a0*/  SYNCS.PHASECHK.TRANS64.TRYWAIT P2, [R0+URZ+0x16830], R3 ;  /* 0x01683003000075a7 */ /* 0x000e64000804017f */
[----:B-1----:R-:W-:Y:S05]  /*16b0*/  @!P2 BRA `(.L_x_1814) ;  /* 0x000000d40074a947 */ /* 0x002fea0003800000 */
.L_x_1813:
[----:B------:R-:W-:Y:S05]  /*16c0*/  WARPSYNC.ALL ;  /* 0x0000000000007948 */ /* 0x000fea0003800000 */
[----:B------:R-:W-:Y:S01]  /*16d0*/  UIADD3 UR4, UR45, 0xe400, URZ ;  /* 0x0000e4002d047890 */ /* 0x000fe2000fffe03f */
[----:B------:R-:W-:Y:S01]  /*16e0*/  WARPGROUP.ARRIVE ;  /* 0x00000000000079c5 */ /* 0x000fe20000000000 */
[----:B------:R-:W-:Y:S01]  /*16f0*/  ULOP3.LUT UR16, UR50, 0x10000, URZ, 0xfc, !UPT ;  /* 0x0001000032107892 */ /* 0x000fe2000f8efc3f */
[----:B------:R-:W-:Y:S01]  /*1700*/  VIADD R6, R17, UR41 ;  /* 0x0000002911067c36 */ /* 0x000fe20008000000 */
[----:B------:R-:W-:Y:S01]  /*1710*/  USHF.R.U32.HI UR4, URZ, 0x4, UR4 ;  /* 0x000000043f047899 */ /* 0x000fe20008011604 */
[----:B01----:R-:W-:Y:S01]  /*1720*/  @!P1 VIADD R0, R0, 0x16840 ;  /* 0x0001684000009836 */ /* 0x003fe20000000000 */
[----:B------:R-:W-:Y:S01]  /*1730*/  UMOV UR17, 0x40000040 ;  /* 0x4000004000117882 */ /* 0x000fe20000000000 */
[----:B------:R-:W-:Y:S01]  /*1740*/  UMOV UR19, 0x40000040 ;  /* 0x4000004000137882 */ /* 0x000fe20000000000 */
[----:B------:R-:W-:Y:S01]  /*1750*/  ULOP3.LUT UR4, UR4, 0x3fff, URZ, 0xc0, !UPT ;  /* 0x00003fff04047892 */ /* 0x000fe2000f8ec03f */
[----:B------:R-:W-:Y:S01]  /*1760*/  CS2R R118, SRZ ;  /* 0x0000000000767805 */ /* 0x000fe2000001ff00 */
[----:B------:R-:W-:Y:S01]  /*1770*/  UMOV UR5, 0x40000040 ;  /* 0x4000004000057882 */ /* 0x000fe20000000000 */
[----:B------:R-:W-:Y:S01]  /*1780*/  UMOV UR7, 0x40000040 ;  /* 0x4000004000077882 */ /* 0x000fe20000000000 */
[----:B------:R-:W-:Y:S01]  /*1790*/  ULOP3.LUT UR20, UR4, 0x10000, URZ, 0xfc, !UPT ;  /* 0x0001000004147892 */ /* 0x000fe2000f8efc3f */
[----:B------:R-:W-:Y:S01]  /*17a0*/  @!P1 PRMT R0, RZ, 0x654, R0 ;  /* 0x00000654ff009816 */ /* 0x000fe20000000000 */
[----:B------:R-:W-:Y:S01]  /*17b0*/  UIADD3 UR4, UR16, 0x2, URZ ;  /* 0x0000000210047890 */ /* 0x000fe2000fffe03f */
[----:B------:R-:W-:Y:S01]  /*17c0*/  CS2R R116, SRZ ;  /* 0x0000000000747805 */ /* 0x000fe2000001ff00 */
[----:B------:R-:W-:Y:S01]  /*17d0*/  ULEA UR18, UR39, UR20, 0xa ;  /* 0x0000001427127291 */ /* 0x000fe2000f8e503f */
[----:B------:R-:W-:Y:S01]  /*17e0*/  CS2R R114, SRZ ;  /* 0x0000000000727805 */ /* 0x000fe2000001ff00 */
[----:B------:R-:W-:Y:S01]  /*17f0*/  UIADD3 UR8, UR16, 0x4, URZ ;  /* 0x0000000410087890 */ /* 0x000fe2000fffe03f */
[----:B------:R-:W-:Y:S01]  /*1800*/  CS2R R112, SRZ ;  /* 0x0000000000707805 */ /* 0x000fe2000001ff00 */
[----:B------:R-:W-:Y:S01]  /*1810*/  UIADD3 UR6, UR18, 0x2, URZ ;  /* 0x0000000212067890 */ /* 0x000fe2000fffe03f */
[----:B------:R-:W-:Y:S01]  /*1820*/  CS2R R110, SRZ ;  /* 0x00000000006e7805 */ /* 0x000fe2000001ff00 */
[----:B------:R-:W-:Y:S01]  /*1830*/  UIADD3 UR10, UR18, 0x4, URZ ;  /* 0x00000004120a7890 */ /* 0x000fe2000fffe03f */
[----:B------:R-:W-:Y:S01]  /*1840*/  CS2R R108, SRZ ;  /* 0x00000000006c7805 */ /* 0x000fe2000001ff00 */
[----:B------:R-:W-:Y:S01]  /*1850*/  UMOV UR9, 0x40000040 ;  /* 0x4000004000097882 */ /* 0x000fe20000000000 */
[----:B------:R-:W-:Y:S01]  /*1860*/  HGMMA.64x128x16.F32.BF16 R24, gdesc[UR16], RZ, !UPT, gsb0 ;  /* 0x01e00000101879f0 */ /* 0x000fe2000c0018ff */
[----:B------:R-:W-:Y:S01]  /*1870*/  UMOV UR11, 0x40000040 ;  /* 0x40000040000b7882 */ /* 0x000fe20000000000 */
[----:B------:R-:W-:Y:S01]  /*1880*/  UIADD3 UR12, UR16, 0x6, URZ ;  /* 0x00000006100c7890 */ /* 0x000fe2000fffe03f */
[----:B------:R-:W-:Y:S01]  /*1890*/  CS2R R106, SRZ ;  /* 0x00000000006a7805 */ /* 0x000fe2000001ff00 */
[----:B------:R-:W-:Y:S01]  /*18a0*/  UIADD3 UR14, UR18, 0x6, URZ ;  /* 0x00000006120e7890 */ /* 0x000fe2000fffe03f */
[----:B------:R-:W-:Y:S01]  /*18b0*/  CS2R R104, SRZ ;  /* 0x0000000000687805 */ /* 0x000fe2000001ff00 */
[----:B------:R-:W-:Y:S01]  /*18c0*/  UMOV UR13, 0x40000040 ;  /* 0x40000040000d7882 */ /* 0x000fe20000000000 */
[----:B------:R-:W-:Y:S01]  /*18d0*/  UMOV UR15, 0x40000040 ;  /* 0x40000040000f7882 */ /* 0x000fe20000000000 */
[----:B------:R-:W-:Y:S01]  /*18e0*/  ULDC UR24, c[0x0][0x988] ;  /* 0x0002620000187ab9 */ /* 0x000fe20000000800 */
[----:B------:R-:W-:Y:S01]  /*18f0*/  UIADD3 UR26, UR49, -0x2, URZ ;  /* 0xfffffffe311a7890 */ /* 0x000fe2000fffe03f */
[----:B------:R-:W-:-:S02]  /*1900*/  CS2R R102, SRZ ;  /* 0x0000000000667805 */ /* 0x000fc4000001ff00 */
[----:B------:R-:W-:Y:S02]  /*1910*/  CS2R R100, SRZ ;  /* 0x0000000000647805 */ /* 0x000fe4000001ff00 */
[----:B------:R-:W-:Y:S02]  /*1920*/  CS2R R98, SRZ ;  /* 0x0000000000627805 */ /* 0x000fe4000001ff00 */
[----:B------:R-:W-:Y:S02]  /*1930*/  CS2R R96, SRZ ;  /* 0x0000000000607805 */ /* 0x000fe4000001ff00 */
[----:B------:R-:W-:Y:S01]  /*1940*/  CS2R R94, SRZ ;  /* 0x00000000005e7805 */ /* 0x000fe2000001ff00 */
[----:B------:R-:W-:Y:S02]  /*1950*/  WARPGROUP.DEPBAR.LE gsb0, 0x0 ;  /* 0x00008000000079c5 */ /* 0x000fe40000010000 */
[----:B------:R-:W-:-:S06]  /*1960*/  WARPGROUP.ARRIVE ;  /* 0x00000000000079c5 */ /* 0x000fcc0000000000 */
[----:B------:R-:W-:Y:S01]  /*1970*/  HGMMA.64x128x16.F32.BF16 R24, gdesc[UR4], R24, gsb0 ;  /* 0x01e00000041879f0 */ /* 0x000fe20008001818 */
[----:B------:R-:W-:Y:S02]  /*1980*/  ULDC UR6, c[0x0][0x448] ;  /* 0x0001120000067ab9 */ /* 0x000fe40000000800 */
[----:B------:R-:W-:-:S06]  /*1990*/  UISETP.NE.AND UP0, UPT, UR6, 0x1, UPT ;  /* 0x000000010600788c */ /* 0x000fcc000bf05270 */
[----:B------:R-:W-:-:S05]  /*19a0*/  PLOP3.LUT P2, PT, PT, PT, UP0, 0x80, 0x0 ;  /* 0x000000000000781c */ /* 0x000fca0003f4f008 */
[----:B------:R-:W-:-:S08]  /*19b0*/  @UP0 ULDC UR6, c[0x0][0x44c] ;  /* 0x0001130000060ab9 */ /* 0x000fd00000000800 */
[----:B------:R-:W-:Y:S01]  /*19c0*/  @P2 IMAD.HI.U32 R2, R6, UR6, RZ ;  /* 0x0000000606022c27 */ /* 0x000fe2000f8e00ff */
[----:B------:R-:W-:-:S04]  /*19d0*/  @UP0 ULDC UR6, c[0x0][0x450] ;  /* 0x0001140000060ab9 */ /* 0x000fc80000000800 */
[----:B------:R-:W-:Y:S01]  /*19e0*/  @P2 SHF.R.U32.HI R6, RZ, UR6, R2 ;  /* 0x00000006ff062c19 */ /* 0x000fe20008011602 */
[----:B------:R-:W-:Y:S02]  /*19f0*/  UMOV UR6, 0xffffff80 ;  /* 0xffffff8000067882 */ /* 0x000fe40000000000 */
[----:B------:R-:W-:Y:S02]  /*1a00*/  UIMAD UR6, UR49, UR6, 0x80 ;  /* 0x00000080310674a4 */ /* 0x000fe4000f8e0206 */
[----:B------:R-:W0:Y:S02]  /*1a10*/  SHFL.IDX PT, R3, R6, 0x1, 0x1c1f ;  /* 0x003c1f0006037f89 */ /* 0x000e2400000e0000 */
[----:B------:R-:W-:Y:S02]  /*1a20*/  UIADD3 UR7, UR6, 0x1, URZ ;  /* 0x0000000106077890 */ /* 0x000fe4000fffe03f */
[----:B------:R-:W1:Y:S01]  /*1a30*/  SHFL.IDX PT, R6, R6, RZ, 0x1c1f ;  /* 0x001c1fff06067589 */ /* 0x000e6200000e0000 */
[----:B------:R-:W-:-:S02]  /*1a40*/  WARPGROUP.DEPBAR.LE gsb0, 0x0 ;  /* 0x00008000000079c5 */ /* 0x000fc40000010000 */
[----:B------:R-:W-:-:S06]  /*1a50*/  WARPGROUP.ARRIVE ;  /* 0x00000000000079c5 */ /* 0x000fcc0000000000 */
[----:B------:R-:W-:Y:S01]  /*1a60*/  HGMMA.64x128x16.F32.BF16 R24, gdesc[UR8], R24, gsb0 ;  /* 0x01e00000081879f0 */ /* 0x000fe20008001818 */
[----:B------:R-:W-:Y:S01]  /*1a70*/  ULDC UR10, c[0x0][0x9d8] ;  /* 0x00027600000a7ab9 */ /* 0x000fe20000000800 */
[----:B------:R-:W-:Y:S02]  /*1a80*/  ULDC UR11, c[0x0][0x2f0] ;  /* 0x0000bc00000b7ab9 */ /* 0x000fe40000000800 */
[----:B------:R-:W-:Y:S01]  /*1a90*/  UIMAD UR6, UR48, UR11, UR6 ;  /* 0x0000000b300672a4 */ /* 0x000fe2000f8e0206 */
[----:B------:R-:W-:Y:S02]  /*1aa0*/  WARPGROUP.DEPBAR.LE gsb0, 0x0 ;  /* 0x00008000000079c5 */ /* 0x000fe40000010000 */
[----:B------:R-:W-:-:S06]  /*1ab0*/  WARPGROUP.ARRIVE ;  /* 0x00000000000079c5 */ /* 0x000fcc0000000000 */
[----:B------:R-:W-:Y:S01]  /*1ac0*/  HGMMA.64x128x16.F32.BF16 R24, gdesc[UR12], R24, gsb0 ;  /* 0x01e000000c1879f0 */ /* 0x000fe20008001818 */
[----:B------:R-:W-:Y:S02]  /*1ad0*/  ULDC UR14, c[0x0][0x288] ;  /* 0x0000a200000e7ab9 */ /* 0x000fe40000000800 */
[----:B------:R-:W-:Y:S02]  /*1ae0*/  WARPGROUP.DEPBAR.LE gsb0, 0x0 ;  /* 0x00008000000079c5 */ /* 0x000fe40000010000 */
[----:B------:R-:W-:Y:S01]  /*1af0*/  FMUL.FTZ R88, R29, UR10 ;  /* 0x0000000a1d587c20 */ /* 0x000fe20008410000 */
[----:B------:R-:W-:Y:S01]  /*1b00*/  FMUL.FTZ R29, R37, UR10 ;  /* 0x0000000a251d7c20 */ /* 0x000fe20008410000 */
[----:B------:R-:W-:Y:S01]  /*1b10*/  FMUL.FTZ R47, R47, UR10 ;  /* 0x0000000a2f2f7c20 */ /* 0x000fe20008410000 */
[----:B------:R-:W-:Y:S02]  /*1b20*/  IMAD.U32 R37, RZ, RZ, UR7 ;  /* 0x00000007ff257e24 */ /* 0x000fe4000f8e00ff */
[----:B------:R-:W-:Y:S01]  /*1b30*/  FMUL.FTZ R26, R26, UR10 ;  /* 0x0000000a1a1a7c20 */ /* 0x000fe20008410000 */
[----:B------:R-:W-:Y:S01]  /*1b40*/  FMUL.FTZ R27, R27, UR10 ;  /* 0x0000000a1b1b7c20 */ /* 0x000fe20008410000 */
[----:B------:R-:W-:Y:S01]  /*1b50*/  FMUL.FTZ R5, R56, UR10 ;  /* 0x0000000a38057c20 */ /* 0x000fe20008410000 */
[----:B------:R2:W-:Y:S01]  /*1b60*/  MUFU.TANH R9, R47 ;  /* 0x0000002f00097308 */ /* 0x0005e20000002400 */
[----:B------:R-:W-:-:S02]  /*1b70*/  IMAD R56, R16, -0x2, R37 ;  /* 0xfffffffe10387824 */ /* 0x000fc400078e0225 */
[----:B------:R-:W-:Y:S01]  /*1b80*/  FMUL.FTZ R30, R30, UR10 ;  /* 0x0000000a1e1e7c20 */ /* 0x000fe20008410000 */
[----:B------:R-:W-:Y:S01]  /*1b90*/  FMUL.FTZ R2, R55, UR10 ;  /* 0x0000000a37027c20 */ /* 0x000fe20008410000 */
[----:B------:R-:W-:Y:S01]  /*1ba0*/  MOV R55, UR6 ;  /* 0x0000000600377c02 */ /* 0x000fe20008000f00 */
[----:B------:R-:W-:Y:S01]  /*1bb0*/  FMUL.FTZ R31, R31, UR10 ;  /* 0x0000000a1f1f7c20 */ /* 0x000fe20008410000 */
[----:B------:R-:W-:Y:S01]  /*1bc0*/  FMUL.FTZ R8, R25, UR10 ;  /* 0x0000000a19087c20 */ /* 0x000fe20008410000 */
[----:B------:R-:W-:Y:S01]  /*1bd0*/  FMUL.FTZ R34, R34, UR10 ;  /* 0x0000000a22227c20 */ /* 0x000fe20008410000 */
[----:B------:R-:W3:Y:S01]  /*1be0*/  MUFU.TANH R26, R26 ;  /* 0x0000001a001a7308 */ /* 0x000ee20000002400 */
[----:B--2---:R-:W-:Y:S02]  /*1bf0*/  IMAD.U32 R47, RZ, RZ, UR11 ;  /* 0x0000000bff2f7e24 */ /* 0x004fe4000f8e00ff */
[----:B------:R-:W-:Y:S01]  /*1c00*/  FMUL.FTZ R25, R41, UR10 ;  /* 0x0000000a29197c20 */ /* 0x000fe20008410000 */
[----:B------:R-:W-:-:S02]  /*1c10*/  IMAD R55, R16, -0x2, R55 ;  /* 0xfffffffe10377824 */ /* 0x000fc400078e0237 */
[----:B------:R-:W-:Y:S01]  /*1c20*/  FMUL.FTZ R35, R35, UR10 ;  /* 0x0000000a23237c20 */ /* 0x000fe20008410000 */
[----:B------:R-:W-:Y:S02]  /*1c30*/  IMAD R56, R47, UR48, R56 ;  /* 0x000000302f387c24 */ /* 0x000fe4000f8e0238 */
[----:B------:R-:W-:Y:S01]  /*1c40*/  FMUL.FTZ R38, R38, UR10 ;  /* 0x0000000a26267c20 */ /* 0x000fe20008410000 */
[----:B------:R-:W-:Y:S01]  /*1c50*/  FMUL.FTZ R59, R59, UR10 ;  /* 0x0000000a3b3b7c20 */ /* 0x000fe20008410000 */
[----:B------:R-:W2:Y:S01]  /*1c60*/  MUFU.TANH R27, R27 ;  /* 0x0000001b001b7308 */ /* 0x000ea20000002400 */
[----:B------:R-:W-:Y:S01]  /*1c70*/  FMUL.FTZ R89, R32, UR10 ;  /* 0x0000000a20597c20 */ /* 0x000fe20008410000 */
[----:B0-----:R-:W-:Y:S01]  /*1c80*/  IADD3 R4, R3, -UR14, R56 ;  /* 0x8000000e03047c10 */ /* 0x001fe2000fffe038 */
[----:B------:R-:W-:Y:S01]  /*1c90*/  FMUL.FTZ R39, R39, UR10 ;  /* 0x0000000a27277c20 */ /* 0x000fe20008410000 */
[----:B------:R-:W-:Y:S01]  /*1ca0*/  FMUL.FTZ R32, R36, UR10 ;  /* 0x0000000a24207c20 */ /* 0x000fe20008410000 */
[----:B------:R-:W-:Y:S01]  /*1cb0*/  FMUL.FTZ R42, R42, UR10 ;  /* 0x0000000a2a2a7c20 */ /* 0x000fe20008410000 */
        /* <DEDUP_REMOVED lines=20> */
[----:B------:R-:W-:Y:S01]  /*1e00*/  FMUL.FTZ R67, R67, UR10 ;  /* 0x0000000a43437c20 */ /* 0x000fe20008410000 */
[----:B------:R-:W-:Y:S01]  /*1e10*/  FMUL.FTZ R70, R70, UR10 ;  /* 0x0000000a46467c20 */ /* 0x000fe20008410000 */
[----:B------:R-:W-:Y:S01]  /*1e20*/  FMUL.FTZ R71, R71, UR10 ;  /* 0x0000000a47477c20 */ /* 0x000fe20008410000 */
[----:B------:R-:W-:Y:S01]  /*1e30*/  FMUL.FTZ R74, R74, UR10 ;  /* 0x0000000a4a4a7c20 */ /* 0x000fe20008410000 */
[----:B------:R-:W-:Y:S01]  /*1e40*/  FMUL.FTZ R75, R75, UR10 ;  /* 0x0000000a4b4b7c20 */ /* 0x000fe20008410000 */
[----:B------:R-:W-:Y:S01]  /*1e50*/  FMUL.FTZ R78, R78, UR10 ;  /* 0x0000000a4e4e7c20 */ /* 0x000fe20008410000 */
[----:B------:R-:W5:Y:S01]  /*1e60*/  MUFU.TANH R34, R34 ;  /* 0x0000002200227308 */ /* 0x000f620000002400 */
[----:B----4-:R-:W-:Y:S01]  /*1e70*/  VIMNMX R2, R55, R4, PT ;  /* 0x0000000437027248 */ /* 0x010fe20003fe0100 */
[----:B------:R-:W-:Y:S01]  /*1e80*/  FMUL.FTZ R79, R79, UR10 ;  /* 0x0000000a4f4f7c20 */ /* 0x000fe20008410000 */
[----:B------:R-:W-:Y:S01]  /*1e90*/  FMUL.FTZ R82, R82, UR10 ;  /* 0x0000000a52527c20 */ /* 0x000fe20008410000 */
[----:B------:R-:W-:Y:S01]  /*1ea0*/  FMUL.FTZ R83, R83, UR10 ;  /* 0x0000000a53537c20 */ /* 0x000fe20008410000 */
[----:B------:R-:W-:Y:S01]  /*1eb0*/  ISETP.GT.AND P3, PT, R2, RZ, PT ;  /* 0x000000ff0200720c */ /* 0x000fe20003f64270 */
[----:B------:R-:W-:Y:S01]  /*1ec0*/  FMUL.FTZ R86, R86, UR10 ;  /* 0x0000000a56567c20 */ /* 0x000fe20008410000 */
[C---:B------:R-:W-:Y:S01]  /*1ed0*/  ISETP.GT.AND P4, PT, R2.reuse, 0x1, PT ;  /* 0x000000010200780c */ /* 0x040fe20003f84270 */
[----:B------:R-:W4:Y:S01]  /*1ee0*/  MUFU.TANH R35, R35 ;  /* 0x0000002300237308 */ /* 0x000f220000002400 */
[----:B------:R-:W-:Y:S01]  /*1ef0*/  ISETP.GT.AND P5, PT, R2, 0x8, PT ;  /* 0x000000080200780c */ /* 0x000fe20003fa4270 */
[----:B------:R-:W-:Y:S01]  /*1f00*/  FMUL.FTZ R87, R87, UR10 ;  /* 0x0000000a57577c20 */ /* 0x000fe20008410000 */
[----:B---3--:R-:W-:Y:S01]  /*1f10*/  FSEL R93, R26, -INF , P3 ;  /* 0xff8000001a5d7808 */ /* 0x008fe20001800000 */
[----:B------:R-:W-:Y:S01]  /*1f20*/  FMUL.FTZ R21, R44, UR10 ;  /* 0x0000000a2c157c20 */ /* 0x000fe20008410000 */
[----:B--2---:R-:W-:Y:S01]  /*1f30*/  FSEL R91, R27, -INF , P4 ;  /* 0xff8000001b5b7808 */ /* 0x004fe20002000000 */
[----:B------:R-:W-:Y:S01]  /*1f40*/  FMUL.FTZ R28, R28, UR10 ;  /* 0x0000000a1c1c7c20 */ /* 0x000fe20008410000 */
[C---:B------:R-:W-:Y:S01]  /*1f50*/  ISETP.GT.AND P3, PT, R2.reuse, 0x9, PT ;  /* 0x000000090200780c */ /* 0x040fe20003f64270 */
[----:B------:R-:W2:Y:S01]  /*1f60*/  MUFU.TANH R38, R38 ;  /* 0x0000002600267308 */ /* 0x000ea20000002400 */
[----:B------:R-:W-:Y:S01]  /*1f70*/  FMNMX.FTZ R4, R93, R91, !PT ;  /* 0x0000005b5d047209 */ /* 0x000fe20007810000 */
[----:B------:R-:W-:Y:S01]  /*1f80*/  FMUL.FTZ R33, R33, UR10 ;  /* 0x0000000a21217c20 */ /* 0x000fe20008410000 */
[C---:B------:R-:W-:Y:S01]  /*1f90*/  ISETP.GT.AND P4, PT, R2.reuse, 0x10, PT ;  /* 0x000000100200780c */ /* 0x040fe20003f84270 */
[----:B------:R3:W-:Y:S01]  /*1fa0*/  @!P1 SYNCS.ARRIVE.TRANS64.RED.A1T0 RZ, [R0+URZ], RZ ;  /* 0x000000ff00ff99a7 */ /* 0x0007e2000810043f */
[----:B0-----:R-:W-:Y:S01]  /*1fb0*/  FSEL R57, R31, -INF , P3 ;  /* 0xff8000001f397808 */ /* 0x001fe20001800000 */
[----:B------:R-:W-:Y:S01]  /*1fc0*/  @UP0 ULDC UR6, c[0x0][0x44c] ;  /* 0x0001130000060ab9 */ /* 0x000fe20000000800 */
[----:B------:R-:W-:Y:S01]  /*1fd0*/  ISETP.GT.AND P3, PT, R2, 0x11, PT ;  /* 0x000000110200780c */ /* 0x000fe20003f64270 */
[----:B------:R0:W-:Y:S01]  /*1fe0*/  MUFU.TANH R36, R59 ;  /* 0x0000003b00247308 */ /* 0x0001e20000002400 */
[----:B-----5:R-:W-:Y:S01]  /*1ff0*/  FSEL R53, R34, -INF , P4 ;  /* 0xff80000022357808 */ /* 0x020fe20002000000 */
[----:B------:R-:W-:Y:S01]  /*2000*/  UIMAD.WIDE.U32 UR6, UR41, UR6, URZ ;  /* 0x00000006290672a5 */ /* 0x000fe2000f8e003f */
[----:B------:R-:W-:Y:S01]  /*2010*/  ISETP.GT.AND P4, PT, R2, 0x18, PT ;  /* 0x000000180200780c */ /* 0x000fe20003f84270 */
[----:B------:R-:W-:Y:S01]  /*2020*/  UIMAD UR11, UR48, UR11, -UR14 ;  /* 0x0000000b300b72a4 */ /* 0x000fe2000f8e0a0e */
[----:B----4-:R-:W-:-:S02]  /*2030*/  FSEL R52, R35, -INF , P3 ;  /* 0xff80000023347808 */ /* 0x010fc40001800000 */
[----:B------:R-:W-:Y:S01]  /*2040*/  ISETP.GT.AND P3, PT, R2, 0x19, PT ;  /* 0x000000190200780c */ /* 0x000fe20003f64270 */
[----:B------:R-:W-:Y:S01]  /*2050*/  MUFU.TANH R39, R39 ;  /* 0x0000002700277308 */ /* 0x000fe20000002400 */
[----:B0-----:R-:W-:-:S04]  /*2060*/  FSEL R59, R30, -INF , P5 ;  /* 0xff8000001e3b7808 */ /* 0x001fc80002800000 */
[----:B------:R-:W-:-:S03]  /*2070*/  FMNMX.FTZ R4, R59, R4, !PT ;  /* 0x000000043b047209 */ /* 0x000fc60007810000 */
[----:B------:R-:W0:Y:S01]  /*2080*/  MUFU.TANH R42, R42 ;  /* 0x0000002a002a7308 */ /* 0x000e220000002400 */
[----:B------:R-:W-:-:S04]  /*2090*/  FMNMX.FTZ R4, R57, R4, !PT ;  /* 0x0000000439047209 */ /* 0x000fc80007810000 */
[----:B------:R-:W-:-:S03]  /*20a0*/  FMNMX.FTZ R3, R53, R4, !PT ;  /* 0x0000000435037209 */ /* 0x000fc60007810000 */
[----:B------:R-:W4:Y:S01]  /*20b0*/  MUFU.TANH R43, R43 ;  /* 0x0000002b002b7308 */ /* 0x000f220000002400 */
[----:B------:R-:W-:-:S07]  /*20c0*/  FMNMX.FTZ R4, R52, R3, !PT ;  /* 0x0000000334047209 */ /* 0x000fce0007810000 */
[----:B------:R-:W5:Y:S08]  /*20d0*/  MUFU.TANH R46, R46 ;  /* 0x0000002e002e7308 */ /* 0x000f700000002400 */
[----:B------:R2:W-:Y:S08]  /*20e0*/  MUFU.TANH R11, R51 ;  /* 0x00000033000b7308 */ /* 0x0005f00000002400 */
[----:B------:R1:W3:Y:S01]  /*20f0*/  MUFU.TANH R45, R50 ;  /* 0x00000032002d7308 */ /* 0x0002e20000002400 */
[----:B--2---:R-:W-:-:S02]  /*2100*/  FSEL R51, R38, -INF , P4 ;  /* 0xff80000026337808 */ /* 0x004fc40002000000 */
[----:B------:R-:W-:Y:S02]  /*2110*/  ISETP.GT.AND P4, PT, R2, 0x20, PT ;  /* 0x000000200200780c */ /* 0x000fe40003f84270 */
[----:B------:R-:W-:Y:S02]  /*2120*/  FMNMX.FTZ R3, R51, R4, !PT ;  /* 0x0000000433037209 */ /* 0x000fe40007810000 */
[----:B0-----:R-:W-:Y:S01]  /*2130*/  FSEL R49, R42, -INF , P4 ;  /* 0xff8000002a317808 */ /* 0x001fe20002000000 */
[----:B------:R-:W0:Y:S01]  /*2140*/  MUFU.TANH R54, R54 ;  /* 0x0000003600367308 */ /* 0x000e220000002400 */
[----:B-1----:R-:W-:Y:S02]  /*2150*/  FSEL R50, R39, -INF , P3 ;  /* 0xff80000027327808 */ /* 0x002fe40001800000 */
[----:B------:R-:W-:Y:S02]  /*2160*/  ISETP.GT.AND P3, PT, R2, 0x21, PT ;  /* 0x000000210200780c */ /* 0x000fe40003f64270 */
[----:B------:R-:W-:-:S02]  /*2170*/  FMNMX.FTZ R4, R50, R3, !PT ;  /* 0x0000000332047209 */ /* 0x000fc40007810000 */
[C---:B------:R-:W-:Y:S01]  /*2180*/  ISETP.GT.AND P4, PT, R2.reuse, 0x28, PT ;  /* 0x000000280200780c */ /* 0x040fe20003f84270 */
[----:B------:R1:W2:Y:S01]  /*2190*/  MUFU.TANH R40, R58 ;  /* 0x0000003a00287308 */ /* 0x0002a20000002400 */
[----:B----4-:R-:W-:Y:S02]  /*21a0*/  FSEL R48, R43, -INF , P3 ;  /* 0xff8000002b307808 */ /* 0x010fe40001800000 */
[----:B------:R-:W-:Y:S02]  /*21b0*/  FMNMX.FTZ R3, R49, R4, !PT ;  /* 0x0000000431037209 */ /* 0x000fe40007810000 */
[----:B------:R-:W-:Y:S02]  /*21c0*/  ISETP.GT.AND P3, PT, R2, 0x29, PT ;  /* 0x000000290200780c */ /* 0x000fe40003f64270 */
[----:B-----5:R-:W-:Y:S01]  /*21d0*/  FSEL R47, R46, -INF , P4 ;  /* 0xff8000002e2f7808 */ /* 0x020fe20002000000 */
[----:B------:R-:W4:Y:S01]  /*21e0*/  MUFU.TANH R62, R62 ;  /* 0x0000003e003e7308 */ /* 0x000f220000002400 */
[----:B------:R-:W-:Y:S01]  /*21f0*/  FMNMX.FTZ R4, R48, R3, !PT ;  /* 0x0000000330047209 */ /* 0x000fe20007810000 */
[----:B-1----:R-:W-:Y:S01]  /*2200*/  FMUL.FTZ R58, R60, UR10 ;  /* 0x0000000a3c3a7c20 */ /* 0x002fe20008410000 */
[----:B------:R-:W-:Y:S01]  /*2210*/  ISETP.GT.AND P4, PT, R2, 0x30, PT ;  /* 0x000000300200780c */ /* 0x000fe20003f84270 */
[----:B------:R-:W-:Y:S01]  /*2220*/  FMUL.FTZ R60, R64, UR10 ;  /* 0x0000000a403c7c20 */ /* 0x000fe20008410000 */
[----:B------:R-:W-:Y:S01]  /*2230*/  FSEL R46, R9, -INF , P3 ;  /* 0xff800000092e7808 */ /* 0x000fe20001800000 */
[----:B------:R-:W-:Y:S01]  /*2240*/  FMUL.FTZ R64, R69, UR10 ;  /* 0x0000000a45407c20 */ /* 0x000fe20008410000 */
[----:B------:R-:W-:Y:S01]  /*2250*/  FMNMX.FTZ R3, R47, R4, !PT ;  /* 0x000000042f037209 */ /* 0x000fe20007810000 */
[----:B------:R-:W1:Y:S01]  /*2260*/  MUFU.TANH R37, R63 ;  /* 0x0000003f00257308 */ /* 0x000e620000002400 */
[----:B------:R-:W-:Y:S01]  /*2270*/  ISETP.GT.AND P3, PT, R2, 0x31, PT ;  /* 0x000000310200780c */ /* 0x000fe20003f64270 */
[----:B------:R-:W-:Y:S01]  /*2280*/  FMUL.FTZ R69, R81, UR10 ;  /* 0x0000000a51457c20 */ /* 0x000fe20008410000 */
[----:B---3--:R-:W-:-:S02]  /*2290*/  FSEL R45, R45, -INF , P4 ;  /* 0xff8000002d2d7808 */ /* 0x008fc40002000000 */
[----:B------:R-:W-:Y:S02]  /*22a0*/  FMNMX.FTZ R4, R46, R3, !PT ;  /* 0x000000032e047209 */ /* 0x000fe40007810000 */
[C---:B------:R-:W-:Y:S01]  /*22b0*/  ISETP.GT.AND P4, PT, R2.reuse, 0x38, PT ;  /* 0x000000380200780c */ /* 0x040fe20003f84270 */
[----:B------:R-:W3:Y:S01]  /*22c0*/  MUFU.TANH R66, R66 ;  /* 0x0000004200427308 */ /* 0x000ee20000002400 */
[----:B------:R-:W-:Y:S02]  /*22d0*/  FSEL R43, R11, -INF , P3 ;  /* 0xff8000000b2b7808 */ /* 0x000fe40001800000 */
[----:B------:R-:W-:Y:S02]  /*22e0*/  FMNMX.FTZ R4, R45, R4, !PT ;  /* 0x000000042d047209 */ /* 0x000fe40007810000 */
[----:B------:R-:W-:Y:S02]  /*22f0*/  ISETP.GT.AND P3, PT, R2, 0x39, PT ;  /* 0x000000390200780c */ /* 0x000fe40003f64270 */
[----:B0-----:R-:W-:Y:S01]  /*2300*/  FSEL R42, R54, -INF , P4 ;  /* 0xff800000362a7808 */ /* 0x001fe20002000000 */
[----:B------:R-:W0:Y:S01]  /*2310*/  MUFU.TANH R35, R67 ;  /* 0x0000004300237308 */ /* 0x000e220000002400 */
[----:B------:R-:W-:-:S02]  /*2320*/  FMNMX.FTZ R3, R43, R4, !PT ;  /* 0x000000042b037209 */ /* 0x000fc40007810000 */
[----:B------:R-:W-:Y:S02]  /*2330*/  ISETP.GT.AND P4, PT, R2, 0x40, PT ;  /* 0x000000400200780c */ /* 0x000fe40003f84270 */
[----:B------:R-:W-:Y:S02]  /*2340*/  FSEL R41, R41, -INF , P3 ;  /* 0xff80000029297808 */ /* 0x000fe40001800000 */
[----:B------:R-:W-:Y:S01]  /*2350*/  FMNMX.FTZ R4, R42, R3, !PT ;  /* 0x000000032a047209 */ /* 0x000fe20007810000 */
[----:B------:R5:W0:Y:S01]  /*2360*/  MUFU.TANH R34, R70 ;  /* 0x0000004600227308 */ /* 0x000a220000002400 */
[----:B------:R-:W-:Y:S02]  /*2370*/  ISETP.GT.AND P3, PT, R2, 0x41, PT ;  /* 0x000000410200780c */ /* 0x000fe40003f64270 */
[----:B--2---:R-:W-:Y:S02]  /*2380*/  FSEL R40, R40, -INF , P4 ;  /* 0xff80000028287808 */ /* 0x004fe40002000000 */
[----:B------:R-:W-:-:S02]  /*2390*/  FMNMX.FTZ R3, R41, R4, !PT ;  /* 0x0000000429037209 */ /* 0x000fc40007810000 */
[----:B------:R-:W-:Y:S01]  /*23a0*/  ISETP.GT.AND P4, PT, R2, 0x48, PT ;  /* 0x000000480200780c */ /* 0x000fe20003f84270 */
[----:B------:R-:W2:Y:S01]  /*23b0*/  MUFU.TANH R31, R71 ;  /* 0x00000047001f7308 */ /* 0x000ea20000002400 */
[----:B------:R-:W-:Y:S01]  /*23c0*/  FSEL R39, R36, -INF , P3 ;  /* 0xff80000024277808 */ /* 0x000fe20001800000 */
[----:B-----5:R-:W-:Y:S01]  /*23d0*/  FMUL.FTZ R70, R84, UR10 ;  /* 0x0000000a54467c20 */ /* 0x020fe20008410000 */
[----:B------:R-:W-:Y:S02]  /*23e0*/  FMNMX.FTZ R4, R40, R3, !PT ;  /* 0x0000000328047209 */ /* 0x000fe40007810000 */
[----:B------:R-:W-:Y:S02]  /*23f0*/  ISETP.GT.AND P3, PT, R2, 0x49, PT ;  /* 0x000000490200780c */ /* 0x000fe40003f64270 */
[----:B----4-:R-:W-:Y:S01]  /*2400*/  FSEL R38, R62, -INF , P4 ;  /* 0xff8000003e267808 */ /* 0x010fe20002000000 */
[----:B------:R4:W5:Y:S01]  /*2410*/  MUFU.TANH R30, R74 ;  /* 0x0000004a001e7308 */ /* 0x0009620000002400 */
[----:B------:R-:W-:Y:S01]  /*2420*/  FMNMX.FTZ R3, R39, R4, !PT ;  /* 0x0000000427037209 */ /* 0x000fe20007810000 */
[----:B------:R-:W-:Y:S01]  /*2430*/  FMUL.FTZ R62, R65, UR10 ;  /* 0x0000000a413e7c20 */ /* 0x000fe20008410000 */
[----:B------:R-:W-:Y:S01]  /*2440*/  ISETP.GT.AND P4, PT, R2, 0x50, PT ;  /* 0x000000500200780c */ /* 0x000fe20003f84270 */
[----:B------:R-:W-:Y:S01]  /*2450*/  FMUL.FTZ R65, R76, UR10 ;  /* 0x0000000a4c417c20 */ /* 0x000fe20008410000 */
[----:B-1----:R-:W-:-:S02]  /*2460*/  FSEL R37, R37, -INF , P3 ;  /* 0xff80000025257808 */ /* 0x002fc40001800000 */
[----:B------:R-:W-:Y:S01]  /*2470*/  FMNMX.FTZ R4, R38, R3, !PT ;  /* 0x0000000326047209 */ /* 0x000fe20007810000 */
[----:B------:R-:W1:Y:S01]  /*2480*/  MUFU.TANH R26, R75 ;  /* 0x0000004b001a7308 */ /* 0x000e620000002400 */
[----:B------:R-:W-:Y:S01]  /*2490*/  ISETP.GT.AND P3, PT, R2, 0x51, PT ;  /* 0x000000510200780c */ /* 0x000fe20003f64270 */
[----:B----4-:R-:W-:Y:S01]  /*24a0*/  FMUL.FTZ R74, R61, UR10 ;  /* 0x0000000a3d4a7c20 */ /* 0x010fe20008410000 */
[----:B---3--:R-:W-:Y:S01]  /*24b0*/  FSEL R36, R66, -INF , P4 ;  /* 0xff80000042247808 */ /* 0x008fe20002000000 */
[----:B------:R-:W-:Y:S01]  /*24c0*/  FMUL.FTZ R66, R73, UR10 ;  /* 0x0000000a49427c20 */ /* 0x000fe20008410000 */
[----:B------:R-:W-:Y:S02]  /*24d0*/  FMNMX.FTZ R3, R37, R4, !PT ;  /* 0x0000000425037209 */ /* 0x000fe40007810000 */
[----:B------:R-:W-:Y:S01]  /*24e0*/  ISETP.GT.AND P4, PT, R2, 0x58, PT ;  /* 0x000000580200780c */ /* 0x000fe20003f84270 */
[----:B------:R-:W3:Y:S01]  /*24f0*/  MUFU.TANH R27, R78 ;  /* 0x0000004e001b7308 */ /* 0x000ee20000002400 */
[----:B0-----:R-:W-:-:S02]  /*2500*/  FSEL R35, R35, -INF , P3 ;  /* 0xff80000023237808 */ /* 0x001fc40001800000 */
[----:B------:R-:W-:Y:S02]  /*2510*/  FMNMX.FTZ R4, R36, R3, !PT ;  /* 0x0000000324047209 */ /* 0x000fe40007810000 */
[----:B------:R-:W-:Y:S02]  /*2520*/  ISETP.GT.AND P3, PT, R2, 0x59, PT ;  /* 0x000000590200780c */ /* 0x000fe40003f64270 */
[----:B------:R-:W-:Y:S01]  /*2530*/  FSEL R34, R34, -INF , P4 ;  /* 0xff80000022227808 */ /* 0x000fe20002000000 */
[----:B------:R-:W0:Y:S01]  /*2540*/  MUFU.TANH R9, R79 ;  /* 0x0000004f00097308 */ /* 0x000e220000002400 */
[----:B------:R-:W-:Y:S02]  /*2550*/  FMNMX.FTZ R3, R35, R4, !PT ;  /* 0x0000000423037209 */ /* 0x000fe40007810000 */
[----:B------:R-:W-:Y:S02]  /*2560*/  ISETP.GT.AND P4, PT, R2, 0x60, PT ;  /* 0x000000600200780c */ /* 0x000fe40003f84270 */
[----:B--2---:R-:W-:-:S02]  /*2570*/  FSEL R31, R31, -INF , P3 ;  /* 0xff8000001f1f7808 */ /* 0x004fc40001800000 */
[----:B------:R-:W-:Y:S01]  /*2580*/  FMNMX.FTZ R4, R34, R3, !PT ;  /* 0x0000000322047209 */ /* 0x000fe20007810000 */
[----:B------:R-:W2:Y:S01]  /*2590*/  MUFU.TANH R11, R82 ;  /* 0x00000052000b7308 */ /* 0x000ea20000002400 */
[----:B------:R-:W-:Y:S02]  /*25a0*/  ISETP.GT.AND P3, PT, R2, 0x61, PT ;  /* 0x000000610200780c */ /* 0x000fe40003f64270 */
[----:B-----5:R-:W-:Y:S02]  /*25b0*/  FSEL R30, R30, -INF , P4 ;  /* 0xff8000001e1e7808 */ /* 0x020fe40002000000 */
[----:B------:R-:W-:Y:S02]  /*25c0*/  FMNMX.FTZ R3, R31, R4, !PT ;  /* 0x000000041f037209 */ /* 0x000fe40007810000 */
[----:B------:R-:W-:Y:S01]  /*25d0*/  ISETP.GT.AND P4, PT, R2, 0x68, PT ;  /* 0x000000680200780c */ /* 0x000fe20003f84270 */
[----:B------:R-:W4:Y:S01]  /*25e0*/  MUFU.TANH R83, R83 ;  /* 0x0000005300537308 */ /* 0x000f220000002400 */
[----:B-1----:R-:W-:-:S02]  /*25f0*/  FSEL R26, R26, -INF , P3 ;  /* 0xff8000001a1a7808 */ /* 0x002fc40001800000 */
[----:B------:R-:W-:Y:S02]  /*2600*/  FMNMX.FTZ R3, R30, R3, !PT ;  /* 0x000000031e037209 */ /* 0x000fe40007810000 */
[----:B------:R-:W-:Y:S02]  /*2610*/  ISETP.GT.AND P3, PT, R2, 0x69, PT ;  /* 0x000000690200780c */ /* 0x000fe40003f64270 */
[----:B---3--:R-:W-:Y:S01]  /*2620*/  FSEL R27, R27, -INF , P4 ;  /* 0xff8000001b1b7808 */ /* 0x008fe20002000000 */
[----:B------:R-:W1:Y:S01]  /*2630*/  MUFU.TANH R86, R86 ;  /* 0x0000005600567308 */ /* 0x000e620000002400 */
[----:B------:R-:W-:Y:S02]  /*2640*/  FMNMX.FTZ R4, R26, R3, !PT ;  /* 0x000000031a047209 */ /* 0x000fe40007810000 */
[----:B------:R-:W-:Y:S02]  /*2650*/  ISETP.GT.AND P4, PT, R2, 0x70, PT ;  /* 0x000000700200780c */ /* 0x000fe40003f84270 */
[----:B0-----:R-:W-:-:S02]  /*2660*/  FSEL R9, R9, -INF , P3 ;  /* 0xff80000009097808 */ /* 0x001fc40001800000 */
[----:B------:R-:W-:Y:S01]  /*2670*/  FMNMX.FTZ R4, R27, R4, !PT ;  /* 0x000000041b047209 */ /* 0x000fe20007810000 */
[----:B------:R-:W0:Y:S01]  /*2680*/  MUFU.TANH R87, R87 ;  /* 0x0000005700577308 */ /* 0x000e220000002400 */
[C---:B------:R-:W-:Y:S02]  /*2690*/  ISETP.GT.AND P3, PT, R2.reuse, 0x71, PT ;  /* 0x000000710200780c */ /* 0x040fe40003f64270 */
[----:B--2---:R-:W-:Y:S02]  /*26a0*/  FSEL R11, R11, -INF , P4 ;  /* 0xff8000000b0b7808 */ /* 0x004fe40002000000 */
[----:B------:R-:W-:Y:S02]  /*26b0*/  FMNMX.FTZ R44, R9, R4, !PT ;  /* 0x00000004092c7209 */ /* 0x000fe40007810000 */
[----:B------:R-:W-:Y:S01]  /*26c0*/  ISETP.GT.AND P4, PT, R2, 0x78, PT ;  /* 0x000000780200780c */ /* 0x000fe20003f84270 */
[----:B------:R-:W-:Y:S01]  /*26d0*/  MUFU.TANH R10, R10 ;  /* 0x0000000a000a7308 */ /* 0x000fe20000002400 */
[----:B----4-:R-:W-:-:S02]  /*26e0*/  FSEL R4, R83, -INF , P3 ;  /* 0xff80000053047808 */ /* 0x010fc40001800000 */
[----:B------:R-:W-:Y:S02]  /*26f0*/  FMNMX.FTZ R63, R11, R44, !PT ;  /* 0x0000002c0b3f7209 */ /* 0x000fe40007810000 */
[----:B------:R-:W-:Y:S02]  /*2700*/  ISETP.GT.AND P3, PT, R2, 0x79, PT ;  /* 0x000000790200780c */ /* 0x000fe40003f64270 */
[----:B-1----:R-:W-:Y:S01]  /*2710*/  FSEL R3, R86, -INF , P4 ;  /* 0xff80000056037808 */ /* 0x002fe20002000000 */
[----:B------:R-:W1:Y:S01]  /*2720*/  MUFU.TANH R8, R8 ;  /* 0x0000000800087308 */ /* 0x000e620000002400 */
[----:B------:R-:W-:Y:S01]  /*2730*/  FMNMX.FTZ R44, R4, R63, !PT ;  /* 0x0000003f042c7209 */ /* 0x000fe20007810000 */
[----:B------:R-:W-:Y:S01]  /*2740*/  FMUL.FTZ R63, R72, UR10 ;  /* 0x0000000a483f7c20 */ /* 0x000fe20008410000 */
[----:B0-----:R-:W-:Y:S01]  /*2750*/  FSEL R2, R87, -INF , P3 ;  /* 0xff80000057027808 */ /* 0x001fe20001800000 */
[----:B------:R-:W-:Y:S01]  /*2760*/  VIADD R72, R56, -UR14 ;  /* 0x8000000e38487c36 */ /* 0x000fe20008000000 */
[----:B------:R-:W-:Y:S01]  /*2770*/  FMNMX.FTZ R61, R3, R44, !PT ;  /* 0x0000002c033d7209 */ /* 0x000fe20007810000 */
[----:B------:R-:W-:-:S02]  /*2780*/  @UP0 ULDC UR14, c[0x0][0x450] ;  /* 0x00011400000e0ab9 */ /* 0x000fc40000000800 */
[----:B------:R-:W0:Y:S01]  /*2790*/  MUFU.TANH R28, R28 ;  /* 0x0000001c001c7308 */ /* 0x000e220000002400 */
[----:B------:R-:W-:Y:S01]  /*27a0*/  FMNMX.FTZ R44, R2, R61, !PT ;  /* 0x0000003d022c7209 */ /* 0x000fe20007810000 */
[----:B------:R-:W-:Y:S01]  /*27b0*/  FMUL.FTZ R61, R68, UR10 ;  /* 0x0000000a443d7c20 */ /* 0x000fe20008410000 */
[----:B------:R-:W-:Y:S01]  /*27c0*/  VIADDMNMX R72, R6, R72, R55, PT ;  /* 0x0000004806487246 */ /* 0x000fe20003800137 */
[----:B------:R-:W-:Y:S02]  /*27d0*/  FMUL.FTZ R68, R77, UR10 ;  /* 0x0000000a4d447c20 */ /* 0x000fe40008410000 */
[----:B------:R-:W2:Y:S01]  /*27e0*/  SHFL.BFLY PT, R67, R44, 0x2, 0x1f ;  /* 0x0c401f002c437f89 */ /* 0x000ea200000e0000 */
[C---:B------:R-:W-:Y:S01]  /*27f0*/  ISETP.GT.AND P4, PT, R72.reuse, 0x1, PT ;  /* 0x000000014800780c */ /* 0x040fe20003f84270 */
[----:B------:R-:W-:Y:S01]  /*2800*/  MUFU.TANH R88, R88 ;  /* 0x0000005800587308 */ /* 0x000fe20000002400 */
[----:B------:R-:W-:Y:S02]  /*2810*/  ISETP.GT.AND P5, PT, R72, 0x8, PT ;  /* 0x000000084800780c */ /* 0x000fe40003fa4270 */
[----:B-1----:R-:W-:-:S02]  /*2820*/  FSEL R56, R8, -INF , P4 ;  /* 0xff80000008387808 */ /* 0x002fc40002000000 */
[----:B------:R-:W-:-:S03]  /*2830*/  ISETP.GT.AND P4, PT, R72, 0x10, PT ;  /* 0x000000104800780c */ /* 0x000fc60003f84270 */
[----:B------:R-:W1:Y:S01]  /*2840*/  MUFU.TANH R89, R89 ;  /* 0x0000005900597308 */ /* 0x000e620000002400 */
[----:B0-----:R-:W-:-:S07]  /*2850*/  FSEL R28, R28, -INF , P5 ;  /* 0xff8000001c1c7808 */ /* 0x001fce0002800000 */
[----:B------:R-:W-:Y:S01]  /*2860*/  MUFU.TANH R33, R33 ;  /* 0x0000002100217308 */ /* 0x000fe20000002400 */
[----:B--2---:R-:W-:Y:S01]  /*2870*/  FMNMX.FTZ R54, R44, R67, !PT ;  /* 0x000000432c367209 */ /* 0x004fe20007810000 */
[----:B------:R-:W-:-:S06]  /*2880*/  FMUL.FTZ R67, R80, UR10 ;  /* 0x0000000a50437c20 */ /* 0x000fcc0008410000 */
[----:B------:R-:W0:Y:S01]  /*2890*/  MUFU.TANH R32, R32 ;  /* 0x0000002000207308 */ /* 0x000e220000002400 */
[----:B-1----:R-:W-:Y:S01]  /*28a0*/  FSEL R89, R89, -INF , P4 ;  /* 0xff80000059597808 */ /* 0x002fe20002000000 */
[----:B------:R-:W1:Y:S01]  /*28b0*/  SHFL.BFLY PT, R71, R54, 0x1, 0x1f ;  /* 0x0c201f0036477f89 */ /* 0x000e6200000e0000 */
[----:B------:R-:W-:-:S05]  /*28c0*/  ISETP.GT.AND P4, PT, R72, 0x18, PT ;  /* 0x000000184800780c */ /* 0x000fca0003f84270 */
[----:B------:R-:W-:Y:S08]  /*28d0*/  MUFU.TANH R29, R29 ;  /* 0x0000001d001d7308 */ /* 0x000ff00000002400 */
[----:B------:R-:W2:Y:S01]  /*28e0*/  MUFU.TANH R24, R24 ;  /* 0x0000001800187308 */ /* 0x000ea20000002400 */
[----:B0-----:R-:W-:Y:S02]  /*28f0*/  FSEL R32, R32, -INF , P4 ;  /* 0xff80000020207808 */ /* 0x001fe40002000000 */
[----:B------:R-:W-:-:S05]  /*2900*/  ISETP.GT.AND P4, PT, R72, 0x20, PT ;  /* 0x000000204800780c */ /* 0x000fca0003f84270 */
[----:B------:R-:W0:Y:S01]  /*2910*/  MUFU.TANH R25, R25 ;  /* 0x0000001900197308 */ /* 0x000e220000002400 */
[----:B-1----:R-:W-:Y:S01]  /*2920*/  FMNMX.FTZ R44, R54, R71, !PT ;  /* 0x00000047362c7209 */ /* 0x002fe20007810000 */
[----:B------:R-:W-:Y:S01]  /*2930*/  FMUL.FTZ R71, R85, UR10 ;  /* 0x0000000a55477c20 */ /* 0x000fe20008410000 */
[----:B------:R-:W-:Y:S01]  /*2940*/  UMOV UR10, UR41 ;  /* 0x00000029000a7c82 */ /* 0x000fe20008000000 */
[----:B------:R-:W-:Y:S01]  /*2950*/  @UP0 USHF.R.U32.HI UR10, URZ, UR14, UR7 ;  /* 0x0000000e3f0a0299 */ /* 0x000fe20008011607 */
[C---:B------:R-:W-:Y:S01]  /*2960*/  FSETP.NEU.FTZ.AND P3, PT, R44.reuse, -INF , PT ;  /* 0xff8000002c00780b */ /* 0x040fe20003f7d000 */
[----:B------:R-:W-:Y:S02]  /*2970*/  FMUL.FTZ R54, R44, UR24 ;  /* 0x000000182c367c20 */ /* 0x000fe40008410000 */
[----:B------:R-:W1:Y:S01]  /*2980*/  MUFU.TANH R21, R21 ;  /* 0x0000001500157308 */ /* 0x000e620000002400 */
[----:B--2---:R-:W-:Y:S01]  /*2990*/  FSEL R24, R24, -INF , P4 ;  /* 0xff80000018187808 */ /* 0x004fe20002000000 */
[----:B------:R-:W-:Y:S01]  /*29a0*/  UIADD3 UR11, UR11, UR10, URZ ;  /* 0x0000000a0b0b7290 */ /* 0x000fe2000fffe03f */
[----:B------:R-:W-:-:S02]  /*29b0*/  ISETP.GT.AND P4, PT, R72, 0x28, PT ;  /* 0x000000284800780c */ /* 0x000fc40003f84270 */
[----:B------:R-:W-:Y:S01]  /*29c0*/  FSEL R54, R54, RZ, P3 ;  /* 0x000000ff36367208 */ /* 0x000fe20001800000 */
[----:B------:R-:W-:Y:S01]  /*29d0*/  USHF.R.S32.HI UR6, URZ, 0x1f, UR11 ;  /* 0x0000001f3f067899 */ /* 0x000fe2000801140b */
[----:B------:R-:W-:Y:S01]  /*29e0*/  ISETP.GT.AND P3, PT, R72, RZ, PT ;  /* 0x000000ff4800720c */ /* 0x000fe20003f64270 */
[----:B------:R-:W2:Y:S02]  /*29f0*/  MUFU.TANH R20, R20 ;  /* 0x0000001400147308 */ /* 0x000ea40000002400 */
[--C-:B------:R-:W-:Y:S01]  /*2a00*/  FFMA.FTZ R8, R57, UR24, -R54.reuse ;  /* 0x0000001839087c23 */ /* 0x100fe20008010836 */
[----:B------:R-:W-:Y:S01]  /*2a10*/  FSEL R55, R10, -INF , P3 ;  /* 0xff8000000a377808 */ /* 0x000fe20001800000 */
[--C-:B------:R-:W-:Y:S01]  /*2a20*/  FFMA.FTZ R145, R53, UR24, -R54.reuse ;  /* 0x0000001835917c23 */ /* 0x100fe20008010836 */
[----:B------:R-:W-:Y:S01]  /*2a30*/  ISETP.GT.AND P3, PT, R72, 0x9, PT ;  /* 0x000000094800780c */ /* 0x000fe20003f64270 */
[--C-:B------:R-:W-:Y:S01]  /*2a40*/  FFMA.FTZ R147, R51, UR24, -R54.reuse ;  /* 0x0000001833937c23 */ /* 0x100fe20008010836 */
[----:B------:R-:W-:Y:S01]  /*2a50*/  FMNMX.FTZ R57, R55, R56, !PT ;  /* 0x0000003837397209 */ /* 0x000fe20007810000 */
[----:B------:R-:W3:Y:S01]  /*2a60*/  MUFU.TANH R14, R14 ;  /* 0x0000000e000e7308 */ /* 0x000ee20000002400 */
[----:B------:R-:W-:Y:S01]  /*2a70*/  FSEL R88, R88, -INF , P3 ;  /* 0xff80000058587808 */ /* 0x000fe20001800000 */
[--C-:B------:R-:W-:Y:S01]  /*2a80*/  FFMA.FTZ R141, R49, UR24, -R54.reuse ;  /* 0x00000018318d7c23 */ /* 0x100fe20008010836 */
[----:B------:R-:W-:Y:S01]  /*2a90*/  FMNMX.FTZ R57, R28, R57, !PT ;  /* 0x000000391c397209 */ /* 0x000fe20007810000 */
[--C-:B------:R-:W-:Y:S01]  /*2aa0*/  FFMA.FTZ R143, R47, UR24, -R54.reuse ;  /* 0x000000182f8f7c23 */ /* 0x100fe20008010836 */
[----:B------:R-:W-:Y:S01]  /*2ab0*/  ISETP.GT.AND P3, PT, R72, 0x11, PT ;  /* 0x000000114800780c */ /* 0x000fe20003f64270 */
[--C-:B------:R-:W-:Y:S01]  /*2ac0*/  FFMA.FTZ R46, R46, UR24, -R54.reuse ;  /* 0x000000182e2e7c23 */ /* 0x100fe20008010836 */
[----:B------:R-:W-:Y:S01]  /*2ad0*/  FMNMX.FTZ R10, R88, R57, !PT ;  /* 0x00000039580a7209 */ /* 0x000fe20007810000 */
[--C-:B------:R-:W-:Y:S01]  /*2ae0*/  FFMA.FTZ R57, R52, UR24, -R54.reuse ;  /* 0x0000001834397c23 */ /* 0x100fe20008010836 */
[----:B------:R-:W-:Y:S01]  /*2af0*/  FSEL R33, R33, -INF , P3 ;  /* 0xff80000021217808 */ /* 0x000fe20001800000 */
[----:B------:R-:W4:Y:S01]  /*2b00*/  MUFU.TANH R15, R15 ;  /* 0x0000000f000f7308 */ /* 0x000f220000002400 */
[----:B------:R-:W-:Y:S01]  /*2b10*/  FMNMX.FTZ R10, R89, R10, !PT ;  /* 0x0000000a590a7209 */ /* 0x000fe20007810000 */
[--C-:B------:R-:W-:Y:S01]  /*2b20*/  FFMA.FTZ R139, R42, UR24, -R54.reuse ;  /* 0x000000182a8b7c23 */ /* 0x100fe20008010836 */
[----:B------:R-:W-:Y:S01]  /*2b30*/  ISETP.GT.AND P3, PT, R72, 0x19, PT ;  /* 0x000000194800780c */ /* 0x000fe20003f64270 */
[--C-:B------:R-:W-:Y:S01]  /*2b40*/  FFMA.FTZ R133, R40, UR24, -R54.reuse ;  /* 0x0000001828857c23 */ /* 0x100fe20008010836 */
[----:B------:R-:W-:Y:S01]  /*2b50*/  FMNMX.FTZ R53, R33, R10, !PT ;  /* 0x0000000a21357209 */ /* 0x000fe20007810000 */
[--C-:B------:R-:W-:Y:S01]  /*2b60*/  FFMA.FTZ R135, R38, UR24, -R54.reuse ;  /* 0x0000001826877c23 */ /* 0x100fe20008010836 */
[----:B------:R-:W-:Y:S01]  /*2b70*/  FSEL R29, R29, -INF , P3 ;  /* 0xff8000001d1d7808 */ /* 0x000fe20001800000 */
[----:B------:R-:W5:Y:S01]  /*2b80*/  MUFU.TANH R12, R12 ;  /* 0x0000000c000c7308 */ /* 0x000f620000002400 */
[----:B------:R-:W-:Y:S01]  /*2b90*/  FMNMX.FTZ R52, R32, R53, !PT ;  /* 0x0000003520347209 */ /* 0x000fe20007810000 */
[--C-:B------:R-:W-:Y:S01]  /*2ba0*/  FFMA.FTZ R38, R37, UR24, -R54.reuse ;  /* 0x0000001825267c23 */ /* 0x100fe20008010836 */
[----:B------:R-:W-:Y:S01]  /*2bb0*/  ISETP.GT.AND P3, PT, R72, 0x21, PT ;  /* 0x000000214800780c */ /* 0x000fe20003f64270 */
[--C-:B------:R-:W-:Y:S01]  /*2bc0*/  FFMA.FTZ R149, R93, UR24, -R54.reuse ;  /* 0x000000185d957c23 */ /* 0x100fe20008010836 */
[----:B------:R-:W-:Y:S01]  /*2bd0*/  FMNMX.FTZ R51, R29, R52, !PT ;  /* 0x000000341d337209 */ /* 0x000fe20007810000 */
[--C-:B------:R-:W-:Y:S01]  /*2be0*/  FFMA.FTZ R91, R91, UR24, -R54.reuse ;  /* 0x000000185b5b7c23 */ /* 0x100fe20008010836 */
[----:B0-----:R-:W-:Y:S01]  /*2bf0*/  FSEL R25, R25, -INF , P3 ;  /* 0xff80000019197808 */ /* 0x001fe20001800000 */
[----:B------:R0:W-:Y:S01]  /*2c00*/  MUFU.EX2 R10, R57 ;  /* 0x00000039000a7308 */ /* 0x0001e20000000800 */
[----:B------:R-:W-:Y:S01]  /*2c10*/  FMNMX.FTZ R52, R24, R51, !PT ;  /* 0x0000003318347209 */ /* 0x000fe20007810000 */
[--C-:B------:R-:W-:Y:S01]  /*2c20*/  FFMA.FTZ R151, R59, UR24, -R54.reuse ;  /* 0x000000183b977c23 */ /* 0x100fe20008010836 */
[----:B------:R-:W-:Y:S01]  /*2c30*/  ISETP.GT.AND P3, PT, R72, 0x29, PT ;  /* 0x000000294800780c */ /* 0x000fe20003f64270 */
[--C-:B------:R-:W-:Y:S01]  /*2c40*/  FFMA.FTZ R127, R27, UR24, -R54.reuse ;  /* 0x000000181b7f7c23 */ /* 0x100fe20008010836 */
[----:B-1----:R-:W-:Y:S01]  /*2c50*/  FSEL R21, R21, -INF , P4 ;  /* 0xff80000015157808 */ /* 0x002fe20002000000 */
[--C-:B------:R-:W-:Y:S01]  /*2c60*/  FFMA.FTZ R123, R3, UR24, -R54.reuse ;  /* 0x00000018037b7c23 */ /* 0x100fe20008010836 */
[----:B------:R-:W-:Y:S01]  /*2c70*/  FMNMX.FTZ R52, R25, R52, !PT ;  /* 0x0000003419347209 */ /* 0x000fe20007810000 */
[----:B------:R-:W1:Y:S01]  /*2c80*/  MUFU.TANH R13, R13 ;  /* 0x0000000d000d7308 */ /* 0x000e620000002400 */
[--C-:B0-----:R-:W-:Y:S01]  /*2c90*/  FFMA.FTZ R57, R50, UR24, -R54.reuse ;  /* 0x0000001832397c23 */ /* 0x101fe20008010836 */
[----:B------:R-:W-:Y:S01]  /*2ca0*/  ISETP.GT.AND P4, PT, R72, 0x30, PT ;  /* 0x000000304800780c */ /* 0x000fe20003f84270 */
[--C-:B------:R-:W-:Y:S01]  /*2cb0*/  FFMA.FTZ R125, R30, UR24, -R54.reuse ;  /* 0x000000181e7d7c23 */ /* 0x100fe20008010836 */
[----:B--2---:R-:W-:Y:S01]  /*2cc0*/  FSEL R50, R20, -INF , P3 ;  /* 0xff80000014327808 */ /* 0x004fe20001800000 */
[--C-:B------:R-:W-:Y:S01]  /*2cd0*/  FFMA.FTZ R30, R9, UR24, -R54.reuse ;  /* 0x00000018091e7c23 */ /* 0x100fe20008010836 */
[----:B------:R-:W-:Y:S01]  /*2ce0*/  FMNMX.FTZ R53, R21, R52, !PT ;  /* 0x0000003415357209 */ /* 0x000fe20007810000 */
[--C-:B------:R-:W-:Y:S01]  /*2cf0*/  FFMA.FTZ R137, R45, UR24, -R54.reuse ;  /* 0x000000182d897c23 */ /* 0x100fe20008010836 */
[----:B------:R-:W0:Y:S01]  /*2d00*/  MUFU.TANH R5, R5 ;  /* 0x0000000500057308 */ /* 0x000e220000002400 */
[----:B---3--:R-:W-:Y:S01]  /*2d10*/  FSEL R51, R14, -INF , P4 ;  /* 0xff8000000e337808 */ /* 0x008fe20002000000 */
[--C-:B------:R-:W-:Y:S01]  /*2d20*/  FFMA.FTZ R121, R11, UR24, -R54.reuse ;  /* 0x000000180b797c23 */ /* 0x100fe20008010836 */
[----:B------:R-:W-:Y:S01]  /*2d30*/  ISETP.GT.AND P3, PT, R72, 0x31, PT ;  /* 0x000000314800780c */ /* 0x000fe20003f64270 */
[--C-:B------:R-:W-:Y:S01]  /*2d40*/  FFMA.FTZ R131, R34, UR24, -R54.reuse ;  /* 0x0000001822837c23 */ /* 0x100fe20008010836 */
[----:B------:R-:W-:Y:S01]  /*2d50*/  FMNMX.FTZ R14, R50, R53, !PT ;  /* 0x00000035320e7209 */ /* 0x000fe20007810000 */
[--C-:B------:R-:W-:Y:S01]  /*2d60*/  FFMA.FTZ R34, R31, UR24, -R54.reuse ;  /* 0x000000181f227c23 */ /* 0x100fe20008010836 */
[----:B------:R-:W-:Y:S01]  /*2d70*/  ISETP.GT.AND P4, PT, R72, 0x38, PT ;  /* 0x000000384800780c */ /* 0x000fe20003f84270 */
[----:B------:R-:W2:Y:S01]  /*2d80*/  MUFU.TANH R7, R7 ;  /* 0x0000000700077308 */ /* 0x000ea20000002400 */
[----:B----4-:R-:W-:Y:S01]  /*2d90*/  FSEL R15, R15, -INF , P3 ;  /* 0xff8000000f0f7808 */ /* 0x010fe20001800000 */
[--C-:B------:R-:W-:Y:S01]  /*2da0*/  FFMA.FTZ R129, R36, UR24, -R54.reuse ;  /* 0x0000001824817c23 */ /* 0x100fe20008010836 */
[----:B------:R-:W-:Y:S01]  /*2db0*/  FMNMX.FTZ R14, R51, R14, !PT ;  /* 0x0000000e330e7209 */ /* 0x000fe20007810000 */
[--C-:B------:R-:W-:Y:S01]  /*2dc0*/  FFMA.FTZ R36, R35, UR24, -R54.reuse ;  /* 0x0000001823247c23 */ /* 0x100fe20008010836 */
[----:B------:R-:W-:Y:S01]  /*2dd0*/  ISETP.GT.AND P3, PT, R72, 0x39, PT ;  /* 0x000000394800780c */ /* 0x000fe20003f64270 */
[--C-:B------:R-:W-:Y:S01]  /*2de0*/  FFMA.FTZ R26, R26, UR24, -R54.reuse ;  /* 0x000000181a1a7c23 */ /* 0x100fe20008010836 */
[----:B-----5:R-:W-:Y:S01]  /*2df0*/  FSEL R52, R12, -INF , P4 ;  /* 0xff8000000c347808 */ /* 0x020fe20002000000 */
[----:B------:R-:W3:Y:S01]  /*2e00*/  MUFU.TANH R58, R58 ;  /* 0x0000003a003a7308 */ /* 0x000ee20000002400 */
[----:B------:R-:W-:Y:S01]  /*2e10*/  FMNMX.FTZ R49, R15, R14, !PT ;  /* 0x0000000e0f317209 */ /* 0x000fe20007810000 */
[--C-:B------:R-:W-:Y:S01]  /*2e20*/  FFMA.FTZ R12, R48, UR24, -R54.reuse ;  /* 0x00000018300c7c23 */ /* 0x100fe20008010836 */
[----:B------:R-:W-:Y:S01]  /*2e30*/  ISETP.GT.AND P4, PT, R72, 0x40, PT ;  /* 0x000000404800780c */ /* 0x000fe20003f84270 */
[--C-:B------:R-:W-:Y:S01]  /*2e40*/  FFMA.FTZ R4, R4, UR24, -R54.reuse ;  /* 0x0000001804047c23 */ /* 0x100fe20008010836 */
[----:B-1----:R-:W-:Y:S01]  /*2e50*/  FSEL R13, R13, -INF , P3 ;  /* 0xff8000000d0d7808 */ /* 0x002fe20001800000 */
[----:B------:R-:W-:Y:S01]  /*2e60*/  FFMA.FTZ R2, R2, UR24, -R54 ;  /* 0x0000001802027c23 */ /* 0x000fe20008010836 */
[----:B------:R-:W-:Y:S01]  /*2e70*/  FMNMX.FTZ R14, R52, R49, !PT ;  /* 0x00000031340e7209 */ /* 0x000fe20007810000 */
[----:B------:R-:W1:Y:S01]  /*2e80*/  MUFU.TANH R74, R74 ;  /* 0x0000004a004a7308 */ /* 0x000e620000002400 */
[----:B------:R-:W-:Y:S01]  /*2e90*/  ISETP.GT.AND P3, PT, R72, 0x41, PT ;  /* 0x000000414800780c */ /* 0x000fe20003f64270 */
[----:B------:R-:W-:Y:S01]  /*2ea0*/  ULEA.HI UR6, UR6, UR11, URZ, 0x7 ;  /* 0x0000000b06067291 */ /* 0x000fe2000f8f383f */
[----:B0-----:R-:W-:-:S02]  /*2eb0*/  FSEL R5, R5, -INF , P4 ;  /* 0xff80000005057808 */ /* 0x001fc40002000000 */
[----:B------:R-:W-:Y:S02]  /*2ec0*/  CS2R R92, SRZ ;  /* 0x00000000005c7805 */ /* 0x000fe4000001ff00 */
[----:B------:R-:W-:Y:S01]  /*2ed0*/  FMNMX.FTZ R14, R13, R14, !PT ;  /* 0x0000000e0d0e7209 */ /* 0x000fe20007810000 */
[----:B------:R-:W-:Y:S01]  /*2ee0*/  USHF.R.S32.HI UR6, URZ, 0x7, UR6 ;  /* 0x000000073f067899 */ /* 0x000fe20008011406 */
[C---:B------:R-:W-:Y:S01]  /*2ef0*/  ISETP.GT.AND P4, PT, R72.reuse, 0x48, PT ;  /* 0x000000484800780c */ /* 0x040fe20003f84270 */
[----:B------:R-:W0:Y:S01]  /*2f00*/  MUFU.TANH R60, R60 ;  /* 0x0000003c003c7308 */ /* 0x000e220000002400 */
[----:B--2---:R-:W-:Y:S01]  /*2f10*/  FSEL R7, R7, -INF , P3 ;  /* 0xff80000007077808 */ /* 0x004fe20001800000 */
[----:B------:R-:W-:Y:S01]  /*2f20*/  UISETP.LT.AND UP1, UPT, URZ, UR6, UPT ;  /* 0x000000063f00728c */ /* 0x000fe2000bf21270 */
[----:B------:R-:W-:Y:S02]  /*2f30*/  FMNMX.FTZ R14, R5, R14, !PT ;  /* 0x0000000e050e7209 */ /* 0x000fe40007810000 */
[----:B------:R-:W-:Y:S01]  /*2f40*/  ISETP.GT.AND P3, PT, R72, 0x49, PT ;  /* 0x000000494800780c */ /* 0x000fe20003f64270 */
[----:B------:R-:W-:Y:S01]  /*2f50*/  USEL UR21, URZ, UR6, !UP1 ;  /* 0x000000063f157287 */ /* 0x000fe2000c800000 */
[----:B---3--:R-:W-:Y:S01]  /*2f60*/  FSEL R58, R58, -INF , P4 ;  /* 0xff8000003a3a7808 */ /* 0x008fe20002000000 */
[----:B------:R-:W2:Y:S01]  /*2f70*/  MUFU.TANH R62, R62 ;  /* 0x0000003e003e7308 */ /* 0x000ea20000002400 */
[----:B------:R-:W-:Y:S01]  /*2f80*/  FMNMX.FTZ R47, R7, R14, !PT ;  /* 0x0000000e072f7209 */ /* 0x000fe20007810000 */
[----:B------:R-:W-:Y:S01]  /*2f90*/  UISETP.GE.AND UP1, UPT, UR26, UR21, UPT ;  /* 0x000000151a00728c */ /* 0x000fe2000bf26270 */
[----:B------:R-:W-:-:S02]  /*2fa0*/  ISETP.GT.AND P4, PT, R72, 0x50, PT ;  /* 0x000000504800780c */ /* 0x000fc40003f84270 */
[----:B-1----:R-:W-:Y:S02]  /*2fb0*/  FSEL R74, R74, -INF , P3 ;  /* 0xff8000004a4a7808 */ /* 0x002fe40001800000 */
[----:B------:R-:W-:Y:S01]  /*2fc0*/  FMNMX.FTZ R47, R58, R47, !PT ;  /* 0x0000002f3a2f7209 */ /* 0x000fe20007810000 */
[----:B------:R-:W1:Y:S01]  /*2fd0*/  MUFU.TANH R61, R61 ;  /* 0x0000003d003d7308 */ /* 0x000e620000002400 */
[----:B------:R-:W-:Y:S02]  /*2fe0*/  ISETP.GT.AND P3, PT, R72, 0x51, PT ;  /* 0x000000514800780c */ /* 0x000fe40003f64270 */
[----:B0-----:R-:W-:Y:S02]  /*2ff0*/  FSEL R60, R60, -INF , P4 ;  /* 0xff8000003c3c7808 */ /* 0x001fe40002000000 */
[----:B------:R-:W-:Y:S02]  /*3000*/  FMNMX.FTZ R47, R74, R47, !PT ;  /* 0x0000002f4a2f7209 */ /* 0x000fe40007810000 */
[----:B------:R-:W-:Y:S01]  /*3010*/  ISETP.GT.AND P4, PT, R72, 0x58, PT ;  /* 0x000000584800780c */ /* 0x000fe20003f84270 */
[----:B------:R-:W0:Y:S01]  /*3020*/  MUFU.TANH R64, R64 ;  /* 0x0000004000407308 */ /* 0x000e220000002400 */
[----:B--2---:R-:W-:-:S02]  /*3030*/  FSEL R62, R62, -INF , P3 ;  /* 0xff8000003e3e7808 */ /* 0x004fc40001800000 */
[----:B------:R-:W-:Y:S02]  /*3040*/  FMNMX.FTZ R47, R60, R47, !PT ;  /* 0x0000002f3c2f7209 */ /* 0x000fe40007810000 */
[----:B------:R-:W-:Y:S02]  /*3050*/  ISETP.GT.AND P3, PT, R72, 0x59, PT ;  /* 0x000000594800780c */ /* 0x000fe40003f64270 */
[----:B------:R-:W-:Y:S01]  /*3060*/  FMNMX.FTZ R48, R62, R47, !PT ;  /* 0x0000002f3e307209 */ /* 0x000fe20007810000 */
[----:B------:R-:W2:Y:S01]  /*3070*/  MUFU.TANH R63, R63 ;  /* 0x0000003f003f7308 */ /* 0x000ea20000002400 */
[----:B-1----:R-:W-:Y:S02]  /*3080*/  FSEL R61, R61, -INF , P4 ;  /* 0xff8000003d3d7808 */ /* 0x002fe40002000000 */
[----:B------:R-:W-:-:S05]  /*3090*/  ISETP.GT.AND P4, PT, R72, 0x60, PT ;  /* 0x000000604800780c */ /* 0x000fca0003f84270 */
[----:B------:R-:W1:Y:S01]  /*30a0*/  MUFU.TANH R66, R66 ;  /* 0x0000004200427308 */ /* 0x000e620000002400 */
[----:B0-----:R-:W-:Y:S02]  /*30b0*/  FSEL R64, R64, -INF , P3 ;  /* 0xff80000040407808 */ /* 0x001fe40001800000 */
[----:B------:R-:W-:-:S05]  /*30c0*/  ISETP.GT.AND P3, PT, R72, 0x61, PT ;  /* 0x000000614800780c */ /* 0x000fca0003f64270 */
[----:B------:R-:W0:Y:S01]  /*30d0*/  MUFU.TANH R65, R65 ;  /* 0x0000004100417308 */ /* 0x000e220000002400 */
[----:B--2---:R-:W-:Y:S02]  /*30e0*/  FSEL R63, R63, -INF , P4 ;  /* 0xff8000003f3f7808 */ /* 0x004fe40002000000 */
[----:B------:R-:W-:-:S05]  /*30f0*/  ISETP.GT.AND P4, PT, R72, 0x68, PT ;  /* 0x000000684800780c */ /* 0x000fca0003f84270 */
[----:B------:R2:W-:Y:S01]  /*3100*/  MUFU.EX2 R14, R46 ;  /* 0x0000002e000e7308 */ /* 0x0005e20000000800 */
[----:B-1----:R-:W-:Y:S02]  /*3110*/  FSEL R66, R66, -INF , P3 ;  /* 0xff80000042427808 */ /* 0x002fe40001800000 */
[----:B------:R-:W-:-:S05]  /*3120*/  ISETP.GT.AND P3, PT, R72, 0x69, PT ;  /* 0x000000694800780c */ /* 0x000fca0003f64270 */
[----:B------:R-:W1:Y:S01]  /*3130*/  MUFU.TANH R68, R68 ;  /* 0x0000004400447308 */ /* 0x000e620000002400 */
[--C-:B--2---:R-:W-:Y:S01]  /*3140*/  FFMA.FTZ R46, R43, UR24, -R54.reuse ;  /* 0x000000182b2e7c23 */ /* 0x104fe20008010836 */
[----:B------:R-:W-:Y:S02]  /*3150*/  FMNMX.FTZ R43, R61, R48, !PT ;  /* 0x000000303d2b7209 */ /* 0x000fe40007810000 */
[----:B0-----:R-:W-:Y:S02]  /*3160*/  FSEL R65, R65, -INF , P4 ;  /* 0xff80000041417808 */ /* 0x001fe40002000000 */
[----:B------:R-:W-:Y:S02]  /*3170*/  FMNMX.FTZ R42, R64, R43, !PT ;  /* 0x0000002b402a7209 */ /* 0x000fe40007810000 */
[----:B------:R-:W0:Y:S01]  /*3180*/  MUFU.TANH R67, R67 ;  /* 0x0000004300437308 */ /* 0x000e220000002400 */
[----:B------:R-:W-:Y:S02]  /*3190*/  ISETP.GT.AND P4, PT, R72, 0x70, PT ;  /* 0x000000704800780c */ /* 0x000fe40003f84270 */
[----:B------:R-:W-:Y:S01]  /*31a0*/  FMNMX.FTZ R43, R63, R42, !PT ;  /* 0x0000002a3f2b7209 */ /* 0x000fe20007810000 */
[----:B------:R-:W-:-:S03]  /*31b0*/  FFMA.FTZ R42, R41, UR24, -R54 ;  /* 0x00000018292a7c23 */ /* 0x000fc60008010836 */
[----:B------:R-:W-:Y:S01]  /*31c0*/  FMNMX.FTZ R48, R66, R43, !PT ;  /* 0x0000002b42307209 */ /* 0x000fe20007810000 */
[----:B------:R-:W2:Y:S01]  /*31d0*/  MUFU.TANH R69, R69 ;  /* 0x0000004500457308 */ /* 0x000ea20000002400 */
[----:B-1----:R-:W-:Y:S02]  /*31e0*/  FSEL R68, R68, -INF , P3 ;  /* 0xff80000044447808 */ /* 0x002fe40001800000 */
[----:B------:R-:W-:Y:S02]  /*31f0*/  FMNMX.FTZ R41, R65, R48, !PT ;  /* 0x0000003041297209 */ /* 0x000fe40007810000 */
[----:B------:R-:W-:Y:S02]  /*3200*/  ISETP.GT.AND P3, PT, R72, 0x71, PT ;  /* 0x000000714800780c */ /* 0x000fe40003f64270 */
[----:B------:R-:W-:Y:S01]  /*3210*/  FMNMX.FTZ R40, R68, R41, !PT ;  /* 0x0000002944287209 */ /* 0x000fe20007810000 */
[----:B------:R-:W1:Y:S01]  /*3220*/  MUFU.TANH R70, R70 ;  /* 0x0000004600467308 */ /* 0x000e620000002400 */
[----:B0-----:R-:W-:Y:S01]  /*3230*/  FSEL R67, R67, -INF , P4 ;  /* 0xff80000043437808 */ /* 0x001fe20002000000 */
[----:B------:R-:W-:Y:S01]  /*3240*/  FFMA.FTZ R41, R39, UR24, -R54 ;  /* 0x0000001827297c23 */ /* 0x000fe20008010836 */
[----:B------:R-:W-:-:S02]  /*3250*/  ISETP.GT.AND P4, PT, R72, 0x78, PT ;  /* 0x000000784800780c */ /* 0x000fc40003f84270 */
[----:B------:R-:W-:-:S03]  /*3260*/  FMNMX.FTZ R40, R67, R40, !PT ;  /* 0x0000002843287209 */ /* 0x000fc60007810000 */
[----:B------:R-:W0:Y:S01]  /*3270*/  MUFU.TANH R71, R71 ;  /* 0x0000004700477308 */ /* 0x000e220000002400 */
[----:B--2---:R-:W-:Y:S02]  /*3280*/  FSEL R69, R69, -INF , P3 ;  /* 0xff80000045457808 */ /* 0x004fe40001800000 */
[----:B------:R-:W-:Y:S02]  /*3290*/  ISETP.GT.AND P3, PT, R72, 0x79, PT ;  /* 0x000000794800780c */ /* 0x000fe40003f64270 */
[----:B------:R-:W-:-:S03]  /*32a0*/  FMNMX.FTZ R39, R69, R40, !PT ;  /* 0x0000002845277209 */ /* 0x000fc60007810000 */
[----:B------:R-:W-:Y:S01]  /*32b0*/  MUFU.EX2 R149, R149 ;  /* 0x0000009500957308 */ /* 0x000fe20000000800 */
[----:B-1----:R-:W-:-:S04]  /*32c0*/  FSEL R70, R70, -INF , P4 ;  /* 0xff80000046467808 */ /* 0x002fc80002000000 */
[----:B------:R-:W-:-:S03]  /*32d0*/  FMNMX.FTZ R48, R70, R39, !PT ;  /* 0x0000002746307209 */ /* 0x000fc60007810000 */
[----:B------:R1:W2:Y:S01]  /*32e0*/  MUFU.EX2 R6, R91 ;  /* 0x0000005b00067308 */ /* 0x0002a20000000800 */
[----:B0-----:R-:W-:-:S04]  /*32f0*/  FSEL R71, R71, -INF , P3 ;  /* 0xff80000047477808 */ /* 0x001fc80001800000 */
[----:B------:R-:W-:-:S03]  /*3300*/  FMNMX.FTZ R48, R71, R48, !PT ;  /* 0x0000003047307209 */ /* 0x000fc60007810000 */
[----:B------:R-:W0:Y:S01]  /*3310*/  MUFU.EX2 R151, R151 ;  /* 0x0000009700977308 */ /* 0x000e220000000800 */
[----:B-1----:R-:W-:Y:S01]  /*3320*/  CS2R R90, SRZ ;  /* 0x00000000005a7805 */ /* 0x002fe2000001ff00 */
[----:B------:R-:W1:Y:S06]  /*3330*/  SHFL.BFLY PT, R37, R48, 0x2, 0x1f ;  /* 0x0c401f0030257f89 */ /* 0x000e6c00000e0000 */
[----:B------:R-:W3:Y:S08]  /*3340*/  MUFU.EX2 R8, R8 ;  /* 0x0000000800087308 */ /* 0x000ef00000000800 */
[----:B------:R-:W4:Y:S08]  /*3350*/  MUFU.EX2 R145, R145 ;  /* 0x0000009100917308 */ /* 0x000f300000000800 */
[----:B------:R-:W5:Y:S01]  /*3360*/  MUFU.EX2 R147, R147 ;  /* 0x0000009300937308 */ /* 0x000f620000000800 */
[----:B-1----:R-:W-:-:S05]  /*3370*/  FMNMX.FTZ R37, R48, R37, !PT ;  /* 0x0000002530257209 */ /* 0x002fca0007810000 */
[----:B------:R-:W1:Y:S02]  /*3380*/  SHFL.BFLY PT, R48, R37, 0x1, 0x1f ;  /* 0x0c201f0025307f89 */ /* 0x000e6400000e0000 */
[----:B------:R-:W5:Y:S08]  /*3390*/  MUFU.EX2 R20, R57 ;  /* 0x0000003900147308 */ /* 0x000f700000000800 */
[----:B------:R-:W5:Y:S08]  /*33a0*/  MUFU.EX2 R141, R141 ;  /* 0x0000008d008d7308 */ /* 0x000f700000000800 */
[----:B------:R-:W5:Y:S01]  /*33b0*/  MUFU.EX2 R12, R12 ;  /* 0x0000000c000c7308 */ /* 0x000f620000000800 */
[----:B-1----:R-:W-:-:S07]  /*33c0*/  FMNMX.FTZ R49, R37, R48, !PT ;  /* 0x0000003025317209 */ /* 0x002fce0007810000 */
[----:B------:R-:W-:Y:S01]  /*33d0*/  MUFU.EX2 R143, R143 ;  /* 0x0000008f008f7308 */ /* 0x000fe20000000800 */
[C---:B------:R-:W-:Y:S01]  /*33e0*/  FSETP.NEU.FTZ.AND P3, PT, R49.reuse, -INF , PT ;  /* 0xff8000003100780b */ /* 0x040fe20003f7d000 */
[----:B------:R-:W-:-:S06]  /*33f0*/  FMUL.FTZ R48, R49, UR24 ;  /* 0x0000001831307c20 */ /* 0x000fcc0008410000 */
[----:B------:R-:W-:Y:S01]  /*3400*/  MUFU.EX2 R137, R137 ;  /* 0x0000008900897308 */ /* 0x000fe20000000800 */
[----:B------:R-:W-:Y:S02]  /*3410*/  FSEL R48, R48, RZ, P3 ;  /* 0x000000ff30307208 */ /* 0x000fe40001800000 */
[----:B------:R-:W-:-:S03]  /*3420*/  PLOP3.LUT P3, PT, PT, PT, UP1, 0x80, 0x0 ;  /* 0x000000000000781c */ /* 0x000fc60003f6f018 */
[----:B------:R-:W-:Y:S01]  /*3430*/  FFMA.FTZ R140, R24, UR24, -R48 ;  /* 0x00000018188c7c23 */ /* 0x000fe20008010830 */
[----:B--2---:R-:W-:Y:S01]  /*3440*/  FADD.FTZ R24, R149, R6 ;  /* 0x0000000695187221 */ /* 0x004fe20000010000 */
[--C-:B------:R-:W-:Y:S01]  /*3450*/  FFMA.FTZ R27, R29, UR24, -R48.reuse ;  /* 0x000000181d1b7c23 */ /* 0x100fe20008010830 */
[--C-:B------:R-:W-:Y:S01]  /*3460*/  FFMA.FTZ R148, R55, UR24, -R48.reuse ;  /* 0x0000001837947c23 */ /* 0x100fe20008010830 */
[----:B------:R-:W-:Y:S01]  /*3470*/  FFMA.FTZ R3, R56, UR24, -R48 ;  /* 0x0000001838037c23 */ /* 0x000fe20008010830 */
[----:B0-----:R-:W-:Y:S01]  /*3480*/  FADD.FTZ R29, R151, R24 ;  /* 0x00000018971d7221 */ /* 0x001fe20000010000 */
[--C-:B------:R-:W-:Y:S01]  /*3490*/  FFMA.FTZ R150, R28, UR24, -R48.reuse ;  /* 0x000000181c967c23 */ /* 0x100fe20008010830 */
[--C-:B------:R-:W-:Y:S01]  /*34a0*/  FFMA.FTZ R132, R5, UR24, -R48.reuse ;  /* 0x0000001805847c23 */ /* 0x100fe20008010830 */
[--C-:B------:R-:W-:Y:S01]  /*34b0*/  FFMA.FTZ R9, R88, UR24, -R48.reuse ;  /* 0x0000001858097c23 */ /* 0x100fe20008010830 */
[----:B---3--:R-:W-:Y:S01]  /*34c0*/  FADD.FTZ R24, R8, R29 ;  /* 0x0000001d08187221 */ /* 0x008fe20000010000 */
[----:B------:R-:W-:Y:S01]  /*34d0*/  MUFU.EX2 R148, R148 ;  /* 0x0000009400947308 */ /* 0x000fe20000000800 */
[--C-:B------:R-:W-:Y:S01]  /*34e0*/  FFMA.FTZ R144, R89, UR24, -R48.reuse ;  /* 0x0000001859907c23 */ /* 0x100fe20008010830 */
[----:B------:R-:W-:Y:S01]  /*34f0*/  FFMA.FTZ R11, R33, UR24, -R48 ;  /* 0x00000018210b7c23 */ /* 0x000fe20008010830 */
[----:B----4-:R-:W-:Y:S01]  /*3500*/  FADD.FTZ R5, R145, R24 ;  /* 0x0000001891057221 */ /* 0x010fe20000010000 */
[--C-:B------:R-:W-:Y:S01]  /*3510*/  FFMA.FTZ R146, R32, UR24, -R48.reuse ;  /* 0x0000001820927c23 */ /* 0x100fe20008010830 */
[--C-:B------:R-:W-:Y:S01]  /*3520*/  FFMA.FTZ R25, R25, UR24, -R48.reuse ;  /* 0x0000001819197c23 */ /* 0x100fe20008010830 */
[--C-:B------:R-:W-:Y:S01]  /*3530*/  FFMA.FTZ R142, R21, UR24, -R48.reuse ;  /* 0x00000018158e7c23 */ /* 0x100fe20008010830 */
[----:B------:R-:W-:Y:S01]  /*3540*/  FADD.FTZ R24, R10, R5 ;  /* 0x000000050a187221 */ /* 0x000fe20000010000 */
[----:B------:R-:W0:Y:S01]  /*3550*/  MUFU.EX2 R3, R3 ;  /* 0x0000000300037308 */ /* 0x000e220000000800 */
[--C-:B------:R-:W-:Y:S01]  /*3560*/  FFMA.FTZ R5, R7, UR24, -R48.reuse ;  /* 0x0000001807057c23 */ /* 0x100fe20008010830 */
[----:B------:R-:W-:Y:S01]  /*3570*/  FFMA.FTZ R21, R50, UR24, -R48 ;  /* 0x0000001832157c23 */ /* 0x000fe20008010830 */
[----:B-----5:R-:W-:Y:S01]  /*3580*/  FADD.FTZ R7, R147, R24 ;  /* 0x0000001893077221 */ /* 0x020fe20000010000 */
[--C-:B------:R-:W-:Y:S01]  /*3590*/  FFMA.FTZ R136, R51, UR24, -R48.reuse ;  /* 0x0000001833887c23 */ /* 0x100fe20008010830 */
[--C-:B------:R-:W-:Y:S01]  /*35a0*/  FFMA.FTZ R15, R15, UR24, -R48.reuse ;  /* 0x000000180f0f7c23 */ /* 0x100fe20008010830 */
[--C-:B------:R-:W-:Y:S01]  /*35b0*/  FFMA.FTZ R138, R52, UR24, -R48.reuse ;  /* 0x00000018348a7c23 */ /* 0x100fe20008010830 */
[----:B------:R-:W-:Y:S01]  /*35c0*/  FADD.FTZ R24, R20, R7 ;  /* 0x0000000714187221 */ /* 0x000fe20000010000 */
[----:B------:R-:W1:Y:S01]  /*35d0*/  MUFU.EX2 R150, R150 ;  /* 0x0000009600967308 */ /* 0x000e620000000800 */
[--C-:B------:R-:W-:Y:S01]  /*35e0*/  FFMA.FTZ R13, R13, UR24, -R48.reuse ;  /* 0x000000180d0d7c23 */ /* 0x100fe20008010830 */
[----:B------:R-:W-:Y:S01]  /*35f0*/  FFMA.FTZ R134, R58, UR24, -R48 ;  /* 0x000000183a867c23 */ /* 0x000fe20008010830 */
[----:B------:R-:W-:Y:S01]  /*3600*/  FADD.FTZ R7, R141, R24 ;  /* 0x000000188d077221 */ /* 0x000fe20000010000 */
[--C-:B------:R-:W-:Y:S01]  /*3610*/  FFMA.FTZ R128, R60, UR24, -R48.reuse ;  /* 0x000000183c807c23 */ /* 0x100fe20008010830 */
[----:B------:R-:W-:Y:S01]  /*3620*/  F2FP.BF16.F32.PACK_AB R149, R6, R149 ;  /* 0x000000950695723e */ /* 0x000fe200000010ff */
[--C-:B------:R-:W-:Y:S01]  /*3630*/  FFMA.FTZ R130, R61, UR24, -R48.reuse ;  /* 0x000000183d827c23 */ /* 0x100fe20008010830 */
[----:B------:R-:W-:Y:S01]  /*3640*/  FADD.FTZ R28, R12, R7 ;  /* 0x000000070c1c7221 */ /* 0x000fe20000010000 */
[----:B------:R-:W2:Y:S01]  /*3650*/  MUFU.EX2 R9, R9 ;  /* 0x0000000900097308 */ /* 0x000ea20000000800 */
[----:B0-----:R-:W-:Y:S01]  /*3660*/  FADD.FTZ R29, R148, R3 ;  /* 0x00000003941d7221 */ /* 0x001fe20000010000 */
[----:B------:R-:W-:Y:S01]  /*3670*/  FFMA.FTZ R7, R74, UR24, -R48 ;  /* 0x000000184a077c23 */ /* 0x000fe20008010830 */
[----:B------:R-:W-:Y:S01]  /*3680*/  FADD.FTZ R31, R143, R28 ;  /* 0x0000001c8f1f7221 */ /* 0x000fe20000010000 */
[--C-:B------:R-:W-:Y:S01]  /*3690*/  FFMA.FTZ R64, R64, UR24, -R48.reuse ;  /* 0x0000001840407c23 */ /* 0x100fe20008010830 */
[--C-:B------:R-:W-:Y:S01]  /*36a0*/  FFMA.FTZ R63, R63, UR24, -R48.reuse ;  /* 0x000000183f3f7c23 */ /* 0x100fe20008010830 */
[--C-:B------:R-:W-:Y:S01]  /*36b0*/  FFMA.FTZ R66, R66, UR24, -R48.reuse ;  /* 0x0000001842427c23 */ /* 0x100fe20008010830 */
[----:B------:R-:W-:Y:S01]  /*36c0*/  FADD.FTZ R28, R14, R31 ;  /* 0x0000001f0e1c7221 */ /* 0x000fe20000010000 */
[----:B------:R-:W0:Y:S01]  /*36d0*/  MUFU.EX2 R144, R144 ;  /* 0x0000009000907308 */ /* 0x000e220000000800 */
[----:B-1----:R-:W-:Y:S01]  /*36e0*/  FADD.FTZ R24, R150, R29 ;  /* 0x0000001d96187221 */ /* 0x002fe20000010000 */
[--C-:B------:R-:W-:Y:S01]  /*36f0*/  FFMA.FTZ R65, R65, UR24, -R48.reuse ;  /* 0x0000001841417c23 */ /* 0x100fe20008010830 */
[--C-:B------:R-:W-:Y:S01]  /*3700*/  FFMA.FTZ R68, R68, UR24, -R48.reuse ;  /* 0x0000001844447c23 */ /* 0x100fe20008010830 */
[--C-:B------:R-:W-:Y:S01]  /*3710*/  FFMA.FTZ R67, R67, UR24, -R48.reuse ;  /* 0x0000001843437c23 */ /* 0x100fe20008010830 */
[--C-:B------:R-:W-:Y:S01]  /*3720*/  FFMA.FTZ R69, R69, UR24, -R48.reuse ;  /* 0x0000001845457c23 */ /* 0x100fe20008010830 */
[----:B------:R-:W-:Y:S01]  /*3730*/  FFMA.FTZ R70, R70, UR24, -R48 ;  /* 0x0000001846467c23 */ /* 0x000fe20008010830 */
[----:B------:R-:W-:Y:S01]  /*3740*/  F2FP.BF16.F32.PACK_AB R148, R3, R148 ;  /* 0x000000940394723e */ /* 0x000fe200000010ff */
[----:B------:R-:W1:Y:S01]  /*3750*/  MUFU.EX2 R11, R11 ;  /* 0x0000000b000b7308 */ /* 0x000e620000000800 */
[C---:B--2---:R-:W-:Y:S01]  /*3760*/  FADD.FTZ R29, R9.reuse, R24 ;  /* 0x00000018091d7221 */ /* 0x044fe20000010000 */
[----:B------:R-:W-:-:S02]  /*3770*/  F2FP.BF16.F32.PACK_AB R150, R9, R150 ;  /* 0x000000960996723e */ /* 0x000fc400000010ff */
[----:B------:R-:W-:Y:S02]  /*3780*/  CS2R R88, SRZ ;  /* 0x0000000000587805 */ /* 0x000fe4000001ff00 */
[----:B------:R-:W-:Y:S02]  /*3790*/  F2FP.BF16.F32.PACK_AB R151, R8, R151 ;  /* 0x000000970897723e */ /* 0x000fe400000010ff */
[----:B------:R-:W-:Y:S01]  /*37a0*/  F2FP.BF16.F32.PACK_AB R145, R10, R145 ;  /* 0x000000910a91723e */ /* 0x000fe200000010ff */
[----:B------:R-:W2:Y:S01]  /*37b0*/  MUFU.EX2 R46, R46 ;  /* 0x0000002e002e7308 */ /* 0x000ea20000000800 */
[----:B0-----:R-:W-:Y:S01]  /*37c0*/  FADD.FTZ R24, R144, R29 ;  /* 0x0000001d90187221 */ /* 0x001fe20000010000 */
[----:B------:R-:W-:Y:S01]  /*37d0*/  FADD.FTZ R29, R137, R28 ;  /* 0x0000001c891d7221 */ /* 0x000fe20000010000 */
[----:B------:R-:W-:Y:S02]  /*37e0*/  F2FP.BF16.F32.PACK_AB R147, R20, R147 ;  /* 0x000000931493723e */ /* 0x000fe400000010ff */
[----:B------:R-:W-:-:S02]  /*37f0*/  F2FP.BF16.F32.PACK_AB R141, R12, R141 ;  /* 0x0000008d0c8d723e */ /* 0x000fc400000010ff */
[----:B------:R-:W-:Y:S01]  /*3800*/  F2FP.BF16.F32.PACK_AB R143, R14, R143 ;  /* 0x0000008f0e8f723e */ /* 0x000fe200000010ff */
[----:B------:R-:W0:Y:S01]  /*3810*/  MUFU.EX2 R146, R146 ;  /* 0x0000009200927308 */ /* 0x000e220000000800 */
[C---:B-1----:R-:W-:Y:S01]  /*3820*/  FADD.FTZ R31, R11.reuse, R24 ;  /* 0x000000180b1f7221 */ /* 0x042fe20000010000 */
[----:B------:R-:W-:-:S06]  /*3830*/  F2FP.BF16.F32.PACK_AB R144, R11, R144 ;  /* 0x000000900b90723e */ /* 0x000fcc00000010ff */
[----:B------:R-:W1:Y:S01]  /*3840*/  MUFU.EX2 R139, R139 ;  /* 0x0000008b008b7308 */ /* 0x000e620000000800 */
[----:B--2---:R-:W-:Y:S01]  /*3850*/  FADD.FTZ R28, R46, R29 ;  /* 0x0000001d2e1c7221 */ /* 0x004fe20000010000 */
[--C-:B------:R-:W-:Y:S01]  /*3860*/  FFMA.FTZ R29, R62, UR24, -R48.reuse ;  /* 0x000000183e1d7c23 */ /* 0x100fe20008010830 */
[----:B------:R-:W-:Y:S01]  /*3870*/  FFMA.FTZ R48, R71, UR24, -R48 ;  /* 0x0000001847307c23 */ /* 0x000fe20008010830 */
[----:B------:R-:W-:-:S04]  /*3880*/  F2FP.BF16.F32.PACK_AB R137, R46, R137 ;  /* 0x000000892e89723e */ /* 0x000fc800000010ff */
        /* <DEDUP_REMOVED lines=104> */
[----:B------:R-:W-:-:S03]  /*3f10*/  F2FP.BF16.F32.PACK_AB R120, R120, R67 ;  /* 0x000000437878723e */ /* 0x000fc600000010ff */
[----:B0-----:R-:W-:-:S04]  /*3f20*/  FADD.FTZ R2, R70, R5 ;  /* 0x0000000546027221 */ /* 0x001fc80000010000 */
[C---:B-1----:R-:W-:Y:S01]  /*3f30*/  FADD.FTZ R2, R3.reuse, R2 ;  /* 0x0000000203027221 */ /* 0x042fe20000010000 */
[----:B------:R-:W-:Y:S01]  /*3f40*/  F2FP.BF16.F32.PACK_AB R122, R3, R70 ;  /* 0x00000046037a723e */ /* 0x000fe200000010ff */
[----:B------:R-:W-:Y:S06]  /*3f50*/  @!P3 BRA `(.L_x_1815) ;  /* 0x0000002c0090b947 */ /* 0x000fec0003800000 */
[----:B------:R-:W-:Y:S01]  /*3f60*/  IMAD.MOV.U32 R4, RZ, RZ, R44 ;  /* 0x000000ffff047224 */ /* 0x000fe200078e002c */
[----:B------:R-:W-:Y:S01]  /*3f70*/  UMOV UR27, UR37 ;  /* 0x00000025001b7c82 */ /* 0x000fe20008000000 */
[----:B------:R-:W-:Y:S01]  /*3f80*/  IMAD.MOV.U32 R3, RZ, RZ, R49 ;  /* 0x000000ffff037224 */ /* 0x000fe200078e0031 */
[----:B------:R-:W-:Y:S01]  /*3f90*/  UMOV UR25, UR39 ;  /* 0x0000002700197c82 */ /* 0x000fe20008000000 */
[----:B------:R-:W-:Y:S01]  /*3fa0*/  IMAD.MOV.U32 R119, RZ, RZ, RZ ;  /* 0x000000ffff777224 */ /* 0x000fe200078e00ff */
[----:B------:R-:W-:Y:S01]  /*3fb0*/  ULDC UR22, c[0x0][0x288] ;  /* 0x0000a20000167ab9 */ /* 0x000fe20000000800 */
[----:B------:R-:W-:Y:S01]  /*3fc0*/  ULDC UR23, c[0x0][0x9d8] ;  /* 0x0002760000177ab9 */ /* 0x000fe20000000800 */
[----:B------:R-:W-:-:S05]  /*3fd0*/  ULDC UR24, c[0x0][0x988] ;  /* 0x0002620000187ab9 */ /* 0x000fca0000000800 */
.L_x_1824:
        /* <DEDUP_REMOVED lines=9> */
.L_x_1817:
[----:B------:R-:W-:Y:S01]  /*4070*/  ULEA UR6, UR39, UR45, 0x3 ;  /* 0x0000002d27067291 */ /* 0x000fe2000f8e183f */
[----:B------:R-:W-:-:S05]  /*4080*/  IMAD.U32 R5, RZ, RZ, UR37 ;  /* 0x00000025ff057e24 */ /* 0x000fca000f8e00ff */
[----:B------:R-:W-:-:S04]  /*4090*/  SHF.L.U32 R5, R5, 0x1f, RZ ;  /* 0x0000001f05057819 */ /* 0x000fc800000006ff */
[----:B------:R0:W1:Y:S01]  /*40a0*/  SYNCS.PHASECHK.TRANS64.TRYWAIT P3, [UR6+0x16830], R5 ;  /* 0x01683005ff0075a7 */ /* 0x0000620008060146 */
[----:B------:R-:W-:Y:S05]  /*40b0*/  @!P0 BRA `(.L_x_1818) ;  /* 0x0000000000048947 */ /* 0x000fea0003800000 */
[----:B------:R-:W-:Y:S01]  /*40c0*/  BPT.TRAP 0x1 ;  /* 0x000000040000795c */ /* 0x000fe20000300000 */
.L_x_1818:
[----:B-1----:R-:W-:Y:S05]  /*40d0*/  @P3 BRA `(.L_x_1816) ;  /* 0x0000000000083947 */ /* 0x002fea0003800000 */
[----:B------:R-:W1:Y:S02]  /*40e0*/  SYNCS.PHASECHK.TRANS64.TRYWAIT P3, [UR6+0x16830], R5 ;  /* 0x01683005ff0075a7 */ /* 0x000e640008060146 */
[----:B-1----:R-:W-:Y:S05]  /*40f0*/  @!P3 BRA `(.L_x_1819) ;  /* 0x000000a800f8b947 */ /* 0x002fea0003800000 */
.L_x_1816:
        /* <DEDUP_REMOVED lines=25> */
.L_x_1821:
[----:B------:R-:W-:Y:S01]  /*4290*/  ULEA UR6, UR25, UR45, 0x3 ;  /* 0x0000002d19067291 */ /* 0x000fe2000f8e183f */
[----:B------:R-:W-:-:S04]  /*42a0*/  MOV R5, UR27 ;  /* 0x0000001b00057c02 */ /* 0x000fc80008000f00 */
[----:B------:R-:W-:-:S04]  /*42b0*/  SHF.L.U32 R5, R5, 0x1f, RZ ;  /* 0x0000001f05057819 */ /* 0x000fc800000006ff */
[----:B------:R0:W1:Y:S01]  /*42c0*/  SYNCS.PHASECHK.TRANS64.TRYWAIT P3, [UR6+0x16850], R5 ;  /* 0x01685005ff0075a7 */ /* 0x0000620008060146 */
[----:B------:R-:W-:Y:S05]  /*42d0*/  @!P0 BRA `(.L_x_1822) ;  /* 0x0000000000048947 */ /* 0x000fea0003800000 */
[----:B------:R-:W-:Y:S01]  /*42e0*/  BPT.TRAP 0x1 ;  /* 0x000000040000795c */ /* 0x000fe20000300000 */
.L_x_1822:
[----:B-1----:R-:W-:Y:S05]  /*42f0*/  @P3 BRA `(.L_x_1820) ;  /* 0x0000000000083947 */ /* 0x002fea0003800000 */
[----:B------:R-:W1:Y:S02]  /*4300*/  SYNCS.PHASECHK.TRANS64.TRYWAIT P3, [UR6+0x16850], R5 ;  /* 0x01685005ff0075a7 */ /* 0x000e640008060146 */
[----:B-1----:R-:W-:Y:S05]  /*4310*/  @!P3 BRA `(.L_x_1823) ;  /* 0x000000a80088b947 */ /* 0x002fea0003800000 */
.L_x_1820:
[----:B------:R-:W-:Y:S01]  /*4320*/  UIADD3 UR6, UR45, 0x400, URZ ;  /* 0x000004002d067890 */ /* 0x000fe2000fffe03f */
[----:B------:R-:W-:Y:S01]  /*4330*/  WARPGROUP.ARRIVE ;  /* 0x00000000000079c5 */ /* 0x000fe20000000000 */
[----:B------:R-:W-:Y:S01]  /*4340*/  UMOV UR7, 0x40000040 ;  /* 0x4000004000077882 */ /* 0x000fe20000000000 */
[----:B------:R-:W-:Y:S01]  /*4350*/  FMUL.FTZ R8, R27, UR23 ;  /* 0x000000171b087c20 */ /* 0x000fe20008410000 */
[----:B------:R-:W-:Y:S01]  /*4360*/  USHF.R.U32.HI UR6, URZ, 0x4, UR6 ;  /* 0x000000043f067899 */ /* 0x000fe20008011606 */
[----:B------:R-:W-:Y:S01]  /*4370*/  FMUL.FTZ R27, R40, UR23 ;  /* 0x00000017281b7c20 */ /* 0x000fe20008410000 */
[----:B------:R-:W-:Y:S02]  /*4380*/  VIADD R40, R17, UR41 ;  /* 0x0000002911287c36 */ /* 0x000fe40008000000 */
[----:B------:R-:W-:Y:S01]  /*4390*/  FMUL.FTZ R9, R28, UR23 ;  /* 0x000000171c097c20 */ /* 0x000fe20008410000 */
[----:B------:R-:W-:Y:S01]  /*43a0*/  ULOP3.LUT UR6, UR6, 0x3fff, URZ, 0xc0, !UPT ;  /* 0x00003fff06067892 */ /* 0x000fe2000f8ec03f */
[----:B------:R-:W-:Y:S01]  /*43b0*/  FMUL.FTZ R28, R41, UR23 ;  /* 0x00000017291c7c20 */ /* 0x000fe20008410000 */
[----:B------:R-:W-:Y:S01]  /*43c0*/  FMUL.FTZ R20, R35, UR23 ;  /* 0x0000001723147c20 */ /* 0x000fe20008410000 */
[----:B------:R-:W-:Y:S01]  /*43d0*/  FMUL.FTZ R35, R48, UR23 ;  /* 0x0000001730237c20 */ /* 0x000fe20008410000 */
[----:B------:R-:W-:Y:S01]  /*43e0*/  ULEA UR10, UR25, UR6, 0xa ;  /* 0x00000006190a7291 */ /* 0x000fe2000f8e503f */
[----:B------:R-:W2:Y:S01]  /*43f0*/  LDC R48, c[0x0][0x2f0] ;  /* 0x0000bc00ff307b82 */ /* 0x000ea20000000800 */
[----:B------:R-:W-:Y:S01]  /*4400*/  FMUL.FTZ R12, R31, UR23 ;  /* 0x000000171f0c7c20 */ /* 0x000fe20008410000 */
[----:B------:R-:W-:Y:S01]  /*4410*/  FMUL.FTZ R31, R44, UR23 ;  /* 0x000000172c1f7c20 */ /* 0x000fe20008410000 */
[----:B------:R-:W-:Y:S01]  /*4420*/  FMUL.FTZ R7, R26, UR23 ;  /* 0x000000171a077c20 */ /* 0x000fe20008410000 */
[----:B------:R-:W-:Y:S01]  /*4430*/  FMUL.FTZ R11, R30, UR23 ;  /* 0x000000171e0b7c20 */ /* 0x000fe20008410000 */
[----:B------:R-:W-:Y:S01]  /*4440*/  FMUL.FTZ R30, R43, UR23 ;  /* 0x000000172b1e7c20 */ /* 0x000fe20008410000 */
[----:B------:R-:W-:Y:S01]  /*4450*/  UMOV UR6, UR10 ;  /* 0x0000000a00067c82 */ /* 0x000fe20008000000 */
[----:B------:R-:W-:Y:S01]  /*4460*/  MUFU.TANH R8, R8 ;  /* 0x0000000800087308 */ /* 0x000fe20000002400 */
[----:B------:R-:W-:Y:S01]  /*4470*/  HGMMA.64x64x16.F32.BF16 R88, R148, gdesc[UR4].tnspB, R88, gsb0 ;  /* 0x40e0000494587df0 */ /* 0x000fe20008001858 */
[----:B------:R-:W-:Y:S01]  /*4480*/  UIADD3 UR6, UR10, 0x80, URZ ;  /* 0x000000800a067890 */ /* 0x000fe2000fffe03f */
[----:B------:R-:W-:Y:S01]  /*4490*/  FMUL.FTZ R15, R34, UR23 ;  /* 0x00000017220f7c20 */ /* 0x000fe20008410000 */
[----:B------:R-:W-:Y:S01]  /*44a0*/  UMOV UR7, 0x40000040 ;  /* 0x4000004000077882 */ /* 0x000fe20000000000 */
[----:B-1----:R-:W-:Y:S01]  /*44b0*/  FMUL.FTZ R6, R25, UR23 ;  /* 0x0000001719067c20 */ /* 0x002fe20008410000 */
[----:B------:R-:W-:Y:S01]  /*44c0*/  FMUL.FTZ R25, R38, UR23 ;  /* 0x0000001726197c20 */ /* 0x000fe20008410000 */
[----:B------:R-:W-:Y:S01]  /*44d0*/  FMUL.FTZ R26, R39, UR23 ;  /* 0x00000017271a7c20 */ /* 0x000fe20008410000 */
[----:B------:R-:W1:Y:S01]  /*44e0*/  MUFU.TANH R7, R7 ;  /* 0x0000000700077308 */ /* 0x000e620000002400 */
[----:B------:R-:W-:Y:S01]  /*44f0*/  FMUL.FTZ R39, R53, UR23 ;  /* 0x0000001735277c20 */ /* 0x000fe20008410000 */
[----:B------:R-:W-:Y:S01]  /*4500*/  FMUL.FTZ R38, R52, UR23 ;  /* 0x0000001734267c20 */ /* 0x000fe20008410000 */
[----:B------:R-:W-:Y:S01]  /*4510*/  FMUL.FTZ R10, R29, UR23 ;  /* 0x000000171d0a7c20 */ /* 0x000fe20008410000 */
[----:B------:R-:W-:Y:S01]  /*4520*/  FMUL.FTZ R29, R42, UR23 ;  /* 0x000000172a1d7c20 */ /* 0x000fe20008410000 */
[----:B------:R-:W-:Y:S01]  /*4530*/  FMUL.FTZ R14, R33, UR23 ;  /* 0x00000017210e7c20 */ /* 0x000fe20008410000 */
[----:B------:R-:W-:Y:S01]  /*4540*/  FMUL.FTZ R33, R46, UR23 ;  /* 0x000000172e217c20 */ /* 0x000fe20008410000 */
[----:B------:R-:W-:Y:S01]  /*4550*/  FMUL.FTZ R46, R54, UR23 ;  /* 0x00000017362e7c20 */ /* 0x000fe20008410000 */
[----:B------:R-:W3:Y:S01]  /*4560*/  MUFU.TANH R11, R11 ;  /* 0x0000000b000b7308 */ /* 0x000ee20000002400 */
[----:B------:R-:W-:Y:S01]  /*4570*/  FMUL.FTZ R34, R47, UR23 ;  /* 0x000000172f227c20 */ /* 0x000fe20008410000 */
[----:B------:R-:W-:Y:S01]  /*4580*/  FMUL.FTZ R47, R55, UR23 ;  /* 0x00000017372f7c20 */ /* 0x000fe20008410000 */
[----:B0-----:R-:W-:Y:S01]  /*4590*/  FMUL.FTZ R5, R24, UR23 ;  /* 0x0000001718057c20 */ /* 0x001fe20008410000 */
        /* <DEDUP_REMOVED lines=12> */
[----:B------:R-:W4:Y:S01]  /*4660*/  MUFU.TANH R15, R15 ;  /* 0x0000000f000f7308 */ /* 0x000f220000002400 */
        /* <DEDUP_REMOVED lines=8> */
[----:B------:R-:W-:Y:S01]  /*46f0*/  FMUL.FTZ R69, R69, UR23 ;  /* 0x0000001745457c20 */ /* 0x000fe20008410000 */
[----:B------:R-:W-:Y:S01]  /*4700*/  FMUL.FTZ R85, R85, UR23 ;  /* 0x0000001755557c20 */ /* 0x000fe20008410000 */
[----:B------:R-:W-:Y:S01]  /*4710*/  UISETP.GT.AND UP1, UPT, UR26, UR21, UPT ;  /* 0x000000151a00728c */ /* 0x000fe2000bf24270 */
[----:B------:R-:W-:-:S04]  /*4720*/  UMOV UR27, UR37 ;  /* 0x00000025001b7c82 */ /* 0x000fc80008000000 */
[----:B------:R-:W5:Y:S08]  /*4730*/  MUFU.TANH R25, R25 ;  /* 0x0000001900197308 */ /* 0x000f700000002400 */
[----:B------:R-:W5:Y:S08]  /*4740*/  MUFU.TANH R26, R26 ;  /* 0x0000001a001a7308 */ /* 0x000f700000002400 */
[----:B------:R-:W5:Y:S08]  /*4750*/  MUFU.TANH R29, R29 ;  /* 0x0000001d001d7308 */ /* 0x000f700000002400 */
[----:B------:R-:W5:Y:S01]  /*4760*/  MUFU.TANH R30, R30 ;  /* 0x0000001e001e7308 */ /* 0x000f620000002400 */
[----:B------:R-:W-:-:S02]  /*4770*/  WARPGROUP.DEPBAR.LE gsb0, 0x0 ;  /* 0x00008000000079c5 */ /* 0x000fc40000010000 */
[----:B------:R-:W-:-:S05]  /*4780*/  WARPGROUP.ARRIVE ;  /* 0x00000000000079c5 */ /* 0x000fca0000000000 */
[----:B------:R-:W5:Y:S01]  /*4790*/  MUFU.TANH R33, R33 ;  /* 0x0000002100217308 */ /* 0x000f620000002400 */
[----:B------:R-:W-:Y:S01]  /*47a0*/  HGMMA.64x64x16.F32.BF16 R88, R144, gdesc[UR4].tnspB, R88, gsb0 ;  /* 0x40e0000490587df0 */ /* 0x000fe20008001858 */
[----:B------:R-:W-:Y:S01]  /*47b0*/  @UP0 ULDC UR6, c[0x0][0x44c] ;  /* 0x0001130000060ab9 */ /* 0x000fe20000000800 */
[----:B------:R-:W-:Y:S01]  /*47c0*/  UMOV UR7, 0x40000040 ;  /* 0x4000004000077882 */ /* 0x000fe20000000000 */
[----:B------:R-:W-:Y:S01]  /*47d0*/  @P2 IMAD.HI.U32 R41, R40, UR6, RZ ;  /* 0x0000000628292c27 */ /* 0x000fe2000f8e00ff */
[----:B------:R-:W-:-:S03]  /*47e0*/  @UP0 ULDC UR6, c[0x0][0x450] ;  /* 0x0001140000060ab9 */ /* 0x000fc60000000800 */
[----:B------:R-:W5:Y:S01]  /*47f0*/  MUFU.TANH R34, R34 ;  /* 0x0000002200227308 */ /* 0x000f620000002400 */
[----:B------:R-:W-:Y:S01]  /*4800*/  @P2 SHF.R.U32.HI R40, RZ, UR6, R41 ;  /* 0x00000006ff282c19 */ /* 0x000fe20008011629 */
[----:B------:R-:W-:Y:S01]  /*4810*/  UMOV UR6, 0xffffff80 ;  /* 0xffffff8000067882 */ /* 0x000fe20000000000 */
[----:B------:R-:W-:Y:S01]  /*4820*/  FMUL.FTZ R41, R56, UR23 ;  /* 0x0000001738297c20 */ /* 0x000fe20008410000 */
[----:B------:R-:W-:Y:S02]  /*4830*/  UIMAD UR6, UR26, UR6, 0x1 ;  /* 0x000000011a0674a4 */ /* 0x000fe4000f8e0206 */
[----:B------:R-:W1:Y:S02]  /*4840*/  SHFL.IDX PT, R44, R40, 0x1, 0x1c1f ;  /* 0x003c1f00282c7f89 */ /* 0x000e6400000e0000 */
[----:B------:R-:W5:Y:S01]  /*4850*/  MUFU.TANH R37, R37 ;  /* 0x0000002500257308 */ /* 0x000f620000002400 */
[----:B------:R-:W-:Y:S01]  /*4860*/  UIADD3 UR26, UR26, -0x1, URZ ;  /* 0xffffffff1a1a7890 */ /* 0x000fe2000fffe03f */
[----:B------:R-:W-:Y:S01]  /*4870*/  IMAD.U32 R43, RZ, RZ, UR6 ;  /* 0x00000006ff2b7e24 */ /* 0x000fe2000f8e00ff */
[----:B------:R-:W-:Y:S01]  /*4880*/  UIADD3 UR6, UR10, 0x100, URZ ;  /* 0x000001000a067890 */ /* 0x000fe2000fffe03f */
[----:B------:R-:W5:Y:S02]  /*4890*/  SHFL.IDX PT, R78, R40, RZ, 0x1c1f ;  /* 0x001c1fff284e7589 */ /* 0x000f6400000e0000 */
[----:B------:R-:W-:-:S02]  /*48a0*/  IMAD R43, R16, -0x2, R43 ;  /* 0xfffffffe102b7824 */ /* 0x000fc400078e022b */
[----:B------:R-:W5:Y:S02]  /*48b0*/  MUFU.TANH R45, R45 ;  /* 0x0000002d002d7308 */ /* 0x000f640000002400 */
[----:B--2---:R-:W-:Y:S02]  /*48c0*/  IMAD R43, R48, UR48, R43 ;  /* 0x00000030302b7c24 */ /* 0x004fe4000f8e022b */
[----:B------:R-:W-:-:S04]  /*48d0*/  FMUL.FTZ R48, R59, UR23 ;  /* 0x000000173b307c20 */ /* 0x000fc80008410000 */
[----:B------:R-:W2:Y:S01]  /*48e0*/  MUFU.TANH R46, R46 ;  /* 0x0000002e002e7308 */ /* 0x000ea20000002400 */
[----:B-1----:R-:W-:-:S07]  /*48f0*/  IADD3 R44, R44, -UR22, R43 ;  /* 0x800000162c2c7c10 */ /* 0x002fce000fffe02b */
[----:B------:R-:W1:Y:S01]  /*4900*/  MUFU.TANH R47, R47 ;  /* 0x0000002f002f7308 */ /* 0x000e620000002400 */
[C---:B------:R-:W-:Y:S02]  /*4910*/  ISETP.GT.AND P3, PT, R44.reuse, RZ, PT ;  /* 0x000000ff2c00720c */ /* 0x040fe40003f64270 */
[----:B------:R-:W-:Y:S02]  /*4920*/  ISETP.GT.AND P4, PT, R44, 0x1, PT ;  /* 0x000000012c00780c */ /* 0x000fe40003f84270 */
[----:B------:R-:W-:-:S03]  /*4930*/  FSEL R7, R7, -INF , P3 ;  /* 0xff80000007077808 */ /* 0x000fc60001800000 */
[----:B------:R-:W1:Y:S01]  /*4940*/  MUFU.TANH R49, R49 ;  /* 0x0000003100317308 */ /* 0x000e620000002400 */
[----:B------:R-:W-:Y:S02]  /*4950*/  ISETP.GT.AND P3, PT, R44, 0x8, PT ;  /* 0x000000082c00780c */ /* 0x000fe40003f64270 */
[----:B------:R-:W-:Y:S02]  /*4960*/  FSEL R8, R8, -INF , P4 ;  /* 0xff80000008087808 */ /* 0x000fe40002000000 */
[----:B------:R-:W-:Y:S02]  /*4970*/  FMNMX.FTZ R53, R7, R4, !PT ;  /* 0x0000000407357209 */ /* 0x000fe40007810000 */
[----:B------:R-:W-:Y:S01]  /*4980*/  ISETP.GT.AND P4, PT, R44, 0x9, PT ;  /* 0x000000092c00780c */ /* 0x000fe20003f84270 */
[----:B------:R-:W1:Y:S01]  /*4990*/  MUFU.TANH R48, R48 ;  /* 0x0000003000307308 */ /* 0x000e620000002400 */
[----:B---3--:R-:W-:Y:S02]  /*49a0*/  FSEL R11, R11, -INF , P3 ;  /* 0xff8000000b0b7808 */ /* 0x008fe40001800000 */
[----:B------:R-:W-:-:S02]  /*49b0*/  FMNMX.FTZ R52, R8, R53, !PT ;  /* 0x0000003508347209 */ /* 0x000fc40007810000 */
[----:B------:R-:W-:Y:S02]  /*49c0*/  ISETP.GT.AND P3, PT, R44, 0x10, PT ;  /* 0x000000102c00780c */ /* 0x000fe40003f64270 */
[----:B0-----:R-:W-:Y:S01]  /*49d0*/  FSEL R12, R12, -INF , P4 ;  /* 0xff8000000c0c7808 */ /* 0x001fe20002000000 */
[----:B------:R-:W0:Y:S01]  /*49e0*/  MUFU.TANH R50, R50 ;  /* 0x0000003200327308 */ /* 0x000e220000002400 */
[----:B------:R-:W-:Y:S01]  /*49f0*/  FMNMX.FTZ R53, R11, R52, !PT ;  /* 0x000000340b357209 */ /* 0x000fe20007810000 */
[----:B------:R-:W-:Y:S01]  /*4a00*/  FMUL.FTZ R52, R66, UR23 ;  /* 0x0000001742347c20 */ /* 0x000fe20008410000 */
[----:B------:R-:W-:Y:S02]  /*4a10*/  ISETP.GT.AND P4, PT, R44, 0x11, PT ;  /* 0x000000112c00780c */ /* 0x000fe40003f84270 */
[----:B----4-:R-:W-:Y:S02]  /*4a20*/  FSEL R15, R15, -INF , P3 ;  /* 0xff8000000f0f7808 */ /* 0x010fe40001800000 */
[----:B------:R-:W-:Y:S01]  /*4a30*/  FMNMX.FTZ R54, R12, R53, !PT ;  /* 0x000000350c367209 */ /* 0x000fe20007810000 */
[----:B------:R-:W3:Y:S01]  /*4a40*/  MUFU.TANH R51, R51 ;  /* 0x0000003300337308 */ /* 0x000ee20000002400 */
[----:B------:R-:W-:Y:S01]  /*4a50*/  ISETP.GT.AND P3, PT, R44, 0x18, PT ;  /* 0x000000182c00780c */ /* 0x000fe20003f64270 */
[----:B------:R-:W-:Y:S01]  /*4a60*/  FMUL.FTZ R53, R67, UR23 ;  /* 0x0000001743357c20 */ /* 0x000fe20008410000 */
[----:B-----5:R-:W-:-:S02]  /*4a70*/  FSEL R20, R20, -INF , P4 ;  /* 0xff80000014147808 */ /* 0x020fc40002000000 */
[----:B------:R-:W-:Y:S02]  /*4a80*/  FMNMX.FTZ R55, R15, R54, !PT ;  /* 0x000000360f377209 */ /* 0x000fe40007810000 */
[----:B------:R-:W-:Y:S01]  /*4a90*/  ISETP.GT.AND P4, PT, R44, 0x19, PT ;  /* 0x000000192c00780c */ /* 0x000fe20003f84270 */
[----:B------:R-:W4:Y:S01]  /*4aa0*/  MUFU.TANH R52, R52 ;  /* 0x0000003400347308 */ /* 0x000f220000002400 */
[----:B------:R-:W-:Y:S01]  /*4ab0*/  FSEL R25, R25, -INF , P3 ;  /* 0xff80000019197808 */ /* 0x000fe20001800000 */
[----:B------:R-:W-:Y:S02]  /*4ac0*/  WARPGROUP.DEPBAR.LE gsb0, 0x0 ;  /* 0x00008000000079c5 */ /* 0x000fe40000010000 */
[----:B------:R-:W-:Y:S01]  /*4ad0*/  FMNMX.FTZ R54, R20, R55, !PT ;  /* 0x0000003714367209 */ /* 0x000fe20007810000 */
[----:B------:R-:W-:Y:S01]  /*4ae0*/  WARPGROUP.ARRIVE ;  /* 0x00000000000079c5 */ /* 0x000fe20000000000 */
[----:B------:R-:W-:Y:S02]  /*4af0*/  ISETP.GT.AND P3, PT, R44, 0x20, PT ;  /* 0x000000202c00780c */ /* 0x000fe40003f64270 */
[----:B------:R-:W-:Y:S01]  /*4b00*/  FSEL R26, R26, -INF , P4 ;  /* 0xff8000001a1a7808 */ /* 0x000fe20002000000 */
[----:B------:R-:W5:Y:S01]  /*4b10*/  MUFU.TANH R53, R53 ;  /* 0x0000003500357308 */ /* 0x000f620000002400 */
[----:B------:R-:W-:Y:S01]  /*4b20*/  FMNMX.FTZ R55, R25, R54, !PT ;  /* 0x0000003619377209 */ /* 0x000fe20007810000 */
[----:B------:R-:W-:Y:S01]  /*4b30*/  FMUL.FTZ R54, R70, UR23 ;  /* 0x0000001746367c20 */ /* 0x000fe20008410000 */
[----:B------:R-:W-:Y:S01]  /*4b40*/  ISETP.GT.AND P4, PT, R44, 0x21, PT ;  /* 0x000000212c00780c */ /* 0x000fe20003f84270 */
[----:B------:R-:W-:Y:S01]  /*4b50*/  HGMMA.64x64x16.F32.BF16 R88, R140, gdesc[UR4].tnspB, R88, gsb0 ;  /* 0x40e000048c587df0 */ /* 0x000fe20008001858 */
[----:B------:R-:W-:Y:S01]  /*4b60*/  FSEL R29, R29, -INF , P3 ;  /* 0xff8000001d1d7808 */ /* 0x000fe20001800000 */
[----:B------:R-:W-:Y:S01]  /*4b70*/  UIADD3 UR6, UR10, 0x180, URZ ;  /* 0x000001800a067890 */ /* 0x000fe2000fffe03f */
[----:B------:R-:W-:Y:S01]  /*4b80*/  FMNMX.FTZ R56, R26, R55, !PT ;  /* 0x000000371a387209 */ /* 0x000fe20007810000 */
[----:B------:R-:W-:Y:S01]  /*4b90*/  FMUL.FTZ R55, R71, UR23 ;  /* 0x0000001747377c20 */ /* 0x000fe20008410000 */
[----:B------:R-:W-:Y:S01]  /*4ba0*/  ISETP.GT.AND P3, PT, R44, 0x28, PT ;  /* 0x000000282c00780c */ /* 0x000fe20003f64270 */
[----:B------:R-:W5:Y:S01]  /*4bb0*/  MUFU.TANH R54, R54 ;  /* 0x0000003600367308 */ /* 0x000f620000002400 */
[----:B------:R-:W-:Y:S01]  /*4bc0*/  FSEL R30, R30, -INF , P4 ;  /* 0xff8000001e1e7808 */ /* 0x000fe20002000000 */
[----:B------:R-:W-:Y:S01]  /*4bd0*/  UMOV UR7, 0x40000040 ;  /* 0x4000004000077882 */ /* 0x000fe20000000000 */
[----:B------:R-:W-:Y:S01]  /*4be0*/  FMNMX.FTZ R57, R29, R56, !PT ;  /* 0x000000381d397209 */ /* 0x000fe20007810000 */
[----:B------:R-:W-:Y:S01]  /*4bf0*/  FMUL.FTZ R70, R72, UR23 ;  /* 0x0000001748467c20 */ /* 0x000fe20008410000 */
[----:B------:R-:W-:Y:S01]  /*4c00*/  ISETP.GT.AND P4, PT, R44, 0x29, PT ;  /* 0x000000292c00780c */ /* 0x000fe20003f84270 */
[----:B------:R-:W-:Y:S01]  /*4c10*/  FMUL.FTZ R72, R76, UR23 ;  /* 0x000000174c487c20 */ /* 0x000fe20008410000 */
[----:B------:R-:W-:Y:S01]  /*4c20*/  FSEL R33, R33, -INF , P3 ;  /* 0xff80000021217808 */ /* 0x000fe20001800000 */
[----:B------:R-:W5:Y:S01]  /*4c30*/  MUFU.TANH R55, R55 ;  /* 0x0000003700377308 */ /* 0x000f620000002400 */
[----:B------:R-:W-:-:S02]  /*4c40*/  FMNMX.FTZ R56, R30, R57, !PT ;  /* 0x000000391e387209 */ /* 0x000fc40007810000 */
[----:B------:R-:W-:Y:S02]  /*4c50*/  ISETP.GT.AND P3, PT, R44, 0x30, PT ;  /* 0x000000302c00780c */ /* 0x000fe40003f64270 */
[----:B------:R-:W-:Y:S02]  /*4c60*/  FSEL R34, R34, -INF , P4 ;  /* 0xff80000022227808 */ /* 0x000fe40002000000 */
[----:B------:R-:W-:Y:S01]  /*4c70*/  FMNMX.FTZ R57, R33, R56, !PT ;  /* 0x0000003821397209 */ /* 0x000fe20007810000 */
[----:B------:R-:W-:Y:S01]  /*4c80*/  FMUL.FTZ R56, R74, UR23 ;  /* 0x000000174a387c20 */ /* 0x000fe20008410000 */
[----:B------:R-:W-:Y:S01]  /*4c90*/  ISETP.GT.AND P4, PT, R44, 0x31, PT ;  /* 0x000000312c00780c */ /* 0x000fe20003f84270 */
[----:B------:R-:W-:Y:S01]  /*4ca0*/  MUFU.TANH R62, R62 ;  /* 0x0000003e003e7308 */ /* 0x000fe20000002400 */
[----:B------:R-:W-:Y:S01]  /*4cb0*/  FSEL R37, R37, -INF , P3 ;  /* 0xff80000025257808 */ /* 0x000fe20001800000 */
[----:B------:R-:W-:Y:S01]  /*4cc0*/  FMUL.FTZ R74, R80, UR23 ;  /* 0x00000017504a7c20 */ /* 0x000fe20008410000 */
        /* <DEDUP_REMOVED lines=8> */
[----:B--2---:R-:W-:Y:S02]  /*4d50*/  FSEL R46, R46, -INF , P3 ;  /* 0xff8000002e2e7808 */ /* 0x004fe40001800000 */
[----:B------:R-:W-:Y:S01]  /*4d60*/  FMNMX.FTZ R59, R45, R58, !PT ;  /* 0x0000003a2d3b7209 */ /* 0x000fe20007810000 */
[----:B------:R-:W2:Y:S01]  /*4d70*/  MUFU.TANH R57, R57 ;  /* 0x0000003900397308 */ /* 0x000ea20000002400 */
[----:B------:R-:W-:Y:S02]  /*4d80*/  ISETP.GT.AND P3, PT, R44, 0x40, PT ;  /* 0x000000402c00780c */ /* 0x000fe40003f64270 */
[----:B-1----:R-:W-:Y:S02]  /*4d90*/  FSEL R47, R47, -INF , P4 ;  /* 0xff8000002f2f7808 */ /* 0x002fe40002000000 */
[----:B------:R-:W-:Y:S01]  /*4da0*/  FMNMX.FTZ R58, R46, R59, !PT ;  /* 0x0000003b2e3a7209 */ /* 0x000fe20007810000 */
[----:B------:R-:W-:Y:S01]  /*4db0*/  FMUL.FTZ R59, R79, UR23 ;  /* 0x000000174f3b7c20 */ /* 0x000fe20008410000 */
[----:B------:R-:W-:Y:S01]  /*4dc0*/  ISETP.GT.AND P4, PT, R44, 0x41, PT ;  /* 0x000000412c00780c */ /* 0x000fe20003f84270 */
[----:B------:R-:W-:Y:S01]  /*4dd0*/  MUFU.TANH R83, R83 ;  /* 0x0000005300537308 */ /* 0x000fe20000002400 */
[----:B------:R-:W-:-:S02]  /*4de0*/  FSEL R49, R49, -INF , P3 ;  /* 0xff80000031317808 */ /* 0x000fc40001800000 */
[----:B------:R-:W-:Y:S02]  /*4df0*/  FMNMX.FTZ R58, R47, R58, !PT ;  /* 0x0000003a2f3a7209 */ /* 0x000fe40007810000 */
[----:B------:R-:W-:Y:S02]  /*4e00*/  ISETP.GT.AND P3, PT, R44, 0x48, PT ;  /* 0x000000482c00780c */ /* 0x000fe40003f64270 */
[----:B------:R-:W-:Y:S01]  /*4e10*/  FSEL R48, R48, -INF , P4 ;  /* 0xff80000030307808 */ /* 0x000fe20002000000 */
[----:B------:R-:W1:Y:S01]  /*4e20*/  MUFU.TANH R59, R59 ;  /* 0x0000003b003b7308 */ /* 0x000e620000002400 */
[----:B------:R-:W-:Y:S01]  /*4e30*/  FMNMX.FTZ R63, R49, R58, !PT ;  /* 0x0000003a313f7209 */ /* 0x000fe20007810000 */
[----:B------:R-:W-:Y:S01]  /*4e40*/  FMUL.FTZ R58, R82, UR23 ;  /* 0x00000017523a7c20 */ /* 0x000fe20008410000 */
[----:B------:R-:W-:Y:S01]  /*4e50*/  ISETP.GT.AND P4, PT, R44, 0x49, PT ;  /* 0x000000492c00780c */ /* 0x000fe20003f84270 */
[----:B------:R-:W1:Y:S01]  /*4e60*/  S2R R82, SR_TID.X ;  /* 0x0000000000527919 */ /* 0x000e620000002100 */
[----:B0-----:R-:W-:-:S02]  /*4e70*/  FSEL R50, R50, -INF , P3 ;  /* 0xff80000032327808 */ /* 0x001fc40001800000 */
[----:B------:R-:W-:Y:S01]  /*4e80*/  FMNMX.FTZ R63, R48, R63, !PT ;  /* 0x0000003f303f7209 */ /* 0x000fe20007810000 */
[----:B------:R-:W0:Y:S01]  /*4e90*/  MUFU.TANH R58, R58 ;  /* 0x0000003a003a7308 */ /* 0x000e220000002400 */
[----:B------:R-:W-:Y:S02]  /*4ea0*/  ISETP.GT.AND P3, PT, R44, 0x50, PT ;  /* 0x000000502c00780c */ /* 0x000fe40003f64270 */
[----:B---3--:R-:W-:Y:S02]  /*4eb0*/  FSEL R51, R51, -INF , P4 ;  /* 0xff80000033337808 */ /* 0x008fe40002000000 */
[----:B------:R-:W-:Y:S02]  /*4ec0*/  FMNMX.FTZ R66, R50, R63, !PT ;  /* 0x0000003f32427209 */ /* 0x000fe40007810000 */
[----:B------:R-:W-:Y:S01]  /*4ed0*/  ISETP.GT.AND P4, PT, R44, 0x51, PT ;  /* 0x000000512c00780c */ /* 0x000fe20003f84270 */
[----:B------:R-:W3:Y:S01]  /*4ee0*/  MUFU.TANH R86, R86 ;  /* 0x0000005600567308 */ /* 0x000ee20000002400 */
[----:B----4-:R-:W-:-:S02]  /*4ef0*/  FSEL R52, R52, -INF , P3 ;  /* 0xff80000034347808 */ /* 0x010fc40001800000 */
[----:B------:R-:W-:Y:S02]  /*4f00*/  FMNMX.FTZ R63, R51, R66, !PT ;  /* 0x00000042333f7209 */ /* 0x000fe40007810000 */
[----:B------:R-:W-:Y:S01]  /*4f10*/  ISETP.GT.AND P3, PT, R44, 0x58, PT ;  /* 0x000000582c00780c */ /* 0x000fe20003f64270 */
[----:B------:R-:W-:Y:S02]  /*4f20*/  WARPGROUP.DEPBAR.LE gsb0, 0x0 ;  /* 0x00008000000079c5 */ /* 0x000fe40000010000 */
[----:B-----5:R-:W-:Y:S01]  /*4f30*/  FSEL R53, R53, -INF , P4 ;  /* 0xff80000035357808 */ /* 0x020fe20002000000 */
[----:B------:R-:W4:Y:S01]  /*4f40*/  MUFU.TANH R87, R87 ;  /* 0x0000005700577308 */ /* 0x000f220000002400 */
[----:B------:R-:W-:Y:S01]  /*4f50*/  FMNMX.FTZ R66, R52, R63, !PT ;  /* 0x0000003f34427209 */ /* 0x000fe20007810000 */
[----:B------:R-:W-:Y:S01]  /*4f60*/  WARPGROUP.ARRIVE ;  /* 0x00000000000079c5 */ /* 0x000fe20000000000 */
[----:B------:R-:W-:Y:S02]  /*4f70*/  ISETP.GT.AND P4, PT, R44, 0x59, PT ;  /* 0x000000592c00780c */ /* 0x000fe40003f84270 */
[----:B------:R-:W-:-:S02]  /*4f80*/  FSEL R54, R54, -INF , P3 ;  /* 0xff80000036367808 */ /* 0x000fc40001800000 */
[----:B------:R-:W-:Y:S01]  /*4f90*/  FMNMX.FTZ R63, R53, R66, !PT ;  /* 0x00000042353f7209 */ /* 0x000fe20007810000 */
[----:B------:R-:W-:Y:S01]  /*4fa0*/  HGMMA.64x64x16.F32.BF16 R88, R136, gdesc[UR4].tnspB, R88, gsb0 ;  /* 0x40e0000488587df0 */ /* 0x000fe20008001858 */
[----:B------:R-:W-:Y:S01]  /*4fb0*/  ISETP.GT.AND P3, PT, R44, 0x60, PT ;  /* 0x000000602c00780c */ /* 0x000fe20003f64270 */
[----:B------:R-:W5:Y:S01]  /*4fc0*/  MUFU.TANH R5, R5 ;  /* 0x0000000500057308 */ /* 0x000f620000002400 */
[----:B------:R-:W-:Y:S01]  /*4fd0*/  FSEL R55, R55, -INF , P4 ;  /* 0xff80000037377808 */ /* 0x000fe20002000000 */
[----:B------:R-:W-:Y:S01]  /*4fe0*/  UIADD3 UR6, UR10, 0x200, URZ ;  /* 0x000002000a067890 */ /* 0x000fe2000fffe03f */
[----:B------:R-:W-:Y:S01]  /*4ff0*/  FMNMX.FTZ R66, R54, R63, !PT ;  /* 0x0000003f36427209 */ /* 0x000fe20007810000 */
[----:B------:R-:W-:Y:S01]  /*5000*/  UMOV UR7, 0x40000040 ;  /* 0x4000004000077882 */ /* 0x000fe20000000000 */
[----:B------:R-:W-:Y:S02]  /*5010*/  ISETP.GT.AND P4, PT, R44, 0x61, PT ;  /* 0x000000612c00780c */ /* 0x000fe40003f84270 */
        /* <DEDUP_REMOVED lines=8> */
[----:B------:R-:W-:Y:S02]  /*50a0*/  FSEL R62, R62, -INF , P3 ;  /* 0xff8000003e3e7808 */ /* 0x000fe40001800000 */
[----:B------:R-:W-:-:S02]  /*50b0*/  FMNMX.FTZ R63, R57, R66, !PT ;  /* 0x00000042393f7209 */ /* 0x000fc40007810000 */
[----:B------:R-:W-:Y:S01]  /*50c0*/  ISETP.GT.AND P3, PT, R44, 0x70, PT ;  /* 0x000000702c00780c */ /* 0x000fe20003f64270 */
[----:B------:R-:W2:Y:S01]  /*50d0*/  MUFU.TANH R10, R10 ;  /* 0x0000000a000a7308 */ /* 0x000ea20000002400 */
[----:B-1----:R-:W-:Y:S02]  /*50e0*/  FSEL R59, R59, -INF , P4 ;  /* 0xff8000003b3b7808 */ /* 0x002fe40002000000 */
[----:B------:R-:W-:Y:S01]  /*50f0*/  FMNMX.FTZ R66, R62, R63, !PT ;  /* 0x0000003f3e427209 */ /* 0x000fe20007810000 */
[----:B------:R-:W-:Y:S01]  /*5100*/  FMUL.FTZ R63, R60, UR23 ;  /* 0x000000173c3f7c20 */ /* 0x000fe20008410000 */
[----:B------:R-:W-:Y:S02]  /*5110*/  ISETP.GT.AND P4, PT, R44, 0x71, PT ;  /* 0x000000712c00780c */ /* 0x000fe40003f84270 */
[----:B0-----:R-:W-:Y:S01]  /*5120*/  FSEL R58, R58, -INF , P3 ;  /* 0xff8000003a3a7808 */ /* 0x001fe20001800000 */
[----:B------:R-:W0:Y:S01]  /*5130*/  MUFU.TANH R13, R13 ;  /* 0x0000000d000d7308 */ /* 0x000e220000002400 */
[----:B------:R-:W-:-:S02]  /*5140*/  FMNMX.FTZ R67, R59, R66, !PT ;  /* 0x000000423b437209 */ /* 0x000fc40007810000 */
[----:B------:R-:W-:Y:S02]  /*5150*/  ISETP.GT.AND P3, PT, R44, 0x78, PT ;  /* 0x000000782c00780c */ /* 0x000fe40003f64270 */
[----:B------:R-:W-:Y:S02]  /*5160*/  FSEL R60, R83, -INF , P4 ;  /* 0xff800000533c7808 */ /* 0x000fe40002000000 */
[----:B------:R-:W-:Y:S01]  /*5170*/  FMNMX.FTZ R71, R58, R67, !PT ;  /* 0x000000433a477209 */ /* 0x000fe20007810000 */
[----:B------:R-:W-:Y:S01]  /*5180*/  FMUL.FTZ R67, R61, UR23 ;  /* 0x000000173d437c20 */ /* 0x000fe20008410000 */
[----:B------:R-:W-:Y:S01]  /*5190*/  ISETP.GT.AND P4, PT, R44, 0x79, PT ;  /* 0x000000792c00780c */ /* 0x000fe20003f84270 */
[----:B------:R-:W1:Y:S01]  /*51a0*/  MUFU.TANH R14, R14 ;  /* 0x0000000e000e7308 */ /* 0x000e620000002400 */
[----:B---3--:R-:W-:Y:S02]  /*51b0*/  FSEL R61, R86, -INF , P3 ;  /* 0xff800000563d7808 */ /* 0x008fe40001800000 */
[----:B------:R-:W-:-:S02]  /*51c0*/  FMNMX.FTZ R44, R60, R71, !PT ;  /* 0x000000473c2c7209 */ /* 0x000fc40007810000 */
[----:B----4-:R-:W-:Y:S02]  /*51d0*/  FSEL R66, R87, -INF , P4 ;  /* 0xff80000057427808 */ /* 0x010fe40002000000 */
[----:B------:R-:W-:Y:S01]  /*51e0*/  FMNMX.FTZ R71, R61, R44, !PT ;  /* 0x0000002c3d477209 */ /* 0x000fe20007810000 */
[----:B------:R-:W3:Y:S01]  /*51f0*/  MUFU.TANH R21, R21 ;  /* 0x0000001500157308 */ /* 0x000ee20000002400 */
[----:B------:R-:W-:Y:S02]  /*5200*/  IADD3 R43, R78, -UR22, R43 ;  /* 0x800000164e2b7c10 */ /* 0x000fe4000fffe02b */
[----:B------:R-:W-:Y:S02]  /*5210*/  FMNMX.FTZ R71, R66, R71, !PT ;  /* 0x0000004742477209 */ /* 0x000fe40007810000 */
[C---:B------:R-:W-:Y:S02]  /*5220*/  ISETP.GT.AND P4, PT, R43.reuse, RZ, PT ;  /* 0x000000ff2b00720c */ /* 0x040fe40003f84270 */
[----:B------:R-:W-:Y:S01]  /*5230*/  ISETP.GT.AND P5, PT, R43, 0x1, PT ;  /* 0x000000012b00780c */ /* 0x000fe20003fa4270 */
[----:B------:R-:W4:Y:S01]  /*5240*/  SHFL.BFLY PT, R44, R71, 0x2, 0x1f ;  /* 0x0c401f00472c7f89 */ /* 0x000f2200000e0000 */
[----:B------:R-:W3:Y:S08]  /*5250*/  MUFU.TANH R24, R24 ;  /* 0x0000001800187308 */ /* 0x000ef00000002400 */
[----:B------:R-:W3:Y:S08]  /*5260*/  MUFU.TANH R27, R27 ;  /* 0x0000001b001b7308 */ /* 0x000ef00000002400 */
[----:B------:R-:W3:Y:S01]  /*5270*/  MUFU.TANH R28, R28 ;  /* 0x0000001c001c7308 */ /* 0x000ee20000002400 */
[----:B------:R-:W-:-:S02]  /*5280*/  WARPGROUP.DEPBAR.LE gsb0, 0x0 ;  /* 0x00008000000079c5 */ /* 0x000fc40000010000 */
[----:B------:R-:W-:Y:S01]  /*5290*/  WARPGROUP.ARRIVE ;  /* 0x00000000000079c5 */ /* 0x000fe20000000000 */
[----:B----4-:R-:W-:-:S04]  /*52a0*/  FMNMX.FTZ R79, R71, R44, !PT ;  /* 0x0000002c474f7209 */ /* 0x010fc80007810000 */
[----:B------:R-:W4:Y:S01]  /*52b0*/  MUFU.TANH R31, R31 ;  /* 0x0000001f001f7308 */ /* 0x000f220000002400 */
[----:B------:R-:W-:Y:S01]  /*52c0*/  HGMMA.64x64x16.F32.BF16 R88, R132, gdesc[UR4].tnspB, R88, gsb0 ;  /* 0x40e0000484587df0 */ /* 0x000fe20008001858 */
[----:B------:R-:W-:Y:S01]  /*52d0*/  FMUL.FTZ R71, R73, UR23 ;  /* 0x0000001749477c20 */ /* 0x000fe20008410000 */
[----:B------:R-:W-:Y:S01]  /*52e0*/  FMUL.FTZ R73, R77, UR23 ;  /* 0x000000174d497c20 */ /* 0x000fe20008410000 */
[----:B------:R-:W5:Y:S01]  /*52f0*/  SHFL.BFLY PT, R44, R79, 0x1, 0x1f ;  /* 0x0c201f004f2c7f89 */ /* 0x000f6200000e0000 */
[----:B------:R-:W-:Y:S01]  /*5300*/  FMUL.FTZ R77, R84, UR23 ;  /* 0x00000017544d7c20 */ /* 0x000fe20008410000 */
[----:B------:R-:W-:Y:S02]  /*5310*/  UIADD3 UR6, UR10, 0x280, URZ ;  /* 0x000002800a067890 */ /* 0x000fe4000fffe03f */
[----:B------:R-:W4:Y:S01]  /*5320*/  MUFU.TANH R32, R32 ;  /* 0x0000002000207308 */ /* 0x000f220000002400 */
[----:B------:R-:W-:-:S07]  /*5330*/  UMOV UR7, 0x40000040 ;  /* 0x4000004000077882 */ /* 0x000fce0000000000 */
[----:B------:R-:W4:Y:S08]  /*5340*/  MUFU.TANH R35, R35 ;  /* 0x0000002300237308 */ /* 0x000f300000002400 */
[----:B------:R-:W4:Y:S01]  /*5350*/  MUFU.TANH R36, R36 ;  /* 0x0000002400247308 */ /* 0x000f220000002400 */
[----:B-----5:R-:W-:-:S04]  /*5360*/  FMNMX.FTZ R44, R79, R44, !PT ;  /* 0x0000002c4f2c7209 */ /* 0x020fc80007810000 */
[C---:B------:R-:W-:Y:S01]  /*5370*/  FSETP.NEU.FTZ.AND P3, PT, R44.reuse, -INF , PT ;  /* 0xff8000002c00780b */ /* 0x040fe20003f7d000 */
[----:B------:R-:W-:Y:S02]  /*5380*/  FMUL.FTZ R76, R44, UR24 ;  /* 0x000000182c4c7c20 */ /* 0x000fe40008410000 */
[----:B------:R-:W5:Y:S03]  /*5390*/  MUFU.TANH R38, R38 ;  /* 0x0000002600267308 */ /* 0x000f660000002400 */
[----:B------:R-:W-:-:S05]  /*53a0*/  FSEL R76, R76, RZ, P3 ;  /* 0x000000ff4c4c7208 */ /* 0x000fca0001800000 */
[----:B------:R-:W5:Y:S01]  /*53b0*/  MUFU.TANH R39, R39 ;  /* 0x0000002700277308 */ /* 0x000f620000002400 */
[--C-:B------:R-:W-:Y:S01]  /*53c0*/  FFMA.FTZ R79, R8, UR24, -R76.reuse ;  /* 0x00000018084f7c23 */ /* 0x100fe2000801084c */
[----:B------:R-:W-:Y:S01]  /*53d0*/  FSEL R8, R5, -INF , P4 ;  /* 0xff80000005087808 */ /* 0x000fe20002000000 */
[--C-:B------:R-:W-:Y:S01]  /*53e0*/  FFMA.FTZ R149, R7, UR24, -R76.reuse ;  /* 0x0000001807957c23 */ /* 0x100fe2000801084c */
[----:B------:R-:W-:Y:S01]  /*53f0*/  ISETP.GT.AND P4, PT, R43, 0x8, PT ;  /* 0x000000082b00780c */ /* 0x000fe20003f84270 */
[--C-:B------:R-:W-:Y:S01]  /*5400*/  FFMA.FTZ R151, R11, UR24, -R76.reuse ;  /* 0x000000180b977c23 */ /* 0x100fe2000801084c */
[----:B------:R-:W-:Y:S01]  /*5410*/  FSEL R5, R6, -INF , P5 ;  /* 0xff80000006057808 */ /* 0x000fe20002800000 */
[--C-:B------:R-:W-:Y:S01]  /*5420*/  FFMA.FTZ R139, R46, UR24, -R76.reuse ;  /* 0x000000182e8b7c23 */ /* 0x100fe2000801084c */
[----:B------:R-:W-:Y:S01]  /*5430*/  FMNMX.FTZ R78, R8, R3, !PT ;  /* 0x00000003084e7209 */ /* 0x000fe20007810000 */
[----:B------:R-:W5:Y:S01]  /*5440*/  MUFU.TANH R41, R41 ;  /* 0x0000002900297308 */ /* 0x000f620000002400 */
[----:B------:R-:W-:Y:S01]  /*5450*/  ISETP.GT.AND P5, PT, R43, 0x9, PT ;  /* 0x000000092b00780c */ /* 0x000fe20003fa4270 */
[--C-:B------:R-:W-:Y:S01]  /*5460*/  FFMA.FTZ R147, R25, UR24, -R76.reuse ;  /* 0x0000001819937c23 */ /* 0x100fe2000801084c */
[----:B--2---:R-:W-:Y:S01]  /*5470*/  FSEL R9, R9, -INF , P4 ;  /* 0xff80000009097808 */ /* 0x004fe20002000000 */
[--C-:B------:R-:W-:Y:S01]  /*5480*/  FFMA.FTZ R137, R37, UR24, -R76.reuse ;  /* 0x0000001825897c23 */ /* 0x100fe2000801084c */
[----:B------:R-:W-:Y:S01]  /*5490*/  FMNMX.FTZ R78, R5, R78, !PT ;  /* 0x0000004e054e7209 */ /* 0x000fe20007810000 */
[--C-:B------:R-:W-:Y:S01]  /*54a0*/  FFMA.FTZ R143, R33, UR24, -R76.reuse ;  /* 0x00000018218f7c23 */ /* 0x100fe2000801084c */
[----:B------:R-:W-:Y:S01]  /*54b0*/  ISETP.GT.AND P4, PT, R43, 0x10, PT ;  /* 0x000000102b00780c */ /* 0x000fe20003f84270 */
[----:B------:R-:W2:Y:S01]  /*54c0*/  MUFU.TANH R42, R42 ;  /* 0x0000002a002a7308 */ /* 0x000ea20000002400 */
[----:B------:R-:W-:Y:S01]  /*54d0*/  FSEL R10, R10, -INF , P5 ;  /* 0xff8000000a0a7808 */ /* 0x000fe20002800000 */
[--C-:B------:R-:W-:Y:S01]  /*54e0*/  FFMA.FTZ R33, R58, UR24, -R76.reuse ;  /* 0x000000183a217c23 */ /* 0x100fe2000801084c */
[----:B------:R-:W-:Y:S01]  /*54f0*/  FMNMX.FTZ R7, R9, R78, !PT ;  /* 0x0000004e09077209 */ /* 0x000fe20007810000 */
[--C-:B------:R-:W-:Y:S01]  /*5500*/  FFMA.FTZ R58, R60, UR24, -R76.reuse ;  /* 0x000000183c3a7c23 */ /* 0x100fe2000801084c */
[----:B------:R-:W-:Y:S01]  /*5510*/  ISETP.GT.AND P5, PT, R43, 0x11, PT ;  /* 0x000000112b00780c */ /* 0x000fe20003fa4270 */
[--C-:B------:R-:W-:Y:S01]  /*5520*/  FFMA.FTZ R45, R45, UR24, -R76.reuse ;  /* 0x000000182d2d7c23 */ /* 0x100fe2000801084c */
[----:B0-----:R-:W-:Y:S01]  /*5530*/  FSEL R13, R13, -INF , P4 ;  /* 0xff8000000d0d7808 */ /* 0x001fe20002000000 */
[----:B------:R-:W0:Y:S01]  /*5540*/  MUFU.TANH R63, R63 ;  /* 0x0000003f003f7308 */ /* 0x000e220000002400 */
        /* <DEDUP_REMOVED lines=8> */
[----:B------:R-:W-:Y:S01]  /*55d0*/  ISETP.GT.AND P5, PT, R43, 0x19, PT ;  /* 0x000000192b00780c */ /* 0x000fe20003fa4270 */
[----:B------:R-:W-:Y:S01]  /*55e0*/  FFMA.FTZ R26, R26, UR24, -R76 ;  /* 0x000000181a1a7c23 */ /* 0x000fe2000801084c */
[----:B---3--:R-:W-:Y:S01]  /*55f0*/  FSEL R21, R21, -INF , P4 ;  /* 0xff80000015157808 */ /* 0x008fe20002000000 */
[----:B------:R-:W-:-:S02]  /*5600*/  WARPGROUP.DEPBAR.LE gsb0, 0x0 ;  /* 0x00008000000079c5 */ /* 0x000fc40000010000 */
[----:B------:R-:W-:Y:S01]  /*5610*/  FMNMX.FTZ R78, R14, R7, !PT ;  /* 0x000000070e4e7209 */ /* 0x000fe20007810000 */
[----:B------:R-:W-:Y:S01]  /*5620*/  WARPGROUP.ARRIVE ;  /* 0x00000000000079c5 */ /* 0x000fe20000000000 */
[----:B------:R-:W-:Y:S01]  /*5630*/  ISETP.GT.AND P4, PT, R43, 0x20, PT ;  /* 0x000000202b00780c */ /* 0x000fe20003f84270 */
[----:B------:R-:W3:Y:S01]  /*5640*/  MUFU.TANH R64, R64 ;  /* 0x0000004000407308 */ /* 0x000ee20000002400 */
[----:B------:R-:W-:Y:S01]  /*5650*/  FSEL R24, R24, -INF , P5 ;  /* 0xff80000018187808 */ /* 0x000fe20002800000 */
[--C-:B------:R-:W-:Y:S01]  /*5660*/  FFMA.FTZ R133, R49, UR24, -R76.reuse ;  /* 0x0000001831857c23 */ /* 0x100fe2000801084c */
[----:B------:R-:W-:Y:S01]  /*5670*/  FMNMX.FTZ R7, R21, R78, !PT ;  /* 0x0000004e15077209 */ /* 0x000fe20007810000 */
[----:B------:R-:W-:Y:S01]  /*5680*/  HGMMA.64x64x16.F32.BF16 R88, R128, gdesc[UR4].tnspB, R88, gsb0 ;  /* 0x40e0000480587df0 */ /* 0x000fe20008001858 */
[----:B------:R-:W-:Y:S01]  /*5690*/  ISETP.GT.AND P5, PT, R43, 0x21, PT ;  /* 0x000000212b00780c */ /* 0x000fe20003fa4270 */
[----:B------:R-:W-:Y:S01]  /*56a0*/  UIADD3 UR6, UR10, 0x300, URZ ;  /* 0x000003000a067890 */ /* 0x000fe2000fffe03f */
[----:B------:R-:W-:Y:S01]  /*56b0*/  FSEL R27, R27, -INF , P4 ;  /* 0xff8000001b1b7808 */ /* 0x000fe20002000000 */
[----:B------:R-:W3:Y:S01]  /*56c0*/  MUFU.TANH R65, R65 ;  /* 0x0000004100417308 */ /* 0x000ee20000002400 */
[----:B------:R-:W-:Y:S01]  /*56d0*/  FMNMX.FTZ R78, R24, R7, !PT ;  /* 0x00000007184e7209 */ /* 0x000fe20007810000 */
[----:B------:R-:W-:Y:S01]  /*56e0*/  UMOV UR7, 0x40000040 ;  /* 0x4000004000077882 */ /* 0x000fe20000000000 */
[----:B------:R-:W-:Y:S01]  /*56f0*/  ISETP.GT.AND P4, PT, R43, 0x28, PT ;  /* 0x000000282b00780c */ /* 0x000fe20003f84270 */
[--C-:B------:R-:W-:Y:S01]  /*5700*/  FFMA.FTZ R141, R29, UR24, -R76.reuse ;  /* 0x000000181d8d7c23 */ /* 0x100fe2000801084c */
[----:B------:R-:W-:Y:S01]  /*5710*/  FSEL R28, R28, -INF , P5 ;  /* 0xff8000001c1c7808 */ /* 0x000fe20002800000 */
[--C-:B------:R-:W-:Y:S01]  /*5720*/  FFMA.FTZ R30, R30, UR24, -R76.reuse ;  /* 0x000000181e1e7c23 */ /* 0x100fe2000801084c */
[----:B------:R-:W-:Y:S01]  /*5730*/  FMNMX.FTZ R7, R27, R78, !PT ;  /* 0x0000004e1b077209 */ /* 0x000fe20007810000 */
[----:B------:R-:W3:Y:S01]  /*5740*/  MUFU.TANH R68, R68 ;  /* 0x0000004400447308 */ /* 0x000ee20000002400 */
[----:B------:R-:W-:Y:S01]  /*5750*/  ISETP.GT.AND P5, PT, R43, 0x29, PT ;  /* 0x000000292b00780c */ /* 0x000fe20003fa4270 */
[--C-:B------:R-:W-:Y:S01]  /*5760*/  FFMA.FTZ R47, R47, UR24, -R76.reuse ;  /* 0x000000182f2f7c23 */ /* 0x100fe2000801084c */
[----:B----4-:R-:W-:Y:S01]  /*5770*/  FSEL R31, R31, -INF , P4 ;  /* 0xff8000001f1f7808 */ /* 0x010fe20002000000 */
[--C-:B------:R-:W-:Y:S01]  /*5780*/  FFMA.FTZ R34, R34, UR24, -R76.reuse ;  /* 0x0000001822227c23 */ /* 0x100fe2000801084c */
[----:B------:R-:W-:Y:S01]  /*5790*/  FMNMX.FTZ R78, R28, R7, !PT ;  /* 0x000000071c4e7209 */ /* 0x000fe20007810000 */
[--C-:B------:R-:W-:Y:S01]  /*57a0*/  FFMA.FTZ R135, R50, UR24, -R76.reuse ;  /* 0x0000001832877c23 */ /* 0x100fe2000801084c */
[----:B------:R-:W-:Y:S01]  /*57b0*/  ISETP.GT.AND P4, PT, R43, 0x30, PT ;  /* 0x000000302b00780c */ /* 0x000fe20003f84270 */
[----:B------:R-:W4:Y:S01]  /*57c0*/  MUFU.TANH R69, R69 ;  /* 0x0000004500457308 */ /* 0x000f220000002400 */
[----:B------:R-:W-:Y:S01]  /*57d0*/  FSEL R32, R32, -INF , P5 ;  /* 0xff80000020207808 */ /* 0x000fe20002800000 */
[--C-:B------:R-:W-:Y:S01]  /*57e0*/  FFMA.FTZ R50, R53, UR24, -R76.reuse ;  /* 0x0000001835327c23 */ /* 0x100fe2000801084c */
[----:B------:R-:W-:Y:S01]  /*57f0*/  FMNMX.FTZ R7, R31, R78, !PT ;  /* 0x0000004e1f077209 */ /* 0x000fe20007810000 */
[--C-:B------:R-:W-:Y:S01]  /*5800*/  FFMA.FTZ R15, R54, UR24, -R76.reuse ;  /* 0x00000018360f7c23 */ /* 0x100fe2000801084c */
[----:B------:R-:W-:Y:S01]  /*5810*/  ISETP.GT.AND P5, PT, R43, 0x31, PT ;  /* 0x000000312b00780c */ /* 0x000fe20003fa4270 */
[--C-:B------:R-:W-:Y:S01]  /*5820*/  FFMA.FTZ R54, R57, UR24, -R76.reuse ;  /* 0x0000001839367c23 */ /* 0x100fe2000801084c */
[----:B------:R-:W-:Y:S01]  /*5830*/  FSEL R35, R35, -INF , P4 ;  /* 0xff80000023237808 */ /* 0x000fe20002000000 */
[----:B------:R-:W4:Y:S01]  /*5840*/  MUFU.TANH R70, R70 ;  /* 0x0000004600467308 */ /* 0x000f220000002400 */
[----:B------:R-:W-:Y:S01]  /*5850*/  FMNMX.FTZ R78, R32, R7, !PT ;  /* 0x00000007204e7209 */ /* 0x000fe20007810000 */
[--C-:B------:R-:W-:Y:S01]  /*5860*/  FFMA.FTZ R29, R62, UR24, -R76.reuse ;  /* 0x000000183e1d7c23 */ /* 0x100fe2000801084c */
[----:B------:R-:W-:Y:S01]  /*5870*/  ISETP.GT.AND P4, PT, R43, 0x38, PT ;  /* 0x000000382b00780c */ /* 0x000fe20003f84270 */
[----:B------:R-:W-:Y:S01]  /*5880*/  FFMA.FTZ R66, R66, UR24, -R76 ;  /* 0x0000001842427c23 */ /* 0x000fe2000801084c */
[----:B------:R-:W-:-:S02]  /*5890*/  FSEL R36, R36, -INF , P5 ;  /* 0xff80000024247808 */ /* 0x000fc40002800000 */
[----:B------:R-:W-:Y:S01]  /*58a0*/  FMNMX.FTZ R7, R35, R78, !PT ;  /* 0x0000004e23077209 */ /* 0x000fe20007810000 */
[----:B------:R-:W4:Y:S01]  /*58b0*/  MUFU.TANH R71, R71 ;  /* 0x0000004700477308 */ /* 0x000f220000002400 */
[C---:B------:R-:W-:Y:S02]  /*58c0*/  ISETP.GT.AND P5, PT, R43.reuse, 0x39, PT ;  /* 0x000000392b00780c */ /* 0x040fe40003fa4270 */
[----:B-----5:R-:W-:Y:S02]  /*58d0*/  FSEL R38, R38, -INF , P4 ;  /* 0xff80000026267808 */ /* 0x020fe40002000000 */
[----:B------:R-:W-:Y:S02]  /*58e0*/  FMNMX.FTZ R7, R36, R7, !PT ;  /* 0x0000000724077209 */ /* 0x000fe40007810000 */
[----:B------:R-:W-:Y:S01]  /*58f0*/  ISETP.GT.AND P4, PT, R43, 0x40, PT ;  /* 0x000000402b00780c */ /* 0x000fe20003f84270 */
[----:B------:R-:W5:Y:S01]  /*5900*/  MUFU.TANH R72, R72 ;  /* 0x0000004800487308 */ /* 0x000f620000002400 */
[----:B------:R-:W-:-:S02]  /*5910*/  FSEL R39, R39, -INF , P5 ;  /* 0xff80000027277808 */ /* 0x000fc40002800000 */
[----:B------:R-:W-:Y:S02]  /*5920*/  FMNMX.FTZ R78, R38, R7, !PT ;  /* 0x00000007264e7209 */ /* 0x000fe40007810000 */
[----:B------:R-:W-:Y:S02]  /*5930*/  ISETP.GT.AND P5, PT, R43, 0x41, PT ;  /* 0x000000412b00780c */ /* 0x000fe40003fa4270 */
[----:B------:R-:W-:Y:S01]  /*5940*/  FSEL R41, R41, -INF , P4 ;  /* 0xff80000029297808 */ /* 0x000fe20002000000 */
[----:B------:R-:W5:Y:S01]  /*5950*/  MUFU.TANH R73, R73 ;  /* 0x0000004900497308 */ /* 0x000f620000002400 */
[----:B------:R-:W-:Y:S02]  /*5960*/  FMNMX.FTZ R78, R39, R78, !PT ;  /* 0x0000004e274e7209 */ /* 0x000fe40007810000 */
[----:B------:R-:W-:Y:S02]  /*5970*/  ISETP.GT.AND P4, PT, R43, 0x48, PT ;  /* 0x000000482b00780c */ /* 0x000fe40003f84270 */
[----:B--2---:R-:W-:-:S02]  /*5980*/  FSEL R7, R42, -INF , P5 ;  /* 0xff8000002a077808 */ /* 0x004fc40002800000 */
[----:B------:R-:W-:Y:S01]  /*5990*/  FMNMX.FTZ R78, R41, R78, !PT ;  /* 0x0000004e294e7209 */ /* 0x000fe20007810000 */
[----:B------:R-:W2:Y:S01]  /*59a0*/  MUFU.TANH R74, R74 ;  /* 0x0000004a004a7308 */ /* 0x000ea20000002400 */
[----:B------:R-:W-:Y:S02]  /*59b0*/  ISETP.GT.AND P5, PT, R43, 0x49, PT ;  /* 0x000000492b00780c */ /* 0x000fe40003fa4270 */
[----:B0-----:R-:W-:Y:S02]  /*59c0*/  FSEL R63, R63, -INF , P4 ;  /* 0xff8000003f3f7808 */ /* 0x001fe40002000000 */
[----:B------:R-:W-:Y:S02]  /*59d0*/  FMNMX.FTZ R78, R7, R78, !PT ;  /* 0x0000004e074e7209 */ /* 0x000fe40007810000 */
[----:B------:R-:W-:Y:S01]  /*59e0*/  ISETP.GT.AND P4, PT, R43, 0x50, PT ;  /* 0x000000502b00780c */ /* 0x000fe20003f84270 */
[----:B------:R-:W0:Y:S01]  /*59f0*/  MUFU.TANH R75, R75 ;  /* 0x0000004b004b7308 */ /* 0x000e220000002400 */
[----:B-1----:R-:W-:-:S02]  /*5a00*/  FSEL R67, R67, -INF , P5 ;  /* 0xff80000043437808 */ /* 0x002fc40002800000 */
[----:B------:R-:W-:Y:S02]  /*5a10*/  FMNMX.FTZ R78, R63, R78, !PT ;  /* 0x0000004e3f4e7209 */ /* 0x000fe40007810000 */
[----:B------:R-:W-:Y:S02]  /*5a20*/  ISETP.GT.AND P5, PT, R43, 0x51, PT ;  /* 0x000000512b00780c */ /* 0x000fe40003fa4270 */
[----:B---3--:R-:W-:Y:S01]  /*5a30*/  FSEL R64, R64, -INF , P4 ;  /* 0xff80000040407808 */ /* 0x008fe20002000000 */
[----:B------:R-:W1:Y:S01]  /*5a40*/  MUFU.TANH R77, R77 ;  /* 0x0000004d004d7308 */ /* 0x000e620000002400 */
[----:B------:R-:W-:Y:S01]  /*5a50*/  FMNMX.FTZ R11, R67, R78, !PT ;  /* 0x0000004e430b7209 */ /* 0x000fe20007810000 */
[----:B------:R-:W-:Y:S02]  /*5a60*/  WARPGROUP.DEPBAR.LE gsb0, 0x0 ;  /* 0x00008000000079c5 */ /* 0x000fe40000010000 */
[----:B------:R-:W-:Y:S01]  /*5a70*/  ISETP.GT.AND P4, PT, R43, 0x58, PT ;  /* 0x000000582b00780c */ /* 0x000fe20003f84270 */
[----:B------:R-:W-:Y:S01]  /*5a80*/  WARPGROUP.ARRIVE ;  /* 0x00000000000079c5 */ /* 0x000fe20000000000 */
[----:B------:R-:W-:-:S02]  /*5a90*/  FSEL R65, R65, -INF , P5 ;  /* 0xff80000041417808 */ /* 0x000fc40002800000 */
[----:B------:R-:W-:Y:S01]  /*5aa0*/  FMNMX.FTZ R42, R64, R11, !PT ;  /* 0x0000000b402a7209 */ /* 0x000fe20007810000 */
[----:B------:R-:W3:Y:S01]  /*5ab0*/  MUFU.TANH R40, R85 ;  /* 0x0000005500287308 */ /* 0x000ee20000002400 */
[----:B------:R-:W-:Y:S01]  /*5ac0*/  ISETP.GT.AND P5, PT, R43, 0x59, PT ;  /* 0x000000592b00780c */ /* 0x000fe20003fa4270 */
[----:B------:R-:W-:Y:S01]  /*5ad0*/  HGMMA.64x64x16.F32.BF16 R88, R124, gdesc[UR4].tnspB, R88, gsb0 ;  /* 0x40e000047c587df0 */ /* 0x000fe20008001858 */
[----:B------:R-:W-:Y:S01]  /*5ae0*/  FSEL R68, R68, -INF , P4 ;  /* 0xff80000044447808 */ /* 0x000fe20002000000 */
[----:B------:R-:W-:Y:S01]  /*5af0*/  UIADD3 UR6, UR10, 0x380, URZ ;  /* 0x000003800a067890 */ /* 0x000fe2000fffe03f */
[----:B------:R-:W-:Y:S01]  /*5b00*/  FMNMX.FTZ R11, R65, R42, !PT ;  /* 0x0000002a410b7209 */ /* 0x000fe20007810000 */
[----:B------:R-:W-:Y:S01]  /*5b10*/  UMOV UR7, 0x40000040 ;  /* 0x4000004000077882 */ /* 0x000fe20000000000 */
[----:B------:R-:W-:Y:S01]  /*5b20*/  ISETP.GT.AND P4, PT, R43, 0x60, PT ;  /* 0x000000602b00780c */ /* 0x000fe20003f84270 */
[----:B------:R-:W-:Y:S01]  /*5b30*/  MUFU.EX2 R149, R149 ;  /* 0x0000009500957308 */ /* 0x000fe20000000800 */
[----:B----4-:R-:W-:-:S02]  /*5b40*/  FSEL R69, R69, -INF , P5 ;  /* 0xff80000045457808 */ /* 0x010fc40002800000 */
[----:B------:R-:W-:Y:S02]  /*5b50*/  FMNMX.FTZ R42, R68, R11, !PT ;  /* 0x0000000b442a7209 */ /* 0x000fe40007810000 */
[----:B------:R-:W-:Y:S02]  /*5b60*/  ISETP.GT.AND P5, PT, R43, 0x61, PT ;  /* 0x000000612b00780c */ /* 0x000fe40003fa4270 */
[----:B------:R-:W-:Y:S01]  /*5b70*/  FSEL R70, R70, -INF , P4 ;  /* 0xff80000046467808 */ /* 0x000fe20002000000 */
[----:B------:R-:W-:Y:S01]  /*5b80*/  MUFU.EX2 R6, R79 ;  /* 0x0000004f00067308 */ /* 0x000fe20000000800 */
[----:B------:R-:W-:Y:S02]  /*5b90*/  FMNMX.FTZ R11, R69, R42, !PT ;  /* 0x0000002a450b7209 */ /* 0x000fe40007810000 */
[----:B------:R-:W-:Y:S02]  /*5ba0*/  ISETP.GT.AND P4, PT, R43, 0x68, PT ;  /* 0x000000682b00780c */ /* 0x000fe40003f84270 */
[----:B------:R-:W-:-:S02]  /*5bb0*/  FSEL R71, R71, -INF , P5 ;  /* 0xff80000047477808 */ /* 0x000fc40002800000 */
[----:B------:R-:W-:Y:S01]  /*5bc0*/  FMNMX.FTZ R78, R70, R11, !PT ;  /* 0x0000000b464e7209 */ /* 0x000fe20007810000 */
[----:B------:R4:W-:Y:S01]  /*5bd0*/  MUFU.EX2 R42, R45 ;  /* 0x0000002d002a7308 */ /* 0x0009e20000000800 */
[----:B------:R-:W-:Y:S02]  /*5be0*/  ISETP.GT.AND P5, PT, R43, 0x69, PT ;  /* 0x000000692b00780c */ /* 0x000fe40003fa4270 */
[----:B-----5:R-:W-:Y:S02]  /*5bf0*/  FSEL R72, R72, -INF , P4 ;  /* 0xff80000048487808 */ /* 0x020fe40002000000 */
[----:B------:R-:W-:Y:S02]  /*5c00*/  FMNMX.FTZ R11, R71, R78, !PT ;  /* 0x0000004e470b7209 */ /* 0x000fe40007810000 */
[----:B------:R-:W-:Y:S01]  /*5c10*/  ISETP.GT.AND P4, PT, R43, 0x70, PT ;  /* 0x000000702b00780c */ /* 0x000fe20003f84270 */
[----:B------:R-:W-:Y:S01]  /*5c20*/  MUFU.EX2 R151, R151 ;  /* 0x0000009700977308 */ /* 0x000fe20000000800 */
[----:B------:R-:W-:-:S02]  /*5c30*/  FSEL R73, R73, -INF , P5 ;  /* 0xff80000049497808 */ /* 0x000fc40002800000 */
[----:B------:R-:W-:Y:S02]  /*5c40*/  FMNMX.FTZ R46, R72, R11, !PT ;  /* 0x0000000b482e7209 */ /* 0x000fe40007810000 */
[----:B------:R-:W-:Y:S02]  /*5c50*/  ISETP.GT.AND P5, PT, R43, 0x71, PT ;  /* 0x000000712b00780c */ /* 0x000fe40003fa4270 */
[----:B--2---:R-:W-:Y:S01]  /*5c60*/  FSEL R74, R74, -INF , P4 ;  /* 0xff8000004a4a7808 */ /* 0x004fe20002000000 */
[----:B------:R-:W-:Y:S01]  /*5c70*/  MUFU.EX2 R12, R12 ;  /* 0x0000000c000c7308 */ /* 0x000fe20000000800 */
[----:B------:R-:W-:Y:S02]  /*5c80*/  FMNMX.FTZ R11, R73, R46, !PT ;  /* 0x0000002e490b7209 */ /* 0x000fe40007810000 */
[----:B------:R-:W-:Y:S02]  /*5c90*/  ISETP.GT.AND P4, PT, R43, 0x78, PT ;  /* 0x000000782b00780c */ /* 0x000fe40003f84270 */
[----:B0-----:R-:W-:-:S02]  /*5ca0*/  FSEL R75, R75, -INF , P5 ;  /* 0xff8000004b4b7808 */ /* 0x001fc40002800000 */
[----:B------:R-:W-:Y:S01]  /*5cb0*/  FMNMX.FTZ R78, R74, R11, !PT ;  /* 0x0000000b4a4e7209 */ /* 0x000fe20007810000 */
[----:B------:R-:W-:Y:S01]  /*5cc0*/  MUFU.EX2 R145, R145 ;  /* 0x0000009100917308 */ /* 0x000fe20000000800 */
[----:B------:R-:W-:Y:S01]  /*5cd0*/  ISETP.GT.AND P5, PT, R43, 0x79, PT ;  /* 0x000000792b00780c */ /* 0x000fe20003fa4270 */
[--C-:B------:R-:W-:Y:S01]  /*5ce0*/  FFMA.FTZ R11, R52, UR24, -R76.reuse ;  /* 0x00000018340b7c23 */ /* 0x100fe2000801084c */
[----:B-1----:R-:W-:Y:S01]  /*5cf0*/  FSEL R77, R77, -INF , P4 ;  /* 0xff8000004d4d7808 */ /* 0x002fe20002000000 */
[--C-:B------:R-:W-:Y:S01]  /*5d00*/  FFMA.FTZ R52, R55, UR24, -R76.reuse ;  /* 0x0000001837347c23 */ /* 0x100fe2000801084c */
[----:B------:R-:W-:Y:S02]  /*5d10*/  FMNMX.FTZ R78, R75, R78, !PT ;  /* 0x0000004e4b4e7209 */ /* 0x000fe40007810000 */
[----:B---3--:R-:W-:Y:S01]  /*5d20*/  FSEL R43, R40, -INF , P5 ;  /* 0xff800000282b7808 */ /* 0x008fe20002800000 */
[----:B------:R-:W-:Y:S01]  /*5d30*/  MUFU.EX2 R20, R20 ;  /* 0x0000001400147308 */ /* 0x000fe20000000800 */
[----:B------:R-:W-:Y:S01]  /*5d40*/  FMNMX.FTZ R78, R77, R78, !PT ;  /* 0x0000004e4d4e7209 */ /* 0x000fe20007810000 */
[--C-:B------:R-:W-:Y:S01]  /*5d50*/  FFMA.FTZ R40, R48, UR24, -R76.reuse ;  /* 0x0000001830287c23 */ /* 0x100fe2000801084c */
[----:B------:R-:W-:-:S02]  /*5d60*/  FFMA.FTZ R48, R51, UR24, -R76 ;  /* 0x0000001833307c23 */ /* 0x000fc4000801084c */
[----:B------:R-:W-:-:S03]  /*5d70*/  FMNMX.FTZ R78, R43, R78, !PT ;  /* 0x0000004e2b4e7209 */ /* 0x000fc60007810000 */
[----:B------:R-:W-:Y:S02]  /*5d80*/  MUFU.EX2 R147, R147 ;  /* 0x0000009300937308 */ /* 0x000fe40000000800 */
[----:B------:R-:W0:Y:S06]  /*5d90*/  SHFL.BFLY PT, R25, R78, 0x2, 0x1f ;  /* 0x0c401f004e197f89 */ /* 0x000e2c00000e0000 */
[----:B------:R-:W-:Y:S08]  /*5da0*/  MUFU.EX2 R26, R26 ;  /* 0x0000001a001a7308 */ /* 0x000ff00000000800 */
[----:B------:R-:W-:Y:S01]  /*5db0*/  MUFU.EX2 R141, R141 ;  /* 0x0000008d008d7308 */ /* 0x000fe20000000800 */
[----:B------:R-:W-:-:S02]  /*5dc0*/  WARPGROUP.DEPBAR.LE gsb0, 0x0 ;  /* 0x00008000000079c5 */ /* 0x000fc40000010000 */
[----:B------:R-:W-:-:S05]  /*5dd0*/  WARPGROUP.ARRIVE ;  /* 0x00000000000079c5 */ /* 0x000fca0000000000 */
[----:B------:R-:W-:Y:S01]  /*5de0*/  MUFU.EX2 R30, R30 ;  /* 0x0000001e001e7308 */ /* 0x000fe20000000800 */
[----:B------:R-:W-:Y:S01]  /*5df0*/  HGMMA.64x64x16.F32.BF16 R88, R120, gdesc[UR4].tnspB, R88, gsb0 ;  /* 0x40e0000478587df0 */ /* 0x000fe20008001858 */
[----:B0-----:R-:W-:Y:S01]  /*5e00*/  FMNMX.FTZ R49, R78, R25, !PT ;  /* 0x000000194e317209 */ /* 0x001fe20007810000 */
[--C-:B------:R-:W-:Y:S01]  /*5e10*/  FFMA.FTZ R25, R56, UR24, -R76.reuse ;  /* 0x0000001838197c23 */ /* 0x100fe2000801084c */
[----:B------:R-:W-:-:S03]  /*5e20*/  FFMA.FTZ R56, R59, UR24, -R76 ;  /* 0x000000183b387c23 */ /* 0x000fc6000801084c */
[----:B------:R-:W0:Y:S01]  /*5e30*/  SHFL.BFLY PT, R78, R49, 0x1, 0x1f ;  /* 0x0c201f00314e7f89 */ /* 0x000e2200000e0000 */
[----:B------:R1:W-:Y:S08]  /*5e40*/  MUFU.EX2 R46, R47 ;  /* 0x0000002f002e7308 */ /* 0x0003f00000000800 */
[----:B------:R-:W-:Y:S08]  /*5e50*/  MUFU.EX2 R143, R143 ;  /* 0x0000008f008f7308 */ /* 0x000ff00000000800 */
[----:B------:R-:W-:Y:S01]  /*5e60*/  MUFU.EX2 R34, R34 ;  /* 0x0000002200227308 */ /* 0x000fe20000000800 */
[----:B0-----:R-:W-:-:S07]  /*5e70*/  FMNMX.FTZ R49, R49, R78, !PT ;  /* 0x0000004e31317209 */ /* 0x001fce0007810000 */
[----:B------:R-:W-:Y:S01]  /*5e80*/  MUFU.EX2 R137, R137 ;  /* 0x0000008900897308 */ /* 0x000fe20000000800 */
[C---:B------:R-:W-:Y:S01]  /*5e90*/  FSETP.NEU.FTZ.AND P4, PT, R49.reuse, -INF , PT ;  /* 0xff8000003100780b */ /* 0x040fe20003f9d000 */
[----:B------:R-:W-:-:S06]  /*5ea0*/  FMUL.FTZ R37, R49, UR24 ;  /* 0x0000001831257c20 */ /* 0x000fcc0008410000 */
[----:B------:R-:W-:Y:S01]  /*5eb0*/  MUFU.EX2 R139, R139 ;  /* 0x0000008b008b7308 */ /* 0x000fe20000000800 */
[----:B------:R-:W-:Y:S01]  /*5ec0*/  FSEL R60, R37, RZ, P4 ;  /* 0x000000ff253c7208 */ /* 0x000fe20002000000 */
[----:B------:R-:W-:-:S04]  /*5ed0*/  FFMA.FTZ R37, R61, UR24, -R76 ;  /* 0x000000183d257c23 */ /* 0x000fc8000801084c */
[--C-:B------:R-:W-:Y:S01]  /*5ee0*/  FFMA.FTZ R136, R35, UR24, -R60.reuse ;  /* 0x0000001823887c23 */ /* 0x100fe2000801083c */
[----:B------:R-:W-:Y:S01]  /*5ef0*/  FSEL R35, R44, RZ, P3 ;  /* 0x000000ff2c237208 */ /* 0x000fe20001800000 */
[--C-:B------:R-:W-:Y:S01]  /*5f00*/  FFMA.FTZ R148, R8, UR24, -R60.reuse ;  /* 0x0000001808947c23 */ /* 0x100fe2000801083c */
[--C-:B------:R-:W-:Y:S01]  /*5f10*/  FFMA.FTZ R5, R5, UR24, -R60.reuse ;  /* 0x0000001805057c23 */ /* 0x100fe2000801083c */
[--C-:B------:R-:W-:Y:S01]  /*5f20*/  FFMA.FTZ R150, R9, UR24, -R60.reuse ;  /* 0x0000001809967c23 */ /* 0x100fe2000801083c */
[----:B----4-:R-:W-:Y:S01]  /*5f30*/  FFMA.FTZ R45, R10, UR24, -R60 ;  /* 0x000000180a2d7c23 */ /* 0x010fe2000801083c */
[----:B------:R-:W-:Y:S01]  /*5f40*/  FADD.FTZ R35, -R35, R4 ;  /* 0x0000000423237221 */ /* 0x000fe20000010100 */
[----:B------:R-:W-:Y:S01]  /*5f50*/  FSEL R4, R49, RZ, P4 ;  /* 0x000000ff31047208 */ /* 0x000fe20002000000 */
[----:B------:R-:W-:Y:S01]  /*5f60*/  MUFU.EX2 R148, R148 ;  /* 0x0000009400947308 */ /* 0x000fe20000000800 */
[--C-:B------:R-:W-:Y:S01]  /*5f70*/  FFMA.FTZ R144, R13, UR24, -R60.reuse ;  /* 0x000000180d907c23 */ /* 0x100fe2000801083c */
[----:B------:R-:W-:Y:S01]  /*5f80*/  FMUL.FTZ R35, R35, UR24 ;  /* 0x0000001823237c20 */ /* 0x000fe20008410000 */
[--C-:B------:R-:W-:Y:S01]  /*5f90*/  FFMA.FTZ R13, R14, UR24, -R60.reuse ;  /* 0x000000180e0d7c23 */ /* 0x100fe2000801083c */
[----:B------:R-:W-:Y:S01]  /*5fa0*/  FADD.FTZ R3, -R4, R3 ;  /* 0x0000000304037221 */ /* 0x000fe20000010100 */
[--C-:B------:R-:W-:Y:S01]  /*5fb0*/  FFMA.FTZ R142, R31, UR24, -R60.reuse ;  /* 0x000000181f8e7c23 */ /* 0x100fe2000801083c */
[--C-:B------:R-:W-:Y:S01]  /*5fc0*/  FFMA.FTZ R31, R39, UR24, -R60.reuse ;  /* 0x00000018271f7c23 */ /* 0x100fe2000801083c */
[--C-:B------:R-:W-:Y:S01]  /*5fd0*/  FFMA.FTZ R146, R21, UR24, -R60.reuse ;  /* 0x0000001815927c23 */ /* 0x100fe2000801083c */
[----:B------:R-:W-:Y:S01]  /*5fe0*/  FMUL.FTZ R3, R3, UR24 ;  /* 0x0000001803037c20 */ /* 0x000fe20008410000 */
[----:B------:R0:W2:Y:S01]  /*5ff0*/  MUFU.EX2 R4, R35 ;  /* 0x0000002300047308 */ /* 0x0000a20000000800 */
[--C-:B------:R-:W-:Y:S01]  /*6000*/  FFMA.FTZ R132, R41, UR24, -R60.reuse ;  /* 0x0000001829847c23 */ /* 0x100fe2000801083c */
[--C-:B------:R-:W-:Y:S01]  /*6010*/  FFMA.FTZ R9, R24, UR24, -R60.reuse ;  /* 0x0000001818097c23 */ /* 0x100fe2000801083c */
[--C-:B------:R-:W-:Y:S01]  /*6020*/  FFMA.FTZ R140, R27, UR24, -R60.reuse ;  /* 0x000000181b8c7c23 */ /* 0x100fe2000801083c */
[--C-:B------:R-:W-:Y:S01]  /*6030*/  FFMA.FTZ R21, R28, UR24, -R60.reuse ;  /* 0x000000181c157c23 */ /* 0x100fe2000801083c */
[--C-:B-1----:R-:W-:Y:S01]  /*6040*/  FFMA.FTZ R47, R32, UR24, -R60.reuse ;  /* 0x00000018202f7c23 */ /* 0x102fe2000801083c */
[--C-:B------:R-:W-:Y:S01]  /*6050*/  FFMA.FTZ R27, R36, UR24, -R60.reuse ;  /* 0x00000018241b7c23 */ /* 0x100fe2000801083c */
[--C-:B------:R-:W-:Y:S01]  /*6060*/  FFMA.FTZ R138, R38, UR24, -R60.reuse ;  /* 0x00000018268a7c23 */ /* 0x100fe2000801083c */
[----:B------:R-:W1:Y:S01]  /*6070*/  MUFU.EX2 R3, R3 ;  /* 0x0000000300037308 */ /* 0x000e620000000800 */
[--C-:B------:R-:W-:Y:S01]  /*6080*/  FFMA.FTZ R7, R7, UR24, -R60.reuse ;  /* 0x0000001807077c23 */ /* 0x100fe2000801083c */
[--C-:B------:R-:W-:Y:S01]  /*6090*/  FFMA.FTZ R134, R63, UR24, -R60.reuse ;  /* 0x000000183f867c23 */ /* 0x100fe2000801083c */
[--C-:B0-----:R-:W-:Y:S01]  /*60a0*/  FFMA.FTZ R35, R67, UR24, -R60.reuse ;  /* 0x0000001843237c23 */ /* 0x101fe2000801083c */
[--C-:B------:R-:W-:Y:S01]  /*60b0*/  FFMA.FTZ R128, R64, UR24, -R60.reuse ;  /* 0x0000001840807c23 */ /* 0x100fe2000801083c */
[--C-:B------:R-:W-:Y:S01]  /*60c0*/  FFMA.FTZ R130, R68, UR24, -R60.reuse ;  /* 0x0000001844827c23 */ /* 0x100fe2000801083c */
[--C-:B------:R-:W-:Y:S01]  /*60d0*/  FFMA.FTZ R124, R70, UR24, -R60.reuse ;  /* 0x00000018467c7c23 */ /* 0x100fe2000801083c */
[----:B------:R-:W-:Y:S01]  /*60e0*/  FFMA.FTZ R126, R72, UR24, -R60 ;  /* 0x00000018487e7c23 */ /* 0x000fe2000801083c */
[----:B------:R-:W0:Y:S01]  /*60f0*/  MUFU.EX2 R5, R5 ;  /* 0x0000000500057308 */ /* 0x000e220000000800 */
[----:B--2---:R-:W-:Y:S01]  /*6100*/  FFMA.FTZ R39, R4, R0, R149 ;  /* 0x0000000004277223 */ /* 0x004fe20000010095 */
[----:B------:R-:W-:-:S02]  /*6110*/  IMAD.U32 R10, RZ, RZ, UR39 ;  /* 0x00000027ff0a7e24 */ /* 0x000fc4000f8e00ff */
[--C-:B------:R-:W-:Y:S01]  /*6120*/  FFMA.FTZ R73, R73, UR24, -R60.reuse ;  /* 0x0000001849497c23 */ /* 0x100fe2000801083c */
[----:B------:R-:W-:Y:S01]  /*6130*/  FFMA.FTZ R74, R74, UR24, -R60 ;  /* 0x000000184a4a7c23 */ /* 0x000fe2000801083c */
[----:B------:R-:W-:Y:S01]  /*6140*/  FADD.FTZ R0, R6, R39 ;  /* 0x0000002706007221 */ /* 0x000fe20000010000 */
[----:B------:R-:W-:Y:S01]  /*6150*/  VIADD R8, R23, 0x9 ;  /* 0x0000000917087836 */ /* 0x000fe20000000000 */
[----:B------:R-:W-:Y:S01]  /*6160*/  @!P1 LEA R10, R10, UR45, 0x3 ;  /* 0x0000002d0a0a9c11 */ /* 0x000fe2000f8e18ff */
[----:B------:R-:W2:Y:S01]  /*6170*/  MUFU.EX2 R150, R150 ;  /* 0x0000009600967308 */ /* 0x000ea20000000800 */
[----:B-1----:R-:W-:Y:S01]  /*6180*/  FFMA.FTZ R2, R3, R2, R148 ;  /* 0x0000000203027223 */ /* 0x002fe20000010094 */
[----:B------:R-:W-:Y:S01]  /*6190*/  FADD.FTZ R39, R151, R0 ;  /* 0x0000000097277221 */ /* 0x000fe20000010000 */
[----:B------:R-:W-:Y:S01]  /*61a0*/  ISETP.GE.U32.AND P3, PT, R82, 0x180, PT ;  /* 0x000001805200780c */ /* 0x000fe20003f66070 */
[----:B------:R-:W-:Y:S02]  /*61b0*/  @!P1 VIADD R10, R10, 0x16840 ;  /* 0x000168400a0a9836 */ /* 0x000fe40000000000 */
[--C-:B------:R-:W-:Y:S01]  /*61c0*/  FFMA.FTZ R75, R75, UR24, -R60.reuse ;  /* 0x000000184b4b7c23 */ /* 0x100fe2000801083c */
[----:B------:R-:W-:Y:S01]  /*61d0*/  FADD.FTZ R0, R12, R39 ;  /* 0x000000270c007221 */ /* 0x000fe20000010000 */
[----:B------:R-:W-:Y:S01]  /*61e0*/  FFMA.FTZ R39, R65, UR24, -R60 ;  /* 0x0000001841277c23 */ /* 0x000fe2000801083c */
[----:B------:R-:W1:Y:S01]  /*61f0*/  MUFU.EX2 R45, R45 ;  /* 0x0000002d002d7308 */ /* 0x000e620000000800 */
[C---:B0-----:R-:W-:Y:S01]  /*6200*/  FADD.FTZ R41, R5.reuse, R2 ;  /* 0x0000000205297221 */ /* 0x041fe20000010000 */
[----:B------:R-:W-:Y:S01]  /*6210*/  F2FP.BF16.F32.PACK_AB R148, R5, R148 ;  /* 0x000000940594723e */ /* 0x000fe200000010ff */
[----:B------:R-:W-:-:S02]  /*6220*/  WARPGROUP.DEPBAR.LE gsb0, 0x0 ;  /* 0x00008000000079c5 */ /* 0x000fc40000010000 */
[----:B------:R-:W-:Y:S01]  /*6230*/  SEL R8, R8, 0x9, !P3 ;  /* 0x0000000908087807 */ /* 0x000fe20005800000 */
[----:B------:R-:W-:Y:S01]  /*6240*/  FFMA.FTZ R77, R77, UR24, -R60 ;  /* 0x000000184d4d7c23 */ /* 0x000fe2000801083c */
[----:B------:R-:W-:Y:S01]  /*6250*/  @!P1 PRMT R10, RZ, 0x654, R10 ;  /* 0x00000654ff0a9816 */ /* 0x000fe2000000000a */
[----:B------:R-:W0:Y:S01]  /*6260*/  MUFU.EX2 R144, R144 ;  /* 0x0000009000907308 */ /* 0x000e220000000800 */
[----:B--2---:R-:W-:Y:S01]  /*6270*/  FADD.FTZ R2, R150, R41 ;  /* 0x0000002996027221 */ /* 0x004fe20000010000 */
[----:B------:R2:W-:Y:S06]  /*6280*/  BAR.ARV R8, 0x100 ;  /* 0x000400080000751d */ /* 0x0005ec0000002000 */
[----:B------:R-:W3:Y:S01]  /*6290*/  MUFU.EX2 R13, R13 ;  /* 0x0000000d000d7308 */ /* 0x000ee20000000800 */
[----:B-1----:R-:W-:Y:S01]  /*62a0*/  FADD.FTZ R41, R45, R2 ;  /* 0x000000022d297221 */ /* 0x002fe20000010000 */
[----:B------:R1:W-:Y:S01]  /*62b0*/  @!P1 SYNCS.ARRIVE.TRANS64.RED.A1T0 RZ, [R10+URZ], RZ ;  /* 0x000000ff0aff99a7 */ /* 0x0003e2000810043f */
[----:B------:R-:W-:Y:S01]  /*62c0*/  FFMA.FTZ R43, R43, UR24, -R60 ;  /* 0x000000182b2b7c23 */ /* 0x000fe2000801083c */
[----:B------:R-:W-:Y:S01]  /*62d0*/  PLOP3.LUT P3, PT, PT, PT, UP1, 0x80, 0x0 ;  /* 0x000000000000781c */ /* 0x000fe20003f6f018 */
[-C--:B------:R-:W-:Y:S01]  /*62e0*/  FMUL.FTZ R88, R88, R3.reuse ;  /* 0x0000000358587220 */ /* 0x080fe20000410000 */
[-C--:B------:R-:W-:Y:S01]  /*62f0*/  FMUL.FTZ R89, R89, R3.reuse ;  /* 0x0000000359597220 */ /* 0x080fe20000410000 */
[-C--:B------:R-:W-:Y:S01]  /*6300*/  FMUL.FTZ R92, R92, R3.reuse ;  /* 0x000000035c5c7220 */ /* 0x080fe20000410000 */
[----:B------:R-:W4:Y:S01]  /*6310*/  MUFU.EX2 R146, R146 ;  /* 0x0000009200927308 */ /* 0x000f220000000800 */
[----:B0-----:R-:W-:Y:S01]  /*6320*/  FADD.FTZ R2, R144, R41 ;  /* 0x0000002990027221 */ /* 0x001fe20000010000 */
[----:B------:R-:W-:Y:S01]  /*6330*/  FADD.FTZ R41, R145, R0 ;  /* 0x0000000091297221 */ /* 0x000fe20000010000 */
[----:B-1----:R-:W-:Y:S01]  /*6340*/  IMAD.U32 R10, RZ, RZ, UR25 ;  /* 0x00000019ff0a7e24 */ /* 0x002fe2000f8e00ff */
[----:B------:R-:W-:Y:S01]  /*6350*/  UMOV UR25, UR39 ;  /* 0x0000002700197c82 */ /* 0x000fe20008000000 */
[-C--:B------:R-:W-:Y:S01]  /*6360*/  FMUL.FTZ R93, R93, R3.reuse ;  /* 0x000000035d5d7220 */ /* 0x080fe20000410000 */
[----:B------:R-:W-:Y:S01]  /*6370*/  FADD.FTZ R0, R20, R41 ;  /* 0x0000002914007221 */ /* 0x000fe20000010000 */
[----:B------:R-:W-:Y:S01]  /*6380*/  FFMA.FTZ R41, R69, UR24, -R60 ;  /* 0x0000001845297c23 */ /* 0x000fe2000801083c */
[----:B------:R-:W0:Y:S01]  /*6390*/  MUFU.EX2 R9, R9 ;  /* 0x0000000900097308 */ /* 0x000e220000000800 */
[C---:B---3--:R-:W-:Y:S01]  /*63a0*/  FADD.FTZ R51, R13.reuse, R2 ;  /* 0x000000020d337221 */ /* 0x048fe20000010000 */
[----:B------:R-:W-:Y:S01]  /*63b0*/  F2FP.BF16.F32.PACK_AB R144, R13, R144 ;  /* 0x000000900d90723e */ /* 0x000fe200000010ff */
[-C--:B------:R-:W-:Y:S01]  /*63c0*/  FMUL.FTZ R96, R96, R3.reuse ;  /* 0x0000000360607220 */ /* 0x080fe20000410000 */
[----:B------:R-:W-:Y:S01]  /*63d0*/  @!P1 LEA R10, R10, UR45, 0x3 ;  /* 0x0000002d0a0a9c11 */ /* 0x000fe2000f8e18ff */
[-C--:B------:R-:W-:Y:S01]  /*63e0*/  FMUL.FTZ R97, R97, R3.reuse ;  /* 0x0000000361617220 */ /* 0x080fe20000410000 */
[-C--:B------:R-:W-:Y:S01]  /*63f0*/  FMUL.FTZ R100, R100, R3.reuse ;  /* 0x0000000364647220 */ /* 0x080fe20000410000 */
[----:B------:R-:W-:Y:S01]  /*6400*/  FMUL.FTZ R101, R101, R3 ;  /* 0x0000000365657220 */ /* 0x000fe20000410000 */
[----:B------:R-:W1:Y:S01]  /*6410*/  MUFU.EX2 R140, R140 ;  /* 0x0000008c008c7308 */ /* 0x000e620000000800 */
[----:B----4-:R-:W-:Y:S01]  /*6420*/  FADD.FTZ R2, R146, R51 ;  /* 0x0000003392027221 */ /* 0x010fe20000010000 */
[----:B------:R-:W-:Y:S01]  /*6430*/  FADD.FTZ R51, R147, R0 ;  /* 0x0000000093337221 */ /* 0x000fe20000010000 */
[----:B--2---:R-:W-:-:S02]  /*6440*/  @!P1 VIADD R8, R10, 0x16860 ;  /* 0x000168600a089836 */ /* 0x004fc40000000000 */
[-C--:B------:R-:W-:Y:S01]  /*6450*/  FMUL.FTZ R104, R104, R3.reuse ;  /* 0x0000000368687220 */ /* 0x080fe20000410000 */
[-C--:B------:R-:W-:Y:S01]  /*6460*/  FMUL.FTZ R105, R105, R3.reuse ;  /* 0x0000000369697220 */ /* 0x080fe20000410000 */
[----:B------:R-:W-:Y:S01]  /*6470*/  FADD.FTZ R0, R26, R51 ;  /* 0x000000331a007221 */ /* 0x000fe20000010000 */
[----:B------:R-:W-:Y:S01]  /*6480*/  FFMA.FTZ R51, R71, UR24, -R60 ;  /* 0x0000001847337c23 */ /* 0x000fe2000801083c */
[----:B------:R-:W2:Y:S01]  /*6490*/  MUFU.EX2 R21, R21 ;  /* 0x0000001500157308 */ /* 0x000ea20000000800 */
[C---:B0-----:R-:W-:Y:S01]  /*64a0*/  FADD.FTZ R53, R9.reuse, R2 ;  /* 0x0000000209357221 */ /* 0x041fe20000010000 */
[----:B------:R-:W-:Y:S01]  /*64b0*/  F2FP.BF16.F32.PACK_AB R146, R9, R146 ;  /* 0x000000920992723e */ /* 0x000fe200000010ff */
[-C--:B------:R-:W-:Y:S01]  /*64c0*/  FMUL.FTZ R108, R108, R3.reuse ;  /* 0x000000036c6c7220 */ /* 0x080fe20000410000 */
[----:B------:R-:W-:Y:S01]  /*64d0*/  @!P1 PRMT R8, RZ, 0x654, R8 ;  /* 0x00000654ff089816 */ /* 0x000fe20000000008 */
[-C--:B------:R-:W-:Y:S01]  /*64e0*/  FMUL.FTZ R109, R109, R3.reuse ;  /* 0x000000036d6d7220 */ /* 0x080fe20000410000 */
[-C--:B------:R-:W-:Y:S01]  /*64f0*/  FMUL.FTZ R112, R112, R3.reuse ;  /* 0x0000000370707220 */ /* 0x080fe20000410000 */
[-C--:B------:R-:W-:Y:S01]  /*6500*/  FMUL.FTZ R113, R113, R3.reuse ;  /* 0x0000000371717220 */ /* 0x080fe20000410000 */
[----:B------:R-:W0:Y:S01]  /*6510*/  MUFU.EX2 R142, R142 ;  /* 0x0000008e008e7308 */ /* 0x000e220000000800 */
[----:B-1----:R-:W-:Y:S01]  /*6520*/  FADD.FTZ R2, R140, R53 ;  /* 0x000000358c027221 */ /* 0x002fe20000010000 */
[----:B------:R-:W-:Y:S01]  /*6530*/  FADD.FTZ R53, R141, R0 ;  /* 0x000000008d357221 */ /* 0x000fe20000010000 */
[----:B------:R1:W-:Y:S01]  /*6540*/  @!P1 SYNCS.ARRIVE.TRANS64.RED.A1T0 RZ, [R8+URZ], RZ ;  /* 0x000000ff08ff99a7 */ /* 0x0003e2000810043f */
[-C--:B------:R-:W-:Y:S01]  /*6550*/  FMUL.FTZ R116, R116, R3.reuse ;  /* 0x0000000374747220 */ /* 0x080fe20000410000 */
[----:B------:R-:W-:Y:S01]  /*6560*/  FMUL.FTZ R117, R117, R3 ;  /* 0x0000000375757220 */ /* 0x000fe20000410000 */
[----:B------:R-:W-:Y:S01]  /*6570*/  FADD.FTZ R0, R30, R53 ;  /* 0x000000351e007221 */ /* 0x000fe20000010000 */
[-C--:B------:R-:W-:Y:S01]  /*6580*/  FMUL.FTZ R90, R90, R4.reuse ;  /* 0x000000045a5a7220 */ /* 0x080fe20000410000 */
[----:B------:R-:W3:Y:S01]  /*6590*/  MUFU.EX2 R47, R47 ;  /* 0x0000002f002f7308 */ /* 0x000ee20000000800 */
        /* <DEDUP_REMOVED lines=16> */
[----:B---3--:R-:W-:Y:S01]  /*66a0*/  FADD.FTZ R55, R47, R2 ;  /* 0x000000022f377221 */ /* 0x008fe20000010000 */
[----:B------:R-:W-:Y:S01]  /*66b0*/  FADD.FTZ R5, R139, R0 ;  /* 0x000000008b057221 */ /* 0x000fe20000010000 */
[-C--:B------:R-:W-:Y:S01]  /*66c0*/  FMUL.FTZ R107, R107, R4.reuse ;  /* 0x000000046b6b7220 */ /* 0x080fe20000410000 */
[-C--:B------:R-:W-:Y:S01]  /*66d0*/  FMUL.FTZ R110, R110, R4.reuse ;  /* 0x000000046e6e7220 */ /* 0x080fe20000410000 */
[-C--:B------:R-:W-:Y:S01]  /*66e0*/  FMUL.FTZ R111, R111, R4.reuse ;  /* 0x000000046f6f7220 */ /* 0x080fe20000410000 */
[----:B------:R-:W-:Y:S01]  /*66f0*/  FADD.FTZ R0, R46, R5 ;  /* 0x000000052e007221 */ /* 0x000fe20000010000 */
[-C--:B------:R-:W-:Y:S01]  /*6700*/  FMUL.FTZ R114, R114, R4.reuse ;  /* 0x0000000472727220 */ /* 0x080fe20000410000 */
[----:B------:R-:W3:Y:S01]  /*6710*/  MUFU.EX2 R138, R138 ;  /* 0x0000008a008a7308 */ /* 0x000ee20000000800 */
[----:B--2---:R-:W-:Y:S01]  /*6720*/  FADD.FTZ R2, R136, R55 ;  /* 0x0000003788027221 */ /* 0x004fe20000010000 */
[-C--:B------:R-:W-:Y:S01]  /*6730*/  FMUL.FTZ R115, R115, R4.reuse ;  /* 0x0000000473737220 */ /* 0x080fe20000410000 */
[-C--:B------:R-:W-:Y:S01]  /*6740*/  FMUL.FTZ R118, R118, R4.reuse ;  /* 0x0000000476767220 */ /* 0x080fe20000410000 */
[----:B------:R-:W-:Y:S01]  /*6750*/  FMUL.FTZ R119, R119, R4 ;  /* 0x0000000477777220 */ /* 0x000fe20000410000 */
[----:B------:R-:W-:Y:S01]  /*6760*/  F2FP.BF16.F32.PACK_AB R149, R6, R149 ;  /* 0x000000950695723e */ /* 0x000fe200000010ff */
[----:B------:R-:W-:Y:S01]  /*6770*/  IMAD.MOV.U32 R3, RZ, RZ, R49 ;  /* 0x000000ffff037224 */ /* 0x000fe200078e0031 */
[----:B------:R-:W-:Y:S01]  /*6780*/  F2FP.BF16.F32.PACK_AB R151, R12, R151 ;  /* 0x000000970c97723e */ /* 0x000fe200000010ff */
[----:B------:R-:W2:Y:S01]  /*6790*/  MUFU.EX2 R31, R31 ;  /* 0x0000001f001f7308 */ /* 0x000ea20000000800 */
[----:B0-----:R-:W-:Y:S01]  /*67a0*/  FADD.FTZ R55, R27, R2 ;  /* 0x000000021b377221 */ /* 0x001fe20000010000 */
[----:B------:R-:W-:-:S02]  /*67b0*/  F2FP.BF16.F32.PACK_AB R150, R45, R150 ;  /* 0x000000962d96723e */ /* 0x000fc400000010ff */
[----:B------:R-:W-:Y:S02]  /*67c0*/  F2FP.BF16.F32.PACK_AB R145, R20, R145 ;  /* 0x000000911491723e */ /* 0x000fe400000010ff */
[----:B------:R-:W-:Y:S02]  /*67d0*/  F2FP.BF16.F32.PACK_AB R147, R26, R147 ;  /* 0x000000931a93723e */ /* 0x000fe400000010ff */
[----:B------:R-:W0:Y:S01]  /*67e0*/  MUFU.EX2 R133, R133 ;  /* 0x0000008500857308 */ /* 0x000e220000000800 */
[----:B---3--:R-:W-:Y:S01]  /*67f0*/  FADD.FTZ R2, R138, R55 ;  /* 0x000000378a027221 */ /* 0x008fe20000010000 */
[----:B------:R-:W-:Y:S02]  /*6800*/  F2FP.BF16.F32.PACK_AB R140, R21, R140 ;  /* 0x0000008c158c723e */ /* 0x000fe400000010ff */
[----:B------:R-:W-:Y:S02]  /*6810*/  F2FP.BF16.F32.PACK_AB R141, R30, R141 ;  /* 0x0000008d1e8d723e */ /* 0x000fe400000010ff */
[----:B------:R-:W-:-:S02]  /*6820*/  F2FP.BF16.F32.PACK_AB R142, R47, R142 ;  /* 0x0000008e2f8e723e */ /* 0x000fc400000010ff */
[----:B------:R-:W3:Y:S01]  /*6830*/  MUFU.EX2 R132, R132 ;  /* 0x0000008400847308 */ /* 0x000ee20000000800 */
[----:B--2---:R-:W-:Y:S01]  /*6840*/  FADD.FTZ R13, R31, R2 ;  /* 0x000000021f0d7221 */ /* 0x004fe20000010000 */
[----:B------:R-:W-:Y:S02]  /*6850*/  F2FP.BF16.F32.PACK_AB R143, R34, R143 ;  /* 0x0000008f228f723e */ /* 0x000fe400000010ff */
[----:B------:R-:W-:Y:S02]  /*6860*/  F2FP.BF16.F32.PACK_AB R136, R27, R136 ;  /* 0x000000881b88723e */ /* 0x000fe400000010ff */
[----:B------:R-:W-:Y:S02]  /*6870*/  F2FP.BF16.F32.PACK_AB R137, R42, R137 ;  /* 0x000000892a89723e */ /* 0x000fe400000010ff */
[----:B------:R-:W2:Y:S01]  /*6880*/  MUFU.EX2 R40, R40 ;  /* 0x0000002800287308 */ /* 0x000ea20000000800 */
[----:B0-----:R-:W-:Y:S01]  /*6890*/  FADD.FTZ R5, R133, R0 ;  /* 0x0000000085057221 */ /* 0x001fe20000010000 */
[----:B------:R-:W-:-:S02]  /*68a0*/  F2FP.BF16.F32.PACK_AB R138, R31, R138 ;  /* 0x0000008a1f8a723e */ /* 0x000fc400000010ff */
[----:B------:R-:W-:Y:S02]  /*68b0*/  F2FP.BF16.F32.PACK_AB R139, R46, R139 ;  /* 0x0000008b2e8b723e */ /* 0x000fe400000010ff */
[----:B------:R-:W-:Y:S02]  /*68c0*/  MOV R4, R44 ;  /* 0x0000002c00047202 */ /* 0x000fe40000000f00 */
[----:B------:R-:W0:Y:S01]  /*68d0*/  MUFU.EX2 R7, R7 ;  /* 0x0000000700077308 */ /* 0x000e220000000800 */
[----:B---3--:R-:W-:-:S07]  /*68e0*/  FADD.FTZ R2, R132, R13 ;  /* 0x0000000d84027221 */ /* 0x008fce0000010000 */
[----:B------:R-:W3:Y:S01]  /*68f0*/  MUFU.EX2 R135, R135 ;  /* 0x0000008700877308 */ /* 0x000ee20000000800 */
[C---:B--2---:R-:W-:Y:S01]  /*6900*/  FADD.FTZ R0, R40.reuse, R5 ;  /* 0x0000000528007221 */ /* 0x044fe20000010000 */
[----:B------:R-:W-:-:S06]  /*6910*/  F2FP.BF16.F32.PACK_AB R133, R40, R133 ;  /* 0x000000852885723e */ /* 0x000fcc00000010ff */
[----:B------:R-:W2:Y:S01]  /*6920*/  MUFU.EX2 R134, R134 ;  /* 0x0000008600867308 */ /* 0x000ea20000000800 */
[C---:B0-----:R-:W-:Y:S01]  /*6930*/  FADD.FTZ R9, R7.reuse, R2 ;  /* 0x0000000207097221 */ /* 0x041fe20000010000 */
[----:B------:R-:W-:-:S06]  /*6940*/  F2FP.BF16.F32.PACK_AB R132, R7, R132 ;  /* 0x000000840784723e */ /* 0x000fcc00000010ff */
[----:B------:R-:W0:Y:S01]  /*6950*/  MUFU.EX2 R48, R48 ;  /* 0x0000003000307308 */ /* 0x000e220000000800 */
[----:B---3--:R-:W-:-:S07]  /*6960*/  FADD.FTZ R5, R135, R0 ;  /* 0x0000000087057221 */ /* 0x008fce0000010000 */
[----:B------:R-:W3:Y:S01]  /*6970*/  MUFU.EX2 R35, R35 ;  /* 0x0000002300237308 */ /* 0x000ee20000000800 */
[----:B--2---:R-:W-:-:S07]  /*6980*/  FADD.FTZ R2, R134, R9 ;  /* 0x0000000986027221 */ /* 0x004fce0000010000 */
[----:B------:R-:W2:Y:S01]  /*6990*/  MUFU.EX2 R11, R11 ;  /* 0x0000000b000b7308 */ /* 0x000ea20000000800 */
[C---:B0-----:R-:W-:Y:S01]  /*69a0*/  FADD.FTZ R0, R48.reuse, R5 ;  /* 0x0000000530007221 */ /* 0x041fe20000010000 */
[----:B------:R-:W-:-:S06]  /*69b0*/  F2FP.BF16.F32.PACK_AB R135, R48, R135 ;  /* 0x000000873087723e */ /* 0x000fcc00000010ff */
[----:B------:R-:W0:Y:S01]  /*69c0*/  MUFU.EX2 R128, R128 ;  /* 0x0000008000807308 */ /* 0x000e220000000800 */
[C---:B---3--:R-:W-:Y:S01]  /*69d0*/  FADD.FTZ R9, R35.reuse, R2 ;  /* 0x0000000223097221 */ /* 0x048fe20000010000 */
[----:B------:R-:W-:-:S06]  /*69e0*/  F2FP.BF16.F32.PACK_AB R134, R35, R134 ;  /* 0x000000862386723e */ /* 0x000fcc00000010ff */
[----:B------:R-:W3:Y:S01]  /*69f0*/  MUFU.EX2 R50, R50 ;  /* 0x0000003200327308 */ /* 0x000ee20000000800 */
[----:B--2---:R-:W-:-:S07]  /*6a00*/  FADD.FTZ R5, R11, R0 ;  /* 0x000000000b057221 */ /* 0x004fce0000010000 */
[----:B------:R-:W2:Y:S01]  /*6a10*/  MUFU.EX2 R39, R39 ;  /* 0x0000002700277308 */ /* 0x000ea20000000800 */
[----:B0-----:R-:W-:-:S07]  /*6a20*/  FADD.FTZ R2, R128, R9 ;  /* 0x0000000980027221 */ /* 0x001fce0000010000 */
[----:B------:R-:W0:Y:S01]  /*6a30*/  MUFU.EX2 R15, R15 ;  /* 0x0000000f000f7308 */ /* 0x000e220000000800 */
[C---:B---3--:R-:W-:Y:S01]  /*6a40*/  FADD.FTZ R0, R50.reuse, R5 ;  /* 0x0000000532007221 */ /* 0x048fe20000010000 */
[----:B------:R-:W-:-:S06]  /*6a50*/  F2FP.BF16.F32.PACK_AB R129, R50, R11 ;  /* 0x0000000b3281723e */ /* 0x000fcc00000010ff */
[----:B------:R-:W3:Y:S01]  /*6a60*/  MUFU.EX2 R130, R130 ;  /* 0x0000008200827308 */ /* 0x000ee20000000800 */
[C---:B--2---:R-:W-:Y:S01]  /*6a70*/  FADD.FTZ R9, R39.reuse, R2 ;  /* 0x0000000227097221 */ /* 0x044fe20000010000 */
[----:B------:R-:W-:-:S06]  /*6a80*/  F2FP.BF16.F32.PACK_AB R128, R39, R128 ;  /* 0x000000802780723e */ /* 0x000fcc00000010ff */
[----:B------:R-:W2:Y:S01]  /*6a90*/  MUFU.EX2 R52, R52 ;  /* 0x0000003400347308 */ /* 0x000ea20000000800 */
[----:B0-----:R-:W-:-:S07]  /*6aa0*/  FADD.FTZ R5, R15, R0 ;  /* 0x000000000f057221 */ /* 0x001fce0000010000 */
        /* <DEDUP_REMOVED lines=41> */
[----:B--2---:R-:W-:-:S04]  /*6d40*/  FADD.FTZ R7, R122, R7 ;  /* 0x000000077a077221 */ /* 0x004fc80000010000 */
[C---:B0-----:R-:W-:Y:S01]  /*6d50*/  FADD.FTZ R2, R43.reuse, R7 ;  /* 0x000000072b027221 */ /* 0x041fe20000010000 */
[----:B------:R-:W-:Y:S01]  /*6d60*/  F2FP.BF16.F32.PACK_AB R122, R43, R122 ;  /* 0x0000007a2b7a723e */ /* 0x000fe200000010ff */
[C---:B---3--:R-:W-:Y:S01]  /*6d70*/  FADD.FTZ R0, R66.reuse, R0 ;  /* 0x0000000042007221 */ /* 0x048fe20000010000 */
[----:B------:R-:W-:Y:S01]  /*6d80*/  F2FP.BF16.F32.PACK_AB R123, R66, R37 ;  /* 0x00000025427b723e */ /* 0x000fe200000010ff */
[----:B-1----:R-:W-:Y:S06]  /*6d90*/  @P3 BRA `(.L_x_1824) ;  /* 0xffffffd000903947 */ /* 0x002fec000383ffff */
.L_x_1815:
[----:B------:R-:W-:-:S13]  /*6da0*/  ISETP.LE.AND P2, PT, RZ, UR26, PT ;  /* 0x0000001aff007c0c */ /* 0x000fda000bf43270 */
[----:B------:R-:W-:Y:S05]  /*6db0*/  @!P2 BRA `(.L_x_1825) ;  /* 0x000000240034a947 */ /* 0x000fea0003800000 */
[----:B------:R-:W-:Y:S01]  /*6dc0*/  IMAD.MOV.U32 R3, RZ, RZ, R44 ;  /* 0x000000ffff037224 */ /* 0x000fe200078e002c */
[----:B------:R-:W-:Y:S01]  /*6dd0*/  UMOV UR23, UR37 ;  /* 0x0000002500177c82 */ /* 0x000fe20008000000 */
[----:B------:R-:W-:Y:S01]  /*6de0*/  IMAD.MOV.U32 R4, RZ, RZ, R49 ;  /* 0x000000ffff047224 */ /* 0x000fe200078e0031 */
[----:B------:R-:W-:Y:S01]  /*6df0*/  UMOV UR21, UR39 ;  /* 0x0000002700157c82 */ /* 0x000fe20008000000 */
[----:B------:R-:W-:Y:S01]  /*6e00*/  ULDC UR22, c[0x0][0x9d8] ;  /* 0x0002760000167ab9 */ /* 0x000fe20000000800 */
[----:B------:R-:W-:-:S05]  /*6e10*/  ULDC UR24, c[0x0][0x988] ;  /* 0x0002620000187ab9 */ /* 0x000fca0000000800 */
.L_x_1834:
        /* <DEDUP_REMOVED lines=9> */
.L_x_1827:
[----:B------:R-:W-:Y:S01]  /*6eb0*/  ULEA UR6, UR39, UR45, 0x3 ;  /* 0x0000002d27067291 */ /* 0x000fe2000f8e183f */
[----:B------:R-:W-:-:S05]  /*6ec0*/  IMAD.U32 R5, RZ, RZ, UR37 ;  /* 0x00000025ff057e24 */ /* 0x000fca000f8e00ff */
[----:B------:R-:W-:-:S04]  /*6ed0*/  SHF.L.U32 R5, R5, 0x1f, RZ ;  /* 0x0000001f05057819 */ /* 0x000fc800000006ff */
[----:B------:R0:W1:Y:S01]  /*6ee0*/  SYNCS.PHASECHK.TRANS64.TRYWAIT P2, [UR6+0x16830], R5 ;  /* 0x01683005ff0075a7 */ /* 0x0000620008040146 */
[----:B------:R-:W-:Y:S05]  /*6ef0*/  @!P0 BRA `(.L_x_1828) ;  /* 0x0000000000048947 */ /* 0x000fea0003800000 */
[----:B------:R-:W-:Y:S01]  /*6f00*/  BPT.TRAP 0x1 ;  /* 0x000000040000795c */ /* 0x000fe20000300000 */
.L_x_1828:
[----:B-1----:R-:W-:Y:S05]  /*6f10*/  @P2 BRA `(.L_x_1826) ;  /* 0x0000000000082947 */ /* 0x002fea0003800000 */
[----:B------:R-:W1:Y:S02]  /*6f20*/  SYNCS.PHASECHK.TRANS64.TRYWAIT P2, [UR6+0x16830], R5 ;  /* 0x01683005ff0075a7 */ /* 0x000e640008040146 */
[----:B-1----:R-:W-:Y:S05]  /*6f30*/  @!P2 BRA `(.L_x_1829) ;  /* 0x0000007c0098a947 */ /* 0x002fea0003800000 */
.L_x_1826:
        /* <DEDUP_REMOVED lines=25> */
.L_x_1831:
[----:B------:R-:W-:Y:S01]  /*70d0*/  ULEA UR6, UR21, UR45, 0x3 ;  /* 0x0000002d15067291 */ /* 0x000fe2000f8e183f */
[----:B------:R-:W-:-:S05]  /*70e0*/  IMAD.U32 R5, RZ, RZ, UR23 ;  /* 0x00000017ff057e24 */ /* 0x000fca000f8e00ff */
[----:B------:R-:W-:-:S04]  /*70f0*/  SHF.L.U32 R5, R5, 0x1f, RZ ;  /* 0x0000001f05057819 */ /* 0x000fc800000006ff */
[----:B------:R0:W1:Y:S01]  /*7100*/  SYNCS.PHASECHK.TRANS64.TRYWAIT P2, [UR6+0x16850], R5 ;  /* 0x01685005ff0075a7 */ /* 0x0000620008040146 */
[----:B------:R-:W-:Y:S05]  /*7110*/  @!P0 BRA `(.L_x_1832) ;  /* 0x0000000000048947 */ /* 0x000fea0003800000 */
[----:B------:R-:W-:Y:S01]  /*7120*/  BPT.TRAP 0x1 ;  /* 0x000000040000795c */ /* 0x000fe20000300000 */
.L_x_1832:
[----:B-1----:R-:W-:Y:S05]  /*7130*/  @P2 BRA `(.L_x_1830) ;  /* 0x0000000000082947 */ /* 0x002fea0003800000 */
[----:B------:R-:W1:Y:S02]  /*7140*/  SYNCS.PHASECHK.TRANS64.TRYWAIT P2, [UR6+0x16850], R5 ;  /* 0x01685005ff0075a7 */ /* 0x000e640008040146 */
[----:B-1----:R-:W-:Y:S05]  /*7150*/  @!P2 BRA `(.L_x_1833) ;  /* 0x0000007c0028a947 */ /* 0x002fea0003800000 */
.L_x_1830:
[----:B------:R-:W-:Y:S01]  /*7160*/  UIADD3 UR6, UR45, 0x400, URZ ;  /* 0x000004002d067890 */ /* 0x000fe2000fffe03f */
[----:B------:R-:W-:Y:S01]  /*7170*/  WARPGROUP.ARRIVE ;  /* 0x00000000000079c5 */ /* 0x000fe20000000000 */
[----:B------:R-:W-:Y:S01]  /*7180*/  UMOV UR7, 0x40000040 ;  /* 0x4000004000077882 */ /* 0x000fe20000000000 */
[----:B01----:R-:W-:Y:S01]  /*7190*/  FMUL.FTZ R5, R24, UR22 ;  /* 0x0000001618057c20 */ /* 0x003fe20008410000 */
[----:B------:R-:W-:Y:S01]  /*71a0*/  USHF.R.U32.HI UR6, URZ, 0x4, UR6 ;  /* 0x000000043f067899 */ /* 0x000fe20008011606 */
[----:B------:R-:W-:Y:S01]  /*71b0*/  FMUL.FTZ R6, R25, UR22 ;  /* 0x0000001619067c20 */ /* 0x000fe20008410000 */
        /* <DEDUP_REMOVED lines=73> */
[----:B------:R-:W0:Y:S01]  /*7650*/  S2R R80, SR_TID.X ;  /* 0x0000000000507919 */ /* 0x000e220000002100 */
[----:B------:R-:W-:Y:S01]  /*7660*/  UMOV UR23, UR37 ;  /* 0x0000002500177c82 */ /* 0x000fe20008000000 */
[----:B------:R-:W3:Y:S01]  /*7670*/  MUFU.TANH R28, R28 ;  /* 0x0000001c001c7308 */ /* 0x000ee20000002400 */
[----:B-1----:R-:W-:-:S07]  /*7680*/  FMNMX.FTZ R54, R24, R49, !PT ;  /* 0x0000003118367209 */ /* 0x002fce0007810000 */
[----:B------:R-:W1:Y:S01]  /*7690*/  MUFU.TANH R31, R31 ;  /* 0x0000001f001f7308 */ /* 0x000e620000002400 */
[----:B--2---:R-:W-:Y:S01]  /*76a0*/  FMNMX.FTZ R49, R27, R54, !PT ;  /* 0x000000361b317209 */ /* 0x004fe20007810000 */
[----:B------:R-:W-:-:S06]  /*76b0*/  FMUL.FTZ R54, R69, UR22 ;  /* 0x0000001645367c20 */ /* 0x000fcc0008410000 */
[----:B------:R-:W2:Y:S01]  /*76c0*/  MUFU.TANH R33, R33 ;  /* 0x0000002100217308 */ /* 0x000ea20000002400 */
[----:B---3--:R-:W-:Y:S01]  /*76d0*/  FMNMX.FTZ R56, R28, R49, !PT ;  /* 0x000000311c387209 */ /* 0x008fe20007810000 */
[----:B------:R-:W-:Y:S02]  /*76e0*/  WARPGROUP.DEPBAR.LE gsb0, 0x0 ;  /* 0x00008000000079c5 */ /* 0x000fe40000010000 */
[----:B------:R-:W-:-:S04]  /*76f0*/  WARPGROUP.ARRIVE ;  /* 0x00000000000079c5 */ /* 0x000fc80000000000 */
[----:B------:R-:W3:Y:S01]  /*7700*/  MUFU.TANH R35, R35 ;  /* 0x0000002300237308 */ /* 0x000ee20000002400 */
[----:B-1----:R-:W-:Y:S01]  /*7710*/  FMNMX.FTZ R56, R31, R56, !PT ;  /* 0x000000381f387209 */ /* 0x002fe20007810000 */
[----:B------:R-:W-:Y:S01]  /*7720*/  HGMMA.64x64x16.F32.BF16 R88, R144, gdesc[UR4].tnspB, R88, gsb0 ;  /* 0x40e0000490587df0 */ /* 0x000fe20008001858 */
[----:B------:R-:W-:Y:S01]  /*7730*/  UIADD3 UR6, UR10, 0x100, URZ ;  /* 0x000001000a067890 */ /* 0x000fe2000fffe03f */
[----:B------:R-:W-:Y:S01]  /*7740*/  UMOV UR7, 0x40000040 ;  /* 0x4000004000077882 */ /* 0x000fe20000000000 */
[----:B0-----:R-:W-:-:S03]  /*7750*/  ISETP.GE.U32.AND P2, PT, R80, 0x180, PT ;  /* 0x000001805000780c */ /* 0x001fc60003f46070 */
[----:B------:R-:W0:Y:S01]  /*7760*/  MUFU.TANH R36, R36 ;  /* 0x0000002400247308 */ /* 0x000e220000002400 */
[----:B--2---:R-:W-:-:S07]  /*7770*/  FMNMX.FTZ R56, R33, R56, !PT ;  /* 0x0000003821387209 */ /* 0x004fce0007810000 */
[----:B------:R-:W1:Y:S01]  /*7780*/  MUFU.TANH R39, R39 ;  /* 0x0000002700277308 */ /* 0x000e620000002400 */
[----:B---3--:R-:W-:Y:S01]  /*7790*/  FMNMX.FTZ R49, R35, R56, !PT ;  /* 0x0000003823317209 */ /* 0x008fe20007810000 */
[----:B------:R-:W-:Y:S01]  /*77a0*/  FMUL.FTZ R56, R73, UR22 ;  /* 0x0000001649387c20 */ /* 0x000fe20008410000 */
        /* <DEDUP_REMOVED lines=9> */
[----:B------:R-:W-:-:S06]  /*7840*/  FMUL.FTZ R58, R77, UR22 ;  /* 0x000000164d3a7c20 */ /* 0x000fcc0008410000 */
        /* <DEDUP_REMOVED lines=10> */
[----:B------:R-:W-:Y:S01]  /*78f0*/  FMUL.FTZ R60, R81, UR22 ;  /* 0x00000016513c7c20 */ /* 0x000fe20008410000 */
[----:B------:R-:W-:Y:S01]  /*7900*/  HGMMA.64x64x16.F32.BF16 R88, R140, gdesc[UR4].tnspB, R88, gsb0 ;  /* 0x40e000048c587df0 */ /* 0x000fe20008001858 */
[----:B------:R-:W-:Y:S01]  /*7910*/  UIADD3 UR6, UR10, 0x180, URZ ;  /* 0x000001800a067890 */ /* 0x000fe2000fffe03f */
[----:B--2---:R-:W-:Y:S01]  /*7920*/  FMNMX.FTZ R62, R52, R49, !PT ;  /* 0x00000031343e7209 */ /* 0x004fe20007810000 */
[----:B------:R-:W-:Y:S02]  /*7930*/  UMOV UR7, 0x40000040 ;  /* 0x4000004000077882 */ /* 0x000fe40000000000 */
[----:B------:R-:W1:Y:S08]  /*7940*/  MUFU.TANH R54, R54 ;  /* 0x0000003600367308 */ /* 0x000e700000002400 */
        /* <DEDUP_REMOVED lines=47> */
[--C-:B------:R-:W-:Y:S01]  /*7c40*/  FFMA.FTZ R5, R6, UR24, -R4.reuse ;  /* 0x0000001806057c23 */ /* 0x100fe20008010804 */
[----:B------:R-:W-:Y:S01]  /*7c50*/  FMNMX.FTZ R6, R8, R3, !PT ;  /* 0x0000000308067209 */ /* 0x000fe20007810000 */
[--C-:B------:R-:W-:Y:S01]  /*7c60*/  FFMA.FTZ R144, R13, UR24, -R4.reuse ;  /* 0x000000180d907c23 */ /* 0x100fe20008010804 */
[----:B------:R-:W1:Y:S01]  /*7c70*/  MUFU.TANH R32, R32 ;  /* 0x0000002000207308 */ /* 0x000e620000002400 */
[--C-:B------:R-:W-:Y:S01]  /*7c80*/  FFMA.FTZ R146, R21, UR24, -R4.reuse ;  /* 0x0000001815927c23 */ /* 0x100fe20008010804 */
[----:B--2---:R-:W-:Y:S01]  /*7c90*/  FMNMX.FTZ R6, R7, R6, !PT ;  /* 0x0000000607067209 */ /* 0x004fe20007810000 */
[----:B------:R-:W-:Y:S02]  /*7ca0*/  WARPGROUP.DEPBAR.LE gsb0, 0x0 ;  /* 0x00008000000079c5 */ /* 0x000fe40000010000 */
[----:B------:R-:W-:Y:S01]  /*7cb0*/  WARPGROUP.ARRIVE ;  /* 0x00000000000079c5 */ /* 0x000fe20000000000 */
[----:B---3--:R-:W-:Y:S01]  /*7cc0*/  FMNMX.FTZ R13, R11, R6, !PT ;  /* 0x000000060b0d7209 */ /* 0x008fe20007810000 */
[--C-:B------:R-:W-:Y:S01]  /*7cd0*/  FFMA.FTZ R140, R27, UR24, -R4.reuse ;  /* 0x000000181b8c7c23 */ /* 0x100fe20008010804 */
[----:B------:R-:W2:Y:S01]  /*7ce0*/  MUFU.TANH R34, R34 ;  /* 0x0000002200227308 */ /* 0x000ea20000002400 */
        /* <DEDUP_REMOVED lines=29> */
[----:B------:R-:W-:Y:S01]  /*7ec0*/  FFMA.FTZ R62, R62, UR24, -R4 ;  /* 0x000000183e3e7c23 */ /* 0x000fe20008010804 */
[----:B------:R-:W-:Y:S01]  /*7ed0*/  FMNMX.FTZ R27, R32, R21, !PT ;  /* 0x00000015201b7209 */ /* 0x000fe20007810000 */
[----:B------:R-:W1:Y:S03]  /*7ee0*/  MUFU.TANH R42, R42 ;  /* 0x0000002a002a7308 */ /* 0x000e660000002400 */
[----:B--2---:R-:W-:-:S04]  /*7ef0*/  FMNMX.FTZ R6, R34, R27, !PT ;  /* 0x0000001b22067209 */ /* 0x004fc80007810000 */
        /* <DEDUP_REMOVED lines=18> */
[--C-:B------:R-:W-:Y:S01]  /*8020*/  FFMA.FTZ R134, R47, UR24, -R4.reuse ;  /* 0x000000182f867c23 */ /* 0x100fe20008010804 */
[----:B------:R-:W2:Y:S01]  /*8030*/  MUFU.TANH R66, R66 ;  /* 0x0000004200427308 */ /* 0x000ea20000002400 */
[----:B------:R-:W-:Y:S01]  /*8040*/  HGMMA.64x64x16.F32.BF16 R88, R128, gdesc[UR4].tnspB, R88, gsb0 ;  /* 0x40e0000480587df0 */ /* 0x000fe20008001858 */
[----:B------:R-:W-:Y:S01]  /*8050*/  UIADD3 UR6, UR10, 0x300, URZ ;  /* 0x000003000a067890 */ /* 0x000fe2000fffe03f */
[----:B0-----:R-:W-:Y:S01]  /*8060*/  FMNMX.FTZ R6, R64, R33, !PT ;  /* 0x0000002140067209 */ /* 0x001fe20007810000 */
[----:B------:R-:W-:Y:S01]  /*8070*/  UMOV UR7, 0x40000040 ;  /* 0x4000004000077882 */ /* 0x000fe20000000000 */
[----:B------:R-:W-:-:S03]  /*8080*/  FFMA.FTZ R47, R54, UR24, -R4 ;  /* 0x00000018362f7c23 */ /* 0x000fc60008010804 */
        /* <DEDUP_REMOVED lines=21> */
[----:B-1----:R-:W-:Y:S01]  /*81e0*/  FMNMX.FTZ R39, R75, R6, !PT ;  /* 0x000000064b277209 */ /* 0x002fe20007810000 */
[--C-:B------:R-:W-:Y:S01]  /*81f0*/  FFMA.FTZ R6, R51, UR24, -R4.reuse ;  /* 0x0000001833067c23 */ /* 0x100fe20008010804 */
[----:B------:R-:W-:Y:S03]  /*8200*/  MUFU.EX2 R27, R36 ;  /* 0x00000024001b7308 */ /* 0x000fe60000000800 */
[----:B------:R-:W-:Y:S01]  /*8210*/  HGMMA.64x64x16.F32.BF16 R88, R124, gdesc[UR4].tnspB, R88, gsb0 ;  /* 0x40e000047c587df0 */ /* 0x000fe20008001858 */
[----:B------:R-:W-:Y:S01]  /*8220*/  UIADD3 UR6, UR10, 0x380, URZ ;  /* 0x000003800a067890 */ /* 0x000fe2000fffe03f */
[----:B--2---:R-:W-:Y:S01]  /*8230*/  FMNMX.FTZ R24, R76, R39, !PT ;  /* 0x000000274c187209 */ /* 0x004fe20007810000 */
[----:B------:R-:W-:Y:S01]  /*8240*/  UMOV UR7, 0x40000040 ;  /* 0x4000004000077882 */ /* 0x000fe20000000000 */
[--C-:B------:R-:W-:Y:S01]  /*8250*/  FFMA.FTZ R39, R52, UR24, -R4.reuse ;  /* 0x0000001834277c23 */ /* 0x100fe20008010804 */
[----:B------:R0:W-:Y:S02]  /*8260*/  MUFU.EX2 R21, R28 ;  /* 0x0000001c00157308 */ /* 0x0001e40000000800 */
[----:B------:R-:W1:Y:S06]  /*8270*/  SHFL.BFLY PT, R51, R24, 0x2, 0x1f ;  /* 0x0c401f0018337f89 */ /* 0x000e6c00000e0000 */
[----:B------:R-:W-:Y:S01]  /*8280*/  MUFU.EX2 R69, R69 ;  /* 0x0000004500457308 */ /* 0x000fe20000000800 */
[----:B0-----:R-:W-:-:S07]  /*8290*/  FFMA.FTZ R28, R59, UR24, -R4 ;  /* 0x000000183b1c7c23 */ /* 0x001fce0008010804 */
[----:B------:R-:W0:Y:S08]  /*82a0*/  MUFU.EX2 R148, R148 ;  /* 0x0000009400947308 */ /* 0x000e300000000800 */
[----:B------:R-:W2:Y:S01]  /*82b0*/  MUFU.EX2 R5, R5 ;  /* 0x0000000500057308 */ /* 0x000ea20000000800 */
[----:B-1----:R-:W-:Y:S01]  /*82c0*/  FMNMX.FTZ R36, R24, R51, !PT ;  /* 0x0000003318247209 */ /* 0x002fe20007810000 */
[--C-:B------:R-:W-:Y:S01]  /*82d0*/  FFMA.FTZ R51, R56, UR24, -R4.reuse ;  /* 0x0000001838337c23 */ /* 0x100fe20008010804 */
[----:B------:R-:W-:-:S03]  /*82e0*/  FFMA.FTZ R24, R57, UR24, -R4 ;  /* 0x0000001839187c23 */ /* 0x000fc60008010804 */
[----:B------:R-:W1:Y:S02]  /*82f0*/  SHFL.BFLY PT, R79, R36, 0x1, 0x1f ;  /* 0x0c201f00244f7f89 */ /* 0x000e6400000e0000 */
[----:B------:R-:W-:Y:S01]  /*8300*/  MUFU.EX2 R150, R150 ;  /* 0x0000009600967308 */ /* 0x000fe20000000800 */
[----:B0-----:R-:W-:-:S07]  /*8310*/  FFMA.FTZ R2, R69, R2, R148 ;  /* 0x0000000245027223 */ /* 0x001fce0000010094 */
[----:B------:R-:W-:Y:S01]  /*8320*/  MUFU.EX2 R77, R77 ;  /* 0x0000004d004d7308 */ /* 0x000fe20000000800 */
[----:B--2---:R-:W-:-:S07]  /*8330*/  F2FP.BF16.F32.PACK_AB R148, R5, R148 ;  /* 0x000000940594723e */ /* 0x004fce00000010ff */
[----:B------:R-:W-:Y:S01]  /*8340*/  MUFU.EX2 R144, R144 ;  /* 0x0000009000907308 */ /* 0x000fe20000000800 */
[----:B-1----:R-:W-:-:S07]  /*8350*/  FMNMX.FTZ R44, R36, R79, !PT ;  /* 0x0000004f242c7209 */ /* 0x002fce0007810000 */
        /* <DEDUP_REMOVED lines=8> */
[--C-:B------:R-:W-:Y:S01]  /*83e0*/  FFMA.FTZ R145, R15, UR24, -R59.reuse ;  /* 0x000000180f917c23 */ /* 0x100fe2000801083b */
[----:B------:R-:W-:Y:S01]  /*83f0*/  @!P1 LEA R11, R11, UR45, 0x3 ;  /* 0x0000002d0b0b9c11 */ /* 0x000fe2000f8e18ff */
[----:B------:R-:W-:Y:S01]  /*8400*/  FFMA.FTZ R8, R12, UR24, -R59 ;  /* 0x000000180c087c23 */ /* 0x000fe2000801083b */
[----:B------:R-:W-:Y:S01]  /*8410*/  MUFU.EX2 R57, R57 ;  /* 0x0000003900397308 */ /* 0x000fe20000000800 */
[----:B------:R-:W-:-:S02]  /*8420*/  WARPGROUP.DEPBAR.LE gsb0, 0x0 ;  /* 0x00008000000079c5 */ /* 0x000fc40000010000 */
[----:B------:R-:W-:Y:S01]  /*8430*/  WARPGROUP.ARRIVE ;  /* 0x00000000000079c5 */ /* 0x000fe20000000000 */
[----:B------:R-:W-:Y:S01]  /*8440*/  IADD3 R7, R23, 0x9, RZ ;  /* 0x0000000917077810 */ /* 0x000fe20007ffe0ff */
[----:B------:R-:W-:Y:S02]  /*8450*/  @!P1 VIADD R15, R11, 0x16840 ;  /* 0x000168400b0f9836 */ /* 0x000fe40000000000 */
[--C-:B------:R-:W-:Y:S01]  /*8460*/  FFMA.FTZ R12, R20, UR24, -R59.reuse ;  /* 0x00000018140c7c23 */ /* 0x100fe2000801083b */
[----:B------:R-:W-:Y:S01]  /*8470*/  FFMA.FTZ R147, R25, UR24, -R59 ;  /* 0x0000001819937c23 */ /* 0x000fe2000801083b */
[----:B------:R-:W0:Y:S01]  /*8480*/  MUFU.EX2 R4, R4 ;  /* 0x0000000400047308 */ /* 0x000e220000000800 */
[----:B------:R-:W-:Y:S01]  /*8490*/  HGMMA.64x64x16.F32.BF16 R88, R120, gdesc[UR4].tnspB, R88, gsb0 ;  /* 0x40e0000478587df0 */ /* 0x000fe20008001858 */
[----:B------:R-:W-:Y:S01]  /*84a0*/  SEL R11, R7, 0x9, !P2 ;  /* 0x00000009070b7807 */ /* 0x000fe20005000000 */
[----:B------:R-:W-:Y:S01]  /*84b0*/  FADD.FTZ R7, R5, R2 ;  /* 0x0000000205077221 */ /* 0x000fe20000010000 */
[----:B------:R-:W-:Y:S01]  /*84c0*/  @!P1 PRMT R15, RZ, 0x654, R15 ;  /* 0x00000654ff0f9816 */ /* 0x000fe2000000000f */
        /* <DEDUP_REMOVED lines=11> */
[----:B------:R-:W2:Y:S01]  /*8580*/  MUFU.EX2 R151, R151 ;  /* 0x0000009700977308 */ /* 0x000ea20000000800 */
[----:B0-----:R-:W-:Y:S01]  /*8590*/  FFMA.FTZ R0, R57, R0, R4 ;  /* 0x0000000039007223 */ /* 0x001fe20000010004 */
[--C-:B------:R-:W-:Y:S01]  /*85a0*/  FFMA.FTZ R133, R45, UR24, -R59.reuse ;  /* 0x000000182d857c23 */ /* 0x100fe2000801083b */
[--C-:B------:R-:W-:Y:S01]  /*85b0*/  FFMA.FTZ R135, R50, UR24, -R59.reuse ;  /* 0x0000001832877c23 */ /* 0x100fe2000801083b */
[--C-:B------:R-:W-:Y:S01]  /*85c0*/  FFMA.FTZ R129, R64, UR24, -R59.reuse ;  /* 0x0000001840817c23 */ /* 0x100fe2000801083b */
[--C-:B------:R-:W-:Y:S01]  /*85d0*/  FFMA.FTZ R131, R66, UR24, -R59.reuse ;  /* 0x0000001842837c23 */ /* 0x100fe2000801083b */
[--C-:B------:R-:W-:Y:S01]  /*85e0*/  FFMA.FTZ R125, R68, UR24, -R59.reuse ;  /* 0x00000018447d7c23 */ /* 0x100fe2000801083b */
[--C-:B------:R-:W-:Y:S01]  /*85f0*/  FFMA.FTZ R70, R70, UR24, -R59.reuse ;  /* 0x0000001846467c23 */ /* 0x100fe2000801083b */
[----:B------:R-:W0:Y:S01]  /*8600*/  MUFU.EX2 R8, R8 ;  /* 0x0000000800087308 */ /* 0x000e220000000800 */
[----:B-1----:R-:W-:Y:S01]  /*8610*/  FADD.FTZ R2, R149, R0 ;  /* 0x0000000095027221 */ /* 0x002fe20000010000 */
[--C-:B------:R-:W-:Y:S01]  /*8620*/  FFMA.FTZ R0, R63, UR24, -R59.reuse ;  /* 0x000000183f007c23 */ /* 0x100fe2000801083b */
[----:B------:R-:W-:Y:S01]  /*8630*/  F2FP.BF16.F32.PACK_AB R149, R149, R4 ;  /* 0x000000049595723e */ /* 0x000fe200000010ff */
[--C-:B------:R-:W-:Y:S01]  /*8640*/  FFMA.FTZ R71, R71, UR24, -R59.reuse ;  /* 0x0000001847477c23 */ /* 0x100fe2000801083b */
[--C-:B------:R-:W-:Y:S01]  /*8650*/  FFMA.FTZ R72, R72, UR24, -R59.reuse ;  /* 0x0000001848487c23 */ /* 0x100fe2000801083b */
[--C-:B------:R-:W-:Y:S01]  /*8660*/  FFMA.FTZ R73, R73, UR24, -R59.reuse ;  /* 0x0000001849497c23 */ /* 0x100fe2000801083b */
[--C-:B------:R-:W-:Y:S01]  /*8670*/  FFMA.FTZ R74, R74, UR24, -R59.reuse ;  /* 0x000000184a4a7c23 */ /* 0x100fe2000801083b */
[----:B------:R-:W1:Y:S01]  /*8680*/  MUFU.EX2 R145, R145 ;  /* 0x0000009100917308 */ /* 0x000e620000000800 */
[----:B------:R-:W-:Y:S01]  /*8690*/  FFMA.FTZ R75, R75, UR24, -R59 ;  /* 0x000000184b4b7c23 */ /* 0x000fe2000801083b */
[----:B------:R-:W-:Y:S01]  /*86a0*/  ISETP.LT.AND P2, PT, RZ, UR26, PT ;  /* 0x0000001aff007c0c */ /* 0x000fe2000bf41270 */
[----:B------:R-:W-:-:S05]  /*86b0*/  UIADD3 UR6, UR26, -0x1, URZ ;  /* 0xffffffff1a067890 */ /* 0x000fca000fffe03f */
[----:B------:R-:W3:Y:S02]  /*86c0*/  MUFU.EX2 R12, R12 ;  /* 0x0000000c000c7308 */ /* 0x000ee40000000800 */
[----:B------:R-:W-:-:S06]  /*86d0*/  UMOV UR26, UR6 ;  /* 0x00000006001a7c82 */ /* 0x000fcc0008000000 */
[----:B------:R-:W-:Y:S08]  /*86e0*/  MUFU.EX2 R146, R146 ;  /* 0x0000009200927308 */ /* 0x000ff00000000800 */
[----:B------:R4:W-:Y:S08]  /*86f0*/  MUFU.EX2 R33, R40 ;  /* 0x0000002800217308 */ /* 0x0009f00000000800 */
[----:B------:R-:W5:Y:S01]  /*8700*/  MUFU.EX2 R147, R147 ;  /* 0x0000009300937308 */ /* 0x000f620000000800 */
[----:B----4-:R-:W-:Y:S01]  /*8710*/  FADD.FTZ R40, R150, R7 ;  /* 0x0000000796287221 */ /* 0x010fe20000010000 */
[----:B--2---:R-:W-:Y:S01]  /*8720*/  FADD.FTZ R7, R151, R2 ;  /* 0x0000000297077221 */ /* 0x004fe20000010000 */
[----:B0-----:R-:W-:-:S02]  /*8730*/  F2FP.BF16.F32.PACK_AB R151, R8, R151 ;  /* 0x000000970897723e */ /* 0x001fc400000010ff */
[----:B------:R-:W-:Y:S01]  /*8740*/  F2FP.BF16.F32.PACK_AB R150, R77, R150 ;  /* 0x000000964d96723e */ /* 0x000fe200000010ff */
[----:B------:R-:W-:Y:S02]  /*8750*/  FADD.FTZ R2, R8, R7 ;  /* 0x0000000708027221 */ /* 0x000fe40000010000 */
[----:B------:R-:W-:Y:S02]  /*8760*/  MUFU.EX2 R13, R13 ;  /* 0x0000000d000d7308 */ /* 0x000fe40000000800 */
[----:B-1----:R-:W-:Y:S01]  /*8770*/  FADD.FTZ R7, R145, R2 ;  /* 0x0000000291077221 */ /* 0x002fe20000010000 */
[----:B------:R-:W-:Y:S01]  /*8780*/  FFMA.FTZ R2, R65, UR24, -R59 ;  /* 0x0000001841027c23 */ /* 0x000fe2000801083b */
[C---:B---3--:R-:W-:Y:S02]  /*8790*/  F2FP.BF16.F32.PACK_AB R145, R12.reuse, R145 ;  /* 0x000000910c91723e */ /* 0x048fe400000010ff */
[----:B------:R-:W-:Y:S01]  /*87a0*/  FADD.FTZ R42, R12, R7 ;  /* 0x000000070c2a7221 */ /* 0x000fe20000010000 */
[----:B------:R-:W-:-:S02]  /*87b0*/  WARPGROUP.DEPBAR.LE gsb0, 0x0 ;  /* 0x00008000000079c5 */ /* 0x000fc40000010000 */
[----:B------:R0:W-:Y:S06]  /*87c0*/  BAR.ARV R11, 0x100 ;  /* 0x0004000b0000751d */ /* 0x0001ec0000002000 */
[----:B------:R1:W-:Y:S01]  /*87d0*/  @!P1 SYNCS.ARRIVE.TRANS64.RED.A1T0 RZ, [R15+URZ], RZ ;  /* 0x000000ff0fff99a7 */ /* 0x0003e2000810043f */
[----:B------:R-:W2:Y:S01]  /*87e0*/  MUFU.EX2 R20, R20 ;  /* 0x0000001400147308 */ /* 0x000ea20000000800 */
[----:B-----5:R-:W-:Y:S01]  /*87f0*/  FADD.FTZ R7, R147, R42 ;  /* 0x0000002a93077221 */ /* 0x020fe20000010000 */
[-C--:B------:R-:W-:Y:S01]  /*8800*/  FMUL.FTZ R88, R88, R69.reuse ;  /* 0x0000004558587220 */ /* 0x080fe20000410000 */
[-C--:B------:R-:W-:Y:S01]  /*8810*/  FMUL.FTZ R89, R89, R69.reuse ;  /* 0x0000004559597220 */ /* 0x080fe20000410000 */
[-C--:B------:R-:W-:Y:S01]  /*8820*/  FMUL.FTZ R92, R92, R69.reuse ;  /* 0x000000455c5c7220 */ /* 0x080fe20000410000 */
[-C--:B------:R-:W-:Y:S01]  /*8830*/  FMUL.FTZ R93, R93, R69.reuse ;  /* 0x000000455d5d7220 */ /* 0x080fe20000410000 */
[-C--:B------:R-:W-:Y:S01]  /*8840*/  FMUL.FTZ R96, R96, R69.reuse ;  /* 0x0000004560607220 */ /* 0x080fe20000410000 */
[----:B-1----:R-:W-:Y:S01]  /*8850*/  IMAD.U32 R15, RZ, RZ, UR21 ;  /* 0x00000015ff0f7e24 */ /* 0x002fe2000f8e00ff */
[----:B------:R-:W-:Y:S01]  /*8860*/  MUFU.EX2 R140, R140 ;  /* 0x0000008c008c7308 */ /* 0x000fe20000000800 */
[----:B------:R-:W-:Y:S01]  /*8870*/  UMOV UR21, UR39 ;  /* 0x0000002700157c82 */ /* 0x000fe20008000000 */
[-C--:B------:R-:W-:Y:S01]  /*8880*/  FMUL.FTZ R97, R97, R69.reuse ;  /* 0x0000004561617220 */ /* 0x080fe20000410000 */
[-C--:B------:R-:W-:Y:S01]  /*8890*/  FMUL.FTZ R100, R100, R69.reuse ;  /* 0x0000004564647220 */ /* 0x080fe20000410000 */
[----:B------:R-:W-:Y:S01]  /*88a0*/  @!P1 LEA R15, R15, UR45, 0x3 ;  /* 0x0000002d0f0f9c11 */ /* 0x000fe2000f8e18ff */
[-C--:B------:R-:W-:Y:S01]  /*88b0*/  FMUL.FTZ R101, R101, R69.reuse ;  /* 0x0000004565657220 */ /* 0x080fe20000410000 */
[-C--:B------:R-:W-:Y:S01]  /*88c0*/  FMUL.FTZ R104, R104, R69.reuse ;  /* 0x0000004568687220 */ /* 0x080fe20000410000 */
[----:B------:R-:W-:Y:S01]  /*88d0*/  FMUL.FTZ R105, R105, R69 ;  /* 0x0000004569697220 */ /* 0x000fe20000410000 */
[----:B------:R-:W1:Y:S01]  /*88e0*/  MUFU.EX2 R141, R141 ;  /* 0x0000008d008d7308 */ /* 0x000e620000000800 */
[----:B0-----:R-:W-:-:S02]  /*88f0*/  @!P1 VIADD R11, R15, 0x16860 ;  /* 0x000168600f0b9836 */ /* 0x001fc40000000000 */
[C---:B--2---:R-:W-:Y:S01]  /*8900*/  FADD.FTZ R42, R20.reuse, R7 ;  /* 0x00000007142a7221 */ /* 0x044fe20000010000 */
[----:B------:R-:W-:Y:S01]  /*8910*/  F2FP.BF16.F32.PACK_AB R147, R20, R147 ;  /* 0x000000931493723e */ /* 0x000fe200000010ff */
[-C--:B------:R-:W-:Y:S01]  /*8920*/  FMUL.FTZ R108, R108, R69.reuse ;  /* 0x000000456c6c7220 */ /* 0x080fe20000410000 */
[-C--:B------:R-:W-:Y:S01]  /*8930*/  FMUL.FTZ R109, R109, R69.reuse ;  /* 0x000000456d6d7220 */ /* 0x080fe20000410000 */
[----:B------:R-:W-:Y:S01]  /*8940*/  @!P1 PRMT R15, RZ, 0x654, R11 ;  /* 0x00000654ff0f9816 */ /* 0x000fe2000000000b */
[----:B------:R-:W-:Y:S01]  /*8950*/  FADD.FTZ R11, R77, R40 ;  /* 0x000000284d0b7221 */ /* 0x000fe20000010000 */
[----:B------:R-:W0:Y:S01]  /*8960*/  MUFU.EX2 R26, R26 ;  /* 0x0000001a001a7308 */ /* 0x000e220000000800 */
[-C--:B------:R-:W-:Y:S01]  /*8970*/  FMUL.FTZ R112, R112, R69.reuse ;  /* 0x0000004570707220 */ /* 0x080fe20000410000 */
[----:B------:R2:W-:Y:S01]  /*8980*/  @!P1 SYNCS.ARRIVE.TRANS64.RED.A1T0 RZ, [R15+URZ], RZ ;  /* 0x000000ff0fff99a7 */ /* 0x0005e2000810043f */
[----:B------:R-:W-:Y:S01]  /*8990*/  FADD.FTZ R40, R144, R11 ;  /* 0x0000000b90287221 */ /* 0x000fe20000010000 */
[----:B------:R-:W-:Y:S01]  /*89a0*/  F2FP.BF16.F32.PACK_AB R144, R9, R144 ;  /* 0x000000900990723e */ /* 0x000fe200000010ff */
[-C--:B------:R-:W-:Y:S01]  /*89b0*/  FMUL.FTZ R113, R113, R69.reuse ;  /* 0x0000004571717220 */ /* 0x080fe20000410000 */
[-C--:B------:R-:W-:Y:S01]  /*89c0*/  FMUL.FTZ R116, R116, R69.reuse ;  /* 0x0000004574747220 */ /* 0x080fe20000410000 */
[----:B------:R-:W-:Y:S01]  /*89d0*/  FADD.FTZ R11, R9, R40 ;  /* 0x00000028090b7221 */ /* 0x000fe20000010000 */
[----:B------:R-:W3:Y:S01]  /*89e0*/  MUFU.EX2 R142, R142 ;  /* 0x0000008e008e7308 */ /* 0x000ee20000000800 */
[----:B-1----:R-:W-:Y:S01]  /*89f0*/  FADD.FTZ R7, R141, R42 ;  /* 0x0000002a8d077221 */ /* 0x002fe20000010000 */
[----:B------:R-:W-:Y:S01]  /*8a00*/  FFMA.FTZ R40, R67, UR24, -R59 ;  /* 0x0000001843287c23 */ /* 0x000fe2000801083b */
[----:B------:R-:W-:Y:S01]  /*8a10*/  FADD.FTZ R46, R146, R11 ;  /* 0x0000000b922e7221 */ /* 0x000fe20000010000 */
[----:B------:R-:W-:Y:S01]  /*8a20*/  FFMA.FTZ R59, R76, UR24, -R59 ;  /* 0x000000184c3b7c23 */ /* 0x000fe2000801083b */
[----:B------:R-:W-:Y:S01]  /*8a30*/  F2FP.BF16.F32.PACK_AB R146, R13, R146 ;  /* 0x000000920d92723e */ /* 0x000fe200000010ff */
[----:B------:R-:W-:Y:S01]  /*8a40*/  FMUL.FTZ R117, R117, R69 ;  /* 0x0000004575757220 */ /* 0x000fe20000410000 */
[----:B------:R-:W-:Y:S01]  /*8a50*/  FADD.FTZ R11, R13, R46 ;  /* 0x0000002e0d0b7221 */ /* 0x000fe20000010000 */
[----:B------:R-:W1:Y:S01]  /*8a60*/  MUFU.EX2 R143, R143 ;  /* 0x0000008f008f7308 */ /* 0x000e620000000800 */
[C---:B0-----:R-:W-:Y:S01]  /*8a70*/  FADD.FTZ R42, R26.reuse, R7 ;  /* 0x000000071a2a7221 */ /* 0x041fe20000010000 */
[----:B------:R-:W-:Y:S01]  /*8a80*/  F2FP.BF16.F32.PACK_AB R141, R26, R141 ;  /* 0x0000008d1a8d723e */ /* 0x000fe200000010ff */
[----:B------:R-:W-:Y:S01]  /*8a90*/  FADD.FTZ R46, R140, R11 ;  /* 0x0000000b8c2e7221 */ /* 0x000fe20000010000 */
[----:B------:R-:W-:Y:S01]  /*8aa0*/  F2FP.BF16.F32.PACK_AB R140, R21, R140 ;  /* 0x0000008c158c723e */ /* 0x000fe200000010ff */
[-C--:B------:R-:W-:Y:S01]  /*8ab0*/  FMUL.FTZ R90, R90, R57.reuse ;  /* 0x000000395a5a7220 */ /* 0x080fe20000410000 */
[-C--:B------:R-:W-:Y:S01]  /*8ac0*/  FMUL.FTZ R91, R91, R57.reuse ;  /* 0x000000395b5b7220 */ /* 0x080fe20000410000 */
[----:B------:R-:W-:Y:S01]  /*8ad0*/  FADD.FTZ R11, R21, R46 ;  /* 0x0000002e150b7221 */ /* 0x000fe20000010000 */
[----:B------:R-:W0:Y:S01]  /*8ae0*/  MUFU.EX2 R31, R31 ;  /* 0x0000001f001f7308 */ /* 0x000e220000000800 */
[-C--:B------:R-:W-:Y:S01]  /*8af0*/  FMUL.FTZ R94, R94, R57.reuse ;  /* 0x000000395e5e7220 */ /* 0x080fe20000410000 */
[-C--:B------:R-:W-:Y:S01]  /*8b00*/  FMUL.FTZ R95, R95, R57.reuse ;  /* 0x000000395f5f7220 */ /* 0x080fe20000410000 */
[----:B---3--:R-:W-:Y:S01]  /*8b10*/  FADD.FTZ R46, R142, R11 ;  /* 0x0000000b8e2e7221 */ /* 0x008fe20000010000 */
[-C--:B------:R-:W-:Y:S01]  /*8b20*/  FMUL.FTZ R98, R98, R57.reuse ;  /* 0x0000003962627220 */ /* 0x080fe20000410000 */
[-C--:B------:R-:W-:Y:S01]  /*8b30*/  FMUL.FTZ R99, R99, R57.reuse ;  /* 0x0000003963637220 */ /* 0x080fe20000410000 */
[-C--:B------:R-:W-:Y:S01]  /*8b40*/  FMUL.FTZ R102, R102, R57.reuse ;  /* 0x0000003966667220 */ /* 0x080fe20000410000 */
[-C--:B------:R-:W-:Y:S01]  /*8b50*/  FMUL.FTZ R103, R103, R57.reuse ;  /* 0x0000003967677220 */ /* 0x080fe20000410000 */
[----:B------:R-:W3:Y:S01]  /*8b60*/  MUFU.EX2 R30, R30 ;  /* 0x0000001e001e7308 */ /* 0x000ee20000000800 */
[----:B-1----:R-:W-:Y:S01]  /*8b70*/  FADD.FTZ R7, R143, R42 ;  /* 0x0000002a8f077221 */ /* 0x002fe20000010000 */
[-C--:B------:R-:W-:Y:S01]  /*8b80*/  FMUL.FTZ R106, R106, R57.reuse ;  /* 0x000000396a6a7220 */ /* 0x080fe20000410000 */
[-C--:B------:R-:W-:Y:S01]  /*8b90*/  FMUL.FTZ R107, R107, R57.reuse ;  /* 0x000000396b6b7220 */ /* 0x080fe20000410000 */
[-C--:B------:R-:W-:Y:S01]  /*8ba0*/  FMUL.FTZ R110, R110, R57.reuse ;  /* 0x000000396e6e7220 */ /* 0x080fe20000410000 */
[-C--:B------:R-:W-:Y:S01]  /*8bb0*/  FMUL.FTZ R111, R111, R57.reuse ;  /* 0x000000396f6f7220 */ /* 0x080fe20000410000 */
[-C--:B------:R-:W-:Y:S01]  /*8bc0*/  FMUL.FTZ R114, R114, R57.reuse ;  /* 0x0000003972727220 */ /* 0x080fe20000410000 */
[-C--:B------:R-:W-:Y:S01]  /*8bd0*/  FMUL.FTZ R115, R115, R57.reuse ;  /* 0x0000003973737220 */ /* 0x080fe20000410000 */
[----:B------:R-:W1:Y:S01]  /*8be0*/  MUFU.EX2 R136, R136 ;  /* 0x0000008800887308 */ /* 0x000e620000000800 */
[C---:B0-----:R-:W-:Y:S01]  /*8bf0*/  FADD.FTZ R11, R31.reuse, R46 ;  /* 0x0000002e1f0b7221 */ /* 0x041fe20000010000 */
[----:B------:R-:W-:Y:S01]  /*8c00*/  F2FP.BF16.F32.PACK_AB R142, R31, R142 ;  /* 0x0000008e1f8e723e */ /* 0x000fe200000010ff */
[-C--:B------:R-:W-:Y:S01]  /*8c10*/  FMUL.FTZ R118, R118, R57.reuse ;  /* 0x0000003976767220 */ /* 0x080fe20000410000 */
[----:B------:R-:W-:-:S04]  /*8c20*/  FMUL.FTZ R119, R119, R57 ;  /* 0x0000003977777220 */ /* 0x000fc80000410000 */
[----:B------:R-:W0:Y:S01]  /*8c30*/  MUFU.EX2 R137, R137 ;  /* 0x0000008900897308 */ /* 0x000e220000000800 */
[C---:B---3--:R-:W-:Y:S01]  /*8c40*/  FADD.FTZ R42, R30.reuse, R7 ;  /* 0x000000071e2a7221 */ /* 0x048fe20000010000 */
[----:B------:R-:W-:-:S06]  /*8c50*/  F2FP.BF16.F32.PACK_AB R143, R30, R143 ;  /* 0x0000008f1e8f723e */ /* 0x000fcc00000010ff */
[----:B------:R-:W3:Y:S01]  /*8c60*/  MUFU.EX2 R32, R32 ;  /* 0x0000002000207308 */ /* 0x000ee20000000800 */
[----:B-1----:R-:W-:Y:S01]  /*8c70*/  FADD.FTZ R46, R136, R11 ;  /* 0x0000000b882e7221 */ /* 0x002fe20000010000 */
[----:B------:R-:W-:-:S03]  /*8c80*/  F2FP.BF16.F32.PACK_AB R136, R27, R136 ;  /* 0x000000881b88723e */ /* 0x000fc600000010ff */
[----:B------:R-:W-:-:S03]  /*8c90*/  FADD.FTZ R7, R27, R46 ;  /* 0x0000002e1b077221 */ /* 0x000fc60000010000 */
[----:B------:R-:W1:Y:S01]  /*8ca0*/  MUFU.EX2 R138, R138 ;  /* 0x0000008a008a7308 */ /* 0x000e620000000800 */
[----:B0-----:R-:W-:-:S07]  /*8cb0*/  FADD.FTZ R5, R137, R42 ;  /* 0x0000002a89057221 */ /* 0x001fce0000010000 */
        /* <DEDUP_REMOVED lines=13> */
[----:B-1----:R-:W-:-:S07]  /*8d90*/  FADD.FTZ R12, R132, R7 ;  /* 0x00000007840c7221 */ /* 0x002fce0000010000 */
[----:B------:R-:W1:Y:S01]  /*8da0*/  MUFU.EX2 R38, R38 ;  /* 0x0000002600267308 */ /* 0x000e620000000800 */
[----:B0-----:R-:W-:-:S07]  /*8db0*/  FADD.FTZ R5, R133, R8 ;  /* 0x0000000885057221 */ /* 0x001fce0000010000 */
[----:B------:R-:W0:Y:S01]  /*8dc0*/  MUFU.EX2 R134, R134 ;  /* 0x0000008600867308 */ /* 0x000e220000000800 */
[C---:B---3--:R-:W-:Y:S01]  /*8dd0*/  FADD.FTZ R7, R43.reuse, R12 ;  /* 0x0000000c2b077221 */ /* 0x048fe20000010000 */
[----:B------:R-:W-:-:S06]  /*8de0*/  F2FP.BF16.F32.PACK_AB R132, R43, R132 ;  /* 0x000000842b84723e */ /* 0x000fcc00000010ff */
[----:B------:R-:W3:Y:S01]  /*8df0*/  MUFU.EX2 R135, R135 ;  /* 0x0000008700877308 */ /* 0x000ee20000000800 */
[C---:B-1----:R-:W-:Y:S01]  /*8e00*/  FADD.FTZ R8, R38.reuse, R5 ;  /* 0x0000000526087221 */ /* 0x042fe20000010000 */
[----:B------:R-:W-:-:S06]  /*8e10*/  F2FP.BF16.F32.PACK_AB R133, R38, R133 ;  /* 0x000000852685723e */ /* 0x000fcc00000010ff */
[----:B------:R-:W1:Y:S01]  /*8e20*/  MUFU.EX2 R35, R35 ;  /* 0x0000002300237308 */ /* 0x000e620000000800 */
[----:B0-----:R-:W-:-:S07]  /*8e30*/  FADD.FTZ R12, R134, R7 ;  /* 0x00000007860c7221 */ /* 0x001fce0000010000 */
[----:B------:R-:W0:Y:S01]  /*8e40*/  MUFU.EX2 R0, R0 ;  /* 0x0000000000007308 */ /* 0x000e220000000800 */
[----:B---3--:R-:W-:-:S07]  /*8e50*/  FADD.FTZ R5, R135, R8 ;  /* 0x0000000887057221 */ /* 0x008fce0000010000 */
[----:B------:R-:W3:Y:S01]  /*8e60*/  MUFU.EX2 R6, R6 ;  /* 0x0000000600067308 */ /* 0x000ee20000000800 */
[C---:B-1----:R-:W-:Y:S01]  /*8e70*/  FADD.FTZ R7, R35.reuse, R12 ;  /* 0x0000000c23077221 */ /* 0x042fe20000010000 */
[----:B------:R-:W-:-:S06]  /*8e80*/  F2FP.BF16.F32.PACK_AB R134, R35, R134 ;  /* 0x000000862386723e */ /* 0x000fcc00000010ff */
[----:B------:R-:W1:Y:S01]  /*8e90*/  MUFU.EX2 R129, R129 ;  /* 0x0000008100817308 */ /* 0x000e620000000800 */
[C---:B0-----:R-:W-:Y:S01]  /*8ea0*/  FADD.FTZ R8, R0.reuse, R5 ;  /* 0x0000000500087221 */ /* 0x041fe20000010000 */
[----:B------:R-:W-:-:S06]  /*8eb0*/  F2FP.BF16.F32.PACK_AB R135, R0, R135 ;  /* 0x000000870087723e */ /* 0x000fcc00000010ff */
[----:B------:R-:W0:Y:S01]  /*8ec0*/  MUFU.EX2 R39, R39 ;  /* 0x0000002700277308 */ /* 0x000e220000000800 */
[----:B---3--:R-:W-:-:S07]  /*8ed0*/  FADD.FTZ R12, R6, R7 ;  /* 0x00000007060c7221 */ /* 0x008fce0000010000 */
[----:B------:R-:W3:Y:S01]  /*8ee0*/  MUFU.EX2 R2, R2 ;  /* 0x0000000200027308 */ /* 0x000ee20000000800 */
[----:B-1----:R-:W-:-:S07]  /*8ef0*/  FADD.FTZ R5, R129, R8 ;  /* 0x0000000881057221 */ /* 0x002fce0000010000 */
[----:B------:R-:W1:Y:S01]  /*8f00*/  MUFU.EX2 R10, R10 ;  /* 0x0000000a000a7308 */ /* 0x000e620000000800 */
[C---:B0-----:R-:W-:Y:S01]  /*8f10*/  FADD.FTZ R7, R39.reuse, R12 ;  /* 0x0000000c27077221 */ /* 0x041fe20000010000 */
[----:B------:R-:W-:-:S06]  /*8f20*/  F2FP.BF16.F32.PACK_AB R128, R39, R6 ;  /* 0x000000062780723e */ /* 0x000fcc00000010ff */
        /* <DEDUP_REMOVED lines=22> */
[----:B------:R-:W-:Y:S01]  /*9090*/  F2FP.BF16.F32.PACK_AB R125, R4, R125 ;  /* 0x0000007d047d723e */ /* 0x000fe200000010ff */
[----:B------:R-:W-:-:S05]  /*90a0*/  IMAD.MOV.U32 R4, RZ, RZ, R49 ;  /* 0x000000ffff047224 */ /* 0x000fca00078e0031 */
        /* <DEDUP_REMOVED lines=23> */
[----:B---3--:R-:W-:Y:S01]  /*9220*/  FADD.FTZ R5, R8, R5 ;  /* 0x0000000508057221 */ /* 0x008fe20000010000 */
[C---:B-1----:R-:W-:Y:S01]  /*9230*/  FADD.FTZ R2, R3.reuse, R2 ;  /* 0x0000000203027221 */ /* 0x042fe20000010000 */
[----:B------:R-:W-:Y:S01]  /*9240*/  F2FP.BF16.F32.PACK_AB R122, R3, R36 ;  /* 0x00000024037a723e */ /* 0x000fe200000010ff */
[----:B------:R-:W-:Y:S02]  /*9250*/  IMAD.MOV.U32 R3, RZ, RZ, R44 ;  /* 0x000000ffff037224 */ /* 0x000fe400078e002c */
[C---:B0-----:R-:W-:Y:S01]  /*9260*/  FADD.FTZ R0, R59.reuse, R5 ;  /* 0x000000053b007221 */ /* 0x041fe20000010000 */
[----:B------:R-:W-:Y:S01]  /*9270*/  F2FP.BF16.F32.PACK_AB R123, R59, R8 ;  /* 0x000000083b7b723e */ /* 0x000fe200000010ff */
[----:B--2---:R-:W-:Y:S06]  /*9280*/  @P2 BRA `(.L_x_1834) ;  /* 0xffffffd800e42947 */ /* 0x004fec000383ffff */
.L_x_1825:
[----:B------:R-:W-:Y:S06]  /*9290*/  BAR.ARV 0x8, 0x200 ;  /* 0x0208000000007b1d */ /* 0x000fec0000002000 */
[----:B------:R-:W-:Y:S05]  /*92a0*/  @!P0 BRA `(.L_x_1835) ;  /* 0x0000000000048947 */ /* 0x000fea0003800000 */
[----:B------:R-:W-:Y:S01]  /*92b0*/  BPT.TRAP 0x1 ;  /* 0x000000040000795c */ /* 0x000fe20000300000 */
.L_x_1835:
[----:B------:R-:W-:Y:S01]  /*92c0*/  ULEA UR5, UR39, UR45, 0x3 ;  /* 0x0000002d27057291 */ /* 0x000fe2000f8e183f */
[----:B------:R-:W-:-:S05]  /*92d0*/  IMAD.U32 R3, RZ, RZ, UR37 ;  /* 0x00000025ff037e24 */ /* 0x000fca000f8e00ff */
[----:B------:R-:W-:-:S04]  /*92e0*/  SHF.L.U32 R3, R3, 0x1f, RZ ;  /* 0x0000001f03037819 */ /* 0x000fc800000006ff */
[----:B------:R0:W1:Y:S01]  /*92f0*/  SYNCS.PHASECHK.TRANS64.TRYWAIT P2, [UR5+0x16850], R3 ;  /* 0x01685003ff0075a7 */ /* 0x0000620008040145 */
[----:B------:R-:W-:Y:S05]  /*9300*/  @!P0 BRA `(.L_x_1836) ;  /* 0x0000000000048947 */ /* 0x000fea0003800000 */
[----:B------:R-:W-:Y:S01]  /*9310*/  BPT.TRAP 0x1 ;  /* 0x000000040000795c */ /* 0x000fe20000300000 */
.L_x_1836:
[----:B-1----:R-:W-:Y:S05]  /*9320*/  @P2 BRA `(.L_x_1837) ;  /* 0x0000000000082947 */ /* 0x002fea0003800000 */
[----:B------:R-:W1:Y:S02]  /*9330*/  SYNCS.PHASECHK.TRANS64.TRYWAIT P0, [UR5+0x16850], R3 ;  /* 0x01685003ff0075a7 */ /* 0x000e640008000145 */
[----:B-1----:R-:W-:Y:S05]  /*9340*/  @!P0 BRA `(.L_x_1838) ;  /* 0x0000005800c48947 */ /* 0x002fea0003800000 */
.L_x_1837:
        /* <DEDUP_REMOVED lines=19> */
[----:B------:R-:W-:Y:S01]  /*9480*/  MOV R2, RZ ;  /* 0x000000ff00027202 */ /* 0x000fe20000000f00 */
[----:B-1----:R-:W-:-:S03]  /*9490*/  FADD.FTZ R5, R5, R0 ;  /* 0x0000000005057221 */ /* 0x002fc60000010000 */
[----:B------:R-:W0:Y:S01]  /*94a0*/  SHFL.BFLY PT, R4, R3, 0x1, 0x1f ;  /* 0x0c201f0003047f89 */ /* 0x000e2200000e0000 */
[----:B------:R-:W-:-:S03]  /*94b0*/  IMAD.MOV.U32 R0, RZ, RZ, -0x800000 ;  /* 0xff800000ff007424 */ /* 0x000fc600078e00ff */
[----:B------:R-:W1:Y:S01]  /*94c0*/  SHFL.BFLY PT, R6, R5, 0x1, 0x1f ;  /* 0x0c201f0005067f89 */ /* 0x000e6200000e0000 */
[----:B0-----:R-:W-:Y:S01]  /*94d0*/  FADD.FTZ R8, R3, R4 ;  /* 0x0000000403087221 */ /* 0x001fe20000010000 */
[----:B------:R-:W-:Y:S02]  /*94e0*/  IMAD.U32 R3, RZ, RZ, UR24 ;  /* 0x00000018ff037e24 */ /* 0x000fe4000f8e00ff */
[----:B------:R-:W-:Y:S02]  /*94f0*/  IMAD.U32 R4, RZ, RZ, UR24 ;  /* 0x00000018ff047e24 */ /* 0x000fe4000f8e00ff */
[----:B-1----:R-:W-:Y:S01]  /*9500*/  FADD.FTZ R9, R5, R6 ;  /* 0x0000000605097221 */ /* 0x002fe20000010000 */
[----:B------:R-:W-:Y:S01]  /*9510*/  FSETP.NE.FTZ.AND P0, PT, R8, RZ, PT ;  /* 0x000000ff0800720b */ /* 0x000fe20003f15000 */
[----:B------:R-:W-:-:S03]  /*9520*/  IMAD.MOV.U32 R5, RZ, RZ, RZ ;  /* 0x000000ffff057224 */ /* 0x000fc600078e00ff */
[----:B------:R-:W-:-:S09]  /*9530*/  FSETP.NE.FTZ.AND P2, PT, R9, RZ, PT ;  /* 0x000000ff0900720b */ /* 0x000fd20003f55000 */
[----:B------:R-:W0:Y:S01]  /*9540*/  @P0 MUFU.LG2 R6, R8 ;  /* 0x0000000800060308 */ /* 0x000e220000000c00 */
[----:B------:R-:W-:-:S07]  /*9550*/  @P0 FMUL.FTZ R4, R4, 0.69314718246459960938 ;  /* 0x3f31721804040820 */ /* 0x000fce0000410000 */
[----:B------:R1:W-:Y:S08]  /*9560*/  @P0 MUFU.RCP R2, R8 ;  /* 0x0000000800020308 */ /* 0x0003f00000001000 */
[----:B------:R-:W2:Y:S01]  /*9570*/  @P2 MUFU.LG2 R7, R9 ;  /* 0x0000000900072308 */ /* 0x000ea20000000c00 */
[----:B-1----:R-:W-:Y:S01]  /*9580*/  @P2 FMUL.FTZ R8, R3, 0.69314718246459960938 ;  /* 0x3f31721803082820 */ /* 0x002fe20000410000 */
[----:B0-----:R-:W-:Y:S01]  /*9590*/  @P0 FMUL.FTZ R3, R6, 0.69314718246459960938 ;  /* 0x3f31721806030820 */ /* 0x001fe20000410000 */
[----:B------:R-:W-:-:S03]  /*95a0*/  @!P1 IADD3 R6, R10, 0x16860, RZ ;  /* 0x000168600a069810 */ /* 0x000fc60007ffe0ff */
[----:B------:R-:W-:Y:S01]  /*95b0*/  @P0 FFMA.FTZ R26, R4, R49, R3 ;  /* 0x00000031041a0223 */ /* 0x000fe20000010003 */
[----:B------:R-:W-:Y:S01]  /*95c0*/  @!P1 PRMT R6, RZ, 0x654, R6 ;  /* 0x00000654ff069816 */ /* 0x000fe20000000006 */
[----:B------:R-:W0:Y:S01]  /*95d0*/  @P2 MUFU.RCP R5, R9 ;  /* 0x0000000900052308 */ /* 0x000e220000001000 */
[----:B------:R-:W-:Y:S01]  /*95e0*/  PLOP3.LUT P0, PT, PT, PT, PT, 0x8, 0x0 ;  /* 0x000000000000781c */ /* 0x000fe20003f0e170 */
[----:B------:R-:W-:Y:S02]  /*95f0*/  WARPGROUP.DEPBAR.LE gsb0, 0x0 ;  /* 0x00008000000079c5 */ /* 0x000fe40000010000 */
[----:B------:R-:W-:Y:S01]  /*9600*/  WARPGROUP.ARRIVE ;  /* 0x00000000000079c5 */ /* 0x000fe20000000000 */
[----:B--2---:R-:W-:-:S05]  /*9610*/  @P2 FMUL.FTZ R7, R7, 0.69314718246459960938 ;  /* 0x3f31721807072820 */ /* 0x004fca0000410000 */
[----:B------:R-:W-:Y:S01]  /*9620*/  HGMMA.64x64x16.F32.BF16 R88, R144, gdesc[UR4].tnspB, R88, gsb0 ;  /* 0x40e0000490587df0 */ /* 0x000fe20008001858 */
[----:B------:R-:W-:Y:S01]  /*9630*/  UIADD3 UR6, UR4, 0x100, URZ ;  /* 0x0000010004067890 */ /* 0x000fe2000fffe03f */
[----:B------:R-:W-:Y:S01]  /*9640*/  UMOV UR7, 0x40000040 ;  /* 0x4000004000077882 */ /* 0x000fe20000000000 */
[----:B------:R-:W-:Y:S01]  /*9650*/  @P2 FFMA.FTZ R0, R8, R44, R7 ;  /* 0x0000002c08002223 */ /* 0x000fe20000010007 */
        /* <DEDUP_REMOVED lines=65> */
.L_x_1808:
        /* <DEDUP_REMOVED lines=18> */
[----:B------:R-:W-:Y:S01]  /*9b90*/  IMAD.MOV.U32 R28, RZ, RZ, R37 ;  /* 0x000000ffff1c7224 */ /* 0x000fe200078e0025 */
        /* <DEDUP_REMOVED lines=13> */
[----:B------:R-:W-:Y:S01]  /*9c70*/  F2FP.BF16.F32.PACK_AB R115, R119, R118 ;  /* 0x000000767773723e */ /* 0x000fe200000010ff */
[----:B------:R-:W-:Y:S01]  /*9c80*/  ULDC UR5, c[0x0][0xa88] ;  /* 0x0002a20000057ab9 */ /* 0x000fe20000000800 */
[----:B------:R-:W-:Y:S01]  /*9c90*/  BAR.SYNC.DEFER_BLOCKING 0x1, 0x180 ;  /* 0x0046000000007b1d */ /* 0x000fe20000010000 */
[----:B-1----:R-:W-:Y:S01]  /*9ca0*/  ISETP.NE.AND P1, PT, R32, 0x1, PT ;  /* 0x000000012000780c */ /* 0x002fe20003f25270 */
[----:B------:R-:W-:-:S04]  /*9cb0*/  IMAD.U32 R34, RZ, RZ, UR8 ;  /* 0x00000008ff227e24 */ /* 0x000fc8000f8e00ff */
[----:B------:R-:W-:Y:S01]  /*9cc0*/  ULDC.64 UR8, c[0x0][0xae8] ;  /* 0x0002ba0000087ab9 */ /* 0x000fe20000000a00 */
[----:B------:R-:W-:Y:S02]  /*9cd0*/  MOV R2, R27 ;  /* 0x0000001b00027202 */ /* 0x000fe40000000f00 */
[----:B0-----:R-:W-:Y:S01]  /*9ce0*/  MOV R3, R4 ;  /* 0x0000000400037202 */ /* 0x001fe20000000f00 */
[----:B------:R-:W-:Y:S02]  /*9cf0*/  ULDC.64 UR10, c[0x0][0xaf0] ;  /* 0x0002bc00000a7ab9 */ /* 0x000fe40000000a00 */
[--C-:B------:R-:W-:Y:S02]  /*9d00*/  IMAD.WIDE R10, R155, 0x2, R2.reuse ;  /* 0x000000029b0a7825 */ /* 0x100fe400078e0202 */
[----:B------:R-:W0:Y:S02]  /*9d10*/  @P1 LDC R20, c[0x0][0xbec] ;  /* 0x0002fb00ff141b82 */ /* 0x000e240000000800 */
[----:B------:R-:W-:Y:S01]  /*9d20*/  IMAD.WIDE R2, R5, 0x2, R2 ;  /* 0x0000000205027825 */ /* 0x000fe200078e0202 */
[----:B------:R-:W-:-:S02]  /*9d30*/  LOP3.LUT R4, R10, 0x380, RZ, 0xc0, !PT ;  /* 0x000003800a047812 */ /* 0x000fc400078ec0ff */
[----:B------:R-:W-:Y:S02]  /*9d40*/  IADD3 R33, P0, R10, 0x60, RZ ;  /* 0x000000600a217810 */ /* 0x000fe40007f1e0ff */
[----:B------:R-:W-:Y:S01]  /*9d50*/  SHF.R.U64 R5, R4, 0x3, RZ ;  /* 0x0000000304057819 */ /* 0x000fe200000012ff */
[----:B------:R-:W1:Y:S01]  /*9d60*/  @P1 LDC R35, c[0x0][0xbf0] ;  /* 0x0002fc00ff231b82 */ /* 0x000e620000000800 */
[----:B------:R-:W-:Y:S01]  /*9d70*/  LOP3.LUT R4, R33, 0x380, RZ, 0xc0, !PT ;  /* 0x0000038021047812 */ /* 0x000fe200078ec0ff */
[--C-:B------:R-:W-:Y:S01]  /*9d80*/  IMAD.X R9, RZ, RZ, R11.reuse, P0 ;  /* 0x000000ffff097224 */ /* 0x100fe200000e060b */
[----:B------:R-:W-:Y:S02]  /*9d90*/  IADD3 R31, P2, R10, 0x40, RZ ;  /* 0x000000400a1f7810 */ /* 0x000fe40007f5e0ff */
[----:B------:R-:W-:Y:S02]  /*9da0*/  SHF.R.U64 R4, R4, 0x3, RZ ;  /* 0x0000000304047819 */ /* 0x000fe400000012ff */
[----:B------:R-:W-:Y:S01]  /*9db0*/  IADD3 R29, P3, R10, 0x20, RZ ;  /* 0x000000200a1d7810 */ /* 0x000fe20007f7e0ff */
[----:B------:R-:W-:Y:S01]  /*9dc0*/  IMAD.X R7, RZ, RZ, R11, P2 ;  /* 0x000000ffff077224 */ /* 0x000fe200010e060b */
[----:B------:R-:W-:-:S02]  /*9dd0*/  LOP3.LUT R6, R31, 0x380, RZ, 0xc0, !PT ;  /* 0x000003801f067812 */ /* 0x000fc400078ec0ff */
[----:B------:R-:W-:Y:S02]  /*9de0*/  LOP3.LUT R8, R4, R33, RZ, 0x3c, !PT ;  /* 0x0000002104087212 */ /* 0x000fe400078e3cff */
[----:B------:R-:W-:Y:S02]  /*9df0*/  SHF.R.U64 R6, R6, 0x3, RZ ;  /* 0x0000000306067819 */ /* 0x000fe400000012ff */
[----:B------:R-:W-:Y:S01]  /*9e00*/  LOP3.LUT R4, R29, 0x380, RZ, 0xc0, !PT ;  /* 0x000003801d047812 */ /* 0x000fe200078ec0ff */
[----:B0-----:R-:W-:Y:S01]  /*9e10*/  @P1 IMAD.HI.U32 R20, R37, R20, RZ ;  /* 0x0000001425141227 */ /* 0x001fe200078e00ff */
[----:B------:R-:W-:Y:S02]  /*9e20*/  LOP3.LUT R6, R6, R31, RZ, 0x3c, !PT ;  /* 0x0000001f06067212 */ /* 0x000fe400078e3cff */
[----:B------:R-:W-:Y:S02]  /*9e30*/  SHF.R.U64 R4, R4, 0x3, RZ ;  /* 0x0000000304047819 */ /* 0x000fe400000012ff */
[----:B------:R-:W-:-:S02]  /*9e40*/  IADD3 R31, P2, R2, 0x3000, RZ ;  /* 0x00003000021f7810 */ /* 0x000fc40007f5e0ff */
[----:B------:R-:W-:Y:S02]  /*9e50*/  LOP3.LUT R4, R4, R29, RZ, 0x3c, !PT ;  /* 0x0000001d04047212 */ /* 0x000fe400078e3cff */
[----:B------:R-:W-:Y:S01]  /*9e60*/  LOP3.LUT R29, R31, 0x380, RZ, 0xc0, !PT ;  /* 0x000003801f1d7812 */ /* 0x000fe200078ec0ff */
[----:B------:R-:W-:Y:S01]  /*9e70*/  IMAD.X R21, RZ, RZ, R3, P2 ;  /* 0x000000ffff157224 */ /* 0x000fe200010e0603 */
[----:B-1----:R-:W-:Y:S02]  /*9e80*/  @P1 SHF.R.U32.HI R28, RZ, R35, R20 ;  /* 0x00000023ff1c1219 */ /* 0x002fe40000011614 */
[----:B------:R-:W-:Y:S02]  /*9e90*/  SHF.R.U64 R20, R29, 0x3, RZ ;  /* 0x000000031d147819 */ /* 0x000fe400000012ff */
[----:B------:R-:W-:Y:S02]  /*9ea0*/  IADD3 R29, -R28, RZ, RZ ;  /* 0x000000ff1c1d7210 */ /* 0x000fe40007ffe1ff */
[----:B------:R-:W-:Y:S01]  /*9eb0*/  LOP3.LUT R10, R5, R10, RZ, 0x3c, !PT ;  /* 0x0000000a050a7212 */ /* 0x000fe200078e3cff */
[----:B------:R-:W-:Y:S01]  /*9ec0*/  IMAD.X R5, RZ, RZ, R11, P3 ;  /* 0x000000ffff057224 */ /* 0x000fe200018e060b */
[----:B------:R-:W-:Y:S01]  /*9ed0*/  LOP3.LUT R20, R20, R31, RZ, 0x3c, !PT ;  /* 0x0000001f14147212 */ /* 0x000fe200078e3cff */
[----:B------:R-:W-:Y:S01]  /*9ee0*/  IMAD R29, R32, R29, R37 ;  /* 0x0000001d201d7224 */ /* 0x000fe200078e0225 */
[----:B------:R-:W-:-:S02]  /*9ef0*/  MOV R31, R10 ;  /* 0x0000000a001f7202 */ /* 0x000fc40000000f00 */
[----:B------:R-:W-:Y:S02]  /*9f00*/  SHF.R.S32.HI R11, RZ, 0x1f, R28 ;  /* 0x0000001fff0b7819 */ /* 0x000fe4000001141c */
[----:B------:R-:W-:Y:S02]  /*9f10*/  IADD3 R10, P0, R28, UR6, RZ ;  /* 0x000000061c0a7c10 */ /* 0x000fe4000ff1e0ff */
[----:B------:R-:W-:Y:S02]  /*9f20*/  IADD3 R33, P3, R2, 0x1800, RZ ;  /* 0x0000180002217810 */ /* 0x000fe40007f7e0ff */
[----:B------:R-:W-:Y:S02]  /*9f30*/  SHF.R.S32.HI R30, RZ, 0x1f, R29 ;  /* 0x0000001fff1e7819 */ /* 0x000fe4000001141d */
[----:B------:R-:W-:Y:S01]  /*9f40*/  IADD3.X R11, R11, UR7, R34, P0, !PT ;  /* 0x000000070b0b7c10 */ /* 0x000fe200087fe422 */
[----:B------:R-:W-:Y:S01]  /*9f50*/  ULDC.64 UR6, c[0x0][0xb88] ;  /* 0x0002e20000067ab9 */ /* 0x000fe20000000a00 */
[----:B------:R-:W-:Y:S01]  /*9f60*/  LOP3.LUT R24, R33, 0x380, RZ, 0xc0, !PT ;  /* 0x0000038021187812 */ /* 0x000fe200078ec0ff */
[----:B------:R-:W-:Y:S01]  /*9f70*/  IMAD.X R25, RZ, RZ, R3, P3 ;  /* 0x000000ffff197224 */ /* 0x000fe200018e0603 */
[----:B------:R-:W-:Y:S01]  /*9f80*/  MOV R28, R8 ;  /* 0x00000008001c7202 */ /* 0x000fe20000000f00 */
[----:B------:R-:W-:Y:S01]  /*9f90*/  IMAD R8, R30, UR6, RZ ;  /* 0x000000061e087c24 */ /* 0x000fe2000f8e02ff */
[----:B------:R-:W-:Y:S01]  /*9fa0*/  MOV R30, R6 ;  /* 0x00000006001e7202 */ /* 0x000fe20000000f00 */
[----:B------:R-:W-:Y:S01]  /*9fb0*/  IMAD.WIDE.U32 R6, R29, UR6, R10 ;  /* 0x000000061d067c25 */ /* 0x000fe2000f8e000a */
[----:B------:R-:W-:-:S02]  /*9fc0*/  SHF.R.U64 R24, R24, 0x3, RZ ;  /* 0x0000000318187819 */ /* 0x000fc400000012ff */
[----:B------:R-:W-:Y:S01]  /*9fd0*/  LOP3.LUT P0, RZ, R152, 0x3, RZ, 0xc0, !PT ;  /* 0x0000000398ff7812 */ /* 0x000fe2000780c0ff */
[----:B------:R-:W-:Y:S01]  /*9fe0*/  IMAD R29, R29, UR7, R8 ;  /* 0x000000071d1d7c24 */ /* 0x000fe2000f8e0208 */
[----:B------:R-:W-:Y:S01]  /*9ff0*/  LOP3.LUT R24, R24, R33, RZ, 0x3c, !PT ;  /* 0x0000002118187212 */ /* 0x000fe200078e3cff */
[----:B------:R-:W-:Y:S01]  /*a000*/  VIADD R10, R154, UR41 ;  /* 0x000000299a0a7c36 */ /* 0x000fe20008000000 */
[----:B------:R-:W-:Y:S01]  /*a010*/  ULDC.64 UR6, c[0x0][0xb50] ;  /* 0x0002d40000067ab9 */ /* 0x000fe20000000a00 */
[----:B------:R-:W-:Y:S01]  /*a020*/  IMAD R33, R32, UR5, RZ ;  /* 0x0000000520217c24 */ /* 0x000fe2000f8e02ff */
[----:B------:R-:W-:Y:S01]  /*a030*/  LEA R34, P5, R6, UR6, 0x2 ;  /* 0x0000000606227c11 */ /* 0x000fe2000f8a10ff */
[----:B------:R-:W-:Y:S01]  /*a040*/  IMAD.IADD R7, R7, 0x1, R29 ;  /* 0x0000000107077824 */ /* 0x000fe200078e021d */
[----:B------:R-:W-:Y:S01]  /*a050*/  MOV R29, R4 ;  /* 0x00000004001d7202 */ /* 0x000fe20000000f00 */
        /* <DEDUP_REMOVED lines=11> */
[----:B------:R1:W2:Y:S01]  /*a110*/  SHFL.IDX PT, R39, R35, 0x1, 0x1c1f ;  /* 0x003c1f0023277f89 */ /* 0x0002a200000e0000 */
[----:B------:R-:W-:-:S02]  /*a120*/  F2FP.BF16.F32.PACK_AB R8, R97, R96 ;  /* 0x000000606108723e */ /* 0x000fc400000010ff */
[----:B------:R-:W-:Y:S01]  /*a130*/  F2FP.BF16.F32.PACK_AB R9, R99, R98 ;  /* 0x000000626309723e */ /* 0x000fe200000010ff */
[----:B------:R3:W-:Y:S01]  /*a140*/  STSM.16.M88.4 [R31], R4 ;  /* 0x000000041f007844 */ /* 0x0007e20000000200 */
[----:B------:R-:W-:Y:S02]  /*a150*/  F2FP.BF16.F32.PACK_AB R10, R101, R100 ;  /* 0x00000064650a723e */ /* 0x000fe400000010ff */
[----:B------:R-:W-:Y:S02]  /*a160*/  F2FP.BF16.F32.PACK_AB R11, R103, R102 ;  /* 0x00000066670b723e */ /* 0x000fe400000010ff */
[----:B-1----:R-:W-:-:S03]  /*a170*/  LOP3.LUT R35, R2, 0x380, RZ, 0xc0, !PT ;  /* 0x0000038002237812 */ /* 0x002fc600078ec0ff */
[----:B------:R1:W-:Y:S01]  /*a180*/  STSM.16.M88.4 [R29], R8 ;  /* 0x000000081d007844 */ /* 0x0003e20000000200 */
[----:B------:R-:W-:-:S03]  /*a190*/  SHF.R.U64 R35, R35, 0x3, RZ ;  /* 0x0000000323237819 */ /* 0x000fc600000012ff */
[----:B------:R-:W-:Y:S01]  /*a1a0*/  STSM.16.M88.4 [R30], R12 ;  /* 0x0000000c1e007844 */ /* 0x000fe20000000200 */
[----:B------:R-:W-:Y:S02]  /*a1b0*/  LOP3.LUT R34, R35, R2, RZ, 0x3c, !PT ;  /* 0x0000000223227212 */ /* 0x000fe400078e3cff */
[----:B------:R-:W-:Y:S01]  /*a1c0*/  MOV R35, R3 ;  /* 0x0000000300237202 */ /* 0x000fe20000000f00 */
[----:B------:R-:W-:Y:S01]  /*a1d0*/  STSM.16.M88.4 [R28], R112 ;  /* 0x000000701c007844 */ /* 0x000fe20000000200 */
[----:B------:R-:W-:Y:S06]  /*a1e0*/  BAR.SYNC.DEFER_BLOCKING 0x1, 0x180 ;  /* 0x0046000000007b1d */ /* 0x000fec0000010000 */
[----:B0-----:R0:W-:Y:S04]  /*a1f0*/  @!P4 ST.E desc[UR46][R36.64], R26 ;  /* 0x0000001a2400c985 */ /* 0x0011e8000c10192e */
[----:B--2---:R2:W-:Y:S04]  /*a200*/  @!P0 ST.E desc[UR46][R38.64], R0 ;  /* 0x0000000026008985 */ /* 0x0045e8000c10192e */
[----:B---3--:R-:W3:Y:S04]  /*a210*/  LD.E.128 R4, desc[UR46][R34.64] ;  /* 0x0000002e22047980 */ /* 0x008ee8000c101d00 */
[----:B-1----:R-:W4:Y:S01]  /*a220*/  LD.E.128 R8, desc[UR46][R24.64] ;  /* 0x0000002e18087980 */ /* 0x002f22000c101d00 */
[----:B0-----:R-:W0:Y:S03]  /*a230*/  @P1 LDC R37, c[0x0][0xbf0] ;  /* 0x0002fc00ff251b82 */ /* 0x001e260000000800 */
[----:B------:R1:W4:Y:S01]  /*a240*/  LD.E.128 R28, desc[UR46][R20.64] ;  /* 0x0000002e141c7980 */ /* 0x000322000c101d00 */
[----:B------:R-:W-:Y:S01]  /*a250*/  IADD3 R15, P0, R2, 0x4800, RZ ;  /* 0x00004800020f7810 */ /* 0x000fe20007f1e0ff */
[----:B--2---:R-:W-:Y:S01]  /*a260*/  IMAD R0, R18, 0x30, R22 ;  /* 0x0000003012007824 */ /* 0x004fe200078e0216 */
[----:B------:R-:W-:-:S02]  /*a270*/  UIMAD UR5, UR12, UR8, URZ ;  /* 0x000000080c0572a4 */ /* 0x000fc4000f8e023f */
[----:B------:R-:W-:Y:S01]  /*a280*/  UIMAD.WIDE.U32 UR6, UR43, UR8, URZ ;  /* 0x000000082b0672a5 */ /* 0x000fe2000f8e003f */
[----:B------:R-:W-:Y:S01]  /*a290*/  IMAD.X R13, RZ, RZ, R3, P0 ;  /* 0x000000ffff0d7224 */ /* 0x000fe200000e0603 */
[----:B------:R-:W-:Y:S01]  /*a2a0*/  LOP3.LUT R2, R15, 0x380, RZ, 0xc0, !PT ;  /* 0x000003800f027812 */ /* 0x000fe200078ec0ff */
[----:B------:R-:W2:Y:S01]  /*a2b0*/  @P1 LDC R3, c[0x0][0xbec] ;  /* 0x0002fb00ff031b82 */ /* 0x000ea20000000800 */
[----:B------:R-:W-:Y:S01]  /*a2c0*/  UIMAD UR5, UR43, UR9, UR5 ;  /* 0x000000092b0572a4 */ /* 0x000fe2000f8e0205 */
[----:B-1----:R-:W-:Y:S01]  /*a2d0*/  VIADD R20, R0, UR41 ;  /* 0x0000002900147c36 */ /* 0x002fe20008000000 */
[----:B------:R-:W-:Y:S01]  /*a2e0*/  UIMAD UR8, UR13, UR10, URZ ;  /* 0x0000000a0d0872a4 */ /* 0x000fe2000f8e023f */
[----:B------:R-:W-:Y:S01]  /*a2f0*/  SHF.R.U64 R2, R2, 0x3, RZ ;  /* 0x0000000302027819 */ /* 0x000fe200000012ff */
[----:B------:R-:W-:Y:S01]  /*a300*/  UIADD3 UR7, UR7, UR5, URZ ;  /* 0x0000000507077290 */ /* 0x000fe2000fffe03f */
[----:B------:R-:W-:Y:S01]  /*a310*/  IMAD.MOV.U32 R21, RZ, RZ, R20 ;  /* 0x000000ffff157224 */ /* 0x000fe200078e0014 */
[----:B------:R-:W-:Y:S01]  /*a320*/  UIMAD UR5, UR42, UR11, UR8 ;  /* 0x0000000b2a0572a4 */ /* 0x000fe2000f8e0208 */
[----:B------:R-:W-:Y:S01]  /*a330*/  LOP3.LUT R12, R2, R15, RZ, 0x3c, !PT ;  /* 0x0000000f020c7212 */ /* 0x000fe200078e3cff */
[----:B------:R-:W-:-:S03]  /*a340*/  UIMAD.WIDE.U32 UR42, UR42, UR10, UR6 ;  /* 0x0000000a2a2a72a5 */ /* 0x000fc6000f8e0006 */
[----:B------:R-:W-:Y:S01]  /*a350*/  ULDC.64 UR6, c[0x0][0xae0] ;  /* 0x0002b80000067ab9 */ /* 0x000fe20000000a00 */
[----:B------:R-:W-:Y:S01]  /*a360*/  UIADD3 UR5, UR43, UR5, URZ ;  /* 0x000000052b057290 */ /* 0x000fe2000fffe03f */
[----:B------:R-:W-:Y:S01]  /*a370*/  VIADD R34, R22, UR41 ;  /* 0x0000002916227c36 */ /* 0x000fe20008000000 */
[----:B------:R-:W5:Y:S01]  /*a380*/  LD.E.128 R12, desc[UR46][R12.64] ;  /* 0x0000002e0c0c7980 */ /* 0x000f62000c101d00 */
[----:B------:R-:W-:Y:S02]  /*a390*/  IMAD.U32 R2, RZ, RZ, UR42 ;  /* 0x0000002aff027e24 */ /* 0x000fe4000f8e00ff */
[----:B------:R-:W-:Y:S01]  /*a3a0*/  VIADD R27, R27, 0x16820 ;  /* 0x000168201b1b7836 */ /* 0x000fe20000000000 */
[----:B------:R-:W-:Y:S01]  /*a3b0*/  @!PT LDS RZ, [RZ] ;  /* 0x00000000fffff984 */ /* 0x000fe20000000800 */
[----:B------:R-:W-:Y:S01]  /*a3c0*/  @!PT LDS RZ, [RZ] ;  /* 0x00000000fffff984 */ /* 0x000fe20000000800 */
[----:B------:R-:W-:Y:S01]  /*a3d0*/  @!PT LDS RZ, [RZ] ;  /* 0x00000000fffff984 */ /* 0x000fe20000000800 */
[----:B------:R-:W-:Y:S01]  /*a3e0*/  @!PT LDS RZ, [RZ] ;  /* 0x00000000fffff984 */ /* 0x000fe20000000800 */
[----:B------:R1:W-:Y:S06]  /*a3f0*/  MEMBAR.ALL.CTA ;  /* 0x0000000000007992 */ /* 0x0003ec0000008000 */
[----:B-1----:R-:W1:Y:S01]  /*a400*/  FENCE.VIEW.ASYNC.S ;  /* 0x00000000000073c6 */ /* 0x002e620000000000 */
[----:B------:R-:W-:Y:S01]  /*a410*/  PRMT R27, RZ, 0x654, R27 ;  /* 0x00000654ff1b7816 */ /* 0x000fe2000000001b */
[----:B--2---:R-:W-:-:S04]  /*a420*/  @P1 IMAD.HI.U32 R0, R20, R3, RZ ;  /* 0x0000000314001227 */ /* 0x004fc800078e00ff */
[----:B------:R-:W-:Y:S01]  /*a430*/  IMAD.U32 R3, RZ, RZ, UR43 ;  /* 0x0000002bff037e24 */ /* 0x000fe2000f8e00ff */
[----:B0-----:R-:W-:Y:S02]  /*a440*/  @P1 SHF.R.U32.HI R21, RZ, R37, R0 ;  /* 0x00000025ff151219 */ /* 0x001fe40000011600 */
[----:B------:R-:W-:Y:S01]  /*a450*/  MOV R3, UR5 ;  /* 0x0000000500037c02 */ /* 0x000fe20008000f00 */
[----:B------:R-:W-:Y:S01]  /*a460*/  ULDC UR5, c[0x0][0xac8] ;  /* 0x0002b20000057ab9 */ /* 0x000fe20000000800 */
[--C-:B------:R-:W-:Y:S01]  /*a470*/  SHF.R.S32.HI R0, RZ, 0x1f, R21.reuse ;  /* 0x0000001fff007819 */ /* 0x100fe20000011415 */
[----:B------:R-:W-:Y:S02]  /*a480*/  IMAD.MOV R25, RZ, RZ, -R21 ;  /* 0x000000ffff197224 */ /* 0x000fe400078e0a15 */
[----:B------:R-:W-:-:S04]  /*a490*/  IMAD.WIDE.U32 R2, R21, UR6, R2 ;  /* 0x0000000615027c25 */ /* 0x000fc8000f8e0002 */
[----:B------:R-:W-:Y:S02]  /*a4a0*/  IMAD R0, R0, UR6, RZ ;  /* 0x0000000600007c24 */ /* 0x000fe4000f8e02ff */
[----:B------:R-:W-:Y:S01]  /*a4b0*/  IMAD R25, R32, R25, R20 ;  /* 0x0000001920197224 */ /* 0x000fe200078e0214 */
[----:B-1----:R0:W-:Y:S01]  /*a4c0*/  SYNCS.ARRIVE.TRANS64.RED.A1T0 RZ, [R27+URZ], RZ ;  /* 0x000000ff1bff79a7 */ /* 0x0021e2000810043f */
[----:B------:R-:W-:Y:S01]  /*a4d0*/  IMAD R35, R21, UR7, R0 ;  /* 0x0000000715237c24 */ /* 0x000fe2000f8e0200 */
[----:B------:R-:W-:Y:S02]  /*a4e0*/  ULDC.64 UR6, c[0x0][0xad8] ;  /* 0x0002b60000067ab9 */ /* 0x000fe40000000a00 */
[----:B------:R-:W-:Y:S01]  /*a4f0*/  SHF.R.S32.HI R0, RZ, 0x1f, R25 ;  /* 0x0000001fff007819 */ /* 0x000fe20000011419 */
[----:B------:R-:W-:-:S04]  /*a500*/  IMAD.IADD R3, R3, 0x1, R35 ;  /* 0x0000000103037824 */ /* 0x000fc800078e0223 */
        /* <DEDUP_REMOVED lines=10> */
[----:B------:R-:W-:Y:S01]  /*a5b0*/  ISETP.GE.AND P0, PT, R19, UR5, PT ;  /* 0x0000000513007c0c */ /* 0x000fe2000bf06270 */
[----:B------:R-:W2:Y:S03]  /*a5c0*/  SHFL.IDX PT, R24, R26, 0x1, 0x181f ;  /* 0x00381f001a187f89 */ /* 0x000ea600000e0000 */
[-C--:B------:R-:W-:Y:S01]  /*a5d0*/  ISETP.GE.OR P1, PT, R34, R33.reuse, P0 ;  /* 0x000000212200720c */ /* 0x080fe20000726670 */
[----:B------:R-:W0:Y:S01]  /*a5e0*/  SHFL.IDX PT, R36, R26, 0x2, 0x181f ;  /* 0x00581f001a247f89 */ /* 0x000e2200000e0000 */
[-C--:B------:R-:W-:Y:S02]  /*a5f0*/  ISETP.GE.OR P2, PT, R0, R33.reuse, P0 ;  /* 0x000000210000720c */ /* 0x080fe40000746670 */
[----:B------:R-:W-:Y:S01]  /*a600*/  ISETP.GE.OR P3, PT, R2, R33, P0 ;  /* 0x000000210200720c */ /* 0x000fe20000766670 */
[----:B------:R-:W0:Y:S01]  /*a610*/  SHFL.IDX PT, R3, R32, RZ, 0x181f ;  /* 0x00181fff20037589 */ /* 0x000e2200000e0000 */
[----:B------:R-:W-:-:S03]  /*a620*/  IADD3 R0, R34, 0x90, RZ ;  /* 0x0000009022007810 */ /* 0x000fc60007ffe0ff */
[----:B------:R-:W0:Y:S01]  /*a630*/  SHFL.IDX PT, R21, R32, 0x1, 0x181f ;  /* 0x00381f0020157f89 */ /* 0x000e2200000e0000 */
[----:B------:R-:W-:-:S03]  /*a640*/  ISETP.GE.OR P0, PT, R0, R33, P0 ;  /* 0x000000210000720c */ /* 0x000fc60000706670 */
        /* <DEDUP_REMOVED lines=17> */
.L_x_1840:
[----:B------:R-:W0:Y:S01]  /*a760*/  LDC R8, c[0x0][0xbe8] ;  /* 0x0002fa00ff087b82 */ /* 0x000e220000000800 */
[----:B------:R-:W-:Y:S01]  /*a770*/  ISETP.GE.AND P0, PT, R157, 0xc0, PT ;  /* 0x000000c09d00780c */ /* 0x000fe20003f06270 */
[----:B------:R-:W-:Y:S01]  /*a780*/  USHF.R.S32.HI UR8, URZ, 0x1f, UR43 ;  /* 0x0000001f3f087899 */ /* 0x000fe2000801142b */
[----:B------:R-:W-:Y:S01]  /*a790*/  BSSY B1, `(.L_x_1842) ;  /* 0x000002f000017945 */ /* 0x000fe20003800000 */
[----:B------:R-:W-:Y:S01]  /*a7a0*/  USHF.R.S32.HI UR9, URZ, 0x1f, UR42 ;  /* 0x0000001f3f097899 */ /* 0x000fe2000801142a */
[----:B------:R-:W-:Y:S01]  /*a7b0*/  IMAD R6, R18, 0x30, R22 ;  /* 0x0000003012067824 */ /* 0x000fe200078e0216 */
[----:B0-----:R-:W-:-:S13]  /*a7c0*/  ISETP.NE.AND P1, PT, R8, 0x1, PT ;  /* 0x000000010800780c */ /* 0x001fda0003f25270 */
[----:B------:R-:W0:Y:S08]  /*a7d0*/  @P1 LDC R9, c[0x0][0xbec] ;  /* 0x0002fb00ff091b82 */ /* 0x000e300000000800 */
[----:B------:R-:W1:Y:S01]  /*a7e0*/  @P1 LDC R11, c[0x0][0xbf0] ;  /* 0x0002fc00ff0b1b82 */ /* 0x000e620000000800 */
        /* <DEDUP_REMOVED lines=41> */
.L_x_1843:
[----:B------:R-:W-:Y:S05]  /*aa80*/  BSYNC B1 ;  /* 0x0000000000017941 */ /* 0x000fea0003800000 */
.L_x_1842:
[----:B------:R-:W-:Y:S01]  /*aa90*/  ULDC.64 UR10, c[0x0][0xae8] ;  /* 0x0002ba00000a7ab9 */ /* 0x000fe20000000a00 */
[----:B------:R-:W-:Y:S01]  /*aaa0*/  IADD3 R6, R6, UR41, RZ ;  /* 0x0000002906067c10 */ /* 0x000fe2000fffe0ff */
[----:B------:R-:W-:Y:S02]  /*aab0*/  UIMAD UR5, UR8, UR10, URZ ;  /* 0x0000000a080572a4 */ /* 0x000fe4000f8e023f */
[----:B------:R-:W-:Y:S02]  /*aac0*/  UIMAD.WIDE.U32 UR6, UR43, UR10, URZ ;  /* 0x0000000a2b0672a5 */ /* 0x000fe4000f8e003f */
[----:B------:R-:W-:Y:S01]  /*aad0*/  UIMAD UR5, UR43, UR11, UR5 ;  /* 0x0000000b2b0572a4 */ /* 0x000fe2000f8e0205 */
[----:B0-----:R-:W-:Y:S02]  /*aae0*/  @P1 IMAD.HI.U32 R0, R6, R9, RZ ;  /* 0x0000000906001227 */ /* 0x001fe400078e00ff */
[----:B------:R-:W-:Y:S01]  /*aaf0*/  ULDC.64 UR10, c[0x0][0xaf0] ;  /* 0x0002bc00000a7ab9 */ /* 0x000fe20000000a00 */
[----:B------:R-:W-:Y:S01]  /*ab00*/  UIADD3 UR7, UR7, UR5, URZ ;  /* 0x0000000507077290 */ /* 0x000fe2000fffe03f */
[----:B--2---:R-:W-:Y:S01]  /*ab10*/  IMAD.MOV.U32 R5, RZ, RZ, R6 ;  /* 0x000000ffff057224 */ /* 0x004fe200078e0006 */
[----:B------:R-:W-:Y:S01]  /*ab20*/  UIMAD UR5, UR9, UR10, URZ ;  /* 0x0000000a090572a4 */ /* 0x000fe2000f8e023f */
[----:B-1----:R-:W-:-:S02]  /*ab30*/  @P1 SHF.R.U32.HI R5, RZ, R11, R0 ;  /* 0x0000000bff051219 */ /* 0x002fc40000011600 */
[----:B------:R-:W-:Y:S01]  /*ab40*/  IADD3 R11, R22, UR41, RZ ;  /* 0x00000029160b7c10 */ /* 0x000fe2000fffe0ff */
[----:B------:R-:W-:Y:S01]  /*ab50*/  UIMAD UR5, UR42, UR11, UR5 ;  /* 0x0000000b2a0572a4 */ /* 0x000fe2000f8e0205 */
[--C-:B------:R-:W-:Y:S01]  /*ab60*/  SHF.R.S32.HI R0, RZ, 0x1f, R5.reuse ;  /* 0x0000001fff007819 */ /* 0x100fe20000011405 */
[----:B------:R-:W-:Y:S01]  /*ab70*/  UIMAD.WIDE.U32 UR42, UR42, UR10, UR6 ;  /* 0x0000000a2a2a72a5 */ /* 0x000fe2000f8e0006 */
[----:B------:R-:W-:Y:S02]  /*ab80*/  IMAD.MOV R7, RZ, RZ, -R5 ;  /* 0x000000ffff077224 */ /* 0x000fe400078e0a05 */
[----:B------:R-:W-:Y:S01]  /*ab90*/  ULDC.64 UR6, c[0x0][0xae0] ;  /* 0x0002b80000067ab9 */ /* 0x000fe20000000a00 */
[----:B------:R-:W-:Y:S01]  /*aba0*/  UIADD3 UR5, UR43, UR5, URZ ;  /* 0x000000052b057290 */ /* 0x000fe2000fffe03f */
[----:B------:R-:W-:Y:S02]  /*abb0*/  IMAD R7, R8, R7, R6 ;  /* 0x0000000708077224 */ /* 0x000fe400078e0206 */
[----:B------:R-:W-:-:S02]  /*abc0*/  IMAD R0, R0, UR6, RZ ;  /* 0x0000000600007c24 */ /* 0x000fc4000f8e02ff */
[----:B------:R-:W-:Y:S02]  /*abd0*/  IMAD.U32 R3, RZ, RZ, UR43 ;  /* 0x0000002bff037e24 */ /* 0x000fe4000f8e00ff */
        /* <DEDUP_REMOVED lines=17> */
[----:B------:R-:W0:Y:S01]  /*acf0*/  SHFL.IDX PT, R4, R12, 0x1, 0x181f ;  /* 0x00381f000c047f89 */ /* 0x000e2200000e0000 */
[----:B------:R-:W-:Y:S01]  /*ad00*/  IMAD R14, R8, UR6, RZ ;  /* 0x00000006080e7c24 */ /* 0x000fe2000f8e02ff */
[----:B------:R-:W-:Y:S01]  /*ad10*/  ISETP.GE.AND P0, PT, R19, UR5, PT ;  /* 0x0000000513007c0c */ /* 0x000fe2000bf06270 */
[C---:B------:R-:W-:Y:S01]  /*ad20*/  VIADD R8, R11.reuse, 0x60 ;  /* 0x000000600b087836 */ /* 0x040fe20000000000 */
[----:B------:R-:W1:Y:S02]  /*ad30*/  SHFL.IDX PT, R2, R12, RZ, 0x181f ;  /* 0x00181fff0c027589 */ /* 0x000e6400000e0000 */
        /* <DEDUP_REMOVED lines=23> */
.L_x_1841:
[----:B------:R-:W-:Y:S05]  /*aeb0*/  BSYNC B0 ;  /* 0x0000000000007941 */ /* 0x000fea0003800000 */
.L_x_1839:
[----:B------:R-:W-:Y:S02]  /*aec0*/  ULDC UR5, c[0x0][0xc38] ;  /* 0x00030e0000057ab9 */ /* 0x000fe40000000800 */
[----:B------:R-:W-:-:S06]  /*aed0*/  UISETP.GE.AND UP0, UPT, UR4, UR5, UPT ;  /* 0x000000050400728c */ /* 0x000fcc000bf06270 */
[----:B------:R-:W-:-:S13]  /*aee0*/  PLOP3.LUT P0, PT, PT, PT, UP0, 0x80, 0x0 ;  /* 0x000000000000781c */ /* 0x000fda0003f0f008 */
[----:B------:R-:W-:Y:S05]  /*aef0*/  @!P0 BRA `(.L_x_1844) ;  /* 0xffffff5c00a08947 */ /* 0x000fea000383ffff */
[----:B------:R-:W-:Y:S05]  /*af00*/  EXIT ;  /* 0x000000000000794d */ /* 0x000fea0003800000 */
.L_x_1804:
[----:B------:R-:W-:-:S08]  /*af10*/  NOP ;  /* 0x0000000000007918 */ /* 0x000fd00000000000 */
[----:B------:R-:W0:-:S00]  /*af20*/  USETMAXREG.DEALLOC.CTAPOOL 0x20 ;  /* 0x00000020000079c8 */ /* 0x000e0000080e0500 */
[----:B0-----:R-:W-:-:S06]  /*af30*/  LOP3.LUT R0, R0, 0x3, RZ, 0xc0, !PT ;  /* 0x0000000300007812 */ /* 0x001fcc00078ec0ff */
[----:B------:R-:W0:Y:S01]  /*af40*/  S2UR UR6, SR_CTAID.X ;  /* 0x00000000000679c3 */ /* 0x000e220000002500 */
[----:B------:R-:W-:Y:S02]  /*af50*/  IMAD.MOV.U32 R23, RZ, RZ, 0x1 ;  /* 0x00000001ff177424 */ /* 0x000fe400078e00ff */
[----:B------:R-:W-:Y:S01]  /*af60*/  IMAD.MOV.U32 R16, RZ, RZ, RZ ;  /* 0x000000ffff107224 */ /* 0x000fe200078e00ff */
[----:B------:R1:W2:Y:S04]  /*af70*/  SHFL.IDX PT, R2, R0, RZ, 0x1f ;  /* 0x00001fff00027589 */ /* 0x0002a800000e0000 */
[----:B-1----:R-:W0:Y:S01]  /*af80*/  LDC R0, c[0x0][0xc38] ;  /* 0x00030e00ff007b82 */ /* 0x002e220000000800 */
[----:B--2---:R-:W-:-:S04]  /*af90*/  ISETP.NE.AND P0, PT, R2, RZ, PT ;  /* 0x000000ff0200720c */ /* 0x004fc80003f05270 */
[----:B------:R-:W-:-:S05]  /*afa0*/  P2R R2, PR, RZ, 0x1 ;  /* 0x00000001ff027803 */ /* 0x000fca0000000000 */
[----:B------:R1:W-:Y:S04]  /*afb0*/  STL [R1+0x4], R2 ;  /* 0x0000040201007387 */ /* 0x0003e80000100800 */
[----:B------:R1:W-:Y:S01]  /*afc0*/  STL [R1], RZ ;  /* 0x000000ff01007387 */ /* 0x0003e20000100800 */
[----:B------:R-:W-:Y:S06]  /*afd0*/  @P0 BAR.ARV 0x4, 0x200 ;  /* 0x0108000000000b1d */ /* 0x000fec0000002000 */
[----:B0-----:R-:W-:-:S13]  /*afe0*/  ISETP.LE.AND P0, PT, R0, UR6, PT ;  /* 0x0000000600007c0c */ /* 0x001fda000bf03270 */
[----:B-1----:R-:W-:Y:S05]  /*aff0*/  @P0 BRA `(.L_x_1845) ;  /* 0x0000003800240947 */ /* 0x002fea0003800000 */
[----:B------:R-:W0:Y:S01]  /*b000*/  S2R R6, SR_TID.X ;  /* 0x0000000000067919 */ /* 0x000e220000002100 */
[----:B------:R-:W1:Y:S01]  /*b010*/  S2UR UR5, SR_CgaCtaId ;  /* 0x00000000000579c3 */ /* 0x000e620000008800 */
[----:B------:R-:W-:Y:S01]  /*b020*/  UMOV UR4, 0x400 ;  /* 0x0000040000047882 */ /* 0x000fe20000000000 */
[----:B------:R-:W-:Y:S01]  /*b030*/  IMAD.U32 R28, RZ, RZ, UR6 ;  /* 0x00000006ff1c7e24 */ /* 0x000fe2000f8e00ff */
[----:B------:R2:W-:Y:S01]  /*b040*/  STL [R1], RZ ;  /* 0x000000ff01007387 */ /* 0x0005e20000100800 */
[----:B------:R-:W-:Y:S01]  /*b050*/  IMAD.MOV.U32 R23, RZ, RZ, 0x1 ;  /* 0x00000001ff177424 */ /* 0x000fe200078e00ff */
[----:B------:R-:W-:Y:S01]  /*b060*/  ULDC UR41, c[0x0][0xc] ;  /* 0x0000030000297ab9 */ /* 0x000fe20000000800 */
[----:B------:R-:W-:Y:S01]  /*b070*/  IMAD.MOV.U32 R16, RZ, RZ, RZ ;  /* 0x000000ffff107224 */ /* 0x000fe200078e00ff */
[----:B------:R-:W-:Y:S01]  /*b080*/  ULDC.64 UR44, c[0x0][0x198] ;  /* 0x00006600002c7ab9 */ /* 0x000fe20000000a00 */
[----:B-1----:R-:W-:-:S06]  /*b090*/  ULEA UR4, UR5, UR4, 0x18 ;  /* 0x0000000405047291 */ /* 0x002fcc000f8ec03f */
[----:B------:R-:W-:Y:S01]  /*b0a0*/  IMAD.U32 R17, RZ, RZ, UR4 ;  /* 0x00000004ff117e24 */ /* 0x000fe2000f8e00ff */
[C---:B0-----:R-:W-:Y:S01]  /*b0b0*/  SHF.L.U32 R0, R6.reuse, 0x3, RZ ;  /* 0x0000000306007819 */ /* 0x041fe200000006ff */
[C---:B------:R-:W-:Y:S01]  /*b0c0*/  IMAD.SHL.U32 R4, R6.reuse, 0x10, RZ ;  /* 0x0000001006047824 */ /* 0x040fe200078e00ff */
[----:B------:R-:W-:Y:S02]  /*b0d0*/  LOP3.LUT R5, R6, 0x7f, RZ, 0xc0, !PT ;  /* 0x0000007f06057812 */ /* 0x000fe400078ec0ff */
[----:B------:R-:W-:Y:S02]  /*b0e0*/  LOP3.LUT R2, R0, 0x1f8, RZ, 0xc0, !PT ;  /* 0x000001f800027812 */ /* 0x000fe400078ec0ff */
[----:B------:R-:W-:Y:S01]  /*b0f0*/  LOP3.LUT R29, R6, 0x1f, RZ, 0xc0, !PT ;  /* 0x0000001f061d7812 */ /* 0x000fe200078ec0ff */
[----:B------:R-:W-:Y:S01]  /*b100*/  IMAD.SHL.U32 R3, R5, 0x8, RZ ;  /* 0x0000000805037824 */ /* 0x000fe200078e00ff */
[----:B------:R-:W-:-:S04]  /*b110*/  LOP3.LUT R2, R2, 0x38, R6, 0x78, !PT ;  /* 0x0000003802027812 */ /* 0x000fc800078e7806 */
[----:B------:R-:W-:Y:S02]  /*b120*/  LOP3.LUT R2, R2, 0x200, R3, 0xf8, !PT ;  /* 0x0000020002027812 */ /* 0x000fe400078ef803 */
[----:B------:R-:W-:Y:S02]  /*b130*/  SHF.R.U32.HI R3, RZ, 0x3, R5 ;  /* 0x00000003ff037819 */ /* 0x000fe40000011605 */
[----:B------:R-:W-:Y:S02]  /*b140*/  LEA R27, R2, R17, 0x1 ;  /* 0x00000011021b7211 */ /* 0x000fe400078e08ff */
[----:B--2---:R-:W-:-:S07]  /*b150*/  LOP3.LUT R0, R3, 0x70, R4, 0xf8, !PT ;  /* 0x0000007003007812 */ /* 0x004fce00078ef804 */
.L_x_1923:
        /* <DEDUP_REMOVED lines=22> */
.L_x_1846:
[----:B------:R-:W-:Y:S01]  /*b2c0*/  ULDC UR8, c[0x0][0xc54] ;  /* 0x0003150000087ab9 */ /* 0x000fe20000000800 */
[----:B------:R-:W-:Y:S01]  /*b2d0*/  UMOV UR5, UR9 ;  /* 0x0000000900057c82 */ /* 0x000fe20008000000 */
[----:B------:R-:W-:-:S11]  /*b2e0*/  UISETP.NE.AND UP0, UPT, UR8, 0x1, UPT ;  /* 0x000000010800788c */ /* 0x000fd6000bf05270 */
[----:B------:R-:W-:Y:S02]  /*b2f0*/  @UP0 ULDC.64 UR10, c[0x0][0xc58] ;  /* 0x00031600000a0ab9 */ /* 0x000fe40000000a00 */
[----:B------:R-:W-:-:S04]  /*b300*/  UIMAD.WIDE.U32 UR6, UR9, UR10, URZ ;  /* 0x0000000a090672a5 */ /* 0x000fc8000f8e003f */
[----:B------:R-:W-:-:S04]  /*b310*/  @UP0 USHF.R.U32.HI UR5, URZ, UR11, UR7 ;  /* 0x0000000b3f050299 */ /* 0x000fc80008011607 */
[----:B------:R-:W-:-:S12]  /*b320*/  UIMAD UR8, UR5, UR8, URZ ;  /* 0x00000008050872a4 */ /* 0x000fd8000f8e023f */
.L_x_1847:
[----:B------:R-:W-:Y:S01]  /*b330*/  ULOP3.LUT UR40, URZ, UR5, URZ, 0x33, !UPT ;  /* 0x000000053f287292 */ /* 0x000fe2000f8e333f */
[----:B------:R-:W-:Y:S01]  /*b340*/  BSSY B7, `(.L_x_1848) ;  /* 0x000033a000077945 */ /* 0x000fe20003800000 */
[----:B------:R-:W-:Y:S01]  /*b350*/  ULDC UR10, c[0x0][0x448] ;  /* 0x00011200000a7ab9 */ /* 0x000fe20000000800 */
[----:B------:R-:W-:Y:S01]  /*b360*/  ULDC UR5, c[0x0][0xc3c] ;  /* 0x00030f0000057ab9 */ /* 0x000fe20000000800 */
[----:B------:R-:W-:Y:S01]  /*b370*/  UISETP.NE.AND UP1, UPT, UR10, 0x1, UPT ;  /* 0x000000010a00788c */ /* 0x000fe2000bf25270 */
[----:B------:R-:W-:Y:S01]  /*b380*/  ULDC.64 UR6, c[0x0][0x418] ;  /* 0x0001060000067ab9 */ /* 0x000fe20000000a00 */
[----:B------:R-:W-:Y:S02]  /*b390*/  UIADD3 UR40, UR40, UR5, URZ ;  /* 0x0000000528287290 */ /* 0x000fe4000fffe03f */
[----:B------:R-:W-:Y:S02]  /*b3a0*/  UISETP.NE.U32.AND UP0, UPT, UR6, URZ, UPT ;  /* 0x0000003f0600728c */ /* 0x000fe4000bf05070 */
[----:B------:R-:W-:-:S02]  /*b3b0*/  UIMAD UR5, UR40, 0xc0, URZ ;  /* 0x000000c0280578a4 */ /* 0x000fc4000f8e023f */
[----:B------:R-:W-:Y:S02]  /*b3c0*/  UISETP.NE.AND.EX UP0, UPT, UR7, URZ, UPT, UP0 ;  /* 0x0000003f0700728c */ /* 0x000fe4000bf05300 */
[----:B------:R-:W-:Y:S01]  /*b3d0*/  UIADD3 UR5, UR5, 0xbf, URZ ;  /* 0x000000bf05057890 */ /* 0x000fe2000fffe03f */
[----:B------:R-:W-:Y:S01]  /*b3e0*/  ULDC UR7, c[0x0][0x288] ;  /* 0x0000a20000077ab9 */ /* 0x000fe20000000800 */
[----:B------:R-:W-:Y:S01]  /*b3f0*/  ULDC UR6, c[0x0][0x424] ;  /* 0x0001090000067ab9 */ /* 0x000fe20000000800 */
[----:B------:R-:W-:Y:S02]  /*b400*/  UIADD3 UR13, -UR7, 0x80, URZ ;  /* 0x00000080070d7890 */ /* 0x000fe4000fffe13f */
[----:B------:R-:W-:Y:S01]  /*b410*/  USEL UR11, UR6, 0x1, UP0 ;  /* 0x00000001060b7887 */ /* 0x000fe20008000000 */
[----:B------:R-:W-:Y:S01]  /*b420*/  @UP1 ULDC UR7, c[0x0][0x44c] ;  /* 0x0001130000071ab9 */ /* 0x000fe20000000800 */
[----:B------:R-:W-:Y:S01]  /*b430*/  ULDC UR12, c[0x0][0x2f0] ;  /* 0x0000bc00000c7ab9 */ /* 0x000fe20000000800 */
[----:B------:R-:W-:Y:S01]  /*b440*/  UIMAD.WIDE.U32 UR6, UR5, UR7, URZ ;  /* 0x00000007050672a5 */ /* 0x000fe2000f8e003f */
[----:B------:R-:W-:Y:S01]  /*b450*/  @UP1 ULDC UR14, c[0x0][0x450] ;  /* 0x00011400000e1ab9 */ /* 0x000fe20000000800 */
[----:B------:R-:W-:-:S02]  /*b460*/  UIMAD UR13, UR11, UR12, UR13 ;  /* 0x0000000c0b0d72a4 */ /* 0x000fc4000f8e020d */
[----:B------:R-:W-:Y:S02]  /*b470*/  @UP1 USHF.R.U32.HI UR5, URZ, UR14, UR7 ;  /* 0x0000000e3f051299 */ /* 0x000fe40008011607 */
[----:B------:R-:W-:Y:S02]  /*b480*/  UIMAD UR11, UR11, UR12, 0x7f ;  /* 0x0000007f0b0b74a4 */ /* 0x000fe4000f8e020c */
[----:B------:R-:W-:Y:S02]  /*b490*/  UIADD3 UR5, UR13, UR5, URZ ;  /* 0x000000050d057290 */ /* 0x000fe4000fffe03f */
[----:B------:R-:W-:Y:S02]  /*b4a0*/  UIADD3 UR8, UR9, -UR8, URZ ;  /* 0x8000000809087290 */ /* 0x000fe4000fffe03f */
[----:B------:R-:W-:Y:S02]  /*b4b0*/  USHF.R.S32.HI UR9, URZ, 0x1f, UR11 ;  /* 0x0000001f3f097899 */ /* 0x000fe4000801140b */
[----:B------:R-:W-:-:S02]  /*b4c0*/  USHF.R.S32.HI UR6, URZ, 0x1f, UR5 ;  /* 0x0000001f3f067899 */ /* 0x000fc40008011405 */
[----:B------:R-:W-:Y:S02]  /*b4d0*/  ULEA.HI UR9, UR9, UR11, URZ, 0x7 ;  /* 0x0000000b09097291 */ /* 0x000fe4000f8f383f */
[----:B------:R-:W-:Y:S01]  /*b4e0*/  ULEA.HI UR6, UR6, UR5, URZ, 0x7 ;  /* 0x0000000506067291 */ /* 0x000fe2000f8f383f */
[----:B------:R-:W-:Y:S01]  /*b4f0*/  ULDC UR10, c[0x0][0xc48] ;  /* 0x00031200000a7ab9 */ /* 0x000fe20000000800 */
[----:B------:R-:W-:Y:S02]  /*b500*/  USHF.R.S32.HI UR9, URZ, 0x7, UR9 ;  /* 0x000000073f097899 */ /* 0x000fe40008011409 */
[----:B------:R-:W-:Y:S02]  /*b510*/  USHF.R.S32.HI UR6, URZ, 0x7, UR6 ;  /* 0x000000073f067899 */ /* 0x000fe40008011406 */
[----:B------:R-:W-:Y:S02]  /*b520*/  UISETP.NE.AND UP0, UPT, UR10, 0x1, UPT ;  /* 0x000000010a00788c */ /* 0x000fe4000bf05270 */
[----:B------:R-:W-:Y:S01]  /*b530*/  UISETP.LT.AND UP1, UPT, UR9, UR6, UPT ;  /* 0x000000060900728c */ /* 0x000fe2000bf21270 */
[----:B------:R-:W-:-:S03]  /*b540*/  ULDC UR7, c[0x0][0xc54] ;  /* 0x0003150000077ab9 */ /* 0x000fc60000000800 */
[----:B------:R-:W-:Y:S02]  /*b550*/  USEL UR39, UR9, UR6, UP1 ;  /* 0x0000000609277287 */ /* 0x000fe40008800000 */
[----:B------:R-:W-:-:S03]  /*b560*/  UIMAD UR8, UR4, UR7, UR8 ;  /* 0x00000007040872a4 */ /* 0x000fc6000f8e0208 */
[----:B------:R-:W-:Y:S01]  /*b570*/  @UP0 ULDC UR4, c[0x0][0xc4c] ;  /* 0x0003130000040ab9 */ /* 0x000fe20000000800 */
[----:B------:R-:W-:Y:S01]  /*b580*/  ISETP.LT.AND P0, PT, RZ, UR39, PT ;  /* 0x00000027ff007c0c */ /* 0x000fe2000bf01270 */
[----:B------:R-:W-:Y:S01]  /*b590*/  UIMAD.WIDE.U32 UR4, UR8, UR4, URZ ;  /* 0x00000004080472a5 */ /* 0x000fe2000f8e003f */
[----:B------:R-:W-:Y:S01]  /*b5a0*/  @UP0 ULDC UR7, c[0x0][0xc50] ;  /* 0x0003140000070ab9 */ /* 0x000fe20000000800 */
[----:B------:R-:W-:Y:S02]  /*b5b0*/  UMOV UR42, UR8 ;  /* 0x00000008002a7c82 */ /* 0x000fe40008000000 */
[----:B------:R-:W-:-:S04]  /*b5c0*/  @UP0 USHF.R.U32.HI UR42, URZ, UR7, UR5 ;  /* 0x000000073f2a0299 */ /* 0x000fc80008011605 */
[----:B------:R-:W-:-:S04]  /*b5d0*/  UIADD3 UR36, -UR42, URZ, URZ ;  /* 0x0000003f2a247290 */ /* 0x000fc8000fffe13f */
[----:B------:R-:W-:Y:S01]  /*b5e0*/  UIMAD UR36, UR10, UR36, UR8 ;  /* 0x000000240a2472a4 */ /* 0x000fe2000f8e0208 */
[----:B------:R-:W-:Y:S11]  /*b5f0*/  @P0 BRA `(.L_x_1849) ;  /* 0x0000000000440947 */ /* 0x000ff60003800000 */
        /* <DEDUP_REMOVED lines=17> */
.L_x_1849:
        /* <DEDUP_REMOVED lines=11> */
[----:B------:R-:W-:Y:S01]  /*b7c0*/  IMAD.U32 R6, RZ, RZ, UR6 ;  /* 0x00000006ff067e24 */ /* 0x000fe2000f8e00ff */
[----:B------:R-:W-:Y:S01]  /*b7d0*/  MOV R11, UR5 ;  /* 0x00000005000b7c02 */ /* 0x000fe20008000f00 */
[----:B------:R-:W-:-:S02]  /*b7e0*/  IMAD.U32 R7, RZ, RZ, UR7 ;  /* 0x00000007ff077e24 */ /* 0x000fc4000f8e00ff */
[----:B------:R-:W-:Y:S02]  /*b7f0*/  IMAD.U32 R10, RZ, RZ, UR4 ;  /* 0x00000004ff0a7e24 */ /* 0x000fe4000f8e00ff */
[----:B------:R-:W-:Y:S02]  /*b800*/  IMAD.MOV.U32 R8, RZ, RZ, 0x70 ;  /* 0x00000070ff087424 */ /* 0x000fe400078e00ff */
[----:B------:R-:W-:Y:S02]  /*b810*/  IMAD.MOV.U32 R12, RZ, RZ, 0x1 ;  /* 0x00000001ff0c7424 */ /* 0x000fe400078e00ff */
[----:B------:R-:W-:-:S07]  /*b820*/  IMAD.MOV.U32 R13, RZ, RZ, RZ ;  /* 0x000000ffff0d7224 */ /* 0x000fce00078e00ff */
[----:B------:R-:W-:-:S07]  /*b830*/  LEPC R20, `(.L_x_1852) ;  /* 0x000000001014794e */ /* 0x000fce0000000000 */
[----:B0-----:R-:W-:Y:S05]  /*b840*/  CALL.ABS.NOINC R2 ;  /* 0x0000000002007343 */ /* 0x001fea0003c00000 */
.L_x_1852:
[----:B------:R-:W-:Y:S05]  /*b850*/  BSYNC B6 ;  /* 0x0000000000067941 */ /* 0x000fea0003800000 */
.L_x_1851:
        /* <DEDUP_REMOVED lines=9> */
[----:B------:R-:W-:Y:S01]  /*b8f0*/  IMAD.U32 R4, RZ, RZ, UR6 ;  /* 0x00000006ff047e24 */ /* 0x000fe2000f8e00ff */
[----:B------:R-:W-:Y:S01]  /*b900*/  MOV R6, UR8 ;  /* 0x0000000800067c02 */ /* 0x000fe20008000f00 */
        /* <DEDUP_REMOVED lines=9> */
.L_x_1855:
[----:B------:R0:W1:Y:S01]  /*b9a0*/  LDC.64 R2, c[0x4][R18] ;  /* 0x0100000012027b82 */ /* 0x0000620000000a00 */
[----:B------:R-:W-:Y:S01]  /*b9b0*/  ULDC.64 UR4, c[0x4][0xa8] ;  /* 0x01002a0000047ab9 */ /* 0x000fe20000000a00 */
[----:B------:R-:W-:Y:S01]  /*b9c0*/  ULDC.64 UR6, c[0x4][0xb0] ;  /* 0x01002c0000067ab9 */ /* 0x000fe20000000a00 */
[----:B------:R-:W-:Y:S01]  /*b9d0*/  MOV R4, UR4 ;  /* 0x0000000400047c02 */ /* 0x000fe20008000f00 */
        /* <DEDUP_REMOVED lines=10> */
[----:B-1----:R-:W-:Y:S05]  /*ba80*/  CALL.ABS.NOINC R2 ;  /* 0x0000000002007343 */ /* 0x002fea0003c00000 */
.L_x_1854:
[----:B------:R-:W-:Y:S05]  /*ba90*/  BSYNC B6 ;  /* 0x0000000000067941 */ /* 0x000fea0003800000 */
.L_x_1853:
        /* <DEDUP_REMOVED lines=12> */
[----:B------:R-:W1:Y:S03]  /*bb60*/  S2R R18, SR_TID.X ;  /* 0x0000000000127919 */ /* 0x000e660000002100 */
[----:B------:R-:W-:Y:S01]  /*bb70*/  VIADD R19, R19, 0xffffffff ;  /* 0xffffffff13137836 */ /* 0x000fe20000000000 */
[----:B0-----:R-:W0:Y:S02]  /*bb80*/  LDC.64 R2, c[0x0][0x418] ;  /* 0x00010600ff027b82 */ /* 0x001e240000000a00 */
[----:B0-----:R-:W-:Y:S02]  /*bb90*/  ISETP.NE.U32.AND P0, PT, R2, RZ, PT ;  /* 0x000000ff0200720c */ /* 0x001fe40003f05070 */
[----:B-1----:R-:W-:-:S02]  /*bba0*/  SHF.R.U32.HI R20, RZ, 0x5, R18 ;  /* 0x00000005ff147819 */ /* 0x002fc40000011612 */
[----:B------:R-:W-:Y:S02]  /*bbb0*/  ISETP.NE.AND.EX P1, PT, R3, RZ, PT, P0 ;  /* 0x000000ff0300720c */ /* 0x000fe40003f25300 */
[----:B------:R-:W-:Y:S02]  /*bbc0*/  LOP3.LUT R20, R20, 0x3, RZ, 0xc0, !PT ;  /* 0x0000000314147812 */ /* 0x000fe400078ec0ff */
[----:B------:R-:W-:Y:S02]  /*bbd0*/  P2R R26, PR, RZ, 0x2 ;  /* 0x00000002ff1a7803 */ /* 0x000fe40000000000 */
[----:B--2---:R-:W-:Y:S02]  /*bbe0*/  SHF.R.S32.HI R24, RZ, 0x1f, R22 ;  /* 0x0000001fff187819 */ /* 0x004fe40000011416 */
[----:B------:R-:W-:Y:S01]  /*bbf0*/  SEL R18, R22, RZ, !P1 ;  /* 0x000000ff16127207 */ /* 0x000fe20004800000 */
[----:B------:R-:W-:Y:S06]  /*bc00*/  BRA.DIV UR4, `(.L_x_1856) ;  /* 0x0000003204ac7947 */ /* 0x000fec000b800000 */
[----:B------:R0:W1:Y:S02]  /*bc10*/  SHFL.IDX PT, R14, R20, RZ, 0x1f ;  /* 0x00001fff140e7589 */ /* 0x00006400000e0000 */
.L_x_1938:
[----:B-1----:R-:W-:Y:S02]  /*bc20*/  ISETP.NE.AND P0, PT, R14, RZ, PT ;  /* 0x000000ff0e00720c */ /* 0x002fe40003f05270 */
[----:B------:R-:W-:-:S04]  /*bc30*/  PLOP3.LUT P2, PT, PT, PT, PT, 0x8, 0x0 ;  /* 0x000000000000781c */ /* 0x000fc80003f4e170 */
[----:B------:R-:W-:-:S07]  /*bc40*/  P2R R25, PR, RZ, 0x4 ;  /* 0x00000004ff197803 */ /* 0x000fce0000000000 */
[----:B------:R-:W-:Y:S05]  /*bc50*/  @P0 BRA `(.L_x_1857) ;  /* 0x0000000000d80947 */ /* 0x000fea0003800000 */
[----:B------:R-:W-:-:S03]  /*bc60*/  UMOV UR4, 0xffffffff ;  /* 0xffffffff00047882 */ /* 0x000fc60000000000 */
[----:B------:R-:W-:Y:S05]  /*bc70*/  BRA.DIV UR4, `(.L_x_1858) ;  /* 0x0000003204b07947 */ /* 0x000fea000b800000 */
[----:B------:R-:W-:-:S13]  /*bc80*/  ELECT P6, URZ, PT ;  /* 0x00000000003f782f */ /* 0x000fda00038c0000 */
.L_x_1941:
[----:B------:R-:W-:Y:S05]  /*bc90*/  @!P6 BRA `(.L_x_1857) ;  /* 0x0000000000c8e947 */ /* 0x000fea0003800000 */
[----:B------:R-:W-:Y:S01]  /*bca0*/  MOV R18, R22 ;  /* 0x0000001600127202 */ /* 0x000fe20000000f00 */
        /* <DEDUP_REMOVED lines=19> */
.L_x_1859:
[----:B------:R-:W2:Y:S01]  /*bde0*/  S2R R0, SR_TID.X ;  /* 0x0000000000007919 */ /* 0x000ea20000002100 */
[----:B-1----:R-:W-:Y:S01]  /*bdf0*/  IMAD R3, R16, 0x8, R17 ;  /* 0x0000000810037824 */ /* 0x002fe200078e0211 */
[----:B--2---:R-:W-:Y:S02]  /*be00*/  LOP3.LUT R2, R0, 0x7f, RZ, 0xc0, !PT ;  /* 0x0000007f00027812 */ /* 0x004fe400078ec0ff */
[----:B------:R-:W-:Y:S02]  /*be10*/  SHF.L.U32 R0, R23, 0x1f, RZ ;  /* 0x0000001f17007819 */ /* 0x000fe400000006ff */
[----:B------:R-:W-:Y:S02]  /*be20*/  ISETP.NE.AND P1, PT, R2, RZ, PT ;  /* 0x000000ff0200720c */ /* 0x000fe40003f25270 */
[----:B------:R-:W1:Y:S02]  /*be30*/  SYNCS.PHASECHK.TRANS64.TRYWAIT P0, [R3+URZ+0x16840], R0 ;  /* 0x01684000030075a7 */ /* 0x000e64000800017f */
[----:B-1----:R-:W-:Y:S09]  /*be40*/  @!P0 BRA `(.L_x_1860) ;  /* 0x00000030005c8947 */ /* 0x002ff20003800000 */
.L_x_1942:
[----:B------:R-:W-:Y:S05]  /*be50*/  @P1 BRA `(.L_x_1861) ;  /* 0x0000000000141947 */ /* 0x000fea0003800000 */
[----:B------:R-:W-:Y:S01]  /*be60*/  ISETP.NE.AND P0, PT, R29, RZ, PT ;  /* 0x000000ff1d00720c */ /* 0x000fe20003f05270 */
[----:B-1----:R-:W-:-:S04]  /*be70*/  IMAD.MOV.U32 R0, RZ, RZ, 0x4000 ;  /* 0x00004000ff007424 */ /* 0x002fc800078e00ff */
[----:B------:R2:W-:Y:S08]  /*be80*/  SYNCS.ARRIVE.TRANS64 RZ, [R3+URZ+0x16830], R0 ;  /* 0x0168300003ff79a7 */ /* 0x0005f0000800003f */
[----:B------:R-:W-:Y:S05]  /*be90*/  @!P0 BRA `(.L_x_1861) ;  /* 0x0000000000048947 */ /* 0x000fea0003800000 */
[----:B------:R-:W-:Y:S01]  /*bea0*/  BPT.TRAP 0x1 ;  /* 0x000000040000795c */ /* 0x000fe20000300000 */
.L_x_1861:
[----:B-12---:R-:W-:Y:S01]  /*beb0*/  LEA R0, R16, R17, 0xe ;  /* 0x0000001110007211 */ /* 0x006fe200078e70ff */
        /* <DEDUP_REMOVED lines=9> */
[----:B------:R-:W-:-:S04]  /*bf50*/  PLOP3.LUT P0, PT, PT, PT, PT, 0x80, 0x0 ;  /* 0x000000000000781c */ /* 0x000fc80003f0f070 */
[----:B------:R-:W-:Y:S01]  /*bf60*/  P2R R25, PR, RZ, 0x1 ;  /* 0x00000001ff197803 */ /* 0x000fe20000000000 */
[----:B------:R-:W-:Y:S02]  /*bf70*/  UIADD3 UR33, UR33, 0x16830, URZ ;  /* 0x0001683021217890 */ /* 0x000fe4000fffe03f */
[----:B------:R-:W-:Y:S02]  /*bf80*/  USHF.L.U32 UR35, UR35, 0x7, URZ ;  /* 0x0000000723237899 */ /* 0x000fe4000800063f */
[----:B------:R-:W-:-:S09]  /*bf90*/  UIADD3 UR32, UR32, 0xe400, URZ ;  /* 0x0000e40020207890 */ /* 0x000fd2000fffe03f */
[----:B------:R1:W-:Y:S02]  /*bfa0*/  UTMALDG.4D [UR32], [UR4], desc[UR6] ;  /* 0x00000620040075b4 */ /* 0x0003e40008019000 */
[----:B-1----:R-:W-:Y:S01]  /*bfb0*/  NOP ;  /* 0x0000000000007918 */ /* 0x002fe20000000000 */
.L_x_1857:
        /* <DEDUP_REMOVED lines=24> */
[----:B------:R-:W-:Y:S02]  /*c140*/  IMAD.MOV.U32 R8, RZ, RZ, 0x70 ;  /* 0x00000070ff087424 */ /* 0x000fe400078e00ff */
[----:B------:R-:W-:Y:S02]  /*c150*/  IMAD.MOV.U32 R12, RZ, RZ, 0x1 ;  /* 0x00000001ff0c7424 */ /* 0x000fe400078e00ff */
[----:B------:R-:W-:-:S07]  /*c160*/  IMAD.MOV.U32 R13, RZ, RZ, RZ ;  /* 0x000000ffff0d7224 */ /* 0x000fce00078e00ff */
[----:B0-----:R-:W-:-:S07]  /*c170*/  LEPC R20, `(.L_x_1863) ;  /* 0x000000001014794e */ /* 0x001fce0000000000 */
[----:B-1----:R-:W-:Y:S05]  /*c180*/  CALL.ABS.NOINC R2 ;  /* 0x0000000002007343 */ /* 0x002fea0003c00000 */
.L_x_1863:
[----:B------:R-:W-:Y:S05]  /*c190*/  BSYNC B6 ;  /* 0x0000000000067941 */ /* 0x000fea0003800000 */
.L_x_1862:
[----:B------:R-:W1:Y:S01]  /*c1a0*/  LDC R9, c[0x0][0x448] ;  /* 0x00011200ff097b82 */ /* 0x000e620000000800 */
[----:B0-----:R-:W0:Y:S01]  /*c1b0*/  S2R R20, SR_TID.X ;  /* 0x0000000000147919 */ /* 0x001e220000002100 */
[----:B------:R-:W-:Y:S01]  /*c1c0*/  IMAD.U32 R6, RZ, RZ, UR40 ;  /* 0x00000028ff067e24 */ /* 0x000fe2000f8e00ff */
[----:B------:R-:W-:Y:S01]  /*c1d0*/  ULDC.64 UR8, c[0x0][0x2e0] ;  /* 0x0000b80000087ab9 */ /* 0x000fe20000000a00 */
[----:B------:R-:W-:Y:S01]  /*c1e0*/  UMOV UR4, UR48 ;  /* 0x0000003000047c82 */ /* 0x000fe20008000000 */
[----:B------:R-:W-:Y:S01]  /*c1f0*/  UIMAD UR6, UR37, UR8, URZ ;  /* 0x00000008250672a4 */ /* 0x000fe2000f8e023f */
[----:B------:R-:W-:Y:S02]  /*c200*/  UMOV UR5, UR43 ;  /* 0x0000002b00057c82 */ /* 0x000fe40008000000 */
        /* <DEDUP_REMOVED lines=11> */
[----:B------:R-:W-:Y:S02]  /*c2c0*/  LOP3.LUT R20, R21, 0x70, R20, 0xf8, !PT ;  /* 0x0000007015147812 */ /* 0x000fe400078ef814 */
[----:B------:R-:W1:Y:S01]  /*c2d0*/  S2R R21, SR_TID.X ;  /* 0x0000000000157919 */ /* 0x000e620000002100 */
[----:B------:R-:W2:Y:S02]  /*c2e0*/  @P1 LDC R5, c[0x0][0x450] ;  /* 0x00011400ff051b82 */ /* 0x000ea40000000800 */
[----:B------:R-:W-:-:S04]  /*c2f0*/  IMAD R6, R6, 0xc0, R20 ;  /* 0x000000c006067824 */ /* 0x000fc800078e0214 */
[----:B------:R-:W-:Y:S02]  /*c300*/  IMAD.MOV.U32 R11, RZ, RZ, R6 ;  /* 0x000000ffff0b7224 */ /* 0x000fe400078e0006 */
[----:B------:R-:W3:Y:S01]  /*c310*/  @P1 LDC R8, c[0x0][0x450] ;  /* 0x00011400ff081b82 */ /* 0x000ee20000000800 */
[----:B0-----:R-:W-:Y:S01]  /*c320*/  @P1 IMAD.HI.U32 R0, R6, R3, RZ ;  /* 0x0000000306001227 */ /* 0x001fe200078e00ff */
[----:B------:R-:W-:Y:S01]  /*c330*/  MOV R3, UR6 ;  /* 0x0000000600037c02 */ /* 0x000fe20008000f00 */
[----:B------:R-:W-:-:S03]  /*c340*/  ULDC.64 UR6, c[0x0][0x2c8] ;  /* 0x0000b20000067ab9 */ /* 0x000fc60000000a00 */
[----:B--2---:R-:W-:Y:S01]  /*c350*/  @P1 SHF.R.U32.HI R11, RZ, R5, R0 ;  /* 0x00000005ff0b1219 */ /* 0x004fe20000011600 */
[----:B------:R-:W-:Y:S01]  /*c360*/  IMAD.U32 R5, RZ, RZ, UR5 ;  /* 0x00000005ff057e24 */ /* 0x000fe2000f8e00ff */
[----:B------:R-:W-:Y:S02]  /*c370*/  ULDC.64 UR4, c[0x0][0x2d0] ;  /* 0x0000b40000047ab9 */ /* 0x000fe40000000a00 */
[--C-:B------:R-:W-:Y:S01]  /*c380*/  SHF.R.S32.HI R0, RZ, 0x1f, R11.reuse ;  /* 0x0000001fff007819 */ /* 0x100fe2000001140b */
[----:B------:R-:W-:Y:S02]  /*c390*/  IMAD.MOV R7, RZ, RZ, -R11 ;  /* 0x000000ffff077224 */ /* 0x000fe400078e0a0b */
[----:B------:R-:W-:-:S04]  /*c3a0*/  IMAD.WIDE.U32 R4, R11, UR4, R2 ;  /* 0x000000040b047c25 */ /* 0x000fc8000f8e0002 */
[----:B------:R-:W-:Y:S02]  /*c3b0*/  IMAD R0, R0, UR4, RZ ;  /* 0x0000000400007c24 */ /* 0x000fe4000f8e02ff */
[----:B------:R-:W-:Y:S01]  /*c3c0*/  IMAD R7, R9, R7, R6 ;  /* 0x0000000709077224 */ /* 0x000fe200078e0206 */
[----:B------:R-:W-:Y:S01]  /*c3d0*/  IADD3 R6, R6, 0x80, RZ ;  /* 0x0000008006067810 */ /* 0x000fe20007ffe0ff */
[----:B------:R-:W-:Y:S02]  /*c3e0*/  IMAD R13, R11, UR5, R0 ;  /* 0x000000050b0d7c24 */ /* 0x000fe4000f8e0200 */
[----:B-1----:R-:W-:Y:S01]  /*c3f0*/  IMAD.SHL.U32 R20, R21, 0x8, RZ ;  /* 0x0000000815147824 */ /* 0x002fe200078e00ff */
[----:B------:R-:W-:Y:S01]  /*c400*/  SHF.R.S32.HI R0, RZ, 0x1f, R7 ;  /* 0x0000001fff007819 */ /* 0x000fe20000011407 */
[----:B------:R-:W-:Y:S01]  /*c410*/  IMAD.IADD R5, R5, 0x1, R13 ;  /* 0x0000000105057824 */ /* 0x000fe200078e020d */
[----:B------:R-:W-:Y:S02]  /*c420*/  LOP3.LUT R21, R21, 0x7f, RZ, 0xc0, !PT ;  /* 0x0000007f15157812 */ /* 0x000fe400078ec0ff */
[----:B------:R-:W-:Y:S01]  /*c430*/  LOP3.LUT R20, R20, 0x38, RZ, 0xc0, !PT ;  /* 0x0000003814147812 */ /* 0x000fe200078ec0ff */
[----:B------:R-:W-:Y:S01]  /*c440*/  IMAD R0, R0, UR6, RZ ;  /* 0x0000000600007c24 */ /* 0x000fe2000f8e02ff */
[----:B------:R-:W-:Y:S01]  /*c450*/  SHF.R.U32.HI R21, RZ, 0x3, R21 ;  /* 0x00000003ff157819 */ /* 0x000fe20000011615 */
[----:B------:R-:W-:-:S04]  /*c460*/  IMAD.WIDE.U32 R4, R7, UR6, R4 ;  /* 0x0000000607047c25 */ /* 0x000fc8000f8e0004 */
[----:B------:R-:W-:Y:S02]  /*c470*/  IMAD R0, R7, UR7, R0 ;  /* 0x0000000707007c24 */ /* 0x000fe4000f8e0200 */
[----:B------:R-:W0:Y:S02]  /*c480*/  @P1 LDC R7, c[0x0][0x44c] ;  /* 0x00011300ff071b82 */ /* 0x000e240000000800 */
[----:B------:R-:W-:Y:S01]  /*c490*/  IMAD.IADD R5, R5, 0x1, R0 ;  /* 0x0000000105057824 */ /* 0x000fe200078e0200 */
[----:B------:R-:W-:-:S04]  /*c4a0*/  LEA R0, P0, R4, UR8, 0x1 ;  /* 0x0000000804007c11 */ /* 0x000fc8000f8008ff */
[----:B------:R-:W-:Y:S01]  /*c4b0*/  LEA.HI.X R4, R4, UR9, R5, 0x1, P0 ;  /* 0x0000000904047c11 */ /* 0x000fe200080f0c05 */
[----:B0-----:R-:W-:-:S04]  /*c4c0*/  @P1 IMAD.HI.U32 R5, R6, R7, RZ ;  /* 0x0000000706051227 */ /* 0x001fc800078e00ff */
[----:B------:R-:W-:Y:S01]  /*c4d0*/  IMAD.MOV.U32 R7, RZ, RZ, R6 ;  /* 0x000000ffff077224 */ /* 0x000fe200078e0006 */
[----:B---3--:R-:W-:-:S04]  /*c4e0*/  @P1 SHF.R.U32.HI R7, RZ, R8, R5 ;  /* 0x00000008ff071219 */ /* 0x008fc80000011605 */
[--C-:B------:R-:W-:Y:S01]  /*c4f0*/  SHF.R.S32.HI R8, RZ, 0x1f, R7.reuse ;  /* 0x0000001fff087819 */ /* 0x100fe20000011407 */
[----:B------:R-:W-:Y:S02]  /*c500*/  IMAD.MOV R5, RZ, RZ, -R7 ;  /* 0x000000ffff057224 */ /* 0x000fe400078e0a07 */
[----:B------:R-:W-:-:S04]  /*c510*/  IMAD.WIDE.U32 R2, R7, UR4, R2 ;  /* 0x0000000407027c25 */ /* 0x000fc8000f8e0002 */
[----:B------:R-:W-:Y:S02]  /*c520*/  IMAD R5, R9, R5, R6 ;  /* 0x0000000509057224 */ /* 0x000fe400078e0206 */
[----:B------:R-:W-:Y:S01]  /*c530*/  IMAD R8, R8, UR4, RZ ;  /* 0x0000000408087c24 */ /* 0x000fe2000f8e02ff */
[----:B------:R-:W-:Y:S02]  /*c540*/  ULDC UR4, c[0x0][0x2b8] ;  /* 0x0000ae0000047ab9 */ /* 0x000fe40000000800 */
[----:B------:R-:W-:Y:S01]  /*c550*/  SHF.R.S32.HI R6, RZ, 0x1f, R5 ;  /* 0x0000001fff067819 */ /* 0x000fe20000011405 */
[----:B------:R-:W-:-:S04]  /*c560*/  IMAD R7, R7, UR5, R8 ;  /* 0x0000000507077c24 */ /* 0x000fc8000f8e0208 */
        /* <DEDUP_REMOVED lines=10> */
[----:B------:R-:W0:Y:S01]  /*c610*/  SHFL.IDX PT, R14, R0, RZ, 0x181f ;  /* 0x00181fff000e7589 */ /* 0x000e2200000e0000 */
[----:B------:R-:W-:Y:S01]  /*c620*/  IMAD.U32 R7, RZ, RZ, UR40 ;  /* 0x00000028ff077e24 */ /* 0x000fe2000f8e00ff */
[----:B------:R-:W-:Y:S02]  /*c630*/  ULDC UR4, c[0x0][0x288] ;  /* 0x0000a20000047ab9 */ /* 0x000fe40000000800 */
[----:B------:R-:W1:Y:S01]  /*c640*/  SHFL.IDX PT, R2, R4, RZ, 0x181f ;  /* 0x00181fff04027589 */ /* 0x000e6200000e0000 */
[----:B------:R-:W-:Y:S02]  /*c650*/  IMAD R6, R9, UR4, RZ ;  /* 0x0000000409067c24 */ /* 0x000fe4000f8e02ff */
[----:B------:R-:W-:Y:S01]  /*c660*/  IMAD R7, R7, 0xc0, R21 ;  /* 0x000000c007077824 */ /* 0x000fe200078e0215 */
[----:B------:R-:W-:Y:S03]  /*c670*/  SHFL.IDX PT, R10, R0, 0x2, 0x181f ;  /* 0x00581f00000a7f89 */ /* 0x000fe600000e0000 */
[C---:B------:R-:W-:Y:S01]  /*c680*/  VIADD R9, R7.reuse, 0x10 ;  /* 0x0000001007097836 */ /* 0x040fe20000000000 */
[C---:B------:R-:W-:Y:S01]  /*c690*/  ISETP.GE.AND P1, PT, R7.reuse, R6, PT ;  /* 0x000000060700720c */ /* 0x040fe20003f26270 */
[----:B------:R-:W-:-:S03]  /*c6a0*/  VIADD R11, R7, 0x70 ;  /* 0x00000070070b7836 */ /* 0x000fc60000000000 */
[----:B------:R-:W-:Y:S01]  /*c6b0*/  ISETP.GE.AND P3, PT, R9, R6, PT ;  /* 0x000000060900720c */ /* 0x000fe20003f66270 */
[----:B------:R-:W-:-:S08]  /*c6c0*/  VIADD R9, R7, 0x20 ;  /* 0x0000002007097836 */ /* 0x000fd00000000000 */
[----:B0-----:R-:W-:-:S04]  /*c6d0*/  @!P1 LEA R14, P2, R20, R14, 0x1 ;  /* 0x0000000e140e9211 */ /* 0x001fc800078408ff */
[----:B-1----:R-:W-:Y:S01]  /*c6e0*/  @!P1 IADD3.X R3, RZ, R2, RZ, P2, !PT ;  /* 0x00000002ff039210 */ /* 0x002fe200017fe4ff */
[----:B------:R-:W-:Y:S02]  /*c6f0*/  @!P1 IMAD.MOV.U32 R2, RZ, RZ, R14 ;  /* 0x000000ffff029224 */ /* 0x000fe400078e000e */
[----:B------:R-:W0:Y:S04]  /*c700*/  SHFL.IDX PT, R14, R0, 0x1, 0x181f ;  /* 0x00381f00000e7f89 */ /* 0x000e2800000e0000 */
[----:B------:R1:W-:Y:S01]  /*c710*/  @!P1 LDGSTS.E.BYPASS.LTC128B.128 [R27+0x8400], desc[UR46][R2.64], !P0 ;  /* 0x08400000021b9fae */ /* 0x0003e2000c101d6e */
[----:B------:R-:W-:-:S03]  /*c720*/  ISETP.GE.AND P1, PT, R9, R6, PT ;  /* 0x000000060900720c */ /* 0x000fc60003f26270 */
[----:B------:R-:W-:Y:S04]  /*c730*/  SHFL.IDX PT, R9, R4, 0x2, 0x181f ;  /* 0x00581f0004097f89 */ /* 0x000fe800000e0000 */
[----:B-1----:R-:W1:Y:S01]  /*c740*/  SHFL.IDX PT, R2, R4, 0x1, 0x181f ;  /* 0x00381f0004027f89 */ /* 0x002e6200000e0000 */
[----:B0-----:R-:W-:-:S05]  /*c750*/  @!P3 LEA R14, P2, R20, R14, 0x1 ;  /* 0x0000000e140eb211 */ /* 0x001fca00078408ff */
[----:B-1----:R-:W-:Y:S02]  /*c760*/  @!P3 IMAD.X R3, RZ, RZ, R2, P2 ;  /* 0x000000ffff03b224 */ /* 0x002fe400010e0602 */
[----:B------:R-:W-:Y:S02]  /*c770*/  @!P3 IMAD.MOV.U32 R2, RZ, RZ, R14 ;  /* 0x000000ffff02b224 */ /* 0x000fe400078e000e */
[----:B------:R-:W0:Y:S04]  /*c780*/  SHFL.IDX PT, R14, R0, 0x3, 0x181f ;  /* 0x00781f00000e7f89 */ /* 0x000e2800000e0000 */
[----:B------:R1:W-:Y:S02]  /*c790*/  @!P3 LDGSTS.E.BYPASS.LTC128B.128 [R27+0x8c00], desc[UR46][R2.64], !P0 ;  /* 0x08c00000021bbfae */ /* 0x0003e4000c101d6e */
[----:B-1----:R-:W-:-:S02]  /*c7a0*/  @!P1 LEA R2, P2, R20, R10, 0x1 ;  /* 0x0000000a14029211 */ /* 0x002fc400078408ff */
[----:B------:R-:W-:Y:S03]  /*c7b0*/  SHFL.IDX PT, R10, R0, 0x4, 0x181f ;  /* 0x00981f00000a7f89 */ /* 0x000fe600000e0000 */
[----:B------:R-:W-:Y:S01]  /*c7c0*/  @!P1 IMAD.X R3, RZ, RZ, R9, P2 ;  /* 0x000000ffff039224 */ /* 0x000fe200010e0609 */
[----:B------:R-:W-:-:S04]  /*c7d0*/  IADD3 R9, R7, 0x30, RZ ;  /* 0x0000003007097810 */ /* 0x000fc80007ffe0ff */
[----:B------:R1:W-:Y:S01]  /*c7e0*/  @!P1 LDGSTS.E.BYPASS.LTC128B.128 [R27+0x9400], desc[UR46][R2.64], !P0 ;  /* 0x09400000021b9fae */ /* 0x0003e2000c101d6e */
[----:B------:R-:W-:Y:S01]  /*c7f0*/  ISETP.GE.AND P3, PT, R9, R6, PT ;  /* 0x000000060900720c */ /* 0x000fe20003f66270 */
[----:B------:R-:W-:-:S05]  /*c800*/  VIADD R9, R7, 0x40 ;  /* 0x0000004007097836 */ /* 0x000fca0000000000 */
[----:B------:R-:W-:Y:S02]  /*c810*/  ISETP.GE.AND P1, PT, R9, R6, PT ;  /* 0x000000060900720c */ /* 0x000fe40003f26270 */
        /* <DEDUP_REMOVED lines=9> */
[----:B------:R-:W-:Y:S02]  /*c8b0*/  @!P1 IMAD.X R3, RZ, RZ, R9, P2 ;  /* 0x000000ffff039224 */ /* 0x000fe400010e0609 */
[----:B------:R-:W-:-:S03]  /*c8c0*/  VIADD R9, R7, 0x50 ;  /* 0x0000005007097836 */ /* 0x000fc60000000000 */
[----:B------:R1:W-:Y:S02]  /*c8d0*/  @!P1 LDGSTS.E.BYPASS.LTC128B.128 [R27+0xa400], desc[UR46][R2.64], !P0 ;  /* 0x0a400000021b9fae */ /* 0x0003e4000c101d6e */
[----:B------:R-:W-:Y:S01]  /*c8e0*/  ISETP.GE.AND P3, PT, R9, R6, PT ;  /* 0x000000060900720c */ /* 0x000fe20003f66270 */
[----:B------:R-:W-:-:S05]  /*c8f0*/  VIADD R9, R7, 0x60 ;  /* 0x0000006007097836 */ /* 0x000fca0000000000 */
[----:B------:R-:W-:Y:S02]  /*c900*/  ISETP.GE.AND P1, PT, R9, R6, PT ;  /* 0x000000060900720c */ /* 0x000fe40003f26270 */
[----:B------:R-:W-:Y:S04]  /*c910*/  SHFL.IDX PT, R9, R4, 0x6, 0x181f ;  /* 0x00d81f0004097f89 */ /* 0x000fe800000e0000 */
[----:B-1----:R-:W1:Y:S01]  /*c920*/  SHFL.IDX PT, R2, R4, 0x5, 0x181f ;  /* 0x00b81f0004027f89 */ /* 0x002e6200000e0000 */
[----:B0-----:R-:W-:-:S03]  /*c930*/  @!P3 LEA R14, P2, R20, R14, 0x1 ;  /* 0x0000000e140eb211 */ /* 0x001fc600078408ff */
[----:B------:R-:W-:Y:S01]  /*c940*/  SHFL.IDX PT, R4, R4, 0x7, 0x181f ;  /* 0x00f81f0004047f89 */ /* 0x000fe200000e0000 */
[----:B-1----:R-:W-:Y:S01]  /*c950*/  @!P3 IADD3.X R3, RZ, R2, RZ, P2, !PT ;  /* 0x00000002ff03b210 */ /* 0x002fe200017fe4ff */
[----:B------:R-:W-:Y:S02]  /*c960*/  @!P3 IMAD.MOV.U32 R2, RZ, RZ, R14 ;  /* 0x000000ffff02b224 */ /* 0x000fe400078e000e */
[----:B------:R-:W-:Y:S04]  /*c970*/  SHFL.IDX PT, R14, R5, RZ, 0x181f ;  /* 0x00181fff050e7589 */ /* 0x000fe800000e0000 */
[----:B------:R0:W-:Y:S01]  /*c980*/  @!P3 LDGSTS.E.BYPASS.LTC128B.128 [R27+0xac00], desc[UR46][R2.64], !P0 ;  /* 0x0ac00000021bbfae */ /* 0x0001e2000c101d6e */
[----:B------:R-:W-:Y:S01]  /*c990*/  ISETP.GE.AND P3, PT, R11, R6, PT ;  /* 0x000000060b00720c */ /* 0x000fe20003f66270 */
[----:B------:R-:W-:Y:S01]  /*c9a0*/  VIADD R11, R7, 0x80 ;  /* 0x00000080070b7836 */ /* 0x000fe20000000000 */
[----:B0-----:R-:W-:-:S05]  /*c9b0*/  @!P1 LEA R2, P2, R20, R10, 0x1 ;  /* 0x0000000a14029211 */ /* 0x001fca00078408ff */
[----:B------:R-:W-:Y:S02]  /*c9c0*/  @!P1 IMAD.X R3, RZ, RZ, R9, P2 ;  /* 0x000000ffff039224 */ /* 0x000fe400010e0609 */
[----:B------:R-:W0:Y:S04]  /*c9d0*/  SHFL.IDX PT, R9, R0, 0x7, 0x181f ;  /* 0x00f81f0000097f89 */ /* 0x000e2800000e0000 */
[----:B------:R-:W1:Y:S04]  /*c9e0*/  SHFL.IDX PT, R0, R8, RZ, 0x181f ;  /* 0x00181fff08007589 */ /* 0x000e6800000e0000 */
[----:B------:R0:W-:Y:S01]  /*c9f0*/  @!P1 LDGSTS.E.BYPASS.LTC128B.128 [R27+0xb400], desc[UR46][R2.64], !P0 ;  /* 0x0b400000021b9fae */ /* 0x0001e2000c101d6e */
[----:B------:R-:W-:-:S02]  /*ca00*/  ISETP.GE.AND P1, PT, R11, R6, PT ;  /* 0x000000060b00720c */ /* 0x000fc40003f26270 */
[----:B0-----:R-:W-:Y:S02]  /*ca10*/  @!P3 LEA R2, P2, R20, R9, 0x1 ;  /* 0x000000091402b211 */ /* 0x001fe400078408ff */
[----:B------:R-:W-:-:S03]  /*ca20*/  IADD3 R9, R7, 0x90, RZ ;  /* 0x0000009007097810 */ /* 0x000fc60007ffe0ff */
[----:B------:R-:W-:Y:S02]  /*ca30*/  @!P3 IMAD.X R3, RZ, RZ, R4, P2 ;  /* 0x000000ffff03b224 */ /* 0x000fe400010e0604 */
[----:B------:R-:W0:Y:S04]  /*ca40*/  SHFL.IDX PT, R4, R5, 0x1, 0x181f ;  /* 0x00381f0005047f89 */ /* 0x000e2800000e0000 */
[----:B------:R2:W-:Y:S01]  /*ca50*/  @!P3 LDGSTS.E.BYPASS.LTC128B.128 [R27+0xbc00], desc[UR46][R2.64], !P0 ;  /* 0x0bc00000021bbfae */ /* 0x0005e2000c101d6e */
[----:B------:R-:W-:Y:S01]  /*ca60*/  ISETP.GE.AND P3, PT, R9, R6, PT ;  /* 0x000000060900720c */ /* 0x000fe20003f66270 */
[----:B------:R-:W-:Y:S01]  /*ca70*/  VIADD R9, R7, 0xa0 ;  /* 0x000000a007097836 */ /* 0x000fe20000000000 */
[----:B--2---:R-:W-:Y:S02]  /*ca80*/  @!P1 LEA R2, P2, R20, R14, 0x1 ;  /* 0x0000000e14029211 */ /* 0x004fe400078408ff */
[----:B------:R-:W-:Y:S03]  /*ca90*/  SHFL.IDX PT, R14, R5, 0x2, 0x181f ;  /* 0x00581f00050e7f89 */ /* 0x000fe600000e0000 */
[----:B-1----:R-:W-:-:S02]  /*caa0*/  @!P1 IMAD.X R3, RZ, RZ, R0, P2 ;  /* 0x000000ffff039224 */ /* 0x002fc400010e0600 */
[----:B------:R-:W-:Y:S04]  /*cab0*/  SHFL.IDX PT, R0, R8, 0x2, 0x181f ;  /* 0x00581f0008007f89 */ /* 0x000fe800000e0000 */
[----:B0-----:R-:W-:Y:S01]  /*cac0*/  @!P3 LEA R4, P2, R20, R4, 0x1 ;  /* 0x000000041404b211 */ /* 0x001fe200078408ff */
[----:B------:R0:W-:Y:S01]  /*cad0*/  @!P1 LDGSTS.E.BYPASS.LTC128B.128 [R27+0xc400], desc[UR46][R2.64], !P0 ;  /* 0x0c400000021b9fae */ /* 0x0001e2000c101d6e */
[----:B------:R-:W-:-:S03]  /*cae0*/  ISETP.GE.AND P1, PT, R9, R6, PT ;  /* 0x000000060900720c */ /* 0x000fc60003f26270 */
[----:B0-----:R-:W0:Y:S04]  /*caf0*/  SHFL.IDX PT, R2, R8, 0x1, 0x181f ;  /* 0x00381f0008027f89 */ /* 0x001e2800000e0000 */
[----:B------:R-:W1:Y:S01]  /*cb00*/  SHFL.IDX PT, R8, R8, 0x3, 0x181f ;  /* 0x00781f0008087f89 */ /* 0x000e6200000e0000 */
[----:B0-----:R-:W-:Y:S02]  /*cb10*/  @!P3 IMAD.X R3, RZ, RZ, R2, P2 ;  /* 0x000000ffff03b224 */ /* 0x001fe400010e0602 */
[----:B------:R-:W-:-:S05]  /*cb20*/  @!P3 IMAD.MOV.U32 R2, RZ, RZ, R4 ;  /* 0x000000ffff02b224 */ /* 0x000fca00078e0004 */
[----:B------:R0:W-:Y:S02]  /*cb30*/  @!P3 LDGSTS.E.BYPASS.LTC128B.128 [R27+0xcc00], desc[UR46][R2.64], !P0 ;  /* 0x0cc00000021bbfae */ /* 0x0001e4000c101d6e */
[----:B0-----:R-:W-:Y:S02]  /*cb40*/  @!P1 LEA R2, P2, R20, R14, 0x1 ;  /* 0x0000000e14029211 */ /* 0x001fe400078408ff */
[----:B------:R0:W2:Y:S03]  /*cb50*/  SHFL.IDX PT, R14, R5, 0x3, 0x181f ;  /* 0x00781f00050e7f89 */ /* 0x0000a600000e0000 */
[----:B------:R-:W-:-:S05]  /*cb60*/  @!P1 IMAD.X R3, RZ, RZ, R0, P2 ;  /* 0x000000ffff039224 */ /* 0x000fca00010e0600 */
[----:B-1----:R0:W-:Y:S03]  /*cb70*/  @!P1 LDGSTS.E.BYPASS.LTC128B.128 [R27+0xd400], desc[UR46][R2.64], !P0 ;  /* 0x0d400000021b9fae */ /* 0x0021e6000c101d6e */
.L_x_1967:
[----:B------:R-:W-:Y:S01]  /*cb80*/  VIADD R7, R7, 0xb0 ;  /* 0x000000b007077836 */ /* 0x000fe20000000000 */
[----:B------:R-:W-:-:S04]  /*cb90*/  IADD3 R0, R17, 0x16800, RZ ;  /* 0x0001680011007810 */ /* 0x000fc80007ffe0ff */
[----:B------:R-:W-:-:S13]  /*cba0*/  ISETP.GE.AND P1, PT, R7, R6, PT ;  /* 0x000000060700720c */ /* 0x000fda0003f26270 */
[----:B0-2---:R-:W-:-:S05]  /*cbb0*/  @!P1 LEA R2, P2, R20, R14, 0x1 ;  /* 0x0000000e14029211 */ /* 0x005fca00078408ff */
[----:B------:R-:W-:-:S05]  /*cbc0*/  @!P1 IMAD.X R3, RZ, RZ, R8, P2 ;  /* 0x000000ffff039224 */ /* 0x000fca00010e0608 */
[----:B------:R-:W-:Y:S01]  /*cbd0*/  @!PT LDS RZ, [RZ] ;  /* 0x00000000fffff984 */ /* 0x000fe20000000800 */
[----:B------:R-:W-:Y:S01]  /*cbe0*/  @!PT LDS RZ, [RZ] ;  /* 0x00000000fffff984 */ /* 0x000fe20000000800 */
[----:B------:R-:W-:Y:S01]  /*cbf0*/  @!PT LDS RZ, [RZ] ;  /* 0x00000000fffff984 */ /* 0x000fe20000000800 */
[----:B------:R0:W-:Y:S01]  /*cc00*/  @!P1 LDGSTS.E.BYPASS.LTC128B.128 [R27+0xdc00], desc[UR46][R2.64], !P0 ;  /* 0x0dc00000021b9fae */ /* 0x0001e2000c101d6e */
[----:B------:R-:W-:Y:S01]  /*cc10*/  PLOP3.LUT P0, PT, PT, PT, PT, 0x80, 0x0 ;  /* 0x000000000000781c */ /* 0x000fe20003f0f070 */
[----:B------:R-:W-:-:S12]  /*cc20*/  NOP ;  /* 0x0000000000007918 */ /* 0x000fd80000000000 */
.L_x_1865:
[----:B------:R-:W-:Y:S02]  /*cc30*/  PLOP3.LUT P1, PT, P1, P0, PT, 0xa2, 0x0 ;  /* 0x000000000000781c */ /* 0x000fe40000f21472 */
[----:B------:R-:W-:-:S08]  /*cc40*/  @P0 R2UR P1, UR4, R17 ;  /* 0x00000000110402ca */ /* 0x000fd00000020000 */
[----:B------:R-:W-:-:S05]  /*cc50*/  @P0 PLOP3.LUT P0, PT, P1, PT, PT, 0x80, 0x0 ;  /* 0x000000000000081c */ /* 0x000fca0000f0f070 */
[----:B------:R-:W-:Y:S01]  /*cc60*/  @!P1 SYNCS.ARRIVE.TRANS64.RED.A0T1 RZ, [UR4+0x16800], RZ ;  /* 0x016800ffffff99a7 */ /* 0x000fe20008200404 */
[----:B------:R-:W-:Y:S07]  /*cc70*/  @!P1 ARRIVES.LDGSTSBAR.64.TRANSCNT [UR4+0x16800] ;  /* 0x01680000ff0099b0 */ /* 0x000fee0008000a84 */
[----:B------:R-:W-:Y:S05]  /*cc80*/  @P0 BRA.U.ANY `(.L_x_1865) ;  /* 0xfffffffd00e80947 */ /* 0x000fea000393ffff */
[----:B0-----:R-:W2:Y:S02]  /*cc90*/  LDL.LU R3, [R1] ;  /* 0x0000000001037983 */ /* 0x001ea40000300800 */
[----:B--2---:R-:W-:-:S05]  /*cca0*/  VIADD R3, R3, 0x1 ;  /* 0x0000000103037836 */ /* 0x004fca0000000000 */
[----:B------:R0:W-:Y:S01]  /*ccb0*/  STL [R1], R3 ;  /* 0x0000000301007387 */ /* 0x0001e20000100800 */
[----:B------:R-:W-:-:S04]  /*ccc0*/  LEA.HI R2, R3, R3, RZ, 0x1 ;  /* 0x0000000303027211 */ /* 0x000fc800078f08ff */
        /* <DEDUP_REMOVED lines=8> */
.L_x_1968:
[----:B------:R-:W-:Y:S05]  /*cd50*/  BSYNC B0 ;  /* 0x0000000000007941 */ /* 0x000fea0003800000 */
.L_x_1866:
[----:B------:R-:W-:-:S06]  /*cd60*/  UISETP.GE.AND UP0, UPT, UR39, 0x2, UPT ;  /* 0x000000022700788c */ /* 0x000fcc000bf06270 */
[----:B------:R-:W-:-:S13]  /*cd70*/  PLOP3.LUT P0, PT, PT, PT, UP0, 0x80, 0x0 ;  /* 0x000000000000781c */ /* 0x000fda0003f0f008 */
[----:B------:R-:W-:Y:S05]  /*cd80*/  @!P0 BRA `(.L_x_1868) ;  /* 0x00000014005c8947 */ /* 0x000fea0003800000 */
[----:B------:R-:W-:Y:S02]  /*cd90*/  ULOP3.LUT UR4, UR39, 0x1, URZ, 0xc0, !UPT ;  /* 0x0000000127047892 */ /* 0x000fe4000f8ec03f */
[----:B------:R-:W-:Y:S02]  /*cda0*/  IMAD.U32 R7, RZ, RZ, UR39 ;  /* 0x00000027ff077e24 */ /* 0x000fe4000f8e00ff */
[----:B------:R-:W-:Y:S02]  /*cdb0*/  UISETP.NE.U32.AND UP0, UPT, UR4, 0x1, UPT ;  /* 0x000000010400788c */ /* 0x000fe4000bf05070 */
[----:B------:R-:W-:-:S04]  /*cdc0*/  VIADD R7, R7, 0xfffffffe ;  /* 0xfffffffe07077836 */ /* 0x000fc80000000000 */
[----:B------:R-:W-:Y:S01]  /*cdd0*/  IMAD.MOV.U32 R6, RZ, RZ, R7 ;  /* 0x000000ffff067224 */ /* 0x000fe200078e0007 */
[----:B------:R-:W-:-:S13]  /*cde0*/  PLOP3.LUT P0, PT, PT, PT, UP0, 0x80, 0x0 ;  /* 0x000000000000781c */ /* 0x000fda0003f0f008 */
[----:B------:R-:W-:Y:S05]  /*cdf0*/  @!P0 BRA `(.L_x_1869) ;  /* 0x0000000400c48947 */ /* 0x000fea0003800000 */
        /* <DEDUP_REMOVED lines=9> */
[----:B------:R-:W-:Y:S01]  /*ce90*/  IMAD.MOV.U32 R9, RZ, RZ, R7 ;  /* 0x000000ffff097224 */ /* 0x000fe200078e0007 */
[----:B------:R-:W-:-:S11]  /*cea0*/  MOV R4, R18 ;  /* 0x0000001200047202 */ /* 0x000fd60000000f00 */
[----:B------:R-:W-:Y:S05]  /*ceb0*/  @!P1 BRA `(.L_x_1872) ;  /* 0x0000000000489947 */ /* 0x000fea0003800000 */
[----:B------:R-:W1:Y:S01]  /*cec0*/  LDC R10, c[0x0][0x43c] ;  /* 0x00010f00ff0a7b82 */ /* 0x000e620000000800 */
[----:B------:R-:W-:Y:S01]  /*ced0*/  ULDC.64 UR4, c[0x0][0x428] ;  /* 0x00010a0000047ab9 */ /* 0x000fe20000000a00 */
[----:B-1----:R-:W-:-:S13]  /*cee0*/  ISETP.NE.AND P0, PT, R10, 0x1, PT ;  /* 0x000000010a00780c */ /* 0x002fda0003f05270 */
[----:B0-----:R-:W0:Y:S02]  /*cef0*/  @P0 LDC.64 R2, c[0x0][0x440] ;  /* 0x00011000ff020b82 */ /* 0x001e240000000a00 */
[----:B0-----:R-:W-:-:S04]  /*cf00*/  @P0 IMAD.HI.U32 R4, R7, R2, RZ ;  /* 0x0000000207040227 */ /* 0x001fc800078e00ff */
[----:B------:R-:W-:Y:S01]  /*cf10*/  IMAD.MOV.U32 R2, RZ, RZ, R7 ;  /* 0x000000ffff027224 */ /* 0x000fe200078e0007 */
[----:B------:R-:W-:Y:S02]  /*cf20*/  @P0 SHF.R.U32.HI R2, RZ, R3, R4 ;  /* 0x00000003ff020219 */ /* 0x000fe40000011604 */
[----:B------:R-:W0:Y:S02]  /*cf30*/  LDC.64 R4, c[0x0][0x418] ;  /* 0x00010600ff047b82 */ /* 0x000e240000000a00 */
[--C-:B------:R-:W-:Y:S01]  /*cf40*/  SHF.R.S32.HI R3, RZ, 0x1f, R2.reuse ;  /* 0x0000001fff037819 */ /* 0x100fe20000011402 */
[----:B------:R-:W-:-:S04]  /*cf50*/  IMAD.MOV R9, RZ, RZ, -R2 ;  /* 0x000000ffff097224 */ /* 0x000fc800078e0a02 */
[----:B------:R-:W-:Y:S02]  /*cf60*/  IMAD R9, R10, R9, R7 ;  /* 0x000000090a097224 */ /* 0x000fe400078e0207 */
[----:B------:R-:W-:Y:S02]  /*cf70*/  IMAD R10, R24, UR4, RZ ;  /* 0x00000004180a7c24 */ /* 0x000fe4000f8e02ff */
[----:B------:R-:W-:-:S04]  /*cf80*/  IMAD.WIDE.U32 R2, R22, UR4, R2 ;  /* 0x0000000416027c25 */ /* 0x000fc8000f8e0002 */
[----:B------:R-:W-:-:S04]  /*cf90*/  IMAD R10, R22, UR5, R10 ;  /* 0x00000005160a7c24 */ /* 0x000fc8000f8e020a */
[----:B------:R-:W-:Y:S01]  /*cfa0*/  IMAD.IADD R10, R10, 0x1, R3 ;  /* 0x000000010a0a7824 */ /* 0x000fe200078e0203 */
[----:B0-----:R-:W-:-:S04]  /*cfb0*/  LEA R4, P0, R2, R4, 0x2 ;  /* 0x0000000402047211 */ /* 0x001fc800078010ff */
[----:B------:R-:W-:-:S05]  /*cfc0*/  LEA.HI.X R5, R2, R5, R10, 0x2, P0 ;  /* 0x0000000502057211 */ /* 0x000fca00000f140a */
[----:B------:R1:W5:Y:S04]  /*cfd0*/  LDG.E R4, desc[UR46][R4.64] ;  /* 0x0000002e04047981 */ /* 0x000368000c1e1900 */
.L_x_1872:
[----:B0-----:R-:W1:Y:S01]  /*cfe0*/  S2R R2, SR_TID.X ;  /* 0x0000000000027919 */ /* 0x001e620000002100 */
[----:B------:R-:W-:Y:S01]  /*cff0*/  SHF.L.U32 R3, R6, 0x1f, RZ ;  /* 0x0000001f06037819 */ /* 0x000fe200000006ff */
[----:B------:R-:W-:Y:S01]  /*d000*/  BSSY B1, `(.L_x_1873) ;  /* 0x0000006000017945 */ /* 0x000fe20003800000 */
[----:B-1----:R-:W-:Y:S01]  /*d010*/  LOP3.LUT R5, R2, 0x7f, RZ, 0xc0, !PT ;  /* 0x0000007f02057812 */ /* 0x002fe200078ec0ff */
[----:B------:R-:W-:-:S03]  /*d020*/  IMAD R2, R8, 0x8, R17 ;  /* 0x0000000808027824 */ /* 0x000fc600078e0211 */
[----:B------:R-:W-:Y:S01]  /*d030*/  ISETP.NE.AND P1, PT, R5, RZ, PT ;  /* 0x000000ff0500720c */ /* 0x000fe20003f25270 */
[----:B------:R-:W0:Y:S02]  /*d040*/  SYNCS.PHASECHK.TRANS64.TRYWAIT P0, [R2+URZ+0x16840], R3 ;  /* 0x01684003020075a7 */ /* 0x000e24000800017f */
[----:B0-----:R-:W-:Y:S10]  /*d050*/  @!P0 BRA `(.L_x_1874) ;  /* 0x0000002c00808947 */ /* 0x001ff40003800000 */
.L_x_1969:
[----:B------:R-:W-:Y:S05]  /*d060*/  BSYNC B1 ;  /* 0x0000000000017941 */ /* 0x000fea0003800000 */
.L_x_1873:
[----:B------:R-:W-:Y:S04]  /*d070*/  BSSY B1, `(.L_x_1875) ;  /* 0x0000007000017945 */ /* 0x000fe80003800000 */
[----:B------:R-:W-:Y:S05]  /*d080*/  @P1 BRA `(.L_x_1876) ;  /* 0x0000000000141947 */ /* 0x000fea0003800000 */
[----:B------:R-:W-:Y:S01]  /*d090*/  ISETP.NE.AND P0, PT, R29, RZ, PT ;  /* 0x000000ff1d00720c */ /* 0x000fe20003f05270 */
[----:B0-----:R-:W-:-:S04]  /*d0a0*/  IMAD.MOV.U32 R3, RZ, RZ, 0x4000 ;  /* 0x00004000ff037424 */ /* 0x001fc800078e00ff */
[----:B------:R1:W-:Y:S08]  /*d0b0*/  SYNCS.ARRIVE.TRANS64 RZ, [R2+URZ+0x16830], R3 ;  /* 0x0168300302ff79a7 */ /* 0x0003f0000800003f */
[----:B------:R-:W-:Y:S05]  /*d0c0*/  @!P0 BRA `(.L_x_1876) ;  /* 0x0000000000048947 */ /* 0x000fea0003800000 */
[----:B------:R-:W-:Y:S01]  /*d0d0*/  BPT.TRAP 0x1 ;  /* 0x000000040000795c */ /* 0x000fe20000300000 */
.L_x_1876:
[----:B------:R-:W-:Y:S05]  /*d0e0*/  BSYNC B1 ;  /* 0x0000000000017941 */ /* 0x000fea0003800000 */
.L_x_1875:
[----:B------:R-:W-:Y:S01]  /*d0f0*/  MOV R5, RZ ;  /* 0x000000ff00057202 */ /* 0x000fe20000000f00 */
[----:B01----:R-:W-:Y:S01]  /*d100*/  IMAD R3, R8, 0x4000, R17 ;  /* 0x0000400008037824 */ /* 0x003fe200078e0211 */
[----:B------:R-:W-:Y:S01]  /*d110*/  R2UR UR11, R9 ;  /* 0x00000000090b72ca */ /* 0x000fe200000e0000 */
[----:B------:R-:W-:Y:S01]  /*d120*/  UIADD3 UR4, UP0, UR44, 0x370, URZ ;  /* 0x000003702c047890 */ /* 0x000fe2000ff1e03f */
[----:B------:R-:W-:Y:S01]  /*d130*/  R2UR UR10, R5 ;  /* 0x00000000050a72ca */ /* 0x000fe200000e0000 */
[----:B------:R-:W-:Y:S01]  /*d140*/  VIADD R2, R2, 0x16830 ;  /* 0x0001683002027836 */ /* 0x000fe20000000000 */
[----:B------:R-:W-:Y:S01]  /*d150*/  PLOP3.LUT P0, PT, PT, PT, PT, 0x80, 0x0 ;  /* 0x000000000000781c */ /* 0x000fe20003f0f070 */
[----:B------:R-:W-:Y:S01]  /*d160*/  VIADD R3, R3, 0xe400 ;  /* 0x0000e40003037836 */ /* 0x000fe20000000000 */
[----:B------:R-:W-:Y:S01]  /*d170*/  UIADD3.X UR5, URZ, UR45, URZ, UP0, !UPT ;  /* 0x0000002d3f057290 */ /* 0x000fe200087fe43f */
[----:B------:R-:W-:Y:S01]  /*d180*/  UMOV UR6, 0x0 ;  /* 0x0000000000067882 */ /* 0x000fe20000000000 */
[----:B------:R-:W-:-:S05]  /*d190*/  UMOV UR7, 0x14f00000 ;  /* 0x14f0000000077882 */ /* 0x000fca0000000000 */
[----:B------:R-:W-:-:S12]  /*d1a0*/  USHF.L.U32 UR11, UR11, 0x7, URZ ;  /* 0x000000070b0b7899 */ /* 0x000fd8000800063f */
.L_x_1877:
[----:B------:R-:W-:-:S13]  /*d1b0*/  @P0 ELECT P2, URZ, PT ;  /* 0x00000000003f082f */ /* 0x000fda0003840000 */
[----:B-----5:R-:W-:Y:S01]  /*d1c0*/  @P2 R2UR UR13, R4 ;  /* 0x00000000040d22ca */ /* 0x020fe200000e0000 */
[----:B------:R-:W-:Y:S01]  /*d1d0*/  UMOV UR12, UR36 ;  /* 0x00000024000c7c82 */ /* 0x000fe20008000000 */
        /* <DEDUP_REMOVED lines=11> */
.L_x_1970:
[----:B------:R-:W-:Y:S05]  /*d290*/  BSYNC B1 ;  /* 0x0000000000017941 */ /* 0x000fea0003800000 */
.L_x_1878:
[----:B------:R-:W-:Y:S01]  /*d2a0*/  BSSY B1, `(.L_x_1880) ;  /* 0x000000a000017945 */ /* 0x000fe20003800000 */
[----:B0-----:R-:W-:Y:S02]  /*d2b0*/  IMAD.MOV.U32 R2, RZ, RZ, 0x0 ;  /* 0x00000000ff027424 */ /* 0x001fe400078e00ff */
[----:B------:R-:W-:Y:S01]  /*d2c0*/  IMAD.MOV.U32 R3, RZ, RZ, 0x14f00000 ;  /* 0x14f00000ff037424 */ /* 0x000fe200078e00ff */
[----:B------:R-:W-:Y:S06]  /*d2d0*/  @P1 BRA `(.L_x_1881) ;  /* 0x0000000000181947 */ /* 0x000fec0003800000 */
[----:B------:R-:W-:Y:S01]  /*d2e0*/  ISETP.NE.AND P0, PT, R29, RZ, PT ;  /* 0x000000ff1d00720c */ /* 0x000fe20003f05270 */
[----:B------:R-:W-:Y:S01]  /*d2f0*/  IMAD.MOV.U32 R11, RZ, RZ, 0x4000 ;  /* 0x00004000ff0b7424 */ /* 0x000fe200078e00ff */
[----:B------:R-:W-:-:S04]  /*d300*/  LEA R10, R16, R17, 0x3 ;  /* 0x00000011100a7211 */ /* 0x000fc800078e18ff */
[----:B------:R0:W-:Y:S07]  /*d310*/  SYNCS.ARRIVE.TRANS64 RZ, [R10+URZ+0x16850], R11 ;  /* 0x0168500b0aff79a7 */ /* 0x0001ee000800003f */
[----:B------:R-:W-:Y:S05]  /*d320*/  @!P0 BRA `(.L_x_1881) ;  /* 0x0000000000048947 */ /* 0x000fea0003800000 */
[----:B------:R-:W-:Y:S01]  /*d330*/  BPT.TRAP 0x1 ;  /* 0x000000040000795c */ /* 0x000fe20000300000 */
.L_x_1881:
[----:B------:R-:W-:Y:S05]  /*d340*/  BSYNC B1 ;  /* 0x0000000000017941 */ /* 0x000fea0003800000 */
.L_x_1880:
[----:B------:R-:W-:Y:S01]  /*d350*/  R2UR UR6, R2 ;  /* 0x00000000020672ca */ /* 0x000fe200000e0000 */
[C-C-:B------:R-:W-:Y:S01]  /*d360*/  IMAD R2, R16.reuse, 0x8, R17.reuse ;  /* 0x0000000810027824 */ /* 0x140fe200078e0211 */
[----:B------:R-:W-:Y:S01]  /*d370*/  R2UR UR7, R3 ;  /* 0x00000000030772ca */ /* 0x000fe200000e0000 */
[----:B------:R-:W-:Y:S01]  /*d380*/  IMAD R3, R16, 0x4000, R17 ;  /* 0x0000400010037824 */ /* 0x000fe200078e0211 */
[----:B------:R-:W-:Y:S01]  /*d390*/  R2UR UR10, R5 ;  /* 0x00000000050a72ca */ /* 0x000fe200000e0000 */
[----:B------:R-:W-:Y:S01]  /*d3a0*/  UIADD3 UR4, UP0, UR44, 0x470, URZ ;  /* 0x000004702c047890 */ /* 0x000fe2000ff1e03f */
[----:B------:R-:W-:Y:S01]  /*d3b0*/  PLOP3.LUT P0, PT, PT, PT, PT, 0x80, 0x0 ;  /* 0x000000000000781c */ /* 0x000fe20003f0f070 */
[----:B------:R-:W-:Y:S02]  /*d3c0*/  IMAD.SHL.U32 R5, R19, 0x80, RZ ;  /* 0x0000008013057824 */ /* 0x000fe400078e00ff */
[----:B------:R-:W-:Y:S01]  /*d3d0*/  VIADD R3, R3, 0x400 ;  /* 0x0000040003037836 */ /* 0x000fe20000000000 */
[----:B------:R-:W-:Y:S01]  /*d3e0*/  UIADD3.X UR5, URZ, UR45, URZ, UP0, !UPT ;  /* 0x0000002d3f057290 */ /* 0x000fe200087fe43f */
[----:B------:R-:W-:-:S11]  /*d3f0*/  VIADD R2, R2, 0x16850 ;  /* 0x0001685002027836 */ /* 0x000fd60000000000 */
.L_x_1882:
        /* <DEDUP_REMOVED lines=10> */
[----:B------:R-:W-:Y:S01]  /*d4a0*/  MOV R18, R4 ;  /* 0x0000000400127202 */ /* 0x000fe20000000f00 */
[----:B------:R-:W-:-:S07]  /*d4b0*/  IMAD.MOV.U32 R19, RZ, RZ, R9 ;  /* 0x000000ffff137224 */ /* 0x000fce00078e0009 */
.L_x_1871:
[----:B------:R-:W-:Y:S05]  /*d4c0*/  BSYNC B0 ;  /* 0x0000000000007941 */ /* 0x000fea0003800000 */
.L_x_1870:
[----:B------:R-:W-:Y:S01]  /*d4d0*/  UIADD3 UR4, UR39, -0x3, URZ ;  /* 0xfffffffd27047890 */ /* 0x000fe2000fffe03f */
[----:B------:R-:W-:Y:S02]  /*d4e0*/  IMAD.MOV.U32 R23, RZ, RZ, R6 ;  /* 0x000000ffff177224 */ /* 0x000fe400078e0006 */
[----:B------:R-:W-:-:S03]  /*d4f0*/  IMAD.MOV.U32 R16, RZ, RZ, R8 ;  /* 0x000000ffff107224 */ /* 0x000fc600078e0008 */
[----:B------:R-:W-:-:S07]  /*d500*/  IMAD.U32 R6, RZ, RZ, UR4 ;  /* 0x00000004ff067e24 */ /* 0x000fce000f8e00ff */
.L_x_1869:
[----:B------:R-:W-:Y:S01]  /*d510*/  ISETP.NE.AND P0, PT, R7, RZ, PT ;  /* 0x000000ff0700720c */ /* 0x000fe20003f05270 */
[----:B------:R-:W-:-:S12]  /*d520*/  BSSY B0, `(.L_x_1868) ;  /* 0x00000dd000007945 */ /* 0x000fd80003800000 */
[----:B------:R-:W-:Y:S05]  /*d530*/  @!P0 BRA `(.L_x_1883) ;  /* 0x0000000c006c8947 */ /* 0x000fea0003800000 */
[----:B------:R-:W-:-:S07]  /*d540*/  IMAD.MOV.U32 R4, RZ, RZ, R18 ;  /* 0x000000ffff047224 */ /* 0x000fce00078e0012 */
.L_x_1910:
[----:B------:R-:W-:Y:S01]  /*d550*/  ISETP.NE.AND P1, PT, R25, RZ, PT ;  /* 0x000000ff1900720c */ /* 0x000fe20003f25270 */
        /* <DEDUP_REMOVED lines=8> */
[----:B------:R-:W-:Y:S02]  /*d5e0*/  ISETP.NE.AND P1, PT, R26, RZ, PT ;  /* 0x000000ff1a00720c */ /* 0x000fe40003f25270 */
[----:B------:R-:W-:-:S11]  /*d5f0*/  MOV R9, R6 ;  /* 0x0000000600097202 */ /* 0x000fd60000000f00 */
[----:B------:R-:W-:Y:S05]  /*d600*/  @!P1 BRA `(.L_x_1886) ;  /* 0x00000000004c9947 */ /* 0x000fea0003800000 */
[----:B------:R-:W1:Y:S01]  /*d610*/  LDC R9, c[0x0][0x43c] ;  /* 0x00010f00ff097b82 */ /* 0x000e620000000800 */
[----:B0-----:R-:W-:Y:S01]  /*d620*/  IMAD.MOV.U32 R10, RZ, RZ, R6 ;  /* 0x000000ffff0a7224 */ /* 0x001fe200078e0006 */
[----:B------:R-:W-:Y:S02]  /*d630*/  ULDC.64 UR4, c[0x0][0x428] ;  /* 0x00010a0000047ab9 */ /* 0x000fe40000000a00 */
[----:B------:R-:W-:-:S04]  /*d640*/  IMAD R5, R24, UR4, RZ ;  /* 0x0000000418057c24 */ /* 0x000fc8000f8e02ff */
[----:B------:R-:W-:Y:S01]  /*d650*/  IMAD R4, R22, UR5, R5 ;  /* 0x0000000516047c24 */ /* 0x000fe2000f8e0205 */
[----:B-1----:R-:W-:-:S13]  /*d660*/  ISETP.NE.AND P0, PT, R9, 0x1, PT ;  /* 0x000000010900780c */ /* 0x002fda0003f05270 */
[----:B------:R-:W0:Y:S02]  /*d670*/  @P0 LDC.64 R2, c[0x0][0x440] ;  /* 0x00011000ff020b82 */ /* 0x000e240000000a00 */
[----:B0-----:R-:W-:-:S05]  /*d680*/  @P0 IMAD.HI.U32 R2, R6, R2, RZ ;  /* 0x0000000206020227 */ /* 0x001fca00078e00ff */
[----:B------:R-:W-:-:S04]  /*d690*/  @P0 SHF.R.U32.HI R10, RZ, R3, R2 ;  /* 0x00000003ff0a0219 */ /* 0x000fc80000011602 */
[--C-:B------:R-:W-:Y:S01]  /*d6a0*/  SHF.R.S32.HI R3, RZ, 0x1f, R10.reuse ;  /* 0x0000001fff037819 */ /* 0x100fe2000001140a */
        /* <DEDUP_REMOVED lines=9> */
.L_x_1886:
        /* <DEDUP_REMOVED lines=8> */
.L_x_1971:
[----:B------:R-:W-:Y:S05]  /*d7c0*/  BSYNC B2 ;  /* 0x0000000000027941 */ /* 0x000fea0003800000 */
.L_x_1887:
[----:B------:R-:W-:Y:S04]  /*d7d0*/  BSSY B2, `(.L_x_1889) ;  /* 0x0000007000027945 */ /* 0x000fe80003800000 */
[----:B------:R-:W-:Y:S05]  /*d7e0*/  @P1 BRA `(.L_x_1890) ;  /* 0x0000000000141947 */ /* 0x000fea0003800000 */
[----:B------:R-:W-:Y:S01]  /*d7f0*/  ISETP.NE.AND P0, PT, R29, RZ, PT ;  /* 0x000000ff1d00720c */ /* 0x000fe20003f05270 */
[----:B0-----:R-:W-:-:S04]  /*d800*/  IMAD.MOV.U32 R3, RZ, RZ, 0x4000 ;  /* 0x00004000ff037424 */ /* 0x001fc800078e00ff */
[----:B------:R1:W-:Y:S08]  /*d810*/  SYNCS.ARRIVE.TRANS64 RZ, [R2+URZ+0x16830], R3 ;  /* 0x0168300302ff79a7 */ /* 0x0003f0000800003f */
[----:B------:R-:W-:Y:S05]  /*d820*/  @!P0 BRA `(.L_x_1890) ;  /* 0x0000000000048947 */ /* 0x000fea0003800000 */
[----:B------:R-:W-:Y:S01]  /*d830*/  BPT.TRAP 0x1 ;  /* 0x000000040000795c */ /* 0x000fe20000300000 */
.L_x_1890:
[----:B------:R-:W-:Y:S05]  /*d840*/  BSYNC B2 ;  /* 0x0000000000027941 */ /* 0x000fea0003800000 */
.L_x_1889:
[----:B------:R-:W-:Y:S01]  /*d850*/  MOV R10, RZ ;  /* 0x000000ff000a7202 */ /* 0x000fe20000000f00 */
[----:B01----:R-:W-:Y:S01]  /*d860*/  IMAD R3, R7, 0x4000, R17 ;  /* 0x0000400007037824 */ /* 0x003fe200078e0211 */
[----:B------:R-:W-:Y:S01]  /*d870*/  UIADD3 UR4, UP0, UR44, 0x370, URZ ;  /* 0x000003702c047890 */ /* 0x000fe2000ff1e03f */
        /* <DEDUP_REMOVED lines=8> */
.L_x_1891:
        /* <DEDUP_REMOVED lines=15> */
.L_x_1972:
[----:B------:R-:W-:Y:S05]  /*d9f0*/  BSYNC B2 ;  /* 0x0000000000027941 */ /* 0x000fea0003800000 */
.L_x_1892:
[----:B------:R-:W-:Y:S01]  /*da00*/  BSSY B2, `(.L_x_1894) ;  /* 0x0000009000027945 */ /* 0x000fe20003800000 */
[----:B0-----:R-:W-:Y:S01]  /*da10*/  IMAD.MOV.U32 R2, RZ, RZ, 0x0 ;  /* 0x00000000ff027424 */ /* 0x001fe200078e00ff */
[----:B------:R-:W-:Y:S02]  /*da20*/  MOV R3, 0x14f00000 ;  /* 0x14f0000000037802 */ /* 0x000fe40000000f00 */
[----:B------:R-:W-:Y:S05]  /*da30*/  @P1 BRA `(.L_x_1895) ;  /* 0x0000000000141947 */ /* 0x000fea0003800000 */
[----:B------:R-:W-:Y:S01]  /*da40*/  ISETP.NE.AND P0, PT, R29, RZ, PT ;  /* 0x000000ff1d00720c */ /* 0x000fe20003f05270 */
[----:B------:R-:W-:-:S04]  /*da50*/  IMAD.MOV.U32 R12, RZ, RZ, 0x4000 ;  /* 0x00004000ff0c7424 */ /* 0x000fc800078e00ff */
[----:B------:R0:W-:Y:S08]  /*da60*/  SYNCS.ARRIVE.TRANS64 RZ, [R5+URZ+0x50], R12 ;  /* 0x0000500c05ff79a7 */ /* 0x0001f0000800003f */
[----:B------:R-:W-:Y:S05]  /*da70*/  @!P0 BRA `(.L_x_1895) ;  /* 0x0000000000048947 */ /* 0x000fea0003800000 */
[----:B------:R-:W-:Y:S01]  /*da80*/  BPT.TRAP 0x1 ;  /* 0x000000040000795c */ /* 0x000fe20000300000 */
.L_x_1895:
[----:B------:R-:W-:Y:S05]  /*da90*/  BSYNC B2 ;  /* 0x0000000000027941 */ /* 0x000fea0003800000 */
.L_x_1894:
[----:B------:R-:W-:Y:S01]  /*daa0*/  R2UR UR7, R3 ;  /* 0x00000000030772ca */ /* 0x000fe200000e0000 */
[----:B------:R-:W-:Y:S01]  /*dab0*/  IMAD R16, R16, 0x4000, R17 ;  /* 0x0000400010107824 */ /* 0x000fe200078e0211 */
[----:B------:R-:W-:Y:S01]  /*dac0*/  R2UR UR10, R10 ;  /* 0x000000000a0a72ca */ /* 0x000fe200000e0000 */
[----:B------:R-:W-:Y:S01]  /*dad0*/  UIADD3 UR4, UP0, UR44, 0x470, URZ ;  /* 0x000004702c047890 */ /* 0x000fe2000ff1e03f */
[----:B------:R-:W-:Y:S01]  /*dae0*/  R2UR UR6, R2 ;  /* 0x00000000020672ca */ /* 0x000fe200000e0000 */
[----:B------:R-:W-:Y:S01]  /*daf0*/  IMAD.SHL.U32 R2, R19, 0x80, RZ ;  /* 0x0000008013027824 */ /* 0x000fe200078e00ff */
[----:B------:R-:W-:Y:S01]  /*db00*/  PLOP3.LUT P0, PT, PT, PT, PT, 0x80, 0x0 ;  /* 0x000000000000781c */ /* 0x000fe20003f0f070 */
[----:B0-----:R-:W-:Y:S01]  /*db10*/  VIADD R5, R5, 0x50 ;  /* 0x0000005005057836 */ /* 0x001fe20000000000 */
[----:B------:R-:W-:Y:S01]  /*db20*/  UIADD3.X UR5, URZ, UR45, URZ, UP0, !UPT ;  /* 0x0000002d3f057290 */ /* 0x000fe200087fe43f */
[----:B------:R-:W-:-:S11]  /*db30*/  VIADD R16, R16, 0x400 ;  /* 0x0000040010107836 */ /* 0x000fd60000000000 */
.L_x_1896:
        /* <DEDUP_REMOVED lines=10> */
[----:B------:R-:W-:Y:S01]  /*dbe0*/  IMAD.MOV.U32 R19, RZ, RZ, R9 ;  /* 0x000000ffff137224 */ /* 0x000fe200078e0009 */
[----:B------:R-:W-:-:S07]  /*dbf0*/  MOV R18, R4 ;  /* 0x0000000400127202 */ /* 0x000fce0000000f00 */
.L_x_1885:
[----:B------:R-:W-:Y:S05]  /*dc00*/  BSYNC B1 ;  /* 0x0000000000017941 */ /* 0x000fea0003800000 */
.L_x_1884:
        /* <DEDUP_REMOVED lines=11> */
[----:B------:R-:W1:Y:S01]  /*dcc0*/  LDC R4, c[0x0][0x43c] ;  /* 0x00010f00ff047b82 */ /* 0x000e620000000800 */
[----:B------:R-:W-:Y:S02]  /*dcd0*/  ULDC.64 UR4, c[0x0][0x428] ;  /* 0x00010a0000047ab9 */ /* 0x000fe40000000a00 */
[----:B------:R-:W-:-:S04]  /*dce0*/  IMAD R5, R24, UR4, RZ ;  /* 0x0000000418057c24 */ /* 0x000fc8000f8e02ff */
[----:B------:R-:W-:Y:S01]  /*dcf0*/  IMAD R5, R22, UR5, R5 ;  /* 0x0000000516057c24 */ /* 0x000fe2000f8e0205 */
        /* <DEDUP_REMOVED lines=8> */
[----:B------:R-:W-:Y:S01]  /*dd80*/  IMAD.WIDE.U32 R2, R22, UR4, R2 ;  /* 0x0000000416027c25 */ /* 0x000fe2000f8e0002 */
[----:B------:R-:W-:-:S03]  /*dd90*/  ULDC.64 UR4, c[0x0][0x418] ;  /* 0x0001060000047ab9 */ /* 0x000fc60000000a00 */
[----:B------:R-:W-:Y:S01]  /*dda0*/  IMAD.IADD R5, R5, 0x1, R3 ;  /* 0x0000000105057824 */ /* 0x000fe200078e0203 */
[----:B------:R-:W-:-:S04]  /*ddb0*/  LEA R4, P0, R2, UR4, 0x2 ;  /* 0x0000000402047c11 */ /* 0x000fc8000f8010ff */
[----:B------:R-:W-:-:S05]  /*ddc0*/  LEA.HI.X R5, R2, UR5, R5, 0x2, P0 ;  /* 0x0000000502057c11 */ /* 0x000fca00080f1405 */
[----:B------:R1:W5:Y:S04]  /*ddd0*/  LDG.E R4, desc[UR46][R4.64] ;  /* 0x0000002e04047981 */ /* 0x000368000c1e1900 */
.L_x_1899:
        /* <DEDUP_REMOVED lines=8> */
.L_x_1973:
[----:B------:R-:W-:Y:S05]  /*de60*/  BSYNC B2 ;  /* 0x0000000000027941 */ /* 0x000fea0003800000 */
.L_x_1900:
[----:B------:R-:W-:Y:S04]  /*de70*/  BSSY B2, `(.L_x_1902) ;  /* 0x0000007000027945 */ /* 0x000fe80003800000 */
[----:B------:R-:W-:Y:S05]  /*de80*/  @P1 BRA `(.L_x_1903) ;  /* 0x0000000000141947 */ /* 0x000fea0003800000 */
[----:B------:R-:W-:Y:S02]  /*de90*/  ISETP.NE.AND P0, PT, R29, RZ, PT ;  /* 0x000000ff1d00720c */ /* 0x000fe40003f05270 */
[----:B0-----:R-:W-:-:S04]  /*dea0*/  MOV R3, 0x4000 ;  /* 0x0000400000037802 */ /* 0x001fc80000000f00 */
[----:B------:R1:W-:Y:S07]  /*deb0*/  SYNCS.ARRIVE.TRANS64 RZ, [R2+URZ+0x16830], R3 ;  /* 0x0168300302ff79a7 */ /* 0x0003ee000800003f */
[----:B------:R-:W-:Y:S05]  /*dec0*/  @!P0 BRA `(.L_x_1903) ;  /* 0x0000000000048947 */ /* 0x000fea0003800000 */
[----:B------:R-:W-:Y:S01]  /*ded0*/  BPT.TRAP 0x1 ;  /* 0x000000040000795c */ /* 0x000fe20000300000 */
.L_x_1903:
[----:B------:R-:W-:Y:S05]  /*dee0*/  BSYNC B2 ;  /* 0x0000000000027941 */ /* 0x000fea0003800000 */
.L_x_1902:
        /* <DEDUP_REMOVED lines=12> */
.L_x_1904:
        /* <DEDUP_REMOVED lines=11> */
[----:B------:R-:W-:Y:S01]  /*e060*/  BSSY B2, `(.L_x_1905) ;  /* 0x0000004000027945 */ /* 0x000fe20003800000 */
[----:B------:R-:W-:-:S04]  /*e070*/  LEA R5, R7, R0, 0x3 ;  /* 0x0000000007057211 */ /* 0x000fc800078e18ff */
[----:B------:R-:W0:Y:S02]  /*e080*/  SYNCS.PHASECHK.TRANS64.TRYWAIT P0, [R5+URZ+0x60], R8 ;  /* 0x00006008050075a7 */ /* 0x000e24000800017f */
[----:B0-----:R-:W-:Y:S05]  /*e090*/  @!P0 BRA `(.L_x_1906) ;  /* 0x0000001c00d48947 */ /* 0x001fea0003800000 */
.L_x_1974:
[----:B------:R-:W-:Y:S05]  /*e0a0*/  BSYNC B2 ;  /* 0x0000000000027941 */ /* 0x000fea0003800000 */
.L_x_1905:
        /* <DEDUP_REMOVED lines=9> */
.L_x_1908:
[----:B------:R-:W-:Y:S05]  /*e140*/  BSYNC B2 ;  /* 0x0000000000027941 */ /* 0x000fea0003800000 */
.L_x_1907:
        /* <DEDUP_REMOVED lines=8> */
[----:B------:R-:W-:Y:S01]  /*e1d0*/  IADD3 R2, R2, 0x400, RZ ;  /* 0x0000040002027810 */ /* 0x000fe20007ffe0ff */
[----:B------:R-:W-:-:S12]  /*e1e0*/  UIADD3.X UR5, URZ, UR45, URZ, UP0, !UPT ;  /* 0x0000002d3f057290 */ /* 0x000fd800087fe43f */
.L_x_1909:
        /* <DEDUP_REMOVED lines=12> */
.L_x_1898:
[----:B------:R-:W-:Y:S05]  /*e2b0*/  BSYNC B1 ;  /* 0x0000000000017941 */ /* 0x000fea0003800000 */
.L_x_1897:
[C---:B------:R-:W-:Y:S01]  /*e2c0*/  ISETP.GT.AND P0, PT, R6.reuse, 0x1, PT ;  /* 0x000000010600780c */ /* 0x040fe20003f04270 */
[----:B------:R-:W-:-:S12]  /*e2d0*/  VIADD R6, R6, 0xfffffffe ;  /* 0xfffffffe06067836 */ /* 0x000fd80000000000 */
[----:B------:R-:W-:Y:S05]  /*e2e0*/  @P0 BRA `(.L_x_1910) ;  /* 0xfffffff000980947 */ /* 0x000fea000383ffff */
.L_x_1883:
[----:B------:R-:W-:Y:S05]  /*e2f0*/  BSYNC B0 ;  /* 0x0000000000007941 */ /* 0x000fea0003800000 */
.L_x_1868:
        /* <DEDUP_REMOVED lines=17> */
.L_x_1912:
[----:B------:R-:W-:Y:S05]  /*e410*/  BSYNC B0 ;  /* 0x0000000000007941 */ /* 0x000fea0003800000 */
.L_x_1911:
[----:B------:R-:W-:Y:S01]  /*e420*/  ISETP.NE.AND P0, PT, R25, RZ, PT ;  /* 0x000000ff1900720c */ /* 0x000fe20003f05270 */
        /* <DEDUP_REMOVED lines=8> */
.L_x_1975:
[----:B------:R-:W-:Y:S05]  /*e4b0*/  BSYNC B1 ;  /* 0x0000000000017941 */ /* 0x000fea0003800000 */
.L_x_1915:
[----:B------:R-:W-:Y:S04]  /*e4c0*/  BSSY B1, `(.L_x_1917) ;  /* 0x0000007000017945 */ /* 0x000fe80003800000 */
[----:B------:R-:W-:Y:S05]  /*e4d0*/  @P2 BRA `(.L_x_1918) ;  /* 0x0000000000142947 */ /* 0x000fea0003800000 */
[----:B------:R-:W-:Y:S01]  /*e4e0*/  ISETP.NE.AND P0, PT, R29, RZ, PT ;  /* 0x000000ff1d00720c */ /* 0x000fe20003f05270 */
[----:B-1----:R-:W-:-:S04]  /*e4f0*/  IMAD.MOV.U32 R0, RZ, RZ, 0x4000 ;  /* 0x00004000ff007424 */ /* 0x002fc800078e00ff */
[----:B------:R2:W-:Y:S08]  /*e500*/  SYNCS.ARRIVE.TRANS64 RZ, [R3+URZ+0x16850], R0 ;  /* 0x0168500003ff79a7 */ /* 0x0005f0000800003f */
[----:B------:R-:W-:Y:S05]  /*e510*/  @!P0 BRA `(.L_x_1918) ;  /* 0x0000000000048947 */ /* 0x000fea0003800000 */
[----:B------:R-:W-:Y:S01]  /*e520*/  BPT.TRAP 0x1 ;  /* 0x000000040000795c */ /* 0x000fe20000300000 */
.L_x_1918:
[----:B------:R-:W-:Y:S05]  /*e530*/  BSYNC B1 ;  /* 0x0000000000017941 */ /* 0x000fea0003800000 */
.L_x_1917:
[----:B-12---:R-:W-:Y:S01]  /*e540*/  IMAD R0, R16, 0x4000, R17 ;  /* 0x0000400010007824 */ /* 0x006fe200078e0211 */
[----:B------:R-:W-:Y:S01]  /*e550*/  UIADD3 UR4, UP0, UR44, 0x470, URZ ;  /* 0x000004702c047890 */ /* 0x000fe2000ff1e03f */
[----:B------:R-:W-:Y:S01]  /*e560*/  PLOP3.LUT P0, PT, PT, PT, PT, 0x80, 0x0 ;  /* 0x000000000000781c */ /* 0x000fe20003f0f070 */
[----:B0-----:R-:W-:Y:S01]  /*e570*/  VIADD R2, R3, 0x16850 ;  /* 0x0001685003027836 */ /* 0x001fe20000000000 */
[----:B------:R-:W-:Y:S01]  /*e580*/  SHF.L.U32 R19, R19, 0x7, RZ ;  /* 0x0000000713137819 */ /* 0x000fe200000006ff */
[----:B------:R-:W-:Y:S01]  /*e590*/  VIADD R0, R0, 0x400 ;  /* 0x0000040000007836 */ /* 0x000fe20000000000 */
[----:B------:R-:W-:Y:S01]  /*e5a0*/  UIADD3.X UR5, URZ, UR45, URZ, UP0, !UPT ;  /* 0x0000002d3f057290 */ /* 0x000fe200087fe43f */
[----:B------:R-:W-:Y:S01]  /*e5b0*/  UMOV UR6, 0x0 ;  /* 0x0000000000067882 */ /* 0x000fe20000000000 */
[----:B------:R-:W-:Y:S01]  /*e5c0*/  UMOV UR7, 0x14f00000 ;  /* 0x14f0000000077882 */ /* 0x000fe20000000000 */
[----:B------:R-:W-:-:S09]  /*e5d0*/  UMOV UR10, URZ ;  /* 0x0000003f000a7c82 */ /* 0x000fd20008000000 */
.L_x_1919:
        /* <DEDUP_REMOVED lines=10> */
.L_x_1914:
[----:B------:R-:W-:Y:S05]  /*e680*/  BSYNC B0 ;  /* 0x0000000000007941 */ /* 0x000fea0003800000 */
.L_x_1913:
[----:B------:R-:W-:-:S05]  /*e690*/  VIADD R16, R16, 0x1 ;  /* 0x0000000110107836 */ /* 0x000fca0000000000 */
[----:B------:R-:W-:-:S04]  /*e6a0*/  ISETP.NE.AND P0, PT, R16, 0x2, PT ;  /* 0x000000021000780c */ /* 0x000fc80003f05270 */
[----:B------:R-:W-:Y:S02]  /*e6b0*/  SEL R0, RZ, 0x1, P0 ;  /* 0x00000001ff007807 */ /* 0x000fe40000000000 */
[----:B------:R-:W-:Y:S02]  /*e6c0*/  SEL R16, R16, RZ, P0 ;  /* 0x000000ff10107207 */ /* 0x000fe40000000000 */
[----:B------:R-:W-:-:S07]  /*e6d0*/  LOP3.LUT R23, R23, R0, RZ, 0x3c, !PT ;  /* 0x0000000017177212 */ /* 0x000fce00078e3cff */
.L_x_1850:
[----:B------:R-:W-:Y:S05]  /*e6e0*/  BSYNC B7 ;  /* 0x0000000000077941 */ /* 0x000fea0003800000 */
.L_x_1848:
        /* <DEDUP_REMOVED lines=12> */
.L_x_1920:
[----:B------:R-:W-:-:S03]  /*e7b0*/  UMOV UR4, 0xffffffff ;  /* 0xffffffff00047882 */ /* 0x000fc60000000000 */
[----:B------:R-:W-:Y:S05]  /*e7c0*/  BRA.DIV UR4, `(.L_x_1922) ;  /* 0x0000001a04307947 */ /* 0x000fea000b800000 */
[----:B------:R1:W2:Y:S02]  /*e7d0*/  SHFL.IDX PT, R14, R28, RZ, 0x1f ;  /* 0x00001fff1c0e7589 */ /* 0x0002a400000e0000 */
.L_x_1978:
        /* <DEDUP_REMOVED lines=8> */
.L_x_1921:
[----:B------:R-:W-:Y:S02]  /*e860*/  ULDC UR4, c[0x0][0xc38] ;  /* 0x00030e0000047ab9 */ /* 0x000fe40000000800 */
[----:B-1----:R-:W-:-:S13]  /*e870*/  ISETP.GE.AND P0, PT, R28, UR4, PT ;  /* 0x000000041c007c0c */ /* 0x002fda000bf06270 */
[----:B------:R-:W-:Y:S05]  /*e880*/  @!P0 BRA `(.L_x_1923) ;  /* 0xffffffc800348947 */ /* 0x000fea000383ffff */
.L_x_1845:
[----:B------:R-:W2:Y:S01]  /*e890*/  LDL.LU R0, [R1] ;  /* 0x0000000001007983 */ /* 0x000ea20000300800 */
[----:B------:R-:W-:Y:S01]  /*e8a0*/  BSSY B0, `(.L_x_1924) ;  /* 0x000000b000007945 */ /* 0x000fe20003800000 */
[----:B------:R-:W1:Y:S01]  /*e8b0*/  S2R R5, SR_CgaCtaId ;  /* 0x0000000000057919 */ /* 0x000e620000008800 */
[----:B--2---:R-:W-:-:S05]  /*e8c0*/  VIADD R0, R0, 0x1 ;  /* 0x0000000100007836 */ /* 0x004fca0000000000 */
[----:B------:R-:W-:-:S04]  /*e8d0*/  LEA.HI R2, R0, R0, RZ, 0x1 ;  /* 0x0000000000027211 */ /* 0x000fc800078f08ff */
[----:B------:R-:W-:Y:S02]  /*e8e0*/  LOP3.LUT R3, R2, 0xfffffffe, RZ, 0xc0, !PT ;  /* 0xfffffffe02037812 */ /* 0x000fe400078ec0ff */
[----:B------:R-:W-:Y:S02]  /*e8f0*/  MOV R2, 0x400 ;  /* 0x0000040000027802 */ /* 0x000fe40000000f00 */
[----:B------:R-:W-:Y:S02]  /*e900*/  IADD3 R0, R0, -R3, RZ ;  /* 0x8000000300007210 */ /* 0x000fe40007ffe0ff */
[----:B-1----:R-:W-:Y:S02]  /*e910*/  LEA R7, R5, R2, 0x18 ;  /* 0x0000000205077211 */ /* 0x002fe400078ec0ff */
[----:B------:R-:W-:-:S04]  /*e920*/  SHF.L.U32 R0, R0, 0x1f, RZ ;  /* 0x0000001f00007819 */ /* 0x000fc800000006ff */
[----:B------:R-:W1:Y:S02]  /*e930*/  SYNCS.PHASECHK.TRANS64.TRYWAIT P0, [R7+URZ+0x16820], R0 ;  /* 0x01682000070075a7 */ /* 0x000e64000800017f */
[----:B-1----:R-:W-:Y:S05]  /*e940*/  @!P0 BRA `(.L_x_1925) ;  /* 0x0000001400f88947 */ /* 0x002fea0003800000 */
.L_x_1979:
[----:B------:R-:W-:Y:S05]  /*e950*/  BSYNC B0 ;  /* 0x0000000000007941 */ /* 0x000fea0003800000 */
.L_x_1924:
[----:B------:R-:W-:-:S03]  /*e960*/  UMOV UR4, 0xffffffff ;  /* 0xffffffff00047882 */ /* 0x000fc60000000000 */
[----:B------:R-:W-:Y:S05]  /*e970*/  BRA.DIV UR4, `(.L_x_1926) ;  /* 0x0000001a04007947 */ /* 0x000fea000b800000 */
[----:B-1----:R-:W1:Y:S02]  /*e980*/  S2R R0, SR_TID.X ;  /* 0x0000000000007919 */ /* 0x002e640000002100 */
[----:B-1----:R-:W-:-:S04]  /*e990*/  SHF.R.U32.HI R0, RZ, 0x5, R0 ;  /* 0x00000005ff007819 */ /* 0x002fc80000011600 */
[----:B------:R-:W-:-:S05]  /*e9a0*/  LOP3.LUT R0, R0, 0x3, RZ, 0xc0, !PT ;  /* 0x0000000300007812 */ /* 0x000fca00078ec0ff */
[----:B------:R1:W2:Y:S02]  /*e9b0*/  SHFL.IDX PT, R14, R0, RZ, 0x1f ;  /* 0x00001fff000e7589 */ /* 0x0002a400000e0000 */
.L_x_1982:
[----:B--2---:R-:W-:Y:S01]  /*e9c0*/  ISETP.NE.AND P0, PT, R14, RZ, PT ;  /* 0x000000ff0e00720c */ /* 0x004fe20003f05270 */
[----:B------:R-:W-:-:S12]  /*e9d0*/  BSSY B0, `(.L_x_1927) ;  /* 0x0000024000007945 */ /* 0x000fd80003800000 */
[----:B------:R-:W-:Y:S05]  /*e9e0*/  @P0 BRA `(.L_x_1928) ;  /* 0x0000000000880947 */ /* 0x000fea0003800000 */
[----:B------:R-:W-:-:S03]  /*e9f0*/  UMOV UR4, 0xffffffff ;  /* 0xffffffff00047882 */ /* 0x000fc60000000000 */
[----:B------:R-:W-:Y:S05]  /*ea00*/  BRA.DIV UR4, `(.L_x_1929) ;  /* 0x0000001a04107947 */ /* 0x000fea000b800000 */
[----:B------:R-:W-:-:S13]  /*ea10*/  ELECT P6, URZ, PT ;  /* 0x00000000003f782f */ /* 0x000fda00038c0000 */
.L_x_1985:
[----:B------:R-:W-:Y:S05]  /*ea20*/  @!P6 BRA `(.L_x_1928) ;  /* 0x000000000078e947 */ /* 0x000fea0003800000 */
[----:B------:R-:W-:-:S06]  /*ea30*/  ULOP3.LUT UR4, UR38, 0x2, URZ, 0xfc, !UPT ;  /* 0x0000000226047892 */ /* 0x000fcc000f8efc3f */
[----:B-1----:R-:W-:-:S05]  /*ea40*/  IMAD.U32 R0, RZ, RZ, UR4 ;  /* 0x00000004ff007e24 */ /* 0x002fca000f8e00ff */
[----:B------:R-:W-:-:S13]  /*ea50*/  ISETP.NE.AND P2, PT, R0, 0x3, PT ;  /* 0x000000030000780c */ /* 0x000fda0003f45270 */
[----:B------:R-:W-:Y:S05]  /*ea60*/  @!P2 BRA `(.L_x_1930) ;  /* 0x000000000004a947 */ /* 0x000fea0003800000 */
[----:B------:R-:W-:Y:S01]  /*ea70*/  BPT.TRAP 0x1 ;  /* 0x000000040000795c */ /* 0x000fe20000300000 */
.L_x_1930:
        /* <DEDUP_REMOVED lines=12> */
.L_x_1986:
[----:B------:R-:W2:Y:S02]  /*eb40*/  SYNCS.PHASECHK.TRANS64.TRYWAIT P0, [R3+URZ], R0 ;  /* 0x00000000030075a7 */ /* 0x000ea4000800017f */
[----:B--2---:R-:W-:Y:S05]  /*eb50*/  @!P0 BRA `(.L_x_1932) ;  /* 0x0000001400f08947 */ /* 0x004fea0003800000 */
.L_x_1987:
[----:B------:R-:W-:Y:S05]  /*eb60*/  @!P2 BRA `(.L_x_1933) ;  /* 0x000000000004a947 */ /* 0x000fea0003800000 */
[----:B------:R-:W-:Y:S01]  /*eb70*/  BPT.TRAP 0x1 ;  /* 0x000000040000795c */ /* 0x000fe20000300000 */
.L_x_1933:
[----:B--2---:R-:W-:-:S05]  /*eb80*/  VIADD R3, R7, 0x16860 ;  /* 0x0001686007037836 */ /* 0x004fca0000000000 */
[----:B-1----:R-:W-:-:S04]  /*eb90*/  LEA R5, R16, R3, 0x3 ;  /* 0x0000000310057211 */ /* 0x002fc800078e18ff */
[----:B------:R-:W1:Y:S02]  /*eba0*/  SYNCS.PHASECHK.TRANS64.TRYWAIT P0, [R5+URZ], R4 ;  /* 0x00000004050075a7 */ /* 0x000e64000800017f */
[----:B-1----:R-:W-:Y:S05]  /*ebb0*/  @!P0 BRA `(.L_x_1934) ;  /* 0x0000001400ec8947 */ /* 0x002fea0003800000 */
.L_x_1988:
[----:B------:R-:W-:-:S07]  /*ebc0*/  IMAD R3, R6, 0x8, R3 ;  /* 0x0000000806037824 */ /* 0x000fce00078e0203 */
.L_x_1935:
[----:B--2---:R2:W3:Y:S02]  /*ebd0*/  SYNCS.PHASECHK.TRANS64.TRYWAIT P0, [R3+URZ], R0 ;  /* 0x00000000030075a7 */ /* 0x0044e4000800017f */
[----:B---3--:R-:W-:Y:S05]  /*ebe0*/  @!P0 NANOSLEEP.SYNCS 0x989680 ;  /* 0x009896800000895d */ /* 0x008fea0003900000 */
[----:B------:R-:W3:Y:S02]  /*ebf0*/  @!P0 SYNCS.PHASECHK.TRANS64 P0, [R3+URZ], R0 ;  /* 0x00000000030085a7 */ /* 0x000ee4000800007f */
[----:B---3--:R-:W-:Y:S05]  /*ec00*/  @!P0 BRA `(.L_x_1935) ;  /* 0xfffffffc00f08947 */ /* 0x008fea000383ffff */
.L_x_1928:
[----:B------:R-:W-:Y:S05]  /*ec10*/  BSYNC B0 ;  /* 0x0000000000007941 */ /* 0x000fea0003800000 */
.L_x_1927:
[----:B------:R-:W-:Y:S05]  /*ec20*/  EXIT ;  /* 0x000000000000794d */ /* 0x000fea0003800000 */
.L_x_1810:
[----:B0-----:R-:W-:-:S04]  /*ec30*/  IMAD.U32 R3, RZ, RZ, UR45 ;  /* 0x0000002dff037e24 */ /* 0x001fc8000f8e00ff */
[----:B------:R0:W1:Y:S03]  /*ec40*/  SYNCS.PHASECHK.TRANS64.TRYWAIT P1, [R3+URZ+0x16800], R0 ;  /* 0x01680000030075a7 */ /* 0x000066000802017f */
[----:B-1----:R-:W-:Y:S05]  /*ec50*/  @!P1 NANOSLEEP.SYNCS 0x989680 ;  /* 0x009896800000995d */ /* 0x002fea0003900000 */
[----:B------:R-:W1:Y:S02]  /*ec60*/  @!P1 SYNCS.PHASECHK.TRANS64 P1, [R3+URZ+0x16800], R0 ;  /* 0x01680000030095a7 */ /* 0x000e64000802007f */
[----:B-1----:R-:W-:Y:S05]  /*ec70*/  @!P1 BRA `(.L_x_1810) ;  /* 0xfffffffc00ec9947 */ /* 0x002fea000383ffff */
[----:B------:R-:W-:Y:S05]  /*ec80*/  BRA `(.L_x_1936) ;  /* 0xffffff2800547947 */ /* 0x000fea000383ffff */
.L_x_1814:
[----:B-1----:R1:W2:Y:S02]  /*ec90*/  SYNCS.PHASECHK.TRANS64.TRYWAIT P2, [R0+URZ+0x16830], R3 ;  /* 0x01683003000075a7 */ /* 0x0022a4000804017f */
[----:B--2---:R-:W-:Y:S05]  /*eca0*/  @!P2 NANOSLEEP.SYNCS 0x989680 ;  /* 0x009896800000a95d */ /* 0x004fea0003900000 */
[----:B------:R-:W2:Y:S02]  /*ecb0*/  @!P2 SYNCS.PHASECHK.TRANS64 P2, [R0+URZ+0x16830], R3 ;  /* 0x016830030000a5a7 */ /* 0x000ea4000804007f */
[----:B--2---:R-:W-:Y:S05]  /*ecc0*/  @!P2 BRA `(.L_x_1814) ;  /* 0xfffffffc00f0a947 */ /* 0x004fea000383ffff */
[----:B------:R-:W-:Y:S05]  /*ecd0*/  BRA `(.L_x_1813) ;  /* 0xffffff2800787947 */ /* 0x000fea000383ffff */
.L_x_1819:
[----:B-1----:R-:W-:-:S04]  /*ece0*/  IMAD.U32 R6, RZ, RZ, UR6 ;  /* 0x00000006ff067e24 */ /* 0x002fc8000f8e00ff */
[----:B------:R1:W2:Y:S03]  /*ecf0*/  SYNCS.PHASECHK.TRANS64.TRYWAIT P3, [R6+URZ+0x16830], R5 ;  /* 0x01683005060075a7 */ /* 0x0002a6000806017f */
[----:B--2---:R-:W-:Y:S05]  /*ed00*/  @!P3 NANOSLEEP.SYNCS 0x989680 ;  /* 0x009896800000b95d */ /* 0x004fea0003900000 */
[----:B------:R-:W2:Y:S02]  /*ed10*/  @!P3 SYNCS.PHASECHK.TRANS64 P3, [R6+URZ+0x16830], R5 ;  /* 0x016830050600b5a7 */ /* 0x000ea4000806007f */
[----:B--2---:R-:W-:Y:S05]  /*ed20*/  @!P3 BRA `(.L_x_1819) ;  /* 0xfffffffc00ecb947 */ /* 0x004fea000383ffff */
[----:B------:R-:W-:Y:S05]  /*ed30*/  BRA `(.L_x_1816) ;  /* 0xffffff5000f07947 */ /* 0x000fea000383ffff */
.L_x_1823:
[----:B-1----:R-:W-:-:S04]  /*ed40*/  IMAD.U32 R6, RZ, RZ, UR6 ;  /* 0x00000006ff067e24 */ /* 0x002fc8000f8e00ff */
[----:B------:R1:W2:Y:S03]  /*ed50*/  SYNCS.PHASECHK.TRANS64.TRYWAIT P3, [R6+URZ+0x16850], R5 ;  /* 0x01685005060075a7 */ /* 0x0002a6000806017f */
[----:B--2---:R-:W-:Y:S05]  /*ed60*/  @!P3 NANOSLEEP.SYNCS 0x989680 ;  /* 0x009896800000b95d */ /* 0x004fea0003900000 */
[----:B------:R-:W2:Y:S02]  /*ed70*/  @!P3 SYNCS.PHASECHK.TRANS64 P3, [R6+URZ+0x16850], R5 ;  /* 0x016850050600b5a7 */ /* 0x000ea4000806007f */
[----:B--2---:R-:W-:Y:S05]  /*ed80*/  @!P3 BRA `(.L_x_1823) ;  /* 0xfffffffc00ecb947 */ /* 0x004fea000383ffff */
[----:B------:R-:W-:Y:S05]  /*ed90*/  BRA `(.L_x_1820) ;  /* 0xffffff5400607947 */ /* 0x000fea000383ffff */
.L_x_1829:
[----:B-1----:R-:W-:-:S04]  /*eda0*/  IMAD.U32 R6, RZ, RZ, UR6 ;  /* 0x00000006ff067e24 */ /* 0x002fc8000f8e00ff */
[----:B------:R1:W2:Y:S03]  /*edb0*/  SYNCS.PHASECHK.TRANS64.TRYWAIT P2, [R6+URZ+0x16830], R5 ;  /* 0x01683005060075a7 */ /* 0x0002a6000804017f */
[----:B--2---:R-:W-:Y:S05]  /*edc0*/  @!P2 NANOSLEEP.SYNCS 0x989680 ;  /* 0x009896800000a95d */ /* 0x004fea0003900000 */
[----:B------:R-:W2:Y:S02]  /*edd0*/  @!P2 SYNCS.PHASECHK.TRANS64 P2, [R6+URZ+0x16830], R5 ;  /* 0x016830050600a5a7 */ /* 0x000ea4000804007f */
[----:B--2---:R-:W-:Y:S05]  /*ede0*/  @!P2 BRA `(.L_x_1829) ;  /* 0xfffffffc00eca947 */ /* 0x004fea000383ffff */
[----:B------:R-:W-:Y:S05]  /*edf0*/  BRA `(.L_x_1826) ;  /* 0xffffff8000507947 */ /* 0x000fea000383ffff */
.L_x_1833:
[----:B-1----:R-:W-:-:S04]  /*ee00*/  IMAD.U32 R6, RZ, RZ, UR6 ;  /* 0x00000006ff067e24 */ /* 0x002fc8000f8e00ff */
[----:B------:R1:W2:Y:S03]  /*ee10*/  SYNCS.PHASECHK.TRANS64.TRYWAIT P2, [R6+URZ+0x16850], R5 ;  /* 0x01685005060075a7 */ /* 0x0002a6000804017f */
[----:B--2---:R-:W-:Y:S05]  /*ee20*/  @!P2 NANOSLEEP.SYNCS 0x989680 ;  /* 0x009896800000a95d */ /* 0x004fea0003900000 */
[----:B------:R-:W2:Y:S02]  /*ee30*/  @!P2 SYNCS.PHASECHK.TRANS64 P2, [R6+URZ+0x16850], R5 ;  /* 0x016850050600a5a7 */ /* 0x000ea4000804007f */
[----:B--2---:R-:W-:Y:S05]  /*ee40*/  @!P2 BRA `(.L_x_1833) ;  /* 0xfffffffc00eca947 */ /* 0x004fea000383ffff */
[----:B------:R-:W-:Y:S05]  /*ee50*/  BRA `(.L_x_1830) ;  /* 0xffffff8000c07947 */ /* 0x000fea000383ffff */
.L_x_1838:
[----:B-1----:R-:W-:-:S04]  /*ee60*/  MOV R4, UR5 ;  /* 0x0000000500047c02 */ /* 0x002fc80008000f00 */
[----:B------:R1:W2:Y:S03]  /*ee70*/  SYNCS.PHASECHK.TRANS64.TRYWAIT P0, [R4+URZ+0x16850], R3 ;  /* 0x01685003040075a7 */ /* 0x0002a6000800017f */
[----:B--2---:R-:W-:Y:S05]  /*ee80*/  @!P0 NANOSLEEP.SYNCS 0x989680 ;  /* 0x009896800000895d */ /* 0x004fea0003900000 */
[----:B------:R-:W2:Y:S02]  /*ee90*/  @!P0 SYNCS.PHASECHK.TRANS64 P0, [R4+URZ+0x16850], R3 ;  /* 0x01685003040085a7 */ /* 0x000ea4000800007f */
[----:B--2---:R-:W-:Y:S05]  /*eea0*/  @!P0 BRA `(.L_x_1838) ;  /* 0xfffffffc00ec8947 */ /* 0x004fea000383ffff */
[----:B------:R-:W-:Y:S05]  /*eeb0*/  BRA `(.L_x_1837) ;  /* 0xffffffa400247947 */ /* 0x000fea000383ffff */
.L_x_1856:
[----:B------:R-:W-:Y:S02]  /*eec0*/  IMAD.MOV.U32 R13, RZ, RZ, R20 ;  /* 0x000000ffff0d7224 */ /* 0x000fe400078e0014 */
[----:B------:R-:W-:Y:S02]  /*eed0*/  IMAD.MOV.U32 R12, RZ, RZ, RZ ;  /* 0x000000ffff0c7224 */ /* 0x000fe400078e00ff */
[----:B------:R-:W-:Y:S02]  /*eee0*/  IMAD.MOV.U32 R11, RZ, RZ, 0x1f ;  /* 0x0000001fff0b7424 */ /* 0x000fe400078e00ff */
[----:B------:R-:W-:-:S07]  /*eef0*/  IMAD.MOV.U32 R15, RZ, RZ, -0x1 ;  /* 0xffffffffff0f7424 */ /* 0x000fce00078e00ff */
[----:B------:R-:W-:Y:S05]  /*ef00*/  WARPSYNC.COLLECTIVE R15, `(.L_x_1937) ;  /* 0x000000000f087348 */ /* 0x000fea0003c00000 */
[----:B------:R0:W1:Y:S02]  /*ef10*/  SHFL.IDX P6, R14, R13, R12, R11 ;  /* 0x0000000c0d0e7389 */ /* 0x00006400000c000b */
[----:B01----:R-:W-:Y:S01]  /*ef20*/  ENDCOLLECTIVE ;  /* 0x000000000000791b */ /* 0x003fe20003800000 */
.L_x_1937:
[----:B------:R-:W-:Y:S05]  /*ef30*/  BRA `(.L_x_1938) ;  /* 0xffffffcc00387947 */ /* 0x000fea000383ffff */
.L_x_1858:
[----:B------:R-:W-:Y:S01]  /*ef40*/  BSSY B0, `(.L_x_1939) ;  /* 0x0000006000007945 */ /* 0x000fe20003800000 */
[----:B------:R-:W-:-:S07]  /*ef50*/  IMAD.MOV.U32 R15, RZ, RZ, -0x1 ;  /* 0xffffffffff0f7424 */ /* 0x000fce00078e00ff */
[----:B0-----:R-:W-:Y:S05]  /*ef60*/  WARPSYNC.COLLECTIVE R15, `(.L_x_1940) ;  /* 0x000000000f0c7348 */ /* 0x001fea0003c00000 */
[----:B------:R-:W-:Y:S02]  /*ef70*/  ELECT P6, UR62, PT ;  /* 0x00000000003e782f */ /* 0x000fe400038c0000 */
[----:B------:R-:W-:Y:S01]  /*ef80*/  MOV R14, UR62 ;  /* 0x0000003e000e7c02 */ /* 0x000fe20008000f00 */
[----:B0-----:R-:W-:Y:S10]  /*ef90*/  ENDCOLLECTIVE ;  /* 0x000000000000791b */ /* 0x001ff40003800000 */
.L_x_1940:
[----:B------:R-:W-:Y:S05]  /*efa0*/  BSYNC B0 ;  /* 0x0000000000007941 */ /* 0x000fea0003800000 */
.L_x_1939:
[----:B------:R-:W-:Y:S05]  /*efb0*/  BRA `(.L_x_1941) ;  /* 0xffffffcc00347947 */ /* 0x000fea000383ffff */
.L_x_1860:
[----:B-1----:R1:W2:Y:S02]  /*efc0*/  SYNCS.PHASECHK.TRANS64.TRYWAIT P0, [R3+URZ+0x16840], R0 ;  /* 0x01684000030075a7 */ /* 0x0022a4000800017f */
[----:B--2---:R-:W-:Y:S05]  /*efd0*/  @!P0 NANOSLEEP.SYNCS 0x989680 ;  /* 0x009896800000895d */ /* 0x004fea0003900000 */
[----:B------:R-:W2:Y:S02]  /*efe0*/  @!P0 SYNCS.PHASECHK.TRANS64 P0, [R3+URZ+0x16840], R0 ;  /* 0x01684000030085a7 */ /* 0x000ea4000800007f */
[----:B--2---:R-:W-:Y:S05]  /*eff0*/  @!P0 BRA `(.L_x_1860) ;  /* 0xfffffffc00f08947 */ /* 0x004fea000383ffff */
[----:B------:R-:W-:Y:S05]  /*f000*/  BRA `(.L_x_1942) ;  /* 0xffffffcc00907947 */ /* 0x000fea000383ffff */
.L_x_1864:
[----:B------:R-:W-:Y:S01]  /*f010*/  IMAD.MOV.U32 R13, RZ, RZ, R4 ;  /* 0x000000ffff0d7224 */ /* 0x000fe200078e0004 */
[----:B------:R-:W-:Y:S01]  /*f020*/  MOV R12, RZ ;  /* 0x000000ff000c7202 */ /* 0x000fe20000000f00 */
[----:B------:R-:W-:Y:S02]  /*f030*/  IMAD.MOV.U32 R11, RZ, RZ, 0x181f ;  /* 0x0000181fff0b7424 */ /* 0x000fe400078e00ff */
[----:B------:R-:W-:Y:S02]  /*f040*/  IMAD.MOV.U32 R15, RZ, RZ, -0x1 ;  /* 0xffffffffff0f7424 */ /* 0x000fe400078e00ff */
[----:B------:R-:W-:-:S07]  /*f050*/  IMAD.U32 R7, RZ, RZ, UR40 ;  /* 0x00000028ff077e24 */ /* 0x000fce000f8e00ff */
[----:B------:R-:W-:Y:S05]  /*f060*/  WARPSYNC.COLLECTIVE R15, `(.L_x_1943) ;  /* 0x000000000f087348 */ /* 0x000fea0003c00000 */
[----:B------:R0:W1:Y:S02]  /*f070*/  SHFL.IDX P6, R14, R13, R12, R11 ;  /* 0x0000000c0d0e7389 */ /* 0x00006400000c000b */
[----:B01----:R-:W-:Y:S01]  /*f080*/  ENDCOLLECTIVE ;  /* 0x000000000000791b */ /* 0x003fe20003800000 */
.L_x_1943:
[----:B------:R-:W-:Y:S02]  /*f090*/  IMAD R7, R7, 0xc0, R21 ;  /* 0x000000c007077824 */ /* 0x000fe400078e0215 */
[----:B------:R-:W-:Y:S02]  /*f0a0*/  IMAD.MOV.U32 R13, RZ, RZ, R0 ;  /* 0x000000ffff0d7224 */ /* 0x000fe400078e0000 */
[----:B------:R-:W-:-:S07]  /*f0b0*/  IMAD.MOV.U32 R2, RZ, RZ, R14 ;  /* 0x000000ffff027224 */ /* 0x000fce00078e000e */
[----:B------:R-:W-:Y:S05]  /*f0c0*/  WARPSYNC.COLLECTIVE R15, `(.L_x_1944) ;  /* 0x000000000f087348 */ /* 0x000fea0003c00000 */
[----:B------:R0:W1:Y:S02]  /*f0d0*/  SHFL.IDX P6, R14, R13, R12, R11 ;  /* 0x0000000c0d0e7389 */ /* 0x00006400000c000b */
[----:B01----:R-:W-:Y:S01]  /*f0e0*/  ENDCOLLECTIVE ;  /* 0x000000000000791b */ /* 0x003fe20003800000 */
.L_x_1944:
[----:B------:R-:W-:Y:S02]  /*f0f0*/  ULDC UR4, c[0x0][0x288] ;  /* 0x0000a20000047ab9 */ /* 0x000fe40000000800 */
[----:B------:R-:W-:Y:S02]  /*f100*/  IMAD R6, R9, UR4, RZ ;  /* 0x0000000409067c24 */ /* 0x000fe4000f8e02ff */
[----:B------:R-:W-:-:S03]  /*f110*/  VIADD R9, R7, 0x10 ;  /* 0x0000001007097836 */ /* 0x000fc60000000000 */
[----:B------:R-:W-:Y:S01]  /*f120*/  ISETP.GE.AND P1, PT, R7, R6, PT ;  /* 0x000000060700720c */ /* 0x000fe20003f26270 */
[----:B------:R-:W-:Y:S02]  /*f130*/  IMAD.MOV.U32 R13, RZ, RZ, R4 ;  /* 0x000000ffff0d7224 */ /* 0x000fe400078e0004 */
[----:B------:R-:W-:-:S10]  /*f140*/  IMAD.MOV.U32 R12, RZ, RZ, 0x1 ;  /* 0x00000001ff0c7424 */ /* 0x000fd400078e00ff */
[----:B------:R-:W-:-:S05]  /*f150*/  @!P1 LEA R14, P2, R20, R14, 0x1 ;  /* 0x0000000e140e9211 */ /* 0x000fca00078408ff */
[----:B------:R-:W-:Y:S01]  /*f160*/  @!P1 IMAD.X R3, RZ, RZ, R2, P2 ;  /* 0x000000ffff039224 */ /* 0x000fe200010e0602 */
[----:B------:R-:W-:-:S07]  /*f170*/  @!P1 MOV R2, R14 ;  /* 0x0000000e00029202 */ /* 0x000fce0000000f00 */
[----:B------:R-:W-:Y:S05]  /*f180*/  WARPSYNC.COLLECTIVE R15, `(.L_x_1945) ;  /* 0x000000000f087348 */ /* 0x000fea0003c00000 */
[----:B------:R0:W1:Y:S02]  /*f190*/  SHFL.IDX P6, R14, R13, R12, R11 ;  /* 0x0000000c0d0e7389 */ /* 0x00006400000c000b */
[----:B01----:R-:W-:Y:S01]  /*f1a0*/  ENDCOLLECTIVE ;  /* 0x000000000000791b */ /* 0x003fe20003800000 */
.L_x_1945:
[----:B------:R-:W-:Y:S01]  /*f1b0*/  @!PT LDS RZ, [RZ] ;  /* 0x00000000fffff984 */ /* 0x000fe20000000800 */
[----:B------:R-:W-:Y:S01]  /*f1c0*/  @!PT LDS RZ, [RZ] ;  /* 0x00000000fffff984 */ /* 0x000fe20000000800 */
[----:B------:R-:W-:Y:S01]  /*f1d0*/  @!PT LDS RZ, [RZ] ;  /* 0x00000000fffff984 */ /* 0x000fe20000000800 */
[----:B------:R0:W-:Y:S01]  /*f1e0*/  @!P1 LDGSTS.E.BYPASS.LTC128B.128 [R27+0x8400], desc[UR46][R2.64], !P0 ;  /* 0x08400000021b9fae */ /* 0x0001e2000c101d6e */
[----:B------:R-:W-:Y:S01]  /*f1f0*/  ISETP.GE.AND P1, PT, R9, R6, PT ;  /* 0x000000060900720c */ /* 0x000fe20003f26270 */
[----:B------:R-:W-:Y:S02]  /*f200*/  VIADD R9, R7, 0x20 ;  /* 0x0000002007097836 */ /* 0x000fe40000000000 */
[----:B------:R-:W-:Y:S02]  /*f210*/  IMAD.MOV.U32 R13, RZ, RZ, R0 ;  /* 0x000000ffff0d7224 */ /* 0x000fe400078e0000 */
[----:B0-----:R-:W-:-:S08]  /*f220*/  IMAD.MOV.U32 R2, RZ, RZ, R14 ;  /* 0x000000ffff027224 */ /* 0x001fd000078e000e */
[----:B------:R-:W-:Y:S05]  /*f230*/  WARPSYNC.COLLECTIVE R15, `(.L_x_1946) ;  /* 0x000000000f087348 */ /* 0x000fea0003c00000 */
[----:B------:R0:W1:Y:S02]  /*f240*/  SHFL.IDX P6, R14, R13, R12, R11 ;  /* 0x0000000c0d0e7389 */ /* 0x00006400000c000b */
[----:B01----:R-:W-:Y:S01]  /*f250*/  ENDCOLLECTIVE ;  /* 0x000000000000791b */ /* 0x003fe20003800000 */
.L_x_1946:
[----:B------:R-:W-:Y:S02]  /*f260*/  IMAD.MOV.U32 R13, RZ, RZ, R4 ;  /* 0x000000ffff0d7224 */ /* 0x000fe400078e0004 */
[----:B------:R-:W-:Y:S01]  /*f270*/  IMAD.MOV.U32 R12, RZ, RZ, 0x2 ;  /* 0x00000002ff0c7424 */ /* 0x000fe200078e00ff */
[----:B------:R-:W-:-:S05]  /*f280*/  @!P1 LEA R14, P2, R20, R14, 0x1 ;  /* 0x0000000e140e9211 */ /* 0x000fca00078408ff */
[----:B------:R-:W-:Y:S01]  /*f290*/  @!P1 IMAD.X R3, RZ, RZ, R2, P2 ;  /* 0x000000ffff039224 */ /* 0x000fe200010e0602 */
[----:B------:R-:W-:-:S07]  /*f2a0*/  @!P1 MOV R2, R14 ;  /* 0x0000000e00029202 */ /* 0x000fce0000000f00 */
[----:B------:R-:W-:Y:S05]  /*f2b0*/  WARPSYNC.COLLECTIVE R15, `(.L_x_1947) ;  /* 0x000000000f087348 */ /* 0x000fea0003c00000 */
[----:B------:R0:W1:Y:S02]  /*f2c0*/  SHFL.IDX P6, R14, R13, R12, R11 ;  /* 0x0000000c0d0e7389 */ /* 0x00006400000c000b */
[----:B01----:R-:W-:Y:S01]  /*f2d0*/  ENDCOLLECTIVE ;  /* 0x000000000000791b */ /* 0x003fe20003800000 */
.L_x_1947:
        /* <DEDUP_REMOVED lines=10> */
.L_x_1948:
[----:B------:R-:W-:Y:S02]  /*f380*/  IMAD.MOV.U32 R13, RZ, RZ, R4 ;  /* 0x000000ffff0d7224 */ /* 0x000fe400078e0004 */
[----:B------:R-:W-:Y:S02]  /*f390*/  IMAD.MOV.U32 R12, RZ, RZ, 0x3 ;  /* 0x00000003ff0c7424 */ /* 0x000fe400078e00ff */
[----:B------:R-:W-:-:S07]  /*f3a0*/  IMAD.MOV.U32 R10, RZ, RZ, R14 ;  /* 0x000000ffff0a7224 */ /* 0x000fce00078e000e */
[----:B------:R-:W-:Y:S05]  /*f3b0*/  WARPSYNC.COLLECTIVE R15, `(.L_x_1949) ;  /* 0x000000000f087348 */ /* 0x000fea0003c00000 */
[----:B------:R0:W1:Y:S02]  /*f3c0*/  SHFL.IDX P6, R14, R13, R12, R11 ;  /* 0x0000000c0d0e7389 */ /* 0x00006400000c000b */
[----:B01----:R-:W-:Y:S01]  /*f3d0*/  ENDCOLLECTIVE ;  /* 0x000000000000791b */ /* 0x003fe20003800000 */
.L_x_1949:
[----:B------:R-:W-:-:S04]  /*f3e0*/  @!P1 LEA R2, P2, R20, R10, 0x1 ;  /* 0x0000000a14029211 */ /* 0x000fc800078408ff */
[----:B------:R-:W-:Y:S01]  /*f3f0*/  @!P1 IADD3.X R3, RZ, R9, RZ, P2, !PT ;  /* 0x00000009ff039210 */ /* 0x000fe200017fe4ff */
[----:B------:R-:W-:-:S04]  /*f400*/  VIADD R9, R7, 0x30 ;  /* 0x0000003007097836 */ /* 0x000fc80000000000 */
[----:B------:R-:W-:Y:S01]  /*f410*/  @!PT LDS RZ, [RZ] ;  /* 0x00000000fffff984 */ /* 0x000fe20000000800 */
[----:B------:R-:W-:Y:S01]  /*f420*/  @!PT LDS RZ, [RZ] ;  /* 0x00000000fffff984 */ /* 0x000fe20000000800 */
[----:B------:R-:W-:Y:S01]  /*f430*/  @!PT LDS RZ, [RZ] ;  /* 0x00000000fffff984 */ /* 0x000fe20000000800 */
[----:B------:R0:W-:Y:S01]  /*f440*/  @!P1 LDGSTS.E.BYPASS.LTC128B.128 [R27+0x9400], desc[UR46][R2.64], !P0 ;  /* 0x09400000021b9fae */ /* 0x0001e2000c101d6e */
[----:B------:R-:W-:Y:S01]  /*f450*/  ISETP.GE.AND P1, PT, R9, R6, PT ;  /* 0x000000060900720c */ /* 0x000fe20003f26270 */
[----:B------:R-:W-:Y:S02]  /*f460*/  IMAD.MOV.U32 R13, RZ, RZ, R0 ;  /* 0x000000ffff0d7224 */ /* 0x000fe400078e0000 */
[----:B------:R-:W-:Y:S02]  /*f470*/  VIADD R9, R7, 0x40 ;  /* 0x0000004007097836 */ /* 0x000fe40000000000 */
[----:B0-----:R-:W-:-:S08]  /*f480*/  IMAD.MOV.U32 R2, RZ, RZ, R14 ;  /* 0x000000ffff027224 */ /* 0x001fd000078e000e */
[----:B------:R-:W-:Y:S05]  /*f490*/  WARPSYNC.COLLECTIVE R15, `(.L_x_1950) ;  /* 0x000000000f087348 */ /* 0x000fea0003c00000 */
[----:B------:R0:W1:Y:S02]  /*f4a0*/  SHFL.IDX P6, R14, R13, R12, R11 ;  /* 0x0000000c0d0e7389 */ /* 0x00006400000c000b */
[----:B01----:R-:W-:Y:S01]  /*f4b0*/  ENDCOLLECTIVE ;  /* 0x000000000000791b */ /* 0x003fe20003800000 */
.L_x_1950:
        /* <DEDUP_REMOVED lines=8> */
.L_x_1951:
        /* <DEDUP_REMOVED lines=10> */
.L_x_1952:
[----:B------:R-:W-:Y:S02]  /*f5e0*/  IMAD.MOV.U32 R13, RZ, RZ, R4 ;  /* 0x000000ffff0d7224 */ /* 0x000fe400078e0004 */
[----:B------:R-:W-:Y:S02]  /*f5f0*/  IMAD.MOV.U32 R12, RZ, RZ, 0x5 ;  /* 0x00000005ff0c7424 */ /* 0x000fe400078e00ff */
[----:B------:R-:W-:-:S07]  /*f600*/  IMAD.MOV.U32 R10, RZ, RZ, R14 ;  /* 0x000000ffff0a7224 */ /* 0x000fce00078e000e */
[----:B------:R-:W-:Y:S05]  /*f610*/  WARPSYNC.COLLECTIVE R15, `(.L_x_1953) ;  /* 0x000000000f087348 */ /* 0x000fea0003c00000 */
[----:B------:R0:W1:Y:S02]  /*f620*/  SHFL.IDX P6, R14, R13, R12, R11 ;  /* 0x0000000c0d0e7389 */ /* 0x00006400000c000b */
[----:B01----:R-:W-:Y:S01]  /*f630*/  ENDCOLLECTIVE ;  /* 0x000000000000791b */ /* 0x003fe20003800000 */
.L_x_1953:
        /* <DEDUP_REMOVED lines=14> */
.L_x_1954:
        /* <DEDUP_REMOVED lines=8> */
.L_x_1955:
        /* <DEDUP_REMOVED lines=10> */
.L_x_1956:
[----:B------:R-:W-:Y:S02]  /*f840*/  IMAD.MOV.U32 R13, RZ, RZ, R4 ;  /* 0x000000ffff0d7224 */ /* 0x000fe400078e0004 */
[----:B------:R-:W-:Y:S02]  /*f850*/  IMAD.MOV.U32 R12, RZ, RZ, 0x7 ;  /* 0x00000007ff0c7424 */ /* 0x000fe400078e00ff */
[----:B------:R-:W-:-:S07]  /*f860*/  IMAD.MOV.U32 R10, RZ, RZ, R14 ;  /* 0x000000ffff0a7224 */ /* 0x000fce00078e000e */
[----:B------:R-:W-:Y:S05]  /*f870*/  WARPSYNC.COLLECTIVE R15, `(.L_x_1957) ;  /* 0x000000000f087348 */ /* 0x000fea0003c00000 */
[----:B------:R0:W1:Y:S02]  /*f880*/  SHFL.IDX P6, R14, R13, R12, R11 ;  /* 0x0000000c0d0e7389 */ /* 0x00006400000c000b */
[----:B01----:R-:W-:Y:S01]  /*f890*/  ENDCOLLECTIVE ;  /* 0x000000000000791b */ /* 0x003fe20003800000 */
.L_x_1957:
[----:B------:R-:W-:-:S04]  /*f8a0*/  @!P1 LEA R2, P2, R20, R10, 0x1 ;  /* 0x0000000a14029211 */ /* 0x000fc800078408ff */
[----:B------:R-:W-:-:S05]  /*f8b0*/  @!P1 IADD3.X R3, RZ, R9, RZ, P2, !PT ;  /* 0x00000009ff039210 */ /* 0x000fca00017fe4ff */
        /* <DEDUP_REMOVED lines=9> */
.L_x_1958:
[----:B------:R-:W-:-:S05]  /*f950*/  VIADD R3, R7, 0x70 ;  /* 0x0000007007037836 */ /* 0x000fca0000000000 */
[----:B------:R-:W-:Y:S01]  /*f960*/  ISETP.GE.AND P1, PT, R3, R6, PT ;  /* 0x000000060300720c */ /* 0x000fe20003f26270 */
[----:B------:R-:W-:Y:S02]  /*f970*/  IMAD.MOV.U32 R13, RZ, RZ, R8 ;  /* 0x000000ffff0d7224 */ /* 0x000fe400078e0008 */
[----:B------:R-:W-:Y:S02]  /*f980*/  IMAD.MOV.U32 R12, RZ, RZ, RZ ;  /* 0x000000ffff0c7224 */ /* 0x000fe400078e00ff */
[----:B------:R-:W-:-:S08]  /*f990*/  IMAD.MOV.U32 R9, RZ, RZ, R14 ;  /* 0x000000ffff097224 */ /* 0x000fd000078e000e */
[----:B------:R-:W-:Y:S05]  /*f9a0*/  WARPSYNC.COLLECTIVE R15, `(.L_x_1959) ;  /* 0x000000000f087348 */ /* 0x000fea0003c00000 */
[----:B------:R0:W1:Y:S02]  /*f9b0*/  SHFL.IDX P6, R14, R13, R12, R11 ;  /* 0x0000000c0d0e7389 */ /* 0x00006400000c000b */
[----:B01----:R-:W-:Y:S01]  /*f9c0*/  ENDCOLLECTIVE ;  /* 0x000000000000791b */ /* 0x003fe20003800000 */
.L_x_1959:
[----:B------:R-:W-:Y:S01]  /*f9d0*/  @!P1 LEA R2, P2, R20, R9, 0x1 ;  /* 0x0000000914029211 */ /* 0x000fe200078408ff */
[----:B------:R-:W-:-:S03]  /*f9e0*/  VIADD R9, R7, 0x80 ;  /* 0x0000008007097836 */ /* 0x000fc60000000000 */
[----:B------:R-:W-:-:S05]  /*f9f0*/  @!P1 IADD3.X R3, RZ, R4, RZ, P2, !PT ;  /* 0x00000004ff039210 */ /* 0x000fca00017fe4ff */
[----:B------:R-:W-:Y:S01]  /*fa00*/  @!PT LDS RZ, [RZ] ;  /* 0x00000000fffff984 */ /* 0x000fe20000000800 */
[----:B------:R-:W-:Y:S01]  /*fa10*/  @!PT LDS RZ, [RZ] ;  /* 0x00000000fffff984 */ /* 0x000fe20000000800 */
[----:B------:R-:W-:Y:S01]  /*fa20*/  @!PT LDS RZ, [RZ] ;  /* 0x00000000fffff984 */ /* 0x000fe20000000800 */
[----:B------:R0:W-:Y:S01]  /*fa30*/  @!P1 LDGSTS.E.BYPASS.LTC128B.128 [R27+0xbc00], desc[UR46][R2.64], !P0 ;  /* 0x0bc00000021b9fae */ /* 0x0001e2000c101d6e */
[----:B------:R-:W-:Y:S01]  /*fa40*/  ISETP.GE.AND P1, PT, R9, R6, PT ;  /* 0x000000060900720c */ /* 0x000fe20003f26270 */
[----:B------:R-:W-:Y:S01]  /*fa50*/  IMAD.MOV.U32 R13, RZ, RZ, R5 ;  /* 0x000000ffff0d7224 */ /* 0x000fe200078e0005 */
[----:B------:R-:W-:Y:S01]  /*fa60*/  IADD3 R9, R7, 0x90, RZ ;  /* 0x0000009007097810 */ /* 0x000fe20007ffe0ff */
[----:B------:R-:W-:-:S10]  /*fa70*/  IMAD.MOV.U32 R0, RZ, RZ, R14 ;  /* 0x000000ffff007224 */ /* 0x000fd400078e000e */
[----:B0-----:R-:W-:Y:S05]  /*fa80*/  WARPSYNC.COLLECTIVE R15, `(.L_x_1960) ;  /* 0x000000000f087348 */ /* 0x001fea0003c00000 */
[----:B------:R1:W2:Y:S02]  /*fa90*/  SHFL.IDX P6, R14, R13, R12, R11 ;  /* 0x0000000c0d0e7389 */ /* 0x0002a400000c000b */
[----:B012---:R-:W-:Y:S01]  /*faa0*/  ENDCOLLECTIVE ;  /* 0x000000000000791b */ /* 0x007fe20003800000 */
.L_x_1960:
[----:B------:R-:W-:Y:S02]  /*fab0*/  IMAD.MOV.U32 R13, RZ, RZ, R8 ;  /* 0x000000ffff0d7224 */ /* 0x000fe400078e0008 */
[----:B------:R-:W-:Y:S01]  /*fac0*/  IMAD.MOV.U32 R12, RZ, RZ, 0x1 ;  /* 0x00000001ff0c7424 */ /* 0x000fe200078e00ff */
[----:B------:R-:W-:-:S13]  /*fad0*/  @!P1 LEA R2, P2, R20, R14, 0x1 ;  /* 0x0000000e14029211 */ /* 0x000fda00078408ff */
[----:B------:R-:W-:Y:S05]  /*fae0*/  WARPSYNC.COLLECTIVE R15, `(.L_x_1961) ;  /* 0x000000000f087348 */ /* 0x000fea0003c00000 */
[----:B------:R0:W1:Y:S02]  /*faf0*/  SHFL.IDX P6, R14, R13, R12, R11 ;  /* 0x0000000c0d0e7389 */ /* 0x00006400000c000b */
[----:B01----:R-:W-:Y:S01]  /*fb00*/  ENDCOLLECTIVE ;  /* 0x000000000000791b */ /* 0x003fe20003800000 */
.L_x_1961:
        /* <DEDUP_REMOVED lines=11> */
.L_x_1962:
[----:B------:R-:W-:Y:S02]  /*fbc0*/  IMAD.MOV.U32 R13, RZ, RZ, R8 ;  /* 0x000000ffff0d7224 */ /* 0x000fe400078e0008 */
[----:B------:R-:W-:Y:S02]  /*fbd0*/  IMAD.MOV.U32 R12, RZ, RZ, 0x2 ;  /* 0x00000002ff0c7424 */ /* 0x000fe400078e00ff */
[----:B------:R-:W-:-:S07]  /*fbe0*/  IMAD.MOV.U32 R4, RZ, RZ, R14 ;  /* 0x000000ffff047224 */ /* 0x000fce00078e000e */
[----:B------:R-:W-:Y:S05]  /*fbf0*/  WARPSYNC.COLLECTIVE R15, `(.L_x_1963) ;  /* 0x000000000f087348 */ /* 0x000fea0003c00000 */
[----:B------:R0:W1:Y:S02]  /*fc00*/  SHFL.IDX P6, R14, R13, R12, R11 ;  /* 0x0000000c0d0e7389 */ /* 0x00006400000c000b */
[----:B01----:R-:W-:Y:S01]  /*fc10*/  ENDCOLLECTIVE ;  /* 0x000000000000791b */ /* 0x003fe20003800000 */
.L_x_1963:
[----:B------:R-:W-:-:S05]  /*fc20*/  @!P1 LEA R4, P2, R20, R4, 0x1 ;  /* 0x0000000414049211 */ /* 0x000fca00078408ff */
[----:B------:R-:W-:Y:S01]  /*fc30*/  @!P1 IMAD.X R3, RZ, RZ, R2, P2 ;  /* 0x000000ffff039224 */ /* 0x000fe200010e0602 */
[----:B------:R-:W-:Y:S01]  /*fc40*/  @!P1 MOV R2, R4 ;  /* 0x0000000400029202 */ /* 0x000fe20000000f00 */
[----:B------:R-:W-:-:S04]  /*fc50*/  IMAD.MOV.U32 R13, RZ, RZ, R5 ;  /* 0x000000ffff0d7224 */ /* 0x000fc800078e0005 */
        /* <DEDUP_REMOVED lines=8> */
.L_x_1964:
[----:B------:R-:W-:-:S05]  /*fce0*/  VIADD R3, R7, 0xa0 ;  /* 0x000000a007037836 */ /* 0x000fca0000000000 */
[----:B------:R-:W-:Y:S02]  /*fcf0*/  ISETP.GE.AND P1, PT, R3, R6, PT ;  /* 0x000000060300720c */ /* 0x000fe40003f26270 */
[----:B------:R-:W-:Y:S01]  /*fd00*/  MOV R13, R8 ;  /* 0x00000008000d7202 */ /* 0x000fe20000000f00 */
[----:B------:R-:W-:-:S10]  /*fd10*/  IMAD.MOV.U32 R12, RZ, RZ, 0x3 ;  /* 0x00000003ff0c7424 */ /* 0x000fd400078e00ff */
[----:B------:R-:W-:-:S13]  /*fd20*/  @!P1 LEA R2, P2, R20, R14, 0x1 ;  /* 0x0000000e14029211 */ /* 0x000fda00078408ff */
[----:B------:R-:W-:Y:S05]  /*fd30*/  WARPSYNC.COLLECTIVE R15, `(.L_x_1965) ;  /* 0x000000000f087348 */ /* 0x000fea0003c00000 */
[----:B------:R0:W1:Y:S02]  /*fd40*/  SHFL.IDX P6, R14, R13, R12, R11 ;  /* 0x0000000c0d0e7389 */ /* 0x00006400000c000b */
[----:B01----:R-:W-:Y:S01]  /*fd50*/  ENDCOLLECTIVE ;  /* 0x000000000000791b */ /* 0x003fe20003800000 */
.L_x_1965:
        /* <DEDUP_REMOVED lines=10> */
.L_x_1966:
[----:B------:R-:W-:Y:S05]  /*fe00*/  BRA `(.L_x_1967) ;  /* 0xffffffcc005c7947 */ /* 0x000fea000383ffff */
.L_x_1867:
[----:B0-----:R0:W1:Y:S02]  /*fe10*/  SYNCS.PHASECHK.TRANS64.TRYWAIT P0, [R17+URZ+0x16820], R2 ;  /* 0x01682002110075a7 */ /* 0x001064000800017f */
[----:B-1----:R-:W-:Y:S05]  /*fe20*/  @!P0 NANOSLEEP.SYNCS 0x989680 ;  /* 0x009896800000895d */ /* 0x002fea0003900000 */
[----:B------:R-:W1:Y:S02]  /*fe30*/  @!P0 SYNCS.PHASECHK.TRANS64 P0, [R17+URZ+0x16820], R2 ;  /* 0x01682002110085a7 */ /* 0x000e64000800007f */
[----:B-1----:R-:W-:Y:S05]  /*fe40*/  @!P0 BRA `(.L_x_1867) ;  /* 0xfffffffc00f08947 */ /* 0x002fea000383ffff */
[----:B------:R-:W-:Y:S05]  /*fe50*/  BRA `(.L_x_1968) ;  /* 0xffffffcc00bc7947 */ /* 0x000fea000383ffff */
.L_x_1874:
[----:B0-----:R0:W1:Y:S02]  /*fe60*/  SYNCS.PHASECHK.TRANS64.TRYWAIT P0, [R2+URZ+0x16840], R3 ;  /* 0x01684003020075a7 */ /* 0x001064000800017f */
[----:B-1----:R-:W-:Y:S05]  /*fe70*/  @!P0 NANOSLEEP.SYNCS 0x989680 ;  /* 0x009896800000895d */ /* 0x002fea0003900000 */
[----:B------:R-:W1:Y:S02]  /*fe80*/  @!P0 SYNCS.PHASECHK.TRANS64 P0, [R2+URZ+0x16840], R3 ;  /* 0x01684003020085a7 */ /* 0x000e64000800007f */
[----:B-1----:R-:W-:Y:S05]  /*fe90*/  @!P0 BRA `(.L_x_1874) ;  /* 0xfffffffc00f08947 */ /* 0x002fea000383ffff */
[----:B------:R-:W-:Y:S05]  /*fea0*/  BRA `(.L_x_1969) ;  /* 0xffffffd0006c7947 */ /* 0x000fea000383ffff */
.L_x_1879:
[----:B0-----:R0:W1:Y:S02]  /*feb0*/  SYNCS.PHASECHK.TRANS64.TRYWAIT P0, [R2+URZ+0x60], R3 ;  /* 0x00006003020075a7 */ /* 0x001064000800017f */
[----:B-1----:R-:W-:Y:S05]  /*fec0*/  @!P0 NANOSLEEP.SYNCS 0x989680 ;  /* 0x009896800000895d */ /* 0x002fea0003900000 */
[----:B------:R-:W1:Y:S02]  /*fed0*/  @!P0 SYNCS.PHASECHK.TRANS64 P0, [R2+URZ+0x60], R3 ;  /* 0x00006003020085a7 */ /* 0x000e64000800007f */
[----:B-1----:R-:W-:Y:S05]  /*fee0*/  @!P0 BRA `(.L_x_1879) ;  /* 0xfffffffc00f08947 */ /* 0x002fea000383ffff */
[----:B------:R-:W-:Y:S05]  /*fef0*/  BRA `(.L_x_1970) ;  /* 0xffffffd000e47947 */ /* 0x000fea000383ffff */
.L_x_1888:
[----:B0-----:R0:W1:Y:S02]  /*ff00*/  SYNCS.PHASECHK.TRANS64.TRYWAIT P0, [R2+URZ+0x16840], R3 ;  /* 0x01684003020075a7 */ /* 0x001064000800017f */
[----:B-1----:R-:W-:Y:S05]  /*ff10*/  @!P0 NANOSLEEP.SYNCS 0x989680 ;  /* 0x009896800000895d */ /* 0x002fea0003900000 */
[----:B------:R-:W1:Y:S02]  /*ff20*/  @!P0 SYNCS.PHASECHK.TRANS64 P0, [R2+URZ+0x16840], R3 ;  /* 0x01684003020085a7 */ /* 0x000e64000800007f */
[----:B-1----:R-:W-:Y:S05]  /*ff30*/  @!P0 BRA `(.L_x_1888) ;  /* 0xfffffffc00f08947 */ /* 0x002fea000383ffff */
[----:B------:R-:W-:Y:S05]  /*ff40*/  BRA `(.L_x_1971) ;  /* 0xffffffd8001c7947 */ /* 0x000fea000383ffff */
.L_x_1893:
[----:B0-----:R0:W1:Y:S02]  /*ff50*/  SYNCS.PHASECHK.TRANS64.TRYWAIT P0, [R5+URZ+0x60], R2 ;  /* 0x00006002050075a7 */ /* 0x001064000800017f */
[----:B-1----:R-:W-:Y:S05]  /*ff60*/  @!P0 NANOSLEEP.SYNCS 0x989680 ;  /* 0x009896800000895d */ /* 0x002fea0003900000 */
[----:B------:R-:W1:Y:S02]  /*ff70*/  @!P0 SYNCS.PHASECHK.TRANS64 P0, [R5+URZ+0x60], R2 ;  /* 0x00006002050085a7 */ /* 0x000e64000800007f */
[----:B-1----:R-:W-:Y:S05]  /*ff80*/  @!P0 BRA `(.L_x_1893) ;  /* 0xfffffffc00f08947 */ /* 0x002fea000383ffff */
[----:B------:R-:W-:Y:S05]  /*ff90*/  BRA `(.L_x_1972) ;  /* 0xffffffd800947947 */ /* 0x000fea000383ffff */
.L_x_1901:
[----:B0-----:R0:W1:Y:S02]  /*ffa0*/  SYNCS.PHASECHK.TRANS64.TRYWAIT P0, [R2+URZ+0x16840], R3 ;  /* 0x01684003020075a7 */ /* 0x001064000800017f */
[----:B-1----:R-:W-:Y:S05]  /*ffb0*/  @!P0 NANOSLEEP.SYNCS 0x989680 ;  /* 0x009896800000895d */ /* 0x002fea0003900000 */
[----:B------:R-:W1:Y:S02]  /*ffc0*/  @!P0 SYNCS.PHASECHK.TRANS64 P0, [R2+URZ+0x16840], R3 ;  /* 0x01684003020085a7 */ /* 0x000e64000800007f */
[----:B-1----:R-:W-:Y:S05]  /*ffd0*/  @!P0 BRA `(.L_x_1901) ;  /* 0xfffffffc00f08947 */ /* 0x002fea000383ffff */
[----:B------:R-:W-:Y:S05]  /*ffe0*/  BRA `(.L_x_1973) ;  /* 0xffffffdc009c7947 */ /* 0x000fea000383ffff */
.L_x_1906:
[----:B0-----:R0:W1:Y:S02]  /*fff0*/  SYNCS.PHASECHK.TRANS64.TRYWAIT P0, [R5+URZ+0x60], R8 ;  /* 0x00006008050075a7 */ /* 0x001064000800017f */
[----:B-1----:R-:W-:Y:S05]  /*10000*/  @!P0 NANOSLEEP.SYNCS 0x989680 ;  /* 0x009896800000895d */ /* 0x002fea0003900000 */
[----:B------:R-:W1:Y:S02]  /*10010*/  @!P0 SYNCS.PHASECHK.TRANS64 P0, [R5+URZ+0x60], R8 ;  /* 0x00006008050085a7 */ /* 0x000e64000800007f */
[----:B-1----:R-:W-:Y:S05]  /*10020*/  @!P0 BRA `(.L_x_1906) ;  /* 0xfffffffc00f08947 */ /* 0x002fea000383ffff */
[----:B------:R-:W-:Y:S05]  /*10030*/  BRA `(.L_x_1974) ;  /* 0xffffffe000187947 */ /* 0x000fea000383ffff */
.L_x_1916:
[----:B-1----:R1:W2:Y:S02]  /*10040*/  SYNCS.PHASECHK.TRANS64.TRYWAIT P0, [R3+URZ+0x16860], R0 ;  /* 0x01686000030075a7 */ /* 0x0022a4000800017f */
[----:B--2---:R-:W-:Y:S05]  /*10050*/  @!P0 NANOSLEEP.SYNCS 0x989680 ;  /* 0x009896800000895d */ /* 0x004fea0003900000 */
[----:B------:R-:W2:Y:S02]  /*10060*/  @!P0 SYNCS.PHASECHK.TRANS64 P0, [R3+URZ+0x16860], R0 ;  /* 0x01686000030085a7 */ /* 0x000ea4000800007f */
[----:B--2---:R-:W-:Y:S05]  /*10070*/  @!P0 BRA `(.L_x_1916) ;  /* 0xfffffffc00f08947 */ /* 0x004fea000383ffff */
[----:B------:R-:W-:Y:S05]  /*10080*/  BRA `(.L_x_1975) ;  /* 0xffffffe400087947 */ /* 0x000fea000383ffff */
.L_x_1922:
[----:B------:R-:W-:Y:S01]  /*10090*/  BSSY B0, `(.L_x_1976) ;  /* 0x0000008000007945 */ /* 0x000fe20003800000 */
[----:B------:R-:W-:Y:S01]  /*100a0*/  IMAD.MOV.U32 R13, RZ, RZ, R28 ;  /* 0x000000ffff0d7224 */ /* 0x000fe200078e001c */
[----:B------:R-:W-:Y:S01]  /*100b0*/  MOV R15, 0xffffffff ;  /* 0xffffffff000f7802 */ /* 0x000fe20000000f00 */
[----:B------:R-:W-:Y:S02]  /*100c0*/  IMAD.MOV.U32 R12, RZ, RZ, RZ ;  /* 0x000000ffff0c7224 */ /* 0x000fe400078e00ff */
[----:B0-----:R-:W-:-:S07]  /*100d0*/  IMAD.MOV.U32 R11, RZ, RZ, 0x1f ;  /* 0x0000001fff0b7424 */ /* 0x001fce00078e00ff */
[----:B------:R-:W-:Y:S05]  /*100e0*/  WARPSYNC.COLLECTIVE R15, `(.L_x_1977) ;  /* 0x000000000f087348 */ /* 0x000fea0003c00000 */
[----:B------:R0:W1:Y:S02]  /*100f0*/  SHFL.IDX P6, R14, R13, R12, R11 ;  /* 0x0000000c0d0e7389 */ /* 0x00006400000c000b */
[----:B01----:R-:W-:Y:S01]  /*10100*/  ENDCOLLECTIVE ;  /* 0x000000000000791b */ /* 0x003fe20003800000 */
.L_x_1977:
[----:B------:R-:W-:Y:S05]  /*10110*/  BSYNC B0 ;  /* 0x0000000000007941 */ /* 0x000fea0003800000 */
.L_x_1976:
[----:B------:R-:W-:Y:S05]  /*10120*/  BRA `(.L_x_1978) ;  /* 0xffffffe400ac7947 */ /* 0x000fea000383ffff */
.L_x_1925:
[----:B-1----:R1:W2:Y:S02]  /*10130*/  SYNCS.PHASECHK.TRANS64.TRYWAIT P0, [R7+URZ+0x16820], R0 ;  /* 0x01682000070075a7 */ /* 0x0022a4000800017f */
[----:B--2---:R-:W-:Y:S05]  /*10140*/  @!P0 NANOSLEEP.SYNCS 0x989680 ;  /* 0x009896800000895d */ /* 0x004fea0003900000 */
[----:B------:R-:W2:Y:S02]  /*10150*/  @!P0 SYNCS.PHASECHK.TRANS64 P0, [R7+URZ+0x16820], R0 ;  /* 0x01682000070085a7 */ /* 0x000ea4000800007f */
[----:B--2---:R-:W-:Y:S05]  /*10160*/  @!P0 BRA `(.L_x_1925) ;  /* 0xfffffffc00f08947 */ /* 0x004fea000383ffff */
[----:B------:R-:W-:Y:S05]  /*10170*/  BRA `(.L_x_1979) ;  /* 0xffffffe400f47947 */ /* 0x000fea000383ffff */
.L_x_1926:
        /* <DEDUP_REMOVED lines=11> */
.L_x_1981:
[----:B------:R-:W-:Y:S05]  /*10230*/  BSYNC B0 ;  /* 0x0000000000007941 */ /* 0x000fea0003800000 */
.L_x_1980:
[----:B------:R-:W-:Y:S05]  /*10240*/  BRA `(.L_x_1982) ;  /* 0xffffffe400dc7947 */ /* 0x000fea000383ffff */
.L_x_1929:
[----:B------:R-:W-:Y:S01]  /*10250*/  BSSY B1, `(.L_x_1983) ;  /* 0x0000006000017945 */ /* 0x000fe20003800000 */
[----:B------:R-:W-:-:S07]  /*10260*/  IMAD.MOV.U32 R15, RZ, RZ, -0x1 ;  /* 0xffffffffff0f7424 */ /* 0x000fce00078e00ff */
[----:B01----:R-:W-:Y:S05]  /*10270*/  WARPSYNC.COLLECTIVE R15, `(.L_x_1984) ;  /* 0x000000000f0c7348 */ /* 0x003fea0003c00000 */
[----:B------:R-:W-:Y:S02]  /*10280*/  ELECT P6, UR62, PT ;  /* 0x00000000003e782f */ /* 0x000fe400038c0000 */
[----:B------:R-:W-:Y:S01]  /*10290*/  MOV R14, UR62 ;  /* 0x0000003e000e7c02 */ /* 0x000fe20008000f00 */
[----:B01----:R-:W-:Y:S10]  /*102a0*/  ENDCOLLECTIVE ;  /* 0x000000000000791b */ /* 0x003ff40003800000 */
.L_x_1984:
[----:B------:R-:W-:Y:S05]  /*102b0*/  BSYNC B1 ;  /* 0x0000000000017941 */ /* 0x000fea0003800000 */
.L_x_1983:
[----:B------:R-:W-:Y:S05]  /*102c0*/  BRA `(.L_x_1985) ;  /* 0xffffffe400d47947 */ /* 0x000fea000383ffff */
.L_x_1931:
[----:B-1----:R1:W2:Y:S02]  /*102d0*/  SYNCS.PHASECHK.TRANS64.TRYWAIT P0, [R5+URZ], R4 ;  /* 0x00000004050075a7 */ /* 0x0022a4000800017f */
[----:B--2---:R-:W-:Y:S05]  /*102e0*/  @!P0 NANOSLEEP.SYNCS 0x989680 ;  /* 0x009896800000895d */ /* 0x004fea0003900000 */
[----:B------:R-:W2:Y:S02]  /*102f0*/  @!P0 SYNCS.PHASECHK.TRANS64 P0, [R5+URZ], R4 ;  /* 0x00000004050085a7 */ /* 0x000ea4000800007f */
[----:B--2---:R-:W-:Y:S05]  /*10300*/  @!P0 BRA `(.L_x_1931) ;  /* 0xfffffffc00f08947 */ /* 0x004fea000383ffff */
[----:B------:R-:W-:Y:S05]  /*10310*/  BRA `(.L_x_1986) ;  /* 0xffffffe800087947 */ /* 0x000fea000383ffff */
.L_x_1932:
[----:B--2---:R2:W3:Y:S02]  /*10320*/  SYNCS.PHASECHK.TRANS64.TRYWAIT P0, [R3+URZ], R0 ;  /* 0x00000000030075a7 */ /* 0x0044e4000800017f */
[----:B---3--:R-:W-:Y:S05]  /*10330*/  @!P0 NANOSLEEP.SYNCS 0x989680 ;  /* 0x009896800000895d */ /* 0x008fea0003900000 */
[----:B------:R-:W3:Y:S02]  /*10340*/  @!P0 SYNCS.PHASECHK.TRANS64 P0, [R3+URZ], R0 ;  /* 0x00000000030085a7 */ /* 0x000ee4000800007f */
[----:B---3--:R-:W-:Y:S05]  /*10350*/  @!P0 BRA `(.L_x_1932) ;  /* 0xfffffffc00f08947 */ /* 0x008fea000383ffff */
[----:B------:R-:W-:Y:S05]  /*10360*/  BRA `(.L_x_1987) ;  /* 0xffffffe400fc7947 */ /* 0x000fea000383ffff */
.L_x_1934:
[----:B-1----:R1:W2:Y:S02]  /*10370*/  SYNCS.PHASECHK.TRANS64.TRYWAIT P0, [R5+URZ], R4 ;  /* 0x00000004050075a7 */ /* 0x0022a4000800017f */
[----:B--2---:R-:W-:Y:S05]  /*10380*/  @!P0 NANOSLEEP.SYNCS 0x989680 ;  /* 0x009896800000895d */ /* 0x004fea0003900000 */
[----:B------:R-:W2:Y:S02]  /*10390*/  @!P0 SYNCS.PHASECHK.TRANS64 P0, [R5+URZ], R4 ;  /* 0x00000004050085a7 */ /* 0x000ea4000800007f */
[----:B--2---:R-:W-:Y:S05]  /*103a0*/  @!P0 BRA `(.L_x_1934) ;  /* 0xfffffffc00f08947 */ /* 0x004fea000383ffff */
[----:B------:R-:W-:Y:S05]  /*103b0*/  BRA `(.L_x_1988) ;  /* 0xffffffe800007947 */ /* 0x000fea000383ffff */
.L_x_1989:
        /* <DEDUP_REMOVED lines=12> */
.L_x_2646:


//--------------------- .text._ZN7cutlass13device_kernelIN5flash11enable_sm90INS1_16FlashAttnFwdSm90INS1_25CollectiveMainloopFwdSm90ILi2EN4cute5tupleIJNS5_1CILi1EEES8_S8_EEENS6_IJNS7_ILi192EEENS7_ILi128EEENS7_ILi64EEEEEELi64ENS_10bfloat16_tEfNS_4arch4Sm90ELb1ELb0ELb1ELb1ELb0ELb0ELb0ELb1ELb1ELb1ELb0ELb0EEENS1_21CollectiveEpilogueFwdINS6_IJSA_SC_SB_EEES9_SE_SG_Li384ELb1ELb1ELb0ELb0EEENS1_36VarlenDynamicPersistentTileSchedulerILi192ELi128ELi384ELi128ELb0ELb1ELb1ELb1ELb1ELb1EEEEEEEEEvNT_6ParamsE --------------------------
	.section	.text._ZN7cutlass13device_kernelIN5flash11enable_sm90INS1_16FlashAttnFwdSm90INS1_25CollectiveMainloopFwdSm90ILi2EN4cute5tupleIJNS5_1CILi1EEES8_S8_EEENS6_IJNS7_ILi192EEENS7_ILi128EEENS7_ILi64EEEEEELi64ENS_10bfloat16_tEfNS_4arch4Sm90ELb1ELb0ELb1ELb1ELb0ELb0ELb0ELb1ELb1ELb1ELb0ELb0EEENS1_21CollectiveEpilogueFwdINS6_IJSA_SC_SB_EEES9_SE_SG_Li384ELb1ELb1ELb0ELb0EEENS1_36VarlenDynamicPersistentTileSchedulerILi192ELi128ELi384ELi128ELb0ELb1ELb1ELb1ELb1ELb1EEEEEEEEEvNT_6ParamsE,"ax",@progbits
	.align	128
.text._ZN7cutlass13device_kernelIN5flash11enable_sm90INS1_16FlashAttnFwdSm90INS1_25CollectiveMainloopFwdSm90ILi2EN4cute5tupleIJNS5_1CILi1EEES8_S8_EEENS6_IJNS7_ILi192EEENS7_ILi128EEENS7_ILi64EEEEEELi64ENS_10bfloat16_tEfNS_4arch4Sm90ELb1ELb0ELb1ELb1ELb0ELb0ELb0ELb1ELb1ELb1ELb0ELb0EEENS1_21CollectiveEpilogueFwdINS6_IJSA_SC_SB_EEES9_SE_SG_Li384ELb1ELb1ELb0ELb0EEENS1_36VarlenDynamicPersistentTileSchedulerILi192ELi128ELi384ELi128ELb0ELb1ELb1ELb1ELb1ELb1EEEEEEEEEvNT_6ParamsE:
        .type           _ZN7cutlass13device_kernelIN5flash11enable_sm90INS1_16FlashAttnFwdSm90INS1_25CollectiveMainloopFwdSm90ILi2EN4cute5tupleIJNS5_1CILi1EEES8_S8_EEENS6_IJNS7_ILi192EEENS7_ILi128EEENS7_ILi64EEEEEELi64ENS_10bfloat16_tEfNS_4arch4Sm90ELb1ELb0ELb1ELb1ELb0ELb0ELb0ELb1ELb1ELb1ELb0ELb0EEENS1_21CollectiveEpilogueFwdINS6_IJSA_SC_SB_EEES9_SE_SG_Li384ELb1ELb1ELb0ELb0EEENS1_36VarlenDynamicPersistentTileSchedulerILi192ELi128ELi384ELi128ELb0ELb1ELb1ELb1ELb1ELb1EEEEEEEEEvNT_6ParamsE,@function
        .size           _ZN7cutlass13device_kernelIN5flash11enable_sm90INS1_16FlashAttnFwdSm90INS1_25CollectiveMainloopFwdSm90ILi2EN4cute5tupleIJNS5_1CILi1EEES8_S8_EEENS6_IJNS7_ILi192EEENS7_ILi128EEENS7_ILi64EEEEEELi64ENS_10bfloat16_tEfNS_4arch4Sm90ELb1ELb0ELb1ELb1ELb0ELb0ELb0ELb1ELb1ELb1ELb0ELb0EEENS1_21CollectiveEpilogueFwdINS6_IJSA_SC_SB_EEES9_SE_SG_Li384ELb1ELb1ELb0ELb0EEENS1_36VarlenDynamicPersistentTileSchedulerILi192ELi128ELi384ELi128ELb0ELb1ELb1ELb1ELb1ELb1EEEEEEEEEvNT_6ParamsE,(.L_x_2647 - _ZN7cutlass13device_kernelIN5flash11enable_sm90INS1_16FlashAttnFwdSm90INS1_25CollectiveMainloopFwdSm90ILi2EN4cute5tupleIJNS5_1CILi1EEES8_S8_EEENS6_IJNS7_ILi192EEENS7_ILi128EEENS7_ILi64EEEEEELi64ENS_10bfloat16_tEfNS_4arch4Sm90ELb1ELb0ELb1ELb1ELb0ELb0ELb0ELb1ELb1ELb1ELb0ELb0EEENS1_21CollectiveEpilogueFwdINS6_IJSA_SC_SB_EEES9_SE_SG_Li384ELb1ELb1ELb0ELb0EEENS1_36VarlenDynamicPersistentTileSchedulerILi192ELi128ELi384ELi128ELb0ELb1ELb1ELb1ELb1ELb1EEEEEEEEEvNT_6ParamsE)
        .other          _ZN7cutlass13device_kernelIN5flash11enable_sm90INS1_16FlashAttnFwdSm90INS1_25CollectiveMainloopFwdSm90ILi2EN4cute5tupleIJNS5_1CILi1EEES8_S8_EEENS6_IJNS7_ILi192EEENS7_ILi128EEENS7_ILi64EEEEEELi64ENS_10bfloat16_tEfNS_4arch4Sm90ELb1ELb0ELb1ELb1ELb0ELb0ELb0ELb1ELb1ELb1ELb0ELb0EEENS1_21CollectiveEpilogueFwdINS6_IJSA_SC_SB_EEES9_SE_SG_Li384ELb1ELb1ELb0ELb0EEENS1_36VarlenDynamicPersistentTileSchedulerILi192ELi128ELi384ELi128ELb0ELb1ELb1ELb1ELb1ELb1EEEEEEEEEvNT_6ParamsE,@"STO_CUDA_ENTRY STV_DEFAULT"
_ZN7cutlass13device_kernelIN5flash11enable_sm90INS1_16FlashAttnFwdSm90INS1_25CollectiveMainloopFwdSm90ILi2EN4cute5tupleIJNS5_1CILi1EEES8_S8_EEENS6_IJNS7_ILi192EEENS7_ILi128EEENS7_ILi64EEEEEELi64ENS_10bfloat16_tEfNS_4arch4Sm90ELb1ELb0ELb1ELb1ELb0ELb0ELb0ELb1ELb1ELb1ELb0ELb0EEENS1_21CollectiveEpilogueFwdINS6_IJSA_SC_SB_EEES9_SE_SG_Li384ELb1ELb1ELb0ELb0EEENS1_36VarlenDynamicPersistentTileSchedulerILi192ELi128ELi384ELi128ELb0ELb1ELb1ELb1ELb1ELb1EEEEEEEEEvNT_6ParamsE:
        /* <DEDUP_REMOVED lines=18> */
.L_x_1991:
[----:B------:R-:W-:Y:S05]  /*0120*/  BSYNC B0 ;  /* 0x0000000000007941 */ /* 0x000fea0003800000 */
.L_x_1990:
        /* <DEDUP_REMOVED lines=41> */
.L_x_1992:
        /* <DEDUP_REMOVED lines=22> */
.L_x_1993:
        /* <DEDUP_REMOVED lines=18> */
.L_x_1994:
        /* <DEDUP_REMOVED lines=22> */
.L_x_1995:
        /* <DEDUP_REMOVED lines=22> */
.L_x_1996:
[----:B------:R-:W-:Y:S01]  /*0900*/  PLOP3.LUT P0, PT, PT, PT, UP0, 0x80, 0x0 ;  /* 0x000000000000781c */ /* 0x000fe20003f0f008 */
[----:B------:R-:W-:Y:S01]  /*0910*/  UMOV UR36, 0x1 ;  /* 0x0000000100247882 */ /* 0x000fe20000000000 */
[----:B------:R-:W-:Y:S01]  /*0920*/  NOP ;  /* 0x0000000000007918 */ /* 0x000fe20000000000 */
[----:B------:R-:W-:Y:S01]  /*0930*/  USEL UR36, UR36, 0x2, !UP0 ;  /* 0x0000000224247887 */ /* 0x000fe2000c000000 */
[----:B------:R-:W-:Y:S01]  /*0940*/  ULDC.64 UR48, c[0x0][0x208] ;  /* 0x0000820000307ab9 */ /* 0x000fe20000000a00 */
[----:B012-4-:R-:W-:Y:S08]  /*0950*/  BAR.SYNC.DEFER_BLOCKING 0x0 ;  /* 0x0000000000007b1d */ /* 0x017ff00000010000 */
[----:B------:R-:W-:Y:S05]  /*0960*/  @!P0 BRA `(.L_x_1997) ;  /* 0x000000a800dc8947 */ /* 0x000fea0003800000 */
.L_x_1998:
        /* <DEDUP_REMOVED lines=28> */
[----:B------:R-:W-:Y:S02]  /*0b30*/  LOP3.LUT R152, R153, 0xffffff80, RZ, 0xc0, !PT ;  /* 0xffffff8099987812 */ /* 0x000fe400078ec0ff */
[CC--:B------:R-:W-:Y:S01]  /*0b40*/  LEA.HI R2, R0.reuse, R157.reuse, RZ, 0x4 ;  /* 0x0000009d00027211 */ /* 0x0c0fe200078f20ff */
[----:B------:R-:W-:Y:S01]  /*0b50*/  IMAD.SHL.U32 R5, R3, 0x20, RZ ;  /* 0x0000002003057824 */ /* 0x000fe200078e00ff */
[----:B------:R-:W-:Y:S01]  /*0b60*/  LEA.HI R10, R0, R157, RZ, 0x2 ;  /* 0x0000009d000a7211 */ /* 0x000fe200078f10ff */
[----:B------:R-:W-:Y:S01]  /*0b70*/  IMAD.IADD R152, R157, 0x1, -R152 ;  /* 0x000000019d987824 */ /* 0x000fe200078e0a98 */
[----:B------:R-:W-:Y:S02]  /*0b80*/  SHF.R.S32.HI R3, RZ, 0x4, R2 ;  /* 0x00000004ff037819 */ /* 0x000fe40000011402 */
[----:B------:R-:W-:Y:S02]  /*0b90*/  LOP3.LUT R4, R2, 0x3fffff0, RZ, 0xc0, !PT ;  /* 0x03fffff002047812 */ /* 0x000fe400078ec0ff */
[----:B------:R-:W-:-:S02]  /*0ba0*/  SHF.R.S32.HI R7, RZ, 0x1f, R152 ;  /* 0x0000001fff077819 */ /* 0x000fc40000011498 */
[----:B------:R-:W-:Y:S01]  /*0bb0*/  LEA.HI R2, R2, R3, RZ, 0x1 ;  /* 0x0000000302027211 */ /* 0x000fe200078f08ff */
[----:B------:R-:W-:Y:S01]  /*0bc0*/  IMAD.IADD R4, R157, 0x1, -R4 ;  /* 0x000000019d047824 */ /* 0x000fe200078e0a04 */
[----:B------:R-:W-:Y:S02]  /*0bd0*/  LEA.HI R6, R7, R152, RZ, 0x2 ;  /* 0x0000009807067211 */ /* 0x000fe400078f10ff */
[----:B------:R-:W-:Y:S02]  /*0be0*/  LOP3.LUT R2, R2, 0x1ffffffe, RZ, 0xc0, !PT ;  /* 0x1ffffffe02027812 */ /* 0x000fe400078ec0ff */
[--C-:B------:R-:W-:Y:S02]  /*0bf0*/  SHF.R.S32.HI R8, RZ, 0x2, R6.reuse ;  /* 0x00000002ff087819 */ /* 0x100fe40000011406 */
[----:B------:R-:W-:Y:S01]  /*0c00*/  SHF.R.S32.HI R9, RZ, 0x1f, R6 ;  /* 0x0000001fff097819 */ /* 0x000fe20000011406 */
[----:B------:R-:W-:Y:S01]  /*0c10*/  IMAD.IADD R2, R3, 0x1, -R2 ;  /* 0x0000000103027824 */ /* 0x000fe200078e0a02 */
[----:B------:R-:W-:-:S02]  /*0c20*/  SHF.R.S32.HI R153, RZ, 0x7, R153 ;  /* 0x00000007ff997819 */ /* 0x000fc40000011499 */
[----:B------:R-:W-:Y:S02]  /*0c30*/  LOP3.LUT R10, R10, 0xfffffffc, RZ, 0xc0, !PT ;  /* 0xfffffffc0a0a7812 */ /* 0x000fe400078ec0ff */
[----:B------:R-:W-:Y:S01]  /*0c40*/  LEA.HI R9, R9, R8, RZ, 0x3 ;  /* 0x0000000809097211 */ /* 0x000fe200078f18ff */
[----:B------:R-:W-:Y:S01]  /*0c50*/  IMAD.HI R3, R153, 0x55555556, RZ ;  /* 0x5555555699037827 */ /* 0x000fe200078e02ff */
[----:B------:R-:W-:Y:S02]  /*0c60*/  LOP3.LUT R5, R5, 0xfffffc00, RZ, 0xc0, !PT ;  /* 0xfffffc0005057812 */ /* 0x000fe400078ec0ff */
[----:B------:R-:W-:Y:S01]  /*0c70*/  LEA.HI R0, R0, R157, RZ, 0x3 ;  /* 0x0000009d00007211 */ /* 0x000fe200078f18ff */
[----:B------:R-:W-:Y:S01]  /*0c80*/  IMAD.IADD R10, R157, 0x1, -R10 ;  /* 0x000000019d0a7824 */ /* 0x000fe200078e0a0a */
[----:B------:R-:W-:Y:S01]  /*0c90*/  LOP3.LUT R9, R9, 0xfffffff8, RZ, 0xc0, !PT ;  /* 0xfffffff809097812 */ /* 0x000fe200078ec0ff */
[----:B------:R-:W-:Y:S01]  /*0ca0*/  IMAD R5, R4, 0x40, R5 ;  /* 0x0000004004057824 */ /* 0x000fe200078e0205 */
[----:B------:R-:W-:-:S02]  /*0cb0*/  LEA.HI R7, R7, R152, RZ, 0x5 ;  /* 0x0000009807077211 */ /* 0x000fc400078f28ff */
[----:B------:R-:W-:Y:S01]  /*0cc0*/  LEA.HI R4, R3, R3, RZ, 0x1 ;  /* 0x0000000303047211 */ /* 0x000fe200078f08ff */
[----:B------:R-:W-:Y:S01]  /*0cd0*/  IMAD.IADD R8, R8, 0x1, -R9 ;  /* 0x0000000108087824 */ /* 0x000fe200078e0a09 */
[----:B------:R-:W-:Y:S01]  /*0ce0*/  LOP3.LUT R18, R0, 0xfffffff8, RZ, 0xc0, !PT ;  /* 0xfffffff800127812 */ /* 0x000fe200078ec0ff */
[----:B------:R-:W-:Y:S01]  /*0cf0*/  IMAD R155, R2, 0x8, R5 ;  /* 0x00000008029b7824 */ /* 0x000fe200078e0205 */
[----:B------:R-:W-:Y:S01]  /*0d00*/  LEA.HI R3, R10, R10, RZ, 0x1 ;  /* 0x0000000a0a037211 */ /* 0x000fe200078f08ff */
[----:B------:R-:W-:Y:S01]  /*0d10*/  IMAD R4, R4, -0x3, R153 ;  /* 0xfffffffd04047824 */ /* 0x000fe200078e0299 */
[----:B------:R-:W-:Y:S01]  /*0d20*/  SHF.R.S32.HI R7, RZ, 0x5, R7 ;  /* 0x00000005ff077819 */ /* 0x000fe20000011407 */
[----:B------:R-:W-:Y:S01]  /*0d30*/  IMAD.IADD R18, R157, 0x1, -R18 ;  /* 0x000000019d127824 */ /* 0x000fe200078e0a12 */
[----:B------:R-:W-:Y:S02]  /*0d40*/  LOP3.LUT R3, R3, 0x1ffffffe, RZ, 0xc0, !PT ;  /* 0x1ffffffe03037812 */ /* 0x000fe400078ec0ff */
[----:B------:R-:W-:Y:S01]  /*0d50*/  LOP3.LUT R5, R6, 0x7ffffffc, RZ, 0xc0, !PT ;  /* 0x7ffffffc06057812 */ /* 0x000fe200078ec0ff */
[----:B------:R-:W-:Y:S01]  /*0d60*/  IMAD R7, R7, 0x10, R8 ;  /* 0x0000001007077824 */ /* 0x000fe200078e0208 */
[----:B------:R-:W-:Y:S01]  /*0d70*/  IADD3 R3, R10, -R3, RZ ;  /* 0x800000030a037210 */ /* 0x000fe20007ffe0ff */
[----:B------:R-:W-:Y:S01]  /*0d80*/  IMAD.SHL.U32 R19, R18, 0x8, RZ ;  /* 0x0000000812137824 */ /* 0x000fe200078e00ff */
[----:B------:R-:W-:Y:S01]  /*0d90*/  SHF.R.S32.HI R22, RZ, 0x3, R0 ;  /* 0x00000003ff167819 */ /* 0x000fe20000011400 */
[----:B------:R-:W-:-:S02]  /*0da0*/  IMAD R154, R4, 0x40, R7 ;  /* 0x00000040049a7824 */ /* 0x000fc400078e0207 */
[----:B------:R-:W-:Y:S01]  /*0db0*/  IMAD.IADD R16, R152, 0x1, -R5 ;  /* 0x0000000198107824 */ /* 0x000fe200078e0a05 */
[----:B------:R-:W-:Y:S01]  /*0dc0*/  SHF.R.S32.HI R156, RZ, 0x1f, R19 ;  /* 0x0000001fff9c7819 */ /* 0x000fe20000011413 */
[----:B------:R-:W-:-:S07]  /*0dd0*/  IMAD R17, R3, 0x8, R154 ;  /* 0x0000000803117824 */ /* 0x000fce00078e029a */
.L_x_2040:
[----:B012---:R-:W0:Y:S01]  /*0de0*/  LDC.64 R2, c[0x0][0xc88] ;  /* 0x00032200ff027b82 */ /* 0x007e220000000a00 */
[----:B------:R-:W-:Y:S01]  /*0df0*/  ULDC.64 UR8, c[0x0][0xa28] ;  /* 0x00028a0000087ab9 */ /* 0x000fe20000000a00 */
[----:B------:R-:W-:Y:S01]  /*0e00*/  ULDC.64 UR10, c[0x0][0xa18] ;  /* 0x00028600000a7ab9 */ /* 0x000fe20000000a00 */
[----:B------:R-:W-:Y:S01]  /*0e10*/  ULDC UR4, c[0x0][0x424] ;  /* 0x0001090000047ab9 */ /* 0x000fe20000000800 */
        /* <DEDUP_REMOVED lines=11> */
[----:B------:R-:W-:-:S04]  /*0ed0*/  @UP0 ULEA UR8, UP2, UR40, UR8, 0x2 ;  /* 0x0000000828080291 */ /* 0x000fc8000f84103f */
[----:B------:R-:W-:Y:S02]  /*0ee0*/  @UP0 ULEA.HI.X UR9, UR40, UR9, UR41, 0x2, UP2 ;  /* 0x0000000928090291 */ /* 0x000fe400090f1429 */
[----:B------:R-:W-:Y:S01]  /*0ef0*/  @UP1 ULEA UR10, UP0, UR40, UR10, 0x2 ;  /* 0x0000000a280a1291 */ /* 0x000fe2000f80103f */
[----:B------:R-:W-:-:S03]  /*0f00*/  IMAD.U32 R2, RZ, RZ, UR8 ;  /* 0x00000008ff027e24 */ /* 0x000fc6000f8e00ff */
[----:B------:R-:W-:Y:S01]  /*0f10*/  @UP1 ULEA.HI.X UR11, UR40, UR11, UR41, 0x2, UP0 ;  /* 0x0000000b280b1291 */ /* 0x000fe200080f1429 */
[----:B------:R-:W-:Y:S01]  /*0f20*/  IMAD.U32 R3, RZ, RZ, UR9 ;  /* 0x00000009ff037e24 */ /* 0x000fe2000f8e00ff */
[----:B------:R-:W-:Y:S01]  /*0f30*/  ULDC.64 UR8, c[0x0][0x418] ;  /* 0x0001060000087ab9 */ /* 0x000fe20000000a00 */
[----:B------:R-:W-:-:S03]  /*0f40*/  IMAD.U32 R4, RZ, RZ, UR10 ;  /* 0x0000000aff047e24 */ /* 0x000fc6000f8e00ff */
[----:B------:R-:W-:Y:S01]  /*0f50*/  IMAD.U32 R5, RZ, RZ, UR11 ;  /* 0x0000000bff057e24 */ /* 0x000fe2000f8e00ff */
[----:B------:R-:W2:Y:S04]  /*0f60*/  @P0 LDG.E R2, desc[UR48][R2.64] ;  /* 0x0000003002020981 */ /* 0x000ea8000c1e1900 */
[----:B------:R-:W3:Y:S01]  /*0f70*/  @P2 LDG.E R4, desc[UR48][R4.64] ;  /* 0x0000003004042981 */ /* 0x000ee2000c1e1900 */
[----:B------:R-:W-:Y:S01]  /*0f80*/  UISETP.NE.U32.AND UP0, UPT, UR8, URZ, UPT ;  /* 0x0000003f0800728c */ /* 0x000fe2000bf05070 */
[----:B------:R-:W-:Y:S01]  /*0f90*/  UMOV UR47, URZ ;  /* 0x0000003f002f7c82 */ /* 0x000fe20008000000 */
[----:B------:R-:W-:Y:S02]  /*0fa0*/  ULDC UR50, c[0x0][0x288] ;  /* 0x0000a20000327ab9 */ /* 0x000fe40000000800 */
[----:B------:R-:W-:Y:S01]  /*0fb0*/  UISETP.NE.AND.EX UP0, UPT, UR9, URZ, UPT, UP0 ;  /* 0x0000003f0900728c */ /* 0x000fe2000bf05300 */
[----:B------:R-:W-:-:S02]  /*0fc0*/  UMOV UR42, UR6 ;  /* 0x00000006002a7c82 */ /* 0x000fc40008000000 */
[----:B------:R-:W-:Y:S01]  /*0fd0*/  ULDC.64 UR8, c[0x0][0xa20] ;  /* 0x0002880000087ab9 */ /* 0x000fe20000000a00 */
[----:B------:R-:W-:Y:S01]  /*0fe0*/  USEL UR4, UR4, 0x1, UP0 ;  /* 0x0000000104047887 */ /* 0x000fe20008000000 */
[----:B------:R-:W-:-:S03]  /*0ff0*/  ISETP.NE.U32.AND P1, PT, RZ, UR8, PT ;  /* 0x00000008ff007c0c */ /* 0x000fc6000bf25070 */
        /* <DEDUP_REMOVED lines=11> */
[----:B------:R-:W-:Y:S01]  /*10b0*/  IMAD.U32 R2, RZ, RZ, UR6 ;  /* 0x00000006ff027e24 */ /* 0x000fe2000f8e00ff */
[----:B------:R-:W-:-:S05]  /*10c0*/  MOV R3, UR7 ;  /* 0x0000000700037c02 */ /* 0x000fca0008000f00 */
[----:B------:R-:W2:Y:S04]  /*10d0*/  LDG.E R4, desc[UR48][R2.64] ;  /* 0x0000003002047981 */ /* 0x000ea8000c1e1900 */
[----:B------:R-:W3:Y:S01]  /*10e0*/  LDG.E R0, desc[UR48][R2.64+0x4] ;  /* 0x0000043002007981 */ /* 0x000ee2000c1e1900 */
[----:B--2---:R-:W-:Y:S02]  /*10f0*/  R2UR UR50, R4 ;  /* 0x00000000043272ca */ /* 0x004fe400000e0000 */
[----:B---3--:R-:W-:-:S13]  /*1100*/  R2UR UR6, R0 ;  /* 0x00000000000672ca */ /* 0x008fda00000e0000 */
[----:B------:R-:W-:-:S12]  /*1110*/  UIADD3 UR50, -UR50, UR6, URZ ;  /* 0x0000000632327290 */ /* 0x000fd8000fffe13f */
.L_x_1999:
[----:B------:R-:W-:Y:S05]  /*1120*/  @!P1 BRA `(.L_x_2000) ;  /* 0x00000000001c9947 */ /* 0x000fea0003800000 */
[----:B------:R-:W-:-:S04]  /*1130*/  ULEA UR4, UP0, UR40, UR8, 0x2 ;  /* 0x0000000828047291 */ /* 0x000fc8000f80103f */
[----:B------:R-:W-:Y:S02]  /*1140*/  ULEA.HI.X UR6, UR40, UR9, UR41, 0x2, UP0 ;  /* 0x0000000928067291 */ /* 0x000fe400080f1429 */
[----:B------:R-:W-:-:S04]  /*1150*/  IMAD.U32 R2, RZ, RZ, UR4 ;  /* 0x00000004ff027e24 */ /* 0x000fc8000f8e00ff */
[----:B------:R-:W-:-:S05]  /*1160*/  IMAD.U32 R3, RZ, RZ, UR6 ;  /* 0x00000006ff037e24 */ /* 0x000fca000f8e00ff */
[----:B------:R-:W2:Y:S02]  /*1170*/  LDG.E R2, desc[UR48][R2.64] ;  /* 0x0000003002027981 */ /* 0x000ea4000c1e1900 */
[----:B--2---:R-:W-:Y:S01]  /*1180*/  R2UR UR4, R2 ;  /* 0x00000000020472ca */ /* 0x004fe200000e0000 */
[----:B------:R-:W-:-:S14]  /*1190*/  BRA `(.L_x_2001) ;  /* 0x0000000000347947 */ /* 0x000fdc0003800000 */
.L_x_2000:
        /* <DEDUP_REMOVED lines=13> */
.L_x_2001:
[----:B------:R-:W-:Y:S01]  /*1270*/  ULDC UR6, c[0x0][0x448] ;  /* 0x0001120000067ab9 */ /* 0x000fe20000000800 */
[----:B------:R-:W-:Y:S01]  /*1280*/  UIMAD UR43, UR5, 0xc0, URZ ;  /* 0x000000c0052b78a4 */ /* 0x000fe2000f8e023f */
[----:B------:R-:W-:Y:S01]  /*1290*/  PLOP3.LUT P0, PT, PT, PT, PT, 0x80, 0x0 ;  /* 0x000000000000781c */ /* 0x000fe20003f0f070 */
[----:B------:R-:W-:Y:S01]  /*12a0*/  UISETP.NE.AND UP0, UPT, UR6, 0x1, UPT ;  /* 0x000000010600788c */ /* 0x000fe2000bf05270 */
[----:B------:R-:W-:Y:S01]  /*12b0*/  IMAD.MOV.U32 R0, RZ, RZ, RZ ;  /* 0x000000ffff007224 */ /* 0x000fe200078e00ff */
[----:B------:R-:W-:Y:S01]  /*12c0*/  UIADD3 UR6, UR43, 0xbf, URZ ;  /* 0x000000bf2b067890 */ /* 0x000fe2000fffe03f */
[----:B------:R-:W-:Y:S01]  /*12d0*/  IMAD.MOV.U32 R20, RZ, RZ, RZ ;  /* 0x000000ffff147224 */ /* 0x000fe200078e00ff */
[----:B------:R-:W-:Y:S01]  /*12e0*/  UIADD3 UR47, -UR47, UR4, URZ ;  /* 0x000000042f2f7290 */ /* 0x000fe2000fffe13f */
[----:B------:R-:W-:Y:S02]  /*12f0*/  CS2R R118, SRZ ;  /* 0x0000000000767805 */ /* 0x000fe4000001ff00 */
[----:B------:R-:W-:-:S02]  /*1300*/  CS2R R116, SRZ ;  /* 0x0000000000747805 */ /* 0x000fc4000001ff00 */
[----:B------:R-:W-:Y:S01]  /*1310*/  CS2R R114, SRZ ;  /* 0x0000000000727805 */ /* 0x000fe2000001ff00 */
[----:B------:R-:W-:Y:S01]  /*1320*/  UIADD3 UR7, UR47, 0x80, -UR50 ;  /* 0x000000802f077890 */ /* 0x000fe2000fffe832 */
[----:B------:R-:W-:Y:S02]  /*1330*/  CS2R R112, SRZ ;  /* 0x0000000000707805 */ /* 0x000fe4000001ff00 */
[----:B------:R-:W-:Y:S01]  /*1340*/  CS2R R14, SRZ ;  /* 0x00000000000e7805 */ /* 0x000fe2000001ff00 */
[----:B------:R-:W-:Y:S01]  /*1350*/  @UP0 ULDC UR4, c[0x0][0x44c] ;  /* 0x0001130000040ab9 */ /* 0x000fe20000000800 */
[----:B------:R-:W-:Y:S01]  /*1360*/  @UP0 ULDC UR8, c[0x0][0x450] ;  /* 0x0001140000080ab9 */ /* 0x000fe20000000800 */
[----:B------:R-:W-:Y:S01]  /*1370*/  UIMAD.WIDE.U32 UR4, UR6, UR4, URZ ;  /* 0x00000004060472a5 */ /* 0x000fe2000f8e003f */
[----:B------:R-:W-:Y:S01]  /*1380*/  IMAD.MOV.U32 R110, RZ, RZ, RZ ;  /* 0x000000ffff6e7224 */ /* 0x000fe200078e00ff */
[----:B------:R-:W-:Y:S01]  /*1390*/  UIADD3 UR4, UR47, 0x7f, URZ ;  /* 0x0000007f2f047890 */ /* 0x000fe2000fffe03f */
[----:B------:R-:W-:Y:S01]  /*13a0*/  IMAD.MOV.U32 R25, RZ, RZ, RZ ;  /* 0x000000ffff197224 */ /* 0x000fe200078e00ff */
[----:B------:R-:W-:Y:S01]  /*13b0*/  @UP0 USHF.R.U32.HI UR6, URZ, UR8, UR5 ;  /* 0x000000083f060299 */ /* 0x000fe20008011605 */
[----:B------:R-:W-:Y:S01]  /*13c0*/  CS2R R12, SRZ ;  /* 0x00000000000c7805 */ /* 0x000fe2000001ff00 */
[----:B------:R-:W-:Y:S01]  /*13d0*/  USHF.R.S32.HI UR5, URZ, 0x1f, UR4 ;  /* 0x0000001f3f057899 */ /* 0x000fe20008011404 */
[----:B------:R-:W-:Y:S01]  /*13e0*/  IMAD.MOV.U32 R106, RZ, RZ, RZ ;  /* 0x000000ffff6a7224 */ /* 0x000fe200078e00ff */
[----:B------:R-:W-:Y:S01]  /*13f0*/  UIADD3 UR6, UR7, UR6, URZ ;  /* 0x0000000607067290 */ /* 0x000fe2000fffe03f */
[----:B------:R-:W-:Y:S01]  /*1400*/  IMAD.MOV.U32 R27, RZ, RZ, RZ ;  /* 0x000000ffff1b7224 */ /* 0x000fe200078e00ff */
[----:B------:R-:W-:Y:S01]  /*1410*/  ULEA.HI UR5, UR5, UR4, URZ, 0x7 ;  /* 0x0000000405057291 */ /* 0x000fe2000f8f383f */
[----:B------:R-:W-:Y:S01]  /*1420*/  CS2R R102, SRZ ;  /* 0x0000000000667805 */ /* 0x000fe2000001ff00 */
[----:B------:R-:W-:Y:S01]  /*1430*/  USHF.R.S32.HI UR7, URZ, 0x1f, UR6 ;  /* 0x0000001f3f077899 */ /* 0x000fe20008011406 */
[----:B------:R-:W-:Y:S01]  /*1440*/  CS2R R100, SRZ ;  /* 0x0000000000647805 */ /* 0x000fe2000001ff00 */
[----:B------:R-:W-:Y:S01]  /*1450*/  USHF.R.S32.HI UR5, URZ, 0x7, UR5 ;  /* 0x000000073f057899 */ /* 0x000fe20008011405 */
[----:B------:R-:W-:Y:S01]  /*1460*/  CS2R R98, SRZ ;  /* 0x0000000000627805 */ /* 0x000fe2000001ff00 */
[----:B------:R-:W-:Y:S01]  /*1470*/  ULEA.HI UR7, UR7, UR6, URZ, 0x7 ;  /* 0x0000000607077291 */ /* 0x000fe2000f8f383f */
[----:B------:R-:W-:-:S02]  /*1480*/  CS2R R96, SRZ ;  /* 0x0000000000607805 */ /* 0x000fc4000001ff00 */
[----:B------:R-:W-:Y:S02]  /*1490*/  CS2R R94, SRZ ;  /* 0x00000000005e7805 */ /* 0x000fe4000001ff00 */
[----:B------:R-:W-:Y:S01]  /*14a0*/  CS2R R92, SRZ ;  /* 0x00000000005c7805 */ /* 0x000fe2000001ff00 */
[----:B------:R-:W-:Y:S01]  /*14b0*/  USHF.R.S32.HI UR7, URZ, 0x7, UR7 ;  /* 0x000000073f077899 */ /* 0x000fe20008011407 */
[----:B------:R-:W-:Y:S02]  /*14c0*/  CS2R R90, SRZ ;  /* 0x00000000005a7805 */ /* 0x000fe4000001ff00 */
[----:B------:R-:W-:Y:S01]  /*14d0*/  CS2R R88, SRZ ;  /* 0x0000000000587805 */ /* 0x000fe2000001ff00 */
[----:B------:R-:W-:-:S04]  /*14e0*/  UISETP.LT.AND UP0, UPT, UR5, UR7, UPT ;  /* 0x000000070500728c */ /* 0x000fc8000bf01270 */
[----:B------:R-:W-:-:S04]  /*14f0*/  USEL UR51, UR5, UR7, UP0 ;  /* 0x0000000705337287 */ /* 0x000fc80008000000 */
[----:B------:R-:W-:-:S06]  /*1500*/  UISETP.GE.AND UP0, UPT, UR51, 0x1, UPT ;  /* 0x000000013300788c */ /* 0x000fcc000bf06270 */
[----:B------:R-:W-:-:S13]  /*1510*/  PLOP3.LUT P1, PT, PT, PT, UP0, 0x80, 0x0 ;  /* 0x000000000000781c */ /* 0x000fda0003f2f008 */
        /* <DEDUP_REMOVED lines=32> */
.L_x_2003:
        /* <DEDUP_REMOVED lines=9> */
.L_x_2153:
[----:B------:R-:W-:Y:S05]  /*17b0*/  @!P0 BRA `(.L_x_2005) ;  /* 0x0000000000048947 */ /* 0x000fea0003800000 */
[----:B------:R-:W-:Y:S01]  /*17c0*/  BPT.TRAP 0x1 ;  /* 0x000000040000795c */ /* 0x000fe20000300000 */
.L_x_2005:
[----:B0-----:R-:W-:Y:S01]  /*17d0*/  IMAD.U32 R3, RZ, RZ, UR38 ;  /* 0x00000026ff037e24 */ /* 0x001fe2000f8e00ff */
[----:B------:R-:W-:-:S04]  /*17e0*/  MOV R0, UR39 ;  /* 0x0000002700007c02 */ /* 0x000fc80008000f00 */
[----:B------:R-:W-:Y:S02]  /*17f0*/  LEA R0, R0, UR45, 0x3 ;  /* 0x0000002d00007c11 */ /* 0x000fe4000f8e18ff */
[----:B------:R-:W-:-:S04]  /*1800*/  SHF.L.U32 R3, R3, 0x1f, RZ ;  /* 0x0000001f03037819 */ /* 0x000fc800000006ff */
[----:B------:R0:W1:Y:S01]  /*1810*/  SYNCS.PHASECHK.TRANS64.TRYWAIT P2, [R0+URZ+0x16830], R3 ;  /* 0x01683003000075a7 */ /* 0x000062000804017f */
[----:B------:R-:W-:Y:S05]  /*1820*/  @!P0 BRA `(.L_x_2006) ;  /* 0x0000000000048947 */ /* 0x000fea0003800000 */
[----:B------:R-:W-:Y:S01]  /*1830*/  BPT.TRAP 0x1 ;  /* 0x000000040000795c */ /* 0x000fe20000300000 */
.L_x_2006:
[----:B------:R-:W2:Y:S02]  /*1840*/  S2R R2, SR_TID.X ;  /* 0x0000000000027919 */ /* 0x000ea40000002100 */
[----:B--2---:R-:W-:Y:S01]  /*1850*/  LOP3.LUT P1, RZ, R2, 0x7f, RZ, 0xc0, !PT ;  /* 0x0000007f02ff7812 */ /* 0x004fe2000782c0ff */
[----:B-1----:R-:W-:-:S12]  /*1860*/  @P2 BRA `(.L_x_2007) ;  /* 0x0000000000082947 */ /* 0x002fd80003800000 */
[----:B------:R-:W1:Y:S02]  /*1870*/  SYNCS.PHASECHK.TRANS64.TRYWAIT P2, [R0+URZ+0x16830], R3 ;  /* 0x01683003000075a7 */ /* 0x000e64000804017f */
[----:B-1----:R-:W-:Y:S05]  /*1880*/  @!P2 BRA `(.L_x_2008) ;  /* 0x000000f000f8a947 */ /* 0x002fea0003800000 */
.L_x_2007:
[----:B------:R-:W-:Y:S05]  /*1890*/  WARPSYNC.ALL ;  /* 0x0000000000007948 */ /* 0x000fea0003800000 */
[----:B------:R-:W-:Y:S01]  /*18a0*/  UIADD3 UR4, UR45, 0xe400, URZ ;  /* 0x0000e4002d047890 */ /* 0x000fe2000fffe03f */
[----:B------:R-:W-:Y:S01]  /*18b0*/  WARPGROUP.ARRIVE ;  /* 0x00000000000079c5 */ /* 0x000fe20000000000 */
[----:B------:R-:W-:Y:S01]  /*18c0*/  ULOP3.LUT UR16, UR52, 0x10000, URZ, 0xfc, !UPT ;  /* 0x0001000034107892 */ /* 0x000fe2000f8efc3f */
[----:B------:R-:W-:Y:S01]  /*18d0*/  IMAD.U32 R4, RZ, RZ, UR50 ;  /* 0x00000032ff047e24 */ /* 0x000fe2000f8e00ff */
        /* <DEDUP_REMOVED lines=42> */
[----:B------:R-:W-:Y:S01]  /*1b80*/  @UP0 ULDC UR6, c[0x0][0x44c] ;  /* 0x0001130000060ab9 */ /* 0x000fe20000000800 */
[----:B------:R-:W-:Y:S02]  /*1b90*/  WARPGROUP.DEPBAR.LE gsb0, 0x0 ;  /* 0x00008000000079c5 */ /* 0x000fe40000010000 */
[----:B------:R-:W-:-:S06]  /*1ba0*/  WARPGROUP.ARRIVE ;  /* 0x00000000000079c5 */ /* 0x000fcc0000000000 */
[----:B------:R-:W-:Y:S01]  /*1bb0*/  HGMMA.64x128x16.F32.BF16 R24, gdesc[UR8], R24, gsb0 ;  /* 0x01e00000081879f0 */ /* 0x000fe20008001818 */
[----:B------:R-:W-:Y:S01]  /*1bc0*/  ULDC UR10, c[0x0][0x9d8] ;  /* 0x00027600000a7ab9 */ /* 0x000fe20000000800 */
[----:B------:R-:W-:Y:S01]  /*1bd0*/  @UP0 ULDC UR11, c[0x0][0x450] ;  /* 0x00011400000b0ab9 */ /* 0x000fe20000000800 */
[----:B------:R-:W-:Y:S02]  /*1be0*/  WARPGROUP.DEPBAR.LE gsb0, 0x0 ;  /* 0x00008000000079c5 */ /* 0x000fe40000010000 */
[----:B------:R-:W-:-:S07]  /*1bf0*/  WARPGROUP.ARRIVE ;  /* 0x00000000000079c5 */ /* 0x000fce0000000000 */
[----:B------:R-:W-:Y:S03]  /*1c00*/  HGMMA.64x128x16.F32.BF16 R24, gdesc[UR12], R24, gsb0 ;  /* 0x01e000000c1879f0 */ /* 0x000fe60008001818 */
[----:B------:R-:W-:Y:S02]  /*1c10*/  WARPGROUP.DEPBAR.LE gsb0, 0x0 ;  /* 0x00008000000079c5 */ /* 0x000fe40000010000 */
[----:B------:R-:W-:Y:S01]  /*1c20*/  FMUL.FTZ R5, R56, UR10 ;  /* 0x0000000a38057c20 */ /* 0x000fe20008410000 */
[----:B------:R-:W-:Y:S02]  /*1c30*/  VIADD R56, R17, UR43 ;  /* 0x0000002b11387c36 */ /* 0x000fe40008000000 */
[----:B------:R-:W-:Y:S01]  /*1c40*/  FMUL.FTZ R26, R26, UR10 ;  /* 0x0000000a1a1a7c20 */ /* 0x000fe20008410000 */
[----:B------:R-:W-:Y:S01]  /*1c50*/  FMUL.FTZ R27, R27, UR10 ;  /* 0x0000000a1b1b7c20 */ /* 0x000fe20008410000 */
[----:B------:R-:W-:Y:S01]  /*1c60*/  FMUL.FTZ R7, R57, UR10 ;  /* 0x0000000a39077c20 */ /* 0x000fe20008410000 */
[----:B------:R-:W-:Y:S01]  /*1c70*/  @P2 IMAD.HI.U32 R2, R56, UR6, RZ ;  /* 0x0000000638022c27 */ /* 0x000fe2000f8e00ff */
[----:B------:R-:W-:-:S03]  /*1c80*/  @UP0 ULDC UR6, c[0x0][0x450] ;  /* 0x0001140000060ab9 */ /* 0x000fc60000000800 */
[----:B------:R-:W-:Y:S01]  /*1c90*/  FMUL.FTZ R30, R30, UR10 ;  /* 0x0000000a1e1e7c20 */ /* 0x000fe20008410000 */
[----:B------:R-:W0:Y:S01]  /*1ca0*/  MUFU.TANH R26, R26 ;  /* 0x0000001a001a7308 */ /* 0x000e220000002400 */
[----:B------:R-:W-:Y:S01]  /*1cb0*/  FMUL.FTZ R31, R31, UR10 ;  /* 0x0000000a1f1f7c20 */ /* 0x000fe20008410000 */
[----:B------:R-:W-:Y:S01]  /*1cc0*/  @P2 SHF.R.U32.HI R56, RZ, UR6, R2 ;  /* 0x00000006ff382c19 */ /* 0x000fe20008011602 */
[----:B------:R-:W-:Y:S01]  /*1cd0*/  UMOV UR6, 0xffffff80 ;  /* 0xffffff8000067882 */ /* 0x000fe20000000000 */
[----:B------:R-:W-:Y:S01]  /*1ce0*/  FMUL.FTZ R34, R34, UR10 ;  /* 0x0000000a22227c20 */ /* 0x000fe20008410000 */
[----:B------:R-:W-:Y:S01]  /*1cf0*/  UIMAD UR6, UR51, UR6, 0x80 ;  /* 0x00000080330674a4 */ /* 0x000fe2000f8e0206 */
[----:B------:R-:W-:Y:S01]  /*1d00*/  FMUL.FTZ R35, R35, UR10 ;  /* 0x0000000a23237c20 */ /* 0x000fe20008410000 */
[----:B------:R-:W1:Y:S01]  /*1d10*/  SHFL.IDX PT, R2, R56, 0x1, 0x1c1f ;  /* 0x003c1f0038027f89 */ /* 0x000e6200000e0000 */
[----:B------:R-:W2:Y:S01]  /*1d20*/  MUFU.TANH R27, R27 ;  /* 0x0000001b001b7308 */ /* 0x000ea20000002400 */
[----:B------:R-:W-:Y:S01]  /*1d30*/  UIADD3 UR7, UR6, 0x1, URZ ;  /* 0x0000000106077890 */ /* 0x000fe2000fffe03f */
[----:B------:R-:W-:Y:S01]  /*1d40*/  FMUL.FTZ R38, R38, UR10 ;  /* 0x0000000a26267c20 */ /* 0x000fe20008410000 */
[----:B------:R-:W-:Y:S01]  /*1d50*/  UIADD3 UR6, UR47, UR6, URZ ;  /* 0x000000062f067290 */ /* 0x000fe2000fffe03f */
[----:B------:R-:W-:Y:S01]  /*1d60*/  FMUL.FTZ R59, R59, UR10 ;  /* 0x0000000a3b3b7c20 */ /* 0x000fe20008410000 */
[----:B------:R-:W-:Y:S01]  /*1d70*/  FMUL.FTZ R89, R32, UR10 ;  /* 0x0000000a20597c20 */ /* 0x000fe20008410000 */
[----:B------:R-:W-:Y:S01]  /*1d80*/  FMUL.FTZ R39, R39, UR10 ;  /* 0x0000000a27277c20 */ /* 0x000fe20008410000 */
[----:B------:R-:W-:Y:S01]  /*1d90*/  IMAD.U32 R57, RZ, RZ, UR7 ;  /* 0x00000007ff397e24 */ /* 0x000fe2000f8e00ff */
[----:B------:R-:W-:Y:S01]  /*1da0*/  MUFU.TANH R30, R30 ;  /* 0x0000001e001e7308 */ /* 0x000fe20000002400 */
[----:B------:R-:W-:-:S02]  /*1db0*/  IMAD.U32 R3, RZ, RZ, UR6 ;  /* 0x00000006ff037e24 */ /* 0x000fc4000f8e00ff */
[----:B------:R-:W-:Y:S01]  /*1dc0*/  FMUL.FTZ R32, R36, UR10 ;  /* 0x0000000a24207c20 */ /* 0x000fe20008410000 */
[C---:B------:R-:W-:Y:S02]  /*1dd0*/  IMAD R57, R16.reuse, -0x2, R57 ;  /* 0xfffffffe10397824 */ /* 0x040fe400078e0239 */
[----:B------:R-:W-:Y:S01]  /*1de0*/  FMUL.FTZ R55, R55, UR10 ;  /* 0x0000000a37377c20 */ /* 0x000fe20008410000 */
[----:B------:R-:W-:Y:S02]  /*1df0*/  IMAD R6, R16, -0x2, R3 ;  /* 0xfffffffe10067824 */ /* 0x000fe400078e0203 */
[----:B------:R-:W-:Y:S01]  /*1e00*/  FMUL.FTZ R10, R25, UR10 ;  /* 0x0000000a190a7c20 */ /* 0x000fe20008410000 */
[----:B------:R-:W-:Y:S01]  /*1e10*/  FMUL.FTZ R42, R42, UR10 ;  /* 0x0000000a2a2a7c20 */ /* 0x000fe20008410000 */
[----:B------:R-:W-:Y:S01]  /*1e20*/  IADD3 R57, -R4, UR47, R57 ;  /* 0x0000002f04397c10 */ /* 0x000fe2000fffe139 */
[----:B------:R-:W-:Y:S01]  /*1e30*/  MUFU.TANH R31, R31 ;  /* 0x0000001f001f7308 */ /* 0x000fe20000002400 */
[----:B------:R-:W-:Y:S01]  /*1e40*/  FMUL.FTZ R25, R41, UR10 ;  /* 0x0000000a29197c20 */ /* 0x000fe20008410000 */
[----:B------:R-:W-:Y:S01]  /*1e50*/  FMUL.FTZ R43, R43, UR10 ;  /* 0x0000000a2b2b7c20 */ /* 0x000fe20008410000 */
[----:B------:R-:W-:Y:S01]  /*1e60*/  FMUL.FTZ R12, R53, UR10 ;  /* 0x0000000a350c7c20 */ /* 0x000fe20008410000 */
[----:B------:R-:W-:Y:S01]  /*1e70*/  FMUL.FTZ R46, R46, UR10 ;  /* 0x0000000a2e2e7c20 */ /* 0x000fe20008410000 */
[----:B------:R-:W-:Y:S01]  /*1e80*/  FMUL.FTZ R13, R52, UR10 ;  /* 0x0000000a340d7c20 */ /* 0x000fe20008410000 */
[----:B-1----:R-:W-:Y:S01]  /*1e90*/  VIADDMNMX R2, R2, R57, R6, PT ;  /* 0x0000003902027246 */ /* 0x002fe20003800106 */
[----:B------:R-:W-:Y:S01]  /*1ea0*/  FMUL.FTZ R51, R51, UR10 ;  /* 0x0000000a33337c20 */ /* 0x000fe20008410000 */
[----:B------:R-:W1:Y:S01]  /*1eb0*/  MUFU.TANH R34, R34 ;  /* 0x0000002200227308 */ /* 0x000e620000002400 */
[----:B------:R-:W-:Y:S01]  /*1ec0*/  FMUL.FTZ R47, R47, UR10 ;  /* 0x0000000a2f2f7c20 */ /* 0x000fe20008410000 */
[----:B------:R-:W-:Y:S01]  /*1ed0*/  ISETP.GT.AND P3, PT, R2, RZ, PT ;  /* 0x000000ff0200720c */ /* 0x000fe20003f64270 */
[----:B------:R-:W-:Y:S01]  /*1ee0*/  FMUL.FTZ R50, R50, UR10 ;  /* 0x0000000a32327c20 */ /* 0x000fe20008410000 */
[C---:B------:R-:W-:Y:S01]  /*1ef0*/  ISETP.GT.AND P4, PT, R2.reuse, 0x1, PT ;  /* 0x000000010200780c */ /* 0x040fe20003f84270 */
[----:B------:R-:W-:Y:S01]  /*1f00*/  FMUL.FTZ R20, R45, UR10 ;  /* 0x0000000a2d147c20 */ /* 0x000fe20008410000 */
[----:B------:R-:W-:Y:S01]  /*1f10*/  ISETP.GT.AND P5, PT, R2, 0x8, PT ;  /* 0x000000080200780c */ /* 0x000fe20003fa4270 */
[----:B------:R-:W-:Y:S01]  /*1f20*/  FMUL.FTZ R15, R49, UR10 ;  /* 0x0000000a310f7c20 */ /* 0x000fe20008410000 */
[----:B------:R-:W3:Y:S01]  /*1f30*/  MUFU.TANH R35, R35 ;  /* 0x0000002300237308 */ /* 0x000ee20000002400 */
[----:B0-----:R-:W-:Y:S01]  /*1f40*/  FSEL R93, R26, -INF , P3 ;  /* 0xff8000001a5d7808 */ /* 0x001fe20001800000 */
[----:B------:R-:W-:Y:S01]  /*1f50*/  FMUL.FTZ R54, R54, UR10 ;  /* 0x0000000a36367c20 */ /* 0x000fe20008410000 */
[----:B--2---:R-:W-:Y:S01]  /*1f60*/  FSEL R91, R27, -INF , P4 ;  /* 0xff8000001b5b7808 */ /* 0x004fe20002000000 */
[----:B------:R-:W-:Y:S01]  /*1f70*/  FMUL.FTZ R14, R48, UR10 ;  /* 0x0000000a300e7c20 */ /* 0x000fe20008410000 */
[----:B------:R-:W-:Y:S01]  /*1f80*/  ISETP.GT.AND P3, PT, R2, 0x9, PT ;  /* 0x000000090200780c */ /* 0x000fe20003f64270 */
[----:B------:R-:W-:Y:S01]  /*1f90*/  FMUL.FTZ R58, R58, UR10 ;  /* 0x0000000a3a3a7c20 */ /* 0x000fe20008410000 */
[----:B------:R-:W-:Y:S01]  /*1fa0*/  FMNMX.FTZ R4, R93, R91, !PT ;  /* 0x0000005b5d047209 */ /* 0x000fe20007810000 */
[----:B------:R-:W0:Y:S01]  /*1fb0*/  MUFU.TANH R38, R38 ;  /* 0x0000002600267308 */ /* 0x000e220000002400 */
[----:B------:R-:W-:Y:S01]  /*1fc0*/  ISETP.GT.AND P4, PT, R2, 0x10, PT ;  /* 0x000000100200780c */ /* 0x000fe20003f84270 */
[----:B------:R-:W-:Y:S01]  /*1fd0*/  FMUL.FTZ R8, R24, UR10 ;  /* 0x0000000a18087c20 */ /* 0x000fe20008410000 */
[----:B------:R-:W-:Y:S01]  /*1fe0*/  FMUL.FTZ R24, R40, UR10 ;  /* 0x0000000a28187c20 */ /* 0x000fe20008410000 */
[----:B------:R-:W-:Y:S01]  /*1ff0*/  FMUL.FTZ R62, R62, UR10 ;  /* 0x0000000a3e3e7c20 */ /* 0x000fe20008410000 */
[----:B-1----:R-:W-:Y:S01]  /*2000*/  FSEL R53, R34, -INF , P4 ;  /* 0xff80000022357808 */ /* 0x002fe20002000000 */
[----:B------:R-:W-:Y:S01]  /*2010*/  FMUL.FTZ R63, R63, UR10 ;  /* 0x0000000a3f3f7c20 */ /* 0x000fe20008410000 */
[----:B------:R-:W-:Y:S01]  /*2020*/  ISETP.GT.AND P4, PT, R2, 0x18, PT ;  /* 0x000000180200780c */ /* 0x000fe20003f84270 */
        /* <DEDUP_REMOVED lines=8> */
[----:B------:R-:W-:Y:S01]  /*20b0*/  MUFU.TANH R39, R39 ;  /* 0x0000002700277308 */ /* 0x000fe20000002400 */
[----:B-1----:R-:W-:Y:S01]  /*20c0*/  FSEL R59, R30, -INF , P5 ;  /* 0xff8000001e3b7808 */ /* 0x002fe20002800000 */
[----:B------:R-:W-:Y:S01]  /*20d0*/  FMUL.FTZ R75, R75, UR10 ;  /* 0x0000000a4b4b7c20 */ /* 0x000fe20008410000 */
[----:B------:R-:W-:Y:S01]  /*20e0*/  FMUL.FTZ R78, R78, UR10 ;  /* 0x0000000a4e4e7c20 */ /* 0x000fe20008410000 */
[----:B------:R-:W-:Y:S01]  /*20f0*/  FMUL.FTZ R79, R79, UR10 ;  /* 0x0000000a4f4f7c20 */ /* 0x000fe20008410000 */
[----:B------:R-:W-:Y:S01]  /*2100*/  FMNMX.FTZ R4, R59, R4, !PT ;  /* 0x000000043b047209 */ /* 0x000fe20007810000 */
        /* <DEDUP_REMOVED lines=8> */
[----:B------:R2:W-:Y:S01]  /*2190*/  @!P1 SYNCS.ARRIVE.TRANS64.RED.A1T0 RZ, [R0+URZ], RZ ;  /* 0x000000ff00ff99a7 */ /* 0x0005e2000810043f */
[----:B------:R-:W-:Y:S01]  /*21a0*/  @UP0 ULDC UR6, c[0x0][0x44c] ;  /* 0x0001130000060ab9 */ /* 0x000fe20000000800 */
[----:B------:R-:W4:Y:S01]  /*21b0*/  MUFU.TANH R42, R42 ;  /* 0x0000002a002a7308 */ /* 0x000f220000002400 */
[----:B-1----:R-:W-:Y:S01]  /*21c0*/  FSEL R55, R31, -INF , P3 ;  /* 0xff8000001f377808 */ /* 0x002fe20001800000 */
[----:B------:R-:W-:Y:S01]  /*21d0*/  UIMAD.WIDE.U32 UR6, UR43, UR6, URZ ;  /* 0x000000062b0672a5 */ /* 0x000fe2000f8e003f */
[----:B------:R-:W-:-:S02]  /*21e0*/  ISETP.GT.AND P3, PT, R2, 0x11, PT ;  /* 0x000000110200780c */ /* 0x000fc40003f64270 */
[----:B------:R-:W-:Y:S02]  /*21f0*/  FMNMX.FTZ R4, R55, R4, !PT ;  /* 0x0000000437047209 */ /* 0x000fe40007810000 */
[----:B---3--:R-:W-:Y:S01]  /*2200*/  FSEL R52, R35, -INF , P3 ;  /* 0xff80000023347808 */ /* 0x008fe20001800000 */
[----:B------:R-:W-:Y:S01]  /*2210*/  MUFU.TANH R43, R43 ;  /* 0x0000002b002b7308 */ /* 0x000fe20000002400 */
[----:B------:R-:W-:Y:S02]  /*2220*/  FMNMX.FTZ R3, R53, R4, !PT ;  /* 0x0000000435037209 */ /* 0x000fe40007810000 */
[----:B------:R-:W-:Y:S02]  /*2230*/  ISETP.GT.AND P3, PT, R2, 0x19, PT ;  /* 0x000000190200780c */ /* 0x000fe40003f64270 */
[----:B------:R-:W-:-:S03]  /*2240*/  FMNMX.FTZ R4, R52, R3, !PT ;  /* 0x0000000334047209 */ /* 0x000fc60007810000 */
[----:B------:R-:W1:Y:S08]  /*2250*/  MUFU.TANH R46, R46 ;  /* 0x0000002e002e7308 */ /* 0x000e700000002400 */
[----:B------:R0:W-:Y:S08]  /*2260*/  MUFU.TANH R11, R51 ;  /* 0x00000033000b7308 */ /* 0x0001f00000002400 */
[----:B------:R1:W3:Y:S01]  /*2270*/  MUFU.TANH R9, R47 ;  /* 0x0000002f00097308 */ /* 0x0002e20000002400 */
[----:B0-----:R-:W-:-:S02]  /*2280*/  FSEL R51, R38, -INF , P4 ;  /* 0xff80000026337808 */ /* 0x001fc40002000000 */
[----:B------:R-:W-:Y:S02]  /*2290*/  ISETP.GT.AND P4, PT, R2, 0x20, PT ;  /* 0x000000200200780c */ /* 0x000fe40003f84270 */
[----:B------:R-:W-:Y:S02]  /*22a0*/  FMNMX.FTZ R3, R51, R4, !PT ;  /* 0x0000000433037209 */ /* 0x000fe40007810000 */
[----:B----4-:R-:W-:Y:S01]  /*22b0*/  FSEL R49, R42, -INF , P4 ;  /* 0xff8000002a317808 */ /* 0x010fe20002000000 */
[----:B------:R0:W4:Y:S01]  /*22c0*/  MUFU.TANH R45, R50 ;  /* 0x00000032002d7308 */ /* 0x0001220000002400 */
[----:B------:R-:W-:-:S04]  /*22d0*/  ISETP.GT.AND P4, PT, R2, 0x28, PT ;  /* 0x000000280200780c */ /* 0x000fc80003f84270 */
[----:B-1----:R-:W-:Y:S02]  /*22e0*/  FSEL R47, R46, -INF , P4 ;  /* 0xff8000002e2f7808 */ /* 0x002fe40002000000 */
[C---:B------:R-:W-:Y:S01]  /*22f0*/  ISETP.GT.AND P4, PT, R2.reuse, 0x30, PT ;  /* 0x000000300200780c */ /* 0x040fe20003f84270 */
[----:B------:R-:W1:Y:S01]  /*2300*/  MUFU.TANH R54, R54 ;  /* 0x0000003600367308 */ /* 0x000e620000002400 */
[----:B0-----:R-:W-:Y:S02]  /*2310*/  FSEL R50, R39, -INF , P3 ;  /* 0xff80000027327808 */ /* 0x001fe40001800000 */
[----:B------:R-:W-:Y:S02]  /*2320*/  ISETP.GT.AND P3, PT, R2, 0x21, PT ;  /* 0x000000210200780c */ /* 0x000fe40003f64270 */
[----:B------:R-:W-:Y:S02]  /*2330*/  FMNMX.FTZ R4, R50, R3, !PT ;  /* 0x0000000332047209 */ /* 0x000fe40007810000 */
[----:B------:R-:W-:Y:S01]  /*2340*/  FSEL R48, R43, -INF , P3 ;  /* 0xff8000002b307808 */ /* 0x000fe20001800000 */
[----:B------:R0:W5:Y:S01]  /*2350*/  MUFU.TANH R40, R58 ;  /* 0x0000003a00287308 */ /* 0x0001620000002400 */
[----:B------:R-:W-:-:S02]  /*2360*/  FMNMX.FTZ R3, R49, R4, !PT ;  /* 0x0000000431037209 */ /* 0x000fc40007810000 */
[----:B------:R-:W-:Y:S02]  /*2370*/  ISETP.GT.AND P3, PT, R2, 0x29, PT ;  /* 0x000000290200780c */ /* 0x000fe40003f64270 */
[----:B------:R-:W-:Y:S02]  /*2380*/  FMNMX.FTZ R4, R48, R3, !PT ;  /* 0x0000000330047209 */ /* 0x000fe40007810000 */
[----:B---3--:R-:W-:Y:S01]  /*2390*/  FSEL R46, R9, -INF , P3 ;  /* 0xff800000092e7808 */ /* 0x008fe20001800000 */
[----:B------:R-:W3:Y:S01]  /*23a0*/  MUFU.TANH R62, R62 ;  /* 0x0000003e003e7308 */ /* 0x000ee20000002400 */
[----:B------:R-:W-:Y:S01]  /*23b0*/  FMNMX.FTZ R3, R47, R4, !PT ;  /* 0x000000042f037209 */ /* 0x000fe20007810000 */
[----:B0-----:R-:W-:Y:S01]  /*23c0*/  FMUL.FTZ R58, R68, UR10 ;  /* 0x0000000a443a7c20 */ /* 0x001fe20008410000 */
[----:B------:R-:W-:Y:S01]  /*23d0*/  ISETP.GT.AND P3, PT, R2, 0x31, PT ;  /* 0x000000310200780c */ /* 0x000fe20003f64270 */
[----:B------:R-:W-:Y:S01]  /*23e0*/  FMUL.FTZ R68, R85, UR10 ;  /* 0x0000000a55447c20 */ /* 0x000fe20008410000 */
[----:B----4-:R-:W-:-:S02]  /*23f0*/  FSEL R45, R45, -INF , P4 ;  /* 0xff8000002d2d7808 */ /* 0x010fc40002000000 */
[----:B------:R-:W-:Y:S01]  /*2400*/  FMNMX.FTZ R4, R46, R3, !PT ;  /* 0x000000032e047209 */ /* 0x000fe20007810000 */
[----:B------:R-:W0:Y:S01]  /*2410*/  MUFU.TANH R37, R63 ;  /* 0x0000003f00257308 */ /* 0x000e220000002400 */
[C---:B------:R-:W-:Y:S02]  /*2420*/  ISETP.GT.AND P4, PT, R2.reuse, 0x38, PT ;  /* 0x000000380200780c */ /* 0x040fe40003f84270 */
[----:B------:R-:W-:Y:S02]  /*2430*/  FSEL R43, R11, -INF , P3 ;  /* 0xff8000000b2b7808 */ /* 0x000fe40001800000 */
[----:B------:R-:W-:Y:S02]  /*2440*/  FMNMX.FTZ R4, R45, R4, !PT ;  /* 0x000000042d047209 */ /* 0x000fe40007810000 */
[----:B------:R-:W-:Y:S01]  /*2450*/  ISETP.GT.AND P3, PT, R2, 0x39, PT ;  /* 0x000000390200780c */ /* 0x000fe20003f64270 */
[----:B------:R-:W4:Y:S01]  /*2460*/  MUFU.TANH R66, R66 ;  /* 0x0000004200427308 */ /* 0x000f220000002400 */
[----:B-1----:R-:W-:-:S02]  /*2470*/  FSEL R42, R54, -INF , P4 ;  /* 0xff800000362a7808 */ /* 0x002fc40002000000 */
[----:B------:R-:W-:Y:S02]  /*2480*/  FMNMX.FTZ R3, R43, R4, !PT ;  /* 0x000000042b037209 */ /* 0x000fe40007810000 */
[----:B------:R-:W-:Y:S02]  /*2490*/  ISETP.GT.AND P4, PT, R2, 0x40, PT ;  /* 0x000000400200780c */ /* 0x000fe40003f84270 */
[----:B------:R-:W-:Y:S01]  /*24a0*/  FSEL R41, R41, -INF , P3 ;  /* 0xff80000029297808 */ /* 0x000fe20001800000 */
[----:B------:R-:W1:Y:S01]  /*24b0*/  MUFU.TANH R35, R67 ;  /* 0x0000004300237308 */ /* 0x000e620000002400 */
[----:B------:R-:W-:Y:S02]  /*24c0*/  FMNMX.FTZ R4, R42, R3, !PT ;  /* 0x000000032a047209 */ /* 0x000fe40007810000 */
[----:B------:R-:W-:Y:S02]  /*24d0*/  ISETP.GT.AND P3, PT, R2, 0x41, PT ;  /* 0x000000410200780c */ /* 0x000fe40003f64270 */
[----:B-----5:R-:W-:-:S02]  /*24e0*/  FSEL R40, R40, -INF , P4 ;  /* 0xff80000028287808 */ /* 0x020fc40002000000 */
[----:B------:R-:W-:Y:S01]  /*24f0*/  FMNMX.FTZ R3, R41, R4, !PT ;  /* 0x0000000429037209 */ /* 0x000fe20007810000 */
[----:B------:R5:W2:Y:S01]  /*2500*/  MUFU.TANH R34, R70 ;  /* 0x0000004600227308 */ /* 0x000aa20000002400 */
[----:B------:R-:W-:Y:S02]  /*2510*/  ISETP.GT.AND P4, PT, R2, 0x48, PT ;  /* 0x000000480200780c */ /* 0x000fe40003f84270 */
[----:B------:R-:W-:Y:S02]  /*2520*/  FSEL R39, R36, -INF , P3 ;  /* 0xff80000024277808 */ /* 0x000fe40001800000 */
[----:B------:R-:W-:Y:S02]  /*2530*/  FMNMX.FTZ R4, R40, R3, !PT ;  /* 0x0000000328047209 */ /* 0x000fe40007810000 */
[----:B------:R-:W-:Y:S01]  /*2540*/  ISETP.GT.AND P3, PT, R2, 0x49, PT ;  /* 0x000000490200780c */ /* 0x000fe20003f64270 */
[----:B------:R4:W2:Y:S01]  /*2550*/  MUFU.TANH R31, R71 ;  /* 0x00000047001f7308 */ /* 0x0008a20000002400 */
[----:B---3--:R-:W-:Y:S01]  /*2560*/  FSEL R38, R62, -INF , P4 ;  /* 0xff8000003e267808 */ /* 0x008fe20002000000 */
[----:B-----5:R-:W-:Y:S01]  /*2570*/  FMUL.FTZ R70, R60, UR10 ;  /* 0x0000000a3c467c20 */ /* 0x020fe20008410000 */
[----:B------:R-:W-:Y:S01]  /*2580*/  FMNMX.FTZ R3, R39, R4, !PT ;  /* 0x0000000427037209 */ /* 0x000fe20007810000 */
[----:B------:R-:W-:Y:S01]  /*2590*/  FMUL.FTZ R60, R72, UR10 ;  /* 0x0000000a483c7c20 */ /* 0x000fe20008410000 */
[----:B------:R-:W-:Y:S01]  /*25a0*/  ISETP.GT.AND P4, PT, R2, 0x50, PT ;  /* 0x000000500200780c */ /* 0x000fe20003f84270 */
[----:B------:R-:W-:Y:S01]  /*25b0*/  FMUL.FTZ R62, R76, UR10 ;  /* 0x0000000a4c3e7c20 */ /* 0x000fe20008410000 */
[----:B0-----:R-:W-:Y:S01]  /*25c0*/  FSEL R37, R37, -INF , P3 ;  /* 0xff80000025257808 */ /* 0x001fe20001800000 */
[----:B------:R0:W3:Y:S01]  /*25d0*/  MUFU.TANH R30, R74 ;  /* 0x0000004a001e7308 */ /* 0x0000e20000002400 */
[----:B------:R-:W-:Y:S01]  /*25e0*/  FMNMX.FTZ R4, R38, R3, !PT ;  /* 0x0000000326047209 */ /* 0x000fe20007810000 */
[----:B----4-:R-:W-:Y:S01]  /*25f0*/  FMUL.FTZ R71, R61, UR10 ;  /* 0x0000000a3d477c20 */ /* 0x010fe20008410000 */
[----:B------:R-:W-:-:S02]  /*2600*/  ISETP.GT.AND P3, PT, R2, 0x51, PT ;  /* 0x000000510200780c */ /* 0x000fc40003f64270 */
[----:B------:R-:W-:Y:S01]  /*2610*/  FSEL R36, R66, -INF , P4 ;  /* 0xff80000042247808 */ /* 0x000fe20002000000 */
[----:B------:R-:W-:Y:S01]  /*2620*/  FMUL.FTZ R66, R81, UR10 ;  /* 0x0000000a51427c20 */ /* 0x000fe20008410000 */
[----:B------:R-:W-:Y:S01]  /*2630*/  FMNMX.FTZ R3, R37, R4, !PT ;  /* 0x0000000425037209 */ /* 0x000fe20007810000 */
[----:B------:R4:W5:Y:S01]  /*2640*/  MUFU.TANH R26, R75 ;  /* 0x0000004b001a7308 */ /* 0x0009620000002400 */
[----:B------:R-:W-:Y:S01]  /*2650*/  ISETP.GT.AND P4, PT, R2, 0x58, PT ;  /* 0x000000580200780c */ /* 0x000fe20003f84270 */
[----:B0-----:R-:W-:Y:S01]  /*2660*/  FMUL.FTZ R74, R64, UR10 ;  /* 0x0000000a404a7c20 */ /* 0x001fe20008410000 */
[----:B-1----:R-:W-:Y:S01]  /*2670*/  FSEL R35, R35, -INF , P3 ;  /* 0xff80000023237808 */ /* 0x002fe20001800000 */
[----:B------:R-:W-:Y:S01]  /*2680*/  FMUL.FTZ R64, R80, UR10 ;  /* 0x0000000a50407c20 */ /* 0x000fe20008410000 */
[----:B------:R-:W-:Y:S02]  /*2690*/  FMNMX.FTZ R4, R36, R3, !PT ;  /* 0x0000000324047209 */ /* 0x000fe40007810000 */
[----:B------:R-:W-:Y:S01]  /*26a0*/  ISETP.GT.AND P3, PT, R2, 0x59, PT ;  /* 0x000000590200780c */ /* 0x000fe20003f64270 */
[----:B------:R-:W0:Y:S01]  /*26b0*/  MUFU.TANH R27, R78 ;  /* 0x0000004e001b7308 */ /* 0x000e220000002400 */
[----:B--2---:R-:W-:Y:S01]  /*26c0*/  FSEL R34, R34, -INF , P4 ;  /* 0xff80000022227808 */ /* 0x004fe20002000000 */
[----:B----4-:R-:W-:Y:S01]  /*26d0*/  FMUL.FTZ R75, R65, UR10 ;  /* 0x0000000a414b7c20 */ /* 0x010fe20008410000 */
[----:B------:R-:W-:Y:S01]  /*26e0*/  FMNMX.FTZ R3, R35, R4, !PT ;  /* 0x0000000423037209 */ /* 0x000fe20007810000 */
[----:B------:R-:W-:Y:S01]  /*26f0*/  FMUL.FTZ R65, R77, UR10 ;  /* 0x0000000a4d417c20 */ /* 0x000fe20008410000 */
[----:B------:R-:W-:-:S02]  /*2700*/  ISETP.GT.AND P4, PT, R2, 0x60, PT ;  /* 0x000000600200780c */ /* 0x000fc40003f84270 */
[----:B------:R-:W-:Y:S01]  /*2710*/  FSEL R31, R31, -INF , P3 ;  /* 0xff8000001f1f7808 */ /* 0x000fe20001800000 */
[----:B------:R-:W1:Y:S01]  /*2720*/  MUFU.TANH R9, R79 ;  /* 0x0000004f00097308 */ /* 0x000e620000002400 */
[----:B------:R-:W-:Y:S02]  /*2730*/  FMNMX.FTZ R4, R34, R3, !PT ;  /* 0x0000000322047209 */ /* 0x000fe40007810000 */
[----:B------:R-:W-:Y:S02]  /*2740*/  ISETP.GT.AND P3, PT, R2, 0x61, PT ;  /* 0x000000610200780c */ /* 0x000fe40003f64270 */
[----:B---3--:R-:W-:Y:S02]  /*2750*/  FSEL R30, R30, -INF , P4 ;  /* 0xff8000001e1e7808 */ /* 0x008fe40002000000 */
[----:B------:R-:W-:Y:S01]  /*2760*/  FMNMX.FTZ R3, R31, R4, !PT ;  /* 0x000000041f037209 */ /* 0x000fe20007810000 */
[----:B------:R-:W2:Y:S01]  /*2770*/  MUFU.TANH R11, R82 ;  /* 0x00000052000b7308 */ /* 0x000ea20000002400 */
[----:B------:R-:W-:-:S02]  /*2780*/  ISETP.GT.AND P4, PT, R2, 0x68, PT ;  /* 0x000000680200780c */ /* 0x000fc40003f84270 */
[----:B-----5:R-:W-:Y:S02]  /*2790*/  FSEL R26, R26, -INF , P3 ;  /* 0xff8000001a1a7808 */ /* 0x020fe40001800000 */
[----:B------:R-:W-:Y:S02]  /*27a0*/  FMNMX.FTZ R3, R30, R3, !PT ;  /* 0x000000031e037209 */ /* 0x000fe40007810000 */
[----:B------:R-:W-:Y:S01]  /*27b0*/  ISETP.GT.AND P3, PT, R2, 0x69, PT ;  /* 0x000000690200780c */ /* 0x000fe20003f64270 */
[----:B------:R-:W3:Y:S01]  /*27c0*/  MUFU.TANH R83, R83 ;  /* 0x0000005300537308 */ /* 0x000ee20000002400 */
[----:B0-----:R-:W-:Y:S02]  /*27d0*/  FSEL R27, R27, -INF , P4 ;  /* 0xff8000001b1b7808 */ /* 0x001fe40002000000 */
[----:B------:R-:W-:Y:S02]  /*27e0*/  FMNMX.FTZ R4, R26, R3, !PT ;  /* 0x000000031a047209 */ /* 0x000fe40007810000 */
[----:B------:R-:W-:-:S02]  /*27f0*/  ISETP.GT.AND P4, PT, R2, 0x70, PT ;  /* 0x000000700200780c */ /* 0x000fc40003f84270 */
[----:B-1----:R-:W-:Y:S01]  /*2800*/  FSEL R9, R9, -INF , P3 ;  /* 0xff80000009097808 */ /* 0x002fe20001800000 */
[----:B------:R-:W0:Y:S01]  /*2810*/  MUFU.TANH R86, R86 ;  /* 0x0000005600567308 */ /* 0x000e220000002400 */
[----:B------:R-:W-:Y:S02]  /*2820*/  FMNMX.FTZ R4, R27, R4, !PT ;  /* 0x000000041b047209 */ /* 0x000fe40007810000 */
[C---:B------:R-:W-:Y:S02]  /*2830*/  ISETP.GT.AND P3, PT, R2.reuse, 0x71, PT ;  /* 0x000000710200780c */ /* 0x040fe40003f64270 */
[----:B--2---:R-:W-:Y:S02]  /*2840*/  FSEL R11, R11, -INF , P4 ;  /* 0xff8000000b0b7808 */ /* 0x004fe40002000000 */
[----:B------:R-:W-:Y:S01]  /*2850*/  FMNMX.FTZ R44, R9, R4, !PT ;  /* 0x00000004092c7209 */ /* 0x000fe20007810000 */
[----:B------:R-:W1:Y:S01]  /*2860*/  MUFU.TANH R87, R87 ;  /* 0x0000005700577308 */ /* 0x000e620000002400 */
[----:B------:R-:W-:-:S02]  /*2870*/  ISETP.GT.AND P4, PT, R2, 0x78, PT ;  /* 0x000000780200780c */ /* 0x000fc40003f84270 */
[----:B---3--:R-:W-:Y:S02]  /*2880*/  FSEL R4, R83, -INF , P3 ;  /* 0xff80000053047808 */ /* 0x008fe40001800000 */
[----:B------:R-:W-:Y:S02]  /*2890*/  FMNMX.FTZ R63, R11, R44, !PT ;  /* 0x0000002c0b3f7209 */ /* 0x000fe40007810000 */
[----:B------:R-:W-:Y:S01]  /*28a0*/  ISETP.GT.AND P3, PT, R2, 0x79, PT ;  /* 0x000000790200780c */ /* 0x000fe20003f64270 */
[----:B------:R-:W-:Y:S01]  /*28b0*/  MUFU.TANH R8, R8 ;  /* 0x0000000800087308 */ /* 0x000fe20000002400 */
[----:B0-----:R-:W-:Y:S02]  /*28c0*/  FSEL R3, R86, -INF , P4 ;  /* 0xff80000056037808 */ /* 0x001fe40002000000 */
[----:B------:R-:W-:-:S04]  /*28d0*/  FMNMX.FTZ R44, R4, R63, !PT ;  /* 0x0000003f042c7209 */ /* 0x000fc80007810000 */
[----:B------:R-:W-:Y:S01]  /*28e0*/  FMNMX.FTZ R61, R3, R44, !PT ;  /* 0x0000002c033d7209 */ /* 0x000fe20007810000 */
[----:B------:R-:W0:Y:S01]  /*28f0*/  MUFU.TANH R10, R10 ;  /* 0x0000000a000a7308 */ /* 0x000e220000002400 */
[----:B-1----:R-:W-:-:S04]  /*2900*/  FSEL R2, R87, -INF , P3 ;  /* 0xff80000057027808 */ /* 0x002fc80001800000 */
[----:B------:R-:W-:Y:S01]  /*2910*/  FMNMX.FTZ R44, R2, R61, !PT ;  /* 0x0000003d022c7209 */ /* 0x000fe20007810000 */
[----:B------:R-:W-:Y:S02]  /*2920*/  FMUL.FTZ R61, R69, UR10 ;  /* 0x0000000a453d7c20 */ /* 0x000fe40008410000 */
[----:B------:R-:W1:Y:S01]  /*2930*/  SHFL.IDX PT, R69, R56, RZ, 0x1c1f ;  /* 0x001c1fff38457589 */ /* 0x000e6200000e0000 */
[----:B------:R-:W2:Y:S03]  /*2940*/  MUFU.TANH R28, R28 ;  /* 0x0000001c001c7308 */ /* 0x000ea60000002400 */
[----:B------:R-:W3:Y:S05]  /*2950*/  SHFL.BFLY PT, R63, R44, 0x2, 0x1f ;  /* 0x0c401f002c3f7f89 */ /* 0x000eea00000e0000 */
[----:B------:R-:W-:Y:S08]  /*2960*/  MUFU.TANH R88, R88 ;  /* 0x0000005800587308 */ /* 0x000ff00000002400 */
[----:B------:R-:W4:Y:S01]  /*2970*/  MUFU.TANH R89, R89 ;  /* 0x0000005900597308 */ /* 0x000f220000002400 */
[----:B-1----:R-:W-:-:S07]  /*2980*/  VIADDMNMX R69, R69, R57, R6, PT ;  /* 0x0000003945457246 */ /* 0x002fce0003800106 */
[----:B------:R-:W-:Y:S01]  /*2990*/  MUFU.TANH R33, R33 ;  /* 0x0000002100217308 */ /* 0x000fe20000002400 */
[----:B---3--:R-:W-:Y:S01]  /*29a0*/  FMNMX.FTZ R54, R44, R63, !PT ;  /* 0x0000003f2c367209 */ /* 0x008fe20007810000 */
[----:B------:R-:W-:Y:S01]  /*29b0*/  FMUL.FTZ R63, R73, UR10 ;  /* 0x0000000a493f7c20 */ /* 0x000fe20008410000 */
[C---:B------:R-:W-:Y:S02]  /*29c0*/  ISETP.GT.AND P4, PT, R69.reuse, 0x1, PT ;  /* 0x000000014500780c */ /* 0x040fe40003f84270 */
[C---:B------:R-:W-:Y:S01]  /*29d0*/  ISETP.GT.AND P5, PT, R69.reuse, 0x8, PT ;  /* 0x000000084500780c */ /* 0x040fe20003fa4270 */
[----:B------:R-:W1:Y:S01]  /*29e0*/  SHFL.BFLY PT, R67, R54, 0x1, 0x1f ;  /* 0x0c201f0036437f89 */ /* 0x000e6200000e0000 */
[----:B0-----:R-:W-:Y:S01]  /*29f0*/  FSEL R57, R10, -INF , P4 ;  /* 0xff8000000a397808 */ /* 0x001fe20002000000 */
[----:B------:R-:W0:Y:S01]  /*2a00*/  MUFU.TANH R32, R32 ;  /* 0x0000002000207308 */ /* 0x000e220000002400 */
[----:B--2---:R-:W-:Y:S02]  /*2a10*/  FSEL R28, R28, -INF , P5 ;  /* 0xff8000001c1c7808 */ /* 0x004fe40002800000 */
[----:B------:R-:W-:-:S04]  /*2a20*/  ISETP.GT.AND P4, PT, R69, 0x10, PT ;  /* 0x000000104500780c */ /* 0x000fc80003f84270 */
[----:B----4-:R-:W-:Y:S01]  /*2a30*/  FSEL R89, R89, -INF , P4 ;  /* 0xff80000059597808 */ /* 0x010fe20002000000 */
[----:B------:R-:W-:Y:S01]  /*2a40*/  MUFU.TANH R29, R29 ;  /* 0x0000001d001d7308 */ /* 0x000fe20000002400 */
[----:B------:R-:W-:-:S07]  /*2a50*/  ISETP.GT.AND P4, PT, R69, 0x18, PT ;  /* 0x000000184500780c */ /* 0x000fce0003f84270 */
[----:B------:R-:W2:Y:S01]  /*2a60*/  MUFU.TANH R24, R24 ;  /* 0x0000001800187308 */ /* 0x000ea20000002400 */
[----:B0-----:R-:W-:Y:S02]  /*2a70*/  FSEL R32, R32, -INF , P4 ;  /* 0xff80000020207808 */ /* 0x001fe40002000000 */
[----:B------:R-:W-:Y:S02]  /*2a80*/  ISETP.GT.AND P4, PT, R69, 0x20, PT ;  /* 0x000000204500780c */ /* 0x000fe40003f84270 */
[----:B-1----:R-:W-:Y:S01]  /*2a90*/  FMNMX.FTZ R44, R54, R67, !PT ;  /* 0x00000043362c7209 */ /* 0x002fe20007810000 */
[----:B------:R-:W-:Y:S02]  /*2aa0*/  FMUL.FTZ R67, R84, UR10 ;  /* 0x0000000a54437c20 */ /* 0x000fe40008410000 */
[----:B------:R-:W0:Y:S01]  /*2ab0*/  MUFU.TANH R25, R25 ;  /* 0x0000001900197308 */ /* 0x000e220000002400 */
[----:B------:R-:W-:Y:S01]  /*2ac0*/  UMOV UR10, UR43 ;  /* 0x0000002b000a7c82 */ /* 0x000fe20008000000 */
[C---:B------:R-:W-:Y:S01]  /*2ad0*/  FSETP.NEU.FTZ.AND P3, PT, R44.reuse, -INF , PT ;  /* 0xff8000002c00780b */ /* 0x040fe20003f7d000 */
[----:B------:R-:W-:Y:S01]  /*2ae0*/  FMUL.FTZ R54, R44, UR22 ;  /* 0x000000162c367c20 */ /* 0x000fe20008410000 */
[----:B------:R-:W-:-:S04]  /*2af0*/  @UP0 USHF.R.U32.HI UR10, URZ, UR11, UR7 ;  /* 0x0000000b3f0a0299 */ /* 0x000fc80008011607 */
[----:B------:R-:W-:Y:S01]  /*2b00*/  FSEL R54, R54, RZ, P3 ;  /* 0x000000ff36367208 */ /* 0x000fe20001800000 */
[----:B------:R-:W1:Y:S01]  /*2b10*/  MUFU.TANH R21, R21 ;  /* 0x0000001500157308 */ /* 0x000e620000002400 */
[----:B------:R-:W-:Y:S01]  /*2b20*/  ISETP.GT.AND P3, PT, R69, RZ, PT ;  /* 0x000000ff4500720c */ /* 0x000fe20003f64270 */
[----:B------:R-:W-:Y:S01]  /*2b30*/  UIADD3 UR6, UR10, UR47, -UR50 ;  /* 0x0000002f0a067290 */ /* 0x000fe2000fffe832 */
[----:B--2---:R-:W-:Y:S01]  /*2b40*/  FSEL R24, R24, -INF , P4 ;  /* 0xff80000018187808 */ /* 0x004fe20002000000 */
[--C-:B------:R-:W-:Y:S01]  /*2b50*/  FFMA.FTZ R145, R53, UR22, -R54.reuse ;  /* 0x0000001635917c23 */ /* 0x100fe20008010836 */
[----:B------:R-:W-:Y:S01]  /*2b60*/  FSEL R56, R8, -INF , P3 ;  /* 0xff80000008387808 */ /* 0x000fe20001800000 */
[--C-:B------:R-:W-:Y:S01]  /*2b70*/  FFMA.FTZ R8, R55, UR22, -R54.reuse ;  /* 0x0000001637087c23 */ /* 0x100fe20008010836 */
[----:B------:R-:W-:Y:S01]  /*2b80*/  ISETP.GT.AND P3, PT, R69, 0x9, PT ;  /* 0x000000094500780c */ /* 0x000fe20003f64270 */
[----:B------:R-:W2:Y:S01]  /*2b90*/  MUFU.TANH R20, R20 ;  /* 0x0000001400147308 */ /* 0x000ea20000002400 */
[----:B------:R-:W-:Y:S01]  /*2ba0*/  FMNMX.FTZ R55, R56, R57, !PT ;  /* 0x0000003938377209 */ /* 0x000fe20007810000 */
[--C-:B------:R-:W-:Y:S01]  /*2bb0*/  FFMA.FTZ R147, R51, UR22, -R54.reuse ;  /* 0x0000001633937c23 */ /* 0x100fe20008010836 */
[----:B------:R-:W-:Y:S01]  /*2bc0*/  FSEL R88, R88, -INF , P3 ;  /* 0xff80000058587808 */ /* 0x000fe20001800000 */
[--C-:B------:R-:W-:Y:S01]  /*2bd0*/  FFMA.FTZ R141, R49, UR22, -R54.reuse ;  /* 0x00000016318d7c23 */ /* 0x100fe20008010836 */
[----:B------:R-:W-:Y:S01]  /*2be0*/  FMNMX.FTZ R55, R28, R55, !PT ;  /* 0x000000371c377209 */ /* 0x000fe20007810000 */
[--C-:B------:R-:W-:Y:S01]  /*2bf0*/  FFMA.FTZ R143, R47, UR22, -R54.reuse ;  /* 0x000000162f8f7c23 */ /* 0x100fe20008010836 */
[----:B------:R-:W-:Y:S01]  /*2c00*/  ISETP.GT.AND P3, PT, R69, 0x11, PT ;  /* 0x000000114500780c */ /* 0x000fe20003f64270 */
[----:B------:R-:W3:Y:S01]  /*2c10*/  MUFU.TANH R14, R14 ;  /* 0x0000000e000e7308 */ /* 0x000ee20000002400 */
[----:B------:R-:W-:Y:S01]  /*2c20*/  FMNMX.FTZ R10, R88, R55, !PT ;  /* 0x00000037580a7209 */ /* 0x000fe20007810000 */
[--C-:B------:R-:W-:Y:S01]  /*2c30*/  FFMA.FTZ R55, R52, UR22, -R54.reuse ;  /* 0x0000001634377c23 */ /* 0x100fe20008010836 */
[----:B------:R-:W-:Y:S01]  /*2c40*/  FSEL R33, R33, -INF , P3 ;  /* 0xff80000021217808 */ /* 0x000fe20001800000 */
[--C-:B------:R-:W-:Y:S01]  /*2c50*/  FFMA.FTZ R137, R45, UR22, -R54.reuse ;  /* 0x000000162d897c23 */ /* 0x100fe20008010836 */
[----:B------:R-:W-:Y:S01]  /*2c60*/  FMNMX.FTZ R10, R89, R10, !PT ;  /* 0x0000000a590a7209 */ /* 0x000fe20007810000 */
[--C-:B------:R-:W-:Y:S01]  /*2c70*/  FFMA.FTZ R139, R42, UR22, -R54.reuse ;  /* 0x000000162a8b7c23 */ /* 0x100fe20008010836 */
[----:B------:R-:W-:Y:S01]  /*2c80*/  ISETP.GT.AND P3, PT, R69, 0x19, PT ;  /* 0x000000194500780c */ /* 0x000fe20003f64270 */
[----:B------:R-:W4:Y:S01]  /*2c90*/  MUFU.TANH R15, R15 ;  /* 0x0000000f000f7308 */ /* 0x000f220000002400 */
[----:B------:R-:W-:Y:S01]  /*2ca0*/  FMNMX.FTZ R53, R33, R10, !PT ;  /* 0x0000000a21357209 */ /* 0x000fe20007810000 */
[--C-:B------:R-:W-:Y:S01]  /*2cb0*/  FFMA.FTZ R133, R40, UR22, -R54.reuse ;  /* 0x0000001628857c23 */ /* 0x100fe20008010836 */
[----:B------:R-:W-:Y:S01]  /*2cc0*/  FSEL R29, R29, -INF , P3 ;  /* 0xff8000001d1d7808 */ /* 0x000fe20001800000 */
[--C-:B------:R-:W-:Y:S01]  /*2cd0*/  FFMA.FTZ R40, R39, UR22, -R54.reuse ;  /* 0x0000001627287c23 */ /* 0x100fe20008010836 */
[----:B------:R-:W-:Y:S01]  /*2ce0*/  FMNMX.FTZ R52, R32, R53, !PT ;  /* 0x0000003520347209 */ /* 0x000fe20007810000 */
[--C-:B------:R-:W-:Y:S01]  /*2cf0*/  FFMA.FTZ R149, R93, UR22, -R54.reuse ;  /* 0x000000165d957c23 */ /* 0x100fe20008010836 */
[----:B------:R-:W-:Y:S01]  /*2d00*/  ISETP.GT.AND P3, PT, R69, 0x21, PT ;  /* 0x000000214500780c */ /* 0x000fe20003f64270 */
[----:B------:R-:W5:Y:S01]  /*2d10*/  MUFU.TANH R13, R13 ;  /* 0x0000000d000d7308 */ /* 0x000f620000002400 */
[----:B------:R-:W-:Y:S01]  /*2d20*/  FMNMX.FTZ R51, R29, R52, !PT ;  /* 0x000000341d337209 */ /* 0x000fe20007810000 */
[--C-:B------:R-:W-:Y:S01]  /*2d30*/  FFMA.FTZ R91, R91, UR22, -R54.reuse ;  /* 0x000000165b5b7c23 */ /* 0x100fe20008010836 */
[----:B------:R-:W-:Y:S01]  /*2d40*/  ISETP.GT.AND P4, PT, R69, 0x28, PT ;  /* 0x000000284500780c */ /* 0x000fe20003f84270 */
[--C-:B------:R-:W-:Y:S01]  /*2d50*/  FFMA.FTZ R151, R59, UR22, -R54.reuse ;  /* 0x000000163b977c23 */ /* 0x100fe20008010836 */
[----:B0-----:R-:W-:Y:S01]  /*2d60*/  FSEL R25, R25, -INF , P3 ;  /* 0xff80000019197808 */ /* 0x001fe20001800000 */
[--C-:B------:R-:W-:Y:S01]  /*2d70*/  FFMA.FTZ R123, R3, UR22, -R54.reuse ;  /* 0x00000016037b7c23 */ /* 0x100fe20008010836 */
[----:B------:R-:W-:Y:S01]  /*2d80*/  FMNMX.FTZ R52, R24, R51, !PT ;  /* 0x0000003318347209 */ /* 0x000fe20007810000 */
[----:B------:R0:W-:Y:S01]  /*2d90*/  MUFU.EX2 R10, R55 ;  /* 0x00000037000a7308 */ /* 0x0001e20000000800 */
[----:B------:R-:W-:Y:S01]  /*2da0*/  ISETP.GT.AND P3, PT, R69, 0x29, PT ;  /* 0x000000294500780c */ /* 0x000fe20003f64270 */
[--C-:B------:R-:W-:Y:S01]  /*2db0*/  FFMA.FTZ R127, R27, UR22, -R54.reuse ;  /* 0x000000161b7f7c23 */ /* 0x100fe20008010836 */
[----:B-1----:R-:W-:Y:S01]  /*2dc0*/  FSEL R21, R21, -INF , P4 ;  /* 0xff80000015157808 */ /* 0x002fe20002000000 */
[--C-:B------:R-:W-:Y:S01]  /*2dd0*/  FFMA.FTZ R125, R30, UR22, -R54.reuse ;  /* 0x000000161e7d7c23 */ /* 0x100fe20008010836 */
[----:B------:R-:W-:Y:S01]  /*2de0*/  FMNMX.FTZ R52, R25, R52, !PT ;  /* 0x0000003419347209 */ /* 0x000fe20007810000 */
[--C-:B------:R-:W-:Y:S01]  /*2df0*/  FFMA.FTZ R30, R9, UR22, -R54.reuse ;  /* 0x00000016091e7c23 */ /* 0x100fe20008010836 */
[----:B------:R-:W-:Y:S01]  /*2e00*/  ISETP.GT.AND P4, PT, R69, 0x30, PT ;  /* 0x000000304500780c */ /* 0x000fe20003f84270 */
[----:B------:R-:W1:Y:S01]  /*2e10*/  MUFU.TANH R12, R12 ;  /* 0x0000000c000c7308 */ /* 0x000e620000002400 */
[--C-:B0-----:R-:W-:Y:S01]  /*2e20*/  FFMA.FTZ R55, R50, UR22, -R54.reuse ;  /* 0x0000001632377c23 */ /* 0x101fe20008010836 */
[----:B--2---:R-:W-:Y:S01]  /*2e30*/  FSEL R50, R20, -INF , P3 ;  /* 0xff80000014327808 */ /* 0x004fe20001800000 */
[--C-:B------:R-:W-:Y:S01]  /*2e40*/  FFMA.FTZ R121, R11, UR22, -R54.reuse ;  /* 0x000000160b797c23 */ /* 0x100fe20008010836 */
[----:B------:R-:W-:Y:S01]  /*2e50*/  FMNMX.FTZ R53, R21, R52, !PT ;  /* 0x0000003415357209 */ /* 0x000fe20007810000 */
[--C-:B------:R-:W-:Y:S01]  /*2e60*/  FFMA.FTZ R52, R48, UR22, -R54.reuse ;  /* 0x0000001630347c23 */ /* 0x100fe20008010836 */
[----:B---3--:R-:W-:Y:S01]  /*2e70*/  FSEL R51, R14, -INF , P4 ;  /* 0xff8000000e337808 */ /* 0x008fe20002000000 */
[--C-:B------:R-:W-:Y:S01]  /*2e80*/  FFMA.FTZ R131, R34, UR22, -R54.reuse ;  /* 0x0000001622837c23 */ /* 0x100fe20008010836 */
[----:B------:R-:W0:Y:S01]  /*2e90*/  MUFU.TANH R5, R5 ;  /* 0x0000000500057308 */ /* 0x000e220000002400 */
[----:B------:R-:W-:Y:S01]  /*2ea0*/  ISETP.GT.AND P3, PT, R69, 0x31, PT ;  /* 0x000000314500780c */ /* 0x000fe20003f64270 */
[--C-:B------:R-:W-:Y:S01]  /*2eb0*/  FFMA.FTZ R34, R31, UR22, -R54.reuse ;  /* 0x000000161f227c23 */ /* 0x100fe20008010836 */
[----:B------:R-:W-:Y:S01]  /*2ec0*/  FMNMX.FTZ R14, R50, R53, !PT ;  /* 0x00000035320e7209 */ /* 0x000fe20007810000 */
[--C-:B------:R-:W-:Y:S01]  /*2ed0*/  FFMA.FTZ R135, R38, UR22, -R54.reuse ;  /* 0x0000001626877c23 */ /* 0x100fe20008010836 */
[----:B------:R-:W-:Y:S01]  /*2ee0*/  ISETP.GT.AND P4, PT, R69, 0x38, PT ;  /* 0x000000384500780c */ /* 0x000fe20003f84270 */
[--C-:B------:R-:W-:Y:S01]  /*2ef0*/  FFMA.FTZ R38, R37, UR22, -R54.reuse ;  /* 0x0000001625267c23 */ /* 0x100fe20008010836 */
[----:B----4-:R-:W-:Y:S01]  /*2f00*/  FSEL R15, R15, -INF , P3 ;  /* 0xff8000000f0f7808 */ /* 0x010fe20001800000 */
[----:B------:R-:W2:Y:S01]  /*2f10*/  MUFU.TANH R7, R7 ;  /* 0x0000000700077308 */ /* 0x000ea20000002400 */
[----:B------:R-:W-:Y:S01]  /*2f20*/  FMNMX.FTZ R14, R51, R14, !PT ;  /* 0x0000000e330e7209 */ /* 0x000fe20007810000 */
[--C-:B------:R-:W-:Y:S01]  /*2f30*/  FFMA.FTZ R129, R36, UR22, -R54.reuse ;  /* 0x0000001624817c23 */ /* 0x100fe20008010836 */
[----:B------:R-:W-:Y:S01]  /*2f40*/  ISETP.GT.AND P3, PT, R69, 0x39, PT ;  /* 0x000000394500780c */ /* 0x000fe20003f64270 */
[--C-:B------:R-:W-:Y:S01]  /*2f50*/  FFMA.FTZ R36, R35, UR22, -R54.reuse ;  /* 0x0000001623247c23 */ /* 0x100fe20008010836 */
[----:B-----5:R-:W-:Y:S01]  /*2f60*/  FSEL R13, R13, -INF , P4 ;  /* 0xff8000000d0d7808 */ /* 0x020fe20002000000 */
[--C-:B------:R-:W-:Y:S01]  /*2f70*/  FFMA.FTZ R26, R26, UR22, -R54.reuse ;  /* 0x000000161a1a7c23 */ /* 0x100fe20008010836 */
[----:B------:R-:W-:Y:S01]  /*2f80*/  FMNMX.FTZ R14, R15, R14, !PT ;  /* 0x0000000e0f0e7209 */ /* 0x000fe20007810000 */
[----:B------:R-:W3:Y:S01]  /*2f90*/  MUFU.TANH R70, R70 ;  /* 0x0000004600467308 */ /* 0x000ee20000002400 */
[----:B------:R-:W-:Y:S01]  /*2fa0*/  ISETP.GT.AND P4, PT, R69, 0x40, PT ;  /* 0x000000404500780c */ /* 0x000fe20003f84270 */
[--C-:B------:R-:W-:Y:S01]  /*2fb0*/  FFMA.FTZ R4, R4, UR22, -R54.reuse ;  /* 0x0000001604047c23 */ /* 0x100fe20008010836 */
[----:B-1----:R-:W-:Y:S01]  /*2fc0*/  FSEL R48, R12, -INF , P3 ;  /* 0xff8000000c307808 */ /* 0x002fe20001800000 */
[--C-:B------:R-:W-:Y:S01]  /*2fd0*/  FFMA.FTZ R2, R2, UR22, -R54.reuse ;  /* 0x0000001602027c23 */ /* 0x100fe20008010836 */
[----:B------:R-:W-:Y:S01]  /*2fe0*/  FMNMX.FTZ R49, R13, R14, !PT ;  /* 0x0000000e0d317209 */ /* 0x000fe20007810000 */
[----:B------:R-:W-:Y:S01]  /*2ff0*/  USHF.R.S32.HI UR7, URZ, 0x1f, UR6 ;  /* 0x0000001f3f077899 */ /* 0x000fe20008011406 */
[----:B------:R-:W-:Y:S01]  /*3000*/  ISETP.GT.AND P3, PT, R69, 0x41, PT ;  /* 0x000000414500780c */ /* 0x000fe20003f64270 */
[----:B------:R-:W1:Y:S01]  /*3010*/  MUFU.TANH R71, R71 ;  /* 0x0000004700477308 */ /* 0x000e620000002400 */
[----:B0-----:R-:W-:Y:S01]  /*3020*/  FSEL R5, R5, -INF , P4 ;  /* 0xff80000005057808 */ /* 0x001fe20002000000 */
[----:B------:R-:W-:Y:S01]  /*3030*/  ULEA.HI UR7, UR7, UR6, URZ, 0x7 ;  /* 0x0000000607077291 */ /* 0x000fe2000f8f383f */
[----:B------:R-:W-:Y:S01]  /*3040*/  FMNMX.FTZ R14, R48, R49, !PT ;  /* 0x00000031300e7209 */ /* 0x000fe20007810000 */
[----:B------:R-:W-:Y:S01]  /*3050*/  FFMA.FTZ R49, R46, UR22, -R54 ;  /* 0x000000162e317c23 */ /* 0x000fe20008010836 */
[----:B------:R-:W-:Y:S01]  /*3060*/  ISETP.GT.AND P4, PT, R69, 0x48, PT ;  /* 0x000000484500780c */ /* 0x000fe20003f84270 */
[----:B------:R-:W-:Y:S01]  /*3070*/  USHF.R.S32.HI UR7, URZ, 0x7, UR7 ;  /* 0x000000073f077899 */ /* 0x000fe20008011407 */
[----:B--2---:R-:W-:Y:S01]  /*3080*/  FSEL R7, R7, -INF , P3 ;  /* 0xff80000007077808 */ /* 0x004fe20001800000 */
[----:B------:R-:W0:Y:S01]  /*3090*/  MUFU.TANH R74, R74 ;  /* 0x0000004a004a7308 */ /* 0x000e220000002400 */
[----:B------:R-:W-:Y:S01]  /*30a0*/  FMNMX.FTZ R14, R5, R14, !PT ;  /* 0x0000000e050e7209 */ /* 0x000fe20007810000 */
[----:B------:R-:W-:Y:S01]  /*30b0*/  UISETP.LT.AND UP1, UPT, URZ, UR7, UPT ;  /* 0x000000073f00728c */ /* 0x000fe2000bf21270 */
[----:B------:R-:W-:-:S02]  /*30c0*/  ISETP.GT.AND P3, PT, R69, 0x49, PT ;  /* 0x000000494500780c */ /* 0x000fc40003f64270 */
[----:B------:R-:W-:Y:S02]  /*30d0*/  CS2R R92, SRZ ;  /* 0x00000000005c7805 */ /* 0x000fe4000001ff00 */
[----:B---3--:R-:W-:Y:S01]  /*30e0*/  FSEL R70, R70, -INF , P4 ;  /* 0xff80000046467808 */ /* 0x008fe20002000000 */
[----:B------:R-:W-:Y:S01]  /*30f0*/  USEL UR23, URZ, UR7, !UP1 ;  /* 0x000000073f177287 */ /* 0x000fe2000c800000 */
[----:B------:R-:W-:Y:S01]  /*3100*/  FMNMX.FTZ R47, R7, R14, !PT ;  /* 0x0000000e072f7209 */ /* 0x000fe20007810000 */
[----:B------:R-:W2:Y:S01]  /*3110*/  MUFU.TANH R75, R75 ;  /* 0x0000004b004b7308 */ /* 0x000ea20000002400 */
[----:B------:R-:W-:Y:S01]  /*3120*/  ISETP.GT.AND P4, PT, R69, 0x50, PT ;  /* 0x000000504500780c */ /* 0x000fe20003f84270 */
[----:B------:R-:W-:Y:S01]  /*3130*/  UISETP.GE.AND UP1, UPT, UR25, UR23, UPT ;  /* 0x000000171900728c */ /* 0x000fe2000bf26270 */
[----:B-1----:R-:W-:Y:S02]  /*3140*/  FSEL R71, R71, -INF , P3 ;  /* 0xff80000047477808 */ /* 0x002fe40001800000 */
[----:B------:R-:W-:-:S02]  /*3150*/  FMNMX.FTZ R46, R70, R47, !PT ;  /* 0x0000002f462e7209 */ /* 0x000fc40007810000 */
[----:B------:R-:W-:Y:S01]  /*3160*/  ISETP.GT.AND P3, PT, R69, 0x51, PT ;  /* 0x000000514500780c */ /* 0x000fe20003f64270 */
[----:B------:R-:W1:Y:S01]  /*3170*/  MUFU.TANH R58, R58 ;  /* 0x0000003a003a7308 */ /* 0x000e620000002400 */
[----:B0-----:R-:W-:Y:S02]  /*3180*/  FSEL R74, R74, -INF , P4 ;  /* 0xff8000004a4a7808 */ /* 0x001fe40002000000 */
[----:B------:R-:W-:Y:S02]  /*3190*/  FMNMX.FTZ R45, R71, R46, !PT ;  /* 0x0000002e472d7209 */ /* 0x000fe40007810000 */
[----:B------:R-:W-:Y:S02]  /*31a0*/  ISETP.GT.AND P4, PT, R69, 0x58, PT ;  /* 0x000000584500780c */ /* 0x000fe40003f84270 */
[----:B------:R-:W-:Y:S01]  /*31b0*/  FMNMX.FTZ R46, R74, R45, !PT ;  /* 0x0000002d4a2e7209 */ /* 0x000fe20007810000 */
[----:B------:R-:W0:Y:S01]  /*31c0*/  MUFU.TANH R61, R61 ;  /* 0x0000003d003d7308 */ /* 0x000e220000002400 */
[----:B--2---:R-:W-:Y:S01]  /*31d0*/  FSEL R75, R75, -INF , P3 ;  /* 0xff8000004b4b7808 */ /* 0x004fe20001800000 */
[----:B------:R-:W-:Y:S01]  /*31e0*/  FFMA.FTZ R45, R43, UR22, -R54 ;  /* 0x000000162b2d7c23 */ /* 0x000fe20008010836 */
[----:B------:R-:W-:-:S02]  /*31f0*/  ISETP.GT.AND P3, PT, R69, 0x59, PT ;  /* 0x000000594500780c */ /* 0x000fc40003f64270 */
[----:B------:R-:W-:-:S03]  /*3200*/  FMNMX.FTZ R43, R75, R46, !PT ;  /* 0x0000002e4b2b7209 */ /* 0x000fc60007810000 */
        /* <DEDUP_REMOVED lines=9> */
[----:B------:R-:W2:Y:S01]  /*32a0*/  MUFU.TANH R65, R65 ;  /* 0x0000004100417308 */ /* 0x000ea20000002400 */
[----:B-1----:R-:W-:Y:S02]  /*32b0*/  FSEL R63, R63, -INF , P3 ;  /* 0xff8000003f3f7808 */ /* 0x002fe40001800000 */
[----:B------:R-:W-:-:S05]  /*32c0*/  ISETP.GT.AND P3, PT, R69, 0x69, PT ;  /* 0x000000694500780c */ /* 0x000fca0003f64270 */
[----:B------:R1:W-:Y:S01]  /*32d0*/  MUFU.EX2 R12, R52 ;  /* 0x00000034000c7308 */ /* 0x0003e20000000800 */
[----:B0-----:R-:W-:Y:S02]  /*32e0*/  FSEL R62, R62, -INF , P4 ;  /* 0xff8000003e3e7808 */ /* 0x001fe40002000000 */
[----:B------:R-:W-:-:S05]  /*32f0*/  ISETP.GT.AND P4, PT, R69, 0x70, PT ;  /* 0x000000704500780c */ /* 0x000fca0003f84270 */
[----:B------:R-:W0:Y:S01]  /*3300*/  MUFU.TANH R64, R64 ;  /* 0x0000004000407308 */ /* 0x000e220000002400 */
[----:B-1----:R-:W-:Y:S02]  /*3310*/  FMNMX.FTZ R52, R58, R43, !PT ;  /* 0x0000002b3a347209 */ /* 0x002fe40007810000 */
[----:B--2---:R-:W-:Y:S02]  /*3320*/  FSEL R65, R65, -INF , P3 ;  /* 0xff80000041417808 */ /* 0x004fe40001800000 */
[----:B------:R-:W-:Y:S02]  /*3330*/  FMNMX.FTZ R43, R61, R52, !PT ;  /* 0x000000343d2b7209 */ /* 0x000fe40007810000 */
[----:B------:R-:W-:Y:S01]  /*3340*/  ISETP.GT.AND P3, PT, R69, 0x71, PT ;  /* 0x000000714500780c */ /* 0x000fe20003f64270 */
[----:B------:R-:W1:Y:S01]  /*3350*/  MUFU.TANH R66, R66 ;  /* 0x0000004200427308 */ /* 0x000e620000002400 */
[----:B------:R-:W-:Y:S01]  /*3360*/  FMNMX.FTZ R42, R60, R43, !PT ;  /* 0x0000002b3c2a7209 */ /* 0x000fe20007810000 */
[----:B------:R-:W-:-:S03]  /*3370*/  FFMA.FTZ R43, R41, UR22, -R54 ;  /* 0x00000016292b7c23 */ /* 0x000fc60008010836 */
[----:B------:R-:W-:-:S03]  /*3380*/  FMNMX.FTZ R41, R63, R42, !PT ;  /* 0x0000002a3f297209 */ /* 0x000fc60007810000 */
[----:B------:R-:W2:Y:S01]  /*3390*/  MUFU.TANH R67, R67 ;  /* 0x0000004300437308 */ /* 0x000ea20000002400 */
[----:B------:R-:W-:Y:S02]  /*33a0*/  FMNMX.FTZ R52, R62, R41, !PT ;  /* 0x000000293e347209 */ /* 0x000fe40007810000 */
[----:B0-----:R-:W-:Y:S02]  /*33b0*/  FSEL R64, R64, -INF , P4 ;  /* 0xff80000040407808 */ /* 0x001fe40002000000 */
[----:B------:R-:W-:Y:S02]  /*33c0*/  FMNMX.FTZ R41, R65, R52, !PT ;  /* 0x0000003441297209 */ /* 0x000fe40007810000 */
[----:B------:R-:W-:Y:S01]  /*33d0*/  ISETP.GT.AND P4, PT, R69, 0x78, PT ;  /* 0x000000784500780c */ /* 0x000fe20003f84270 */
[----:B------:R-:W0:Y:S01]  /*33e0*/  MUFU.TANH R68, R68 ;  /* 0x0000004400447308 */ /* 0x000e220000002400 */
[----:B-1----:R-:W-:Y:S02]  /*33f0*/  FSEL R66, R66, -INF , P3 ;  /* 0xff80000042427808 */ /* 0x002fe40001800000 */
[----:B------:R-:W-:-:S02]  /*3400*/  FMNMX.FTZ R41, R64, R41, !PT ;  /* 0x0000002940297209 */ /* 0x000fc40007810000 */
[----:B------:R-:W-:Y:S02]  /*3410*/  ISETP.GT.AND P3, PT, R69, 0x79, PT ;  /* 0x000000794500780c */ /* 0x000fe40003f64270 */
[----:B------:R-:W-:Y:S01]  /*3420*/  FMNMX.FTZ R52, R66, R41, !PT ;  /* 0x0000002942347209 */ /* 0x000fe20007810000 */
[----:B------:R-:W-:Y:S01]  /*3430*/  MUFU.EX2 R14, R49 ;  /* 0x00000031000e7308 */ /* 0x000fe20000000800 */
[----:B--2---:R-:W-:-:S04]  /*3440*/  FSEL R67, R67, -INF , P4 ;  /* 0xff80000043437808 */ /* 0x004fc80002000000 */
[----:B------:R-:W-:-:S03]  /*3450*/  FMNMX.FTZ R39, R67, R52, !PT ;  /* 0x0000003443277209 */ /* 0x000fc60007810000 */
[----:B------:R-:W-:Y:S01]  /*3460*/  MUFU.EX2 R149, R149 ;  /* 0x0000009500957308 */ /* 0x000fe20000000800 */
[----:B0-----:R-:W-:-:S04]  /*3470*/  FSEL R68, R68, -INF , P3 ;  /* 0xff80000044447808 */ /* 0x001fc80001800000 */
[----:B------:R-:W-:-:S03]  /*3480*/  FMNMX.FTZ R39, R68, R39, !PT ;  /* 0x0000002744277209 */ /* 0x000fc60007810000 */
[----:B------:R0:W1:Y:S02]  /*3490*/  MUFU.EX2 R6, R91 ;  /* 0x0000005b00067308 */ /* 0x0000640000000800 */
[----:B------:R-:W2:Y:S06]  /*34a0*/  SHFL.BFLY PT, R52, R39, 0x2, 0x1f ;  /* 0x0c401f0027347f89 */ /* 0x000eac00000e0000 */
[----:B------:R-:W3:Y:S01]  /*34b0*/  MUFU.EX2 R151, R151 ;  /* 0x0000009700977308 */ /* 0x000ee20000000800 */
[----:B0-----:R-:W-:-:S07]  /*34c0*/  CS2R R90, SRZ ;  /* 0x00000000005a7805 */ /* 0x001fce000001ff00 */
[----:B------:R-:W0:Y:S08]  /*34d0*/  MUFU.EX2 R8, R8 ;  /* 0x0000000800087308 */ /* 0x000e300000000800 */
[----:B------:R-:W4:Y:S01]  /*34e0*/  MUFU.EX2 R145, R145 ;  /* 0x0000009100917308 */ /* 0x000f220000000800 */
[----:B--2---:R-:W-:-:S05]  /*34f0*/  FMNMX.FTZ R52, R39, R52, !PT ;  /* 0x0000003427347209 */ /* 0x004fca0007810000 */
[----:B------:R-:W2:Y:S02]  /*3500*/  SHFL.BFLY PT, R49, R52, 0x1, 0x1f ;  /* 0x0c201f0034317f89 */ /* 0x000ea400000e0000 */
[----:B------:R-:W5:Y:S08]  /*3510*/  MUFU.EX2 R147, R147 ;  /* 0x0000009300937308 */ /* 0x000f700000000800 */
[----:B------:R-:W5:Y:S08]  /*3520*/  MUFU.EX2 R20, R55 ;  /* 0x0000003700147308 */ /* 0x000f700000000800 */
[----:B------:R-:W5:Y:S01]  /*3530*/  MUFU.EX2 R141, R141 ;  /* 0x0000008d008d7308 */ /* 0x000f620000000800 */
[----:B--2---:R-:W-:-:S07]  /*3540*/  FMNMX.FTZ R49, R52, R49, !PT ;  /* 0x0000003134317209 */ /* 0x004fce0007810000 */
[----:B------:R-:W-:Y:S01]  /*3550*/  MUFU.EX2 R143, R143 ;  /* 0x0000008f008f7308 */ /* 0x000fe20000000800 */
[C---:B------:R-:W-:Y:S01]  /*3560*/  FSETP.NEU.FTZ.AND P3, PT, R49.reuse, -INF , PT ;  /* 0xff8000003100780b */ /* 0x040fe20003f7d000 */
[----:B------:R-:W-:-:S06]  /*3570*/  FMUL.FTZ R52, R49, UR22 ;  /* 0x0000001631347c20 */ /* 0x000fcc0008410000 */
[----:B------:R-:W-:Y:S01]  /*3580*/  MUFU.EX2 R137, R137 ;  /* 0x0000008900897308 */ /* 0x000fe20000000800 */
[----:B------:R-:W-:Y:S02]  /*3590*/  FSEL R52, R52, RZ, P3 ;  /* 0x000000ff34347208 */ /* 0x000fe40001800000 */
[----:B------:R-:W-:-:S03]  /*35a0*/  PLOP3.LUT P3, PT, PT, PT, UP1, 0x80, 0x0 ;  /* 0x000000000000781c */ /* 0x000fc60003f6f018 */
[----:B------:R-:W-:Y:S01]  /*35b0*/  FFMA.FTZ R140, R24, UR22, -R52 ;  /* 0x00000016188c7c23 */ /* 0x000fe20008010834 */
[----:B-1----:R-:W-:Y:S01]  /*35c0*/  FADD.FTZ R24, R149, R6 ;  /* 0x0000000695187221 */ /* 0x002fe20000010000 */
[--C-:B------:R-:W-:Y:S01]  /*35d0*/  FFMA.FTZ R148, R56, UR22, -R52.reuse ;  /* 0x0000001638947c23 */ /* 0x100fe20008010834 */
[--C-:B------:R-:W-:Y:S01]  /*35e0*/  FFMA.FTZ R3, R57, UR22, -R52.reuse ;  /* 0x0000001639037c23 */ /* 0x100fe20008010834 */
[----:B------:R-:W-:Y:S01]  /*35f0*/  FFMA.FTZ R27, R29, UR22, -R52 ;  /* 0x000000161d1b7c23 */ /* 0x000fe20008010834 */
[----:B---3--:R-:W-:Y:S01]  /*3600*/  FADD.FTZ R29, R151, R24 ;  /* 0x00000018971d7221 */ /* 0x008fe20000010000 */
[--C-:B------:R-:W-:Y:S01]  /*3610*/  FFMA.FTZ R150, R28, UR22, -R52.reuse ;  /* 0x000000161c967c23 */ /* 0x100fe20008010834 */
[--C-:B------:R-:W-:Y:S01]  /*3620*/  FFMA.FTZ R9, R88, UR22, -R52.reuse ;  /* 0x0000001658097c23 */ /* 0x100fe20008010834 */
[----:B------:R-:W-:Y:S01]  /*3630*/  MUFU.EX2 R148, R148 ;  /* 0x0000009400947308 */ /* 0x000fe20000000800 */
[----:B0-----:R-:W-:Y:S01]  /*3640*/  FADD.FTZ R24, R8, R29 ;  /* 0x0000001d08187221 */ /* 0x001fe20000010000 */
[--C-:B------:R-:W-:Y:S01]  /*3650*/  FFMA.FTZ R144, R89, UR22, -R52.reuse ;  /* 0x0000001659907c23 */ /* 0x100fe20008010834 */
[--C-:B------:R-:W-:Y:S01]  /*3660*/  FFMA.FTZ R11, R33, UR22, -R52.reuse ;  /* 0x00000016210b7c23 */ /* 0x100fe20008010834 */
[----:B------:R-:W-:Y:S01]  /*3670*/  FFMA.FTZ R132, R5, UR22, -R52 ;  /* 0x0000001605847c23 */ /* 0x000fe20008010834 */
[----:B----4-:R-:W-:Y:S01]  /*3680*/  FADD.FTZ R29, R145, R24 ;  /* 0x00000018911d7221 */ /* 0x010fe20000010000 */
[--C-:B------:R-:W-:Y:S01]  /*3690*/  FFMA.FTZ R5, R7, UR22, -R52.reuse ;  /* 0x0000001607057c23 */ /* 0x100fe20008010834 */
[--C-:B------:R-:W-:Y:S01]  /*36a0*/  FFMA.FTZ R146, R32, UR22, -R52.reuse ;  /* 0x0000001620927c23 */ /* 0x100fe20008010834 */
[----:B------:R-:W0:Y:S01]  /*36b0*/  MUFU.EX2 R3, R3 ;  /* 0x0000000300037308 */ /* 0x000e220000000800 */
[----:B------:R-:W-:Y:S01]  /*36c0*/  FADD.FTZ R24, R10, R29 ;  /* 0x0000001d0a187221 */ /* 0x000fe20000010000 */
[--C-:B------:R-:W-:Y:S01]  /*36d0*/  FFMA.FTZ R25, R25, UR22, -R52.reuse ;  /* 0x0000001619197c23 */ /* 0x100fe20008010834 */
[--C-:B------:R-:W-:Y:S01]  /*36e0*/  FFMA.FTZ R142, R21, UR22, -R52.reuse ;  /* 0x00000016158e7c23 */ /* 0x100fe20008010834 */
[----:B------:R-:W-:Y:S01]  /*36f0*/  FFMA.FTZ R21, R50, UR22, -R52 ;  /* 0x0000001632157c23 */ /* 0x000fe20008010834 */
[----:B-----5:R-:W-:Y:S01]  /*3700*/  FADD.FTZ R7, R147, R24 ;  /* 0x0000001893077221 */ /* 0x020fe20000010000 */
[--C-:B------:R-:W-:Y:S01]  /*3710*/  FFMA.FTZ R136, R51, UR22, -R52.reuse ;  /* 0x0000001633887c23 */ /* 0x100fe20008010834 */
[--C-:B------:R-:W-:Y:S01]  /*3720*/  FFMA.FTZ R15, R15, UR22, -R52.reuse ;  /* 0x000000160f0f7c23 */ /* 0x100fe20008010834 */
[----:B------:R-:W1:Y:S01]  /*3730*/  MUFU.EX2 R150, R150 ;  /* 0x0000009600967308 */ /* 0x000e620000000800 */
[----:B------:R-:W-:Y:S01]  /*3740*/  FADD.FTZ R24, R20, R7 ;  /* 0x0000000714187221 */ /* 0x000fe20000010000 */
[--C-:B------:R-:W-:Y:S01]  /*3750*/  FFMA.FTZ R138, R13, UR22, -R52.reuse ;  /* 0x000000160d8a7c23 */ /* 0x100fe20008010834 */
[--C-:B------:R-:W-:Y:S01]  /*3760*/  FFMA.FTZ R13, R48, UR22, -R52.reuse ;  /* 0x00000016300d7c23 */ /* 0x100fe20008010834 */
[----:B------:R-:W-:Y:S01]  /*3770*/  FFMA.FTZ R134, R70, UR22, -R52 ;  /* 0x0000001646867c23 */ /* 0x000fe20008010834 */
[----:B------:R-:W-:Y:S01]  /*3780*/  FADD.FTZ R31, R141, R24 ;  /* 0x000000188d1f7221 */ /* 0x000fe20000010000 */
[--C-:B------:R-:W-:Y:S01]  /*3790*/  FFMA.FTZ R7, R71, UR22, -R52.reuse ;  /* 0x0000001647077c23 */ /* 0x100fe20008010834 */
[--C-:B------:R-:W-:Y:S01]  /*37a0*/  FFMA.FTZ R128, R74, UR22, -R52.reuse ;  /* 0x000000164a807c23 */ /* 0x100fe20008010834 */
[----:B------:R-:W2:Y:S01]  /*37b0*/  MUFU.EX2 R9, R9 ;  /* 0x0000000900097308 */ /* 0x000ea20000000800 */
[----:B0-----:R-:W-:Y:S01]  /*37c0*/  FADD.FTZ R29, R148, R3 ;  /* 0x00000003941d7221 */ /* 0x001fe20000010000 */
[----:B------:R-:W-:Y:S01]  /*37d0*/  FADD.FTZ R28, R12, R31 ;  /* 0x0000001f0c1c7221 */ /* 0x000fe20000010000 */
[--C-:B------:R-:W-:Y:S01]  /*37e0*/  FFMA.FTZ R130, R58, UR22, -R52.reuse ;  /* 0x000000163a827c23 */ /* 0x100fe20008010834 */
[----:B------:R-:W-:Y:S01]  /*37f0*/  F2FP.BF16.F32.PACK_AB R149, R6, R149 ;  /* 0x000000950695723e */ /* 0x000fe200000010ff */
[----:B------:R-:W-:Y:S01]  /*3800*/  FFMA.FTZ R61, R61, UR22, -R52 ;  /* 0x000000163d3d7c23 */ /* 0x000fe20008010834 */
[----:B------:R-:W-:Y:S01]  /*3810*/  FADD.FTZ R31, R143, R28 ;  /* 0x0000001c8f1f7221 */ /* 0x000fe20000010000 */
[--C-:B------:R-:W-:Y:S01]  /*3820*/  FFMA.FTZ R60, R60, UR22, -R52.reuse ;  /* 0x000000163c3c7c23 */ /* 0x100fe20008010834 */
[----:B------:R-:W0:Y:S01]  /*3830*/  MUFU.EX2 R144, R144 ;  /* 0x0000009000907308 */ /* 0x000e220000000800 */
[----:B-1----:R-:W-:Y:S01]  /*3840*/  FADD.FTZ R24, R150, R29 ;  /* 0x0000001d96187221 */ /* 0x002fe20000010000 */
[----:B------:R-:W-:Y:S01]  /*3850*/  FADD.FTZ R28, R14, R31 ;  /* 0x0000001f0e1c7221 */ /* 0x000fe20000010000 */
[--C-:B------:R-:W-:Y:S01]  /*3860*/  FFMA.FTZ R63, R63, UR22, -R52.reuse ;  /* 0x000000163f3f7c23 */ /* 0x100fe20008010834 */
[--C-:B------:R-:W-:Y:S01]  /*3870*/  FFMA.FTZ R62, R62, UR22, -R52.reuse ;  /* 0x000000163e3e7c23 */ /* 0x100fe20008010834 */
[----:B------:R-:W-:Y:S01]  /*3880*/  FFMA.FTZ R65, R65, UR22, -R52 ;  /* 0x0000001641417c23 */ /* 0x000fe20008010834 */
[----:B------:R-:W-:Y:S01]  /*3890*/  FADD.FTZ R33, R137, R28 ;  /* 0x0000001c89217221 */ /* 0x000fe20000010000 */
[----:B------:R-:W-:Y:S01]  /*38a0*/  FFMA.FTZ R64, R64, UR22, -R52 ;  /* 0x0000001640407c23 */ /* 0x000fe20008010834 */
[----:B------:R-:W1:Y:S01]  /*38b0*/  MUFU.EX2 R11, R11 ;  /* 0x0000000b000b7308 */ /* 0x000e620000000800 */
[----:B--2---:R-:W-:Y:S01]  /*38c0*/  FADD.FTZ R29, R9, R24 ;  /* 0x00000018091d7221 */ /* 0x004fe20000010000 */
[--C-:B------:R-:W-:Y:S01]  /*38d0*/  FFMA.FTZ R66, R66, UR22, -R52.reuse ;  /* 0x0000001642427c23 */ /* 0x100fe20008010834 */
[----:B------:R-:W-:Y:S01]  /*38e0*/  FFMA.FTZ R67, R67, UR22, -R52 ;  /* 0x0000001643437c23 */ /* 0x000fe20008010834 */
[----:B------:R-:W-:-:S02]  /*38f0*/  F2FP.BF16.F32.PACK_AB R148, R3, R148 ;  /* 0x000000940394723e */ /* 0x000fc400000010ff */
[----:B------:R-:W-:Y:S02]  /*3900*/  CS2R R88, SRZ ;  /* 0x0000000000587805 */ /* 0x000fe4000001ff00 */
[----:B------:R-:W-:Y:S01]  /*3910*/  F2FP.BF16.F32.PACK_AB R151, R8, R151 ;  /* 0x000000970897723e */ /* 0x000fe200000010ff */
[----:B------:R-:W2:Y:S01]  /*3920*/  MUFU.EX2 R146, R146 ;  /* 0x0000009200927308 */ /* 0x000ea20000000800 */
[----:B0-----:R-:W-:Y:S01]  /*3930*/  FADD.FTZ R24, R144, R29 ;  /* 0x0000001d90187221 */ /* 0x001fe20000010000 */
[--C-:B------:R-:W-:Y:S01]  /*3940*/  FFMA.FTZ R29, R75, UR22, -R52.reuse ;  /* 0x000000164b1d7c23 */ /* 0x100fe20008010834 */
[----:B------:R-:W-:Y:S01]  /*3950*/  FFMA.FTZ R52, R68, UR22, -R52 ;  /* 0x0000001644347c23 */ /* 0x000fe20008010834 */
[----:B------:R-:W-:Y:S02]  /*3960*/  F2FP.BF16.F32.PACK_AB R145, R10, R145 ;  /* 0x000000910a91723e */ /* 0x000fe400000010ff */
[----:B------:R-:W-:Y:S02]  /*3970*/  F2FP.BF16.F32.PACK_AB R147, R20, R147 ;  /* 0x000000931493723e */ /* 0x000fe400000010ff */
[----:B------:R-:W0:Y:S01]  /*3980*/  MUFU.EX2 R46, R45 ;  /* 0x0000002d002e7308 */ /* 0x000e220000000800 */
[----:B-1----:R-:W-:Y:S01]  /*3990*/  FADD.FTZ R31, R11, R24 ;  /* 0x000000180b1f7221 */ /* 0x002fe20000010000 */
[----:B------:R-:W-:-:S02]  /*39a0*/  F2FP.BF16.F32.PACK_AB R141, R12, R141 ;  /* 0x0000008d0c8d723e */ /* 0x000fc400000010ff */
[----:B------:R-:W-:Y:S02]  /*39b0*/  F2FP.BF16.F32.PACK_AB R143, R14, R143 ;  /* 0x0000008f0e8f723e */ /* 0x000fe400000010ff */
[----:B------:R-:W-:Y:S02]  /*39c0*/  F2FP.BF16.F32.PACK_AB R150, R9, R150 ;  /* 0x000000960996723e */ /* 0x000fe400000010ff */
[----:B------:R-:W1:Y:S01]  /*39d0*/  MUFU.EX2 R27, R27 ;  /* 0x0000001b001b7308 */ /* 0x000e620000000800 */
[----:B--2---:R-:W-:Y:S01]  /*39e0*/  FADD.FTZ R24, R146, R31 ;  /* 0x0000001f92187221 */ /* 0x004fe20000010000 */
[----:B------:R-:W-:-:S06]  /*39f0*/  F2FP.BF16.F32.PACK_AB R144, R11, R144 ;  /* 0x000000900b90723e */ /* 0x000fcc00000010ff */
        /* <DEDUP_REMOVED lines=116> */
[----:B------:R-:W-:-:S05]  /*4140*/  ULDC UR22, c[0x0][0x988] ;  /* 0x0002620000167ab9 */ /* 0x000fca0000000800 */
.L_x_2018:
        /* <DEDUP_REMOVED lines=9> */
.L_x_2011:
[----:B------:R-:W-:Y:S01]  /*41e0*/  ULEA UR6, UR39, UR45, 0x3 ;  /* 0x0000002d27067291 */ /* 0x000fe2000f8e183f */
[----:B------:R-:W-:-:S05]  /*41f0*/  IMAD.U32 R5, RZ, RZ, UR38 ;  /* 0x00000026ff057e24 */ /* 0x000fca000f8e00ff */
[----:B------:R-:W-:-:S04]  /*4200*/  SHF.L.U32 R5, R5, 0x1f, RZ ;  /* 0x0000001f05057819 */ /* 0x000fc800000006ff */
[----:B------:R0:W1:Y:S01]  /*4210*/  SYNCS.PHASECHK.TRANS64.TRYWAIT P3, [UR6+0x16830], R5 ;  /* 0x01683005ff0075a7 */ /* 0x0000620008060146 */
[----:B------:R-:W-:Y:S05]  /*4220*/  @!P0 BRA `(.L_x_2012) ;  /* 0x0000000000048947 */ /* 0x000fea0003800000 */
[----:B------:R-:W-:Y:S01]  /*4230*/  BPT.TRAP 0x1 ;  /* 0x000000040000795c */ /* 0x000fe20000300000 */
.L_x_2012:
[----:B-1----:R-:W-:Y:S05]  /*4240*/  @P3 BRA `(.L_x_2010) ;  /* 0x0000000000083947 */ /* 0x002fea0003800000 */
[----:B------:R-:W1:Y:S02]  /*4250*/  SYNCS.PHASECHK.TRANS64.TRYWAIT P3, [UR6+0x16830], R5 ;  /* 0x01683005ff0075a7 */ /* 0x000e640008060146 */
[----:B-1----:R-:W-:Y:S05]  /*4260*/  @!P3 BRA `(.L_x_2013) ;  /* 0x000000c80094b947 */ /* 0x002fea0003800000 */
.L_x_2010:
[----:B01----:R-:W-:Y:S01]  /*4270*/  IADD3 R5, R23, 0x8, RZ ;  /* 0x0000000817057810 */ /* 0x003fe20007ffe0ff */
        /* <DEDUP_REMOVED lines=24> */
.L_x_2015:
[----:B------:R-:W-:Y:S01]  /*4400*/  ULEA UR6, UR24, UR45, 0x3 ;  /* 0x0000002d18067291 */ /* 0x000fe2000f8e183f */
[----:B------:R-:W-:-:S05]  /*4410*/  IMAD.U32 R5, RZ, RZ, UR26 ;  /* 0x0000001aff057e24 */ /* 0x000fca000f8e00ff */
[----:B------:R-:W-:-:S04]  /*4420*/  SHF.L.U32 R5, R5, 0x1f, RZ ;  /* 0x0000001f05057819 */ /* 0x000fc800000006ff */
[----:B------:R0:W1:Y:S01]  /*4430*/  SYNCS.PHASECHK.TRANS64.TRYWAIT P3, [UR6+0x16850], R5 ;  /* 0x01685005ff0075a7 */ /* 0x0000620008060146 */
[----:B------:R-:W-:Y:S05]  /*4440*/  @!P0 BRA `(.L_x_2016) ;  /* 0x0000000000048947 */ /* 0x000fea0003800000 */
[----:B------:R-:W-:Y:S01]  /*4450*/  BPT.TRAP 0x1 ;  /* 0x000000040000795c */ /* 0x000fe20000300000 */
.L_x_2016:
[----:B-1----:R-:W-:Y:S05]  /*4460*/  @P3 BRA `(.L_x_2014) ;  /* 0x0000000000083947 */ /* 0x002fea0003800000 */
[----:B------:R-:W1:Y:S02]  /*4470*/  SYNCS.PHASECHK.TRANS64.TRYWAIT P3, [UR6+0x16850], R5 ;  /* 0x01685005ff0075a7 */ /* 0x000e640008060146 */
[----:B-1----:R-:W-:Y:S05]  /*4480*/  @!P3 BRA `(.L_x_2017) ;  /* 0x000000c80024b947 */ /* 0x002fea0003800000 */
.L_x_2014:
        /* <DEDUP_REMOVED lines=13> */
[----:B------:R-:W-:Y:S01]  /*4560*/  FMUL.FTZ R21, R36, UR21 ;  /* 0x0000001524157c20 */ /* 0x000fe20008410000 */
[----:B------:R-:W-:Y:S01]  /*4570*/  FMUL.FTZ R36, R49, UR21 ;  /* 0x0000001531247c20 */ /* 0x000fe20008410000 */
[----:B------:R-:W-:Y:S01]  /*4580*/  FMUL.FTZ R10, R29, UR21 ;  /* 0x000000151d0a7c20 */ /* 0x000fe20008410000 */
[----:B------:R-:W-:Y:S01]  /*4590*/  FMUL.FTZ R29, R42, UR21 ;  /* 0x000000152a1d7c20 */ /* 0x000fe20008410000 */
[----:B------:R-:W2:Y:S01]  /*45a0*/  MUFU.TANH R7, R7 ;  /* 0x0000000700077308 */ /* 0x000ea20000002400 */
[----:B------:R-:W-:Y:S01]  /*45b0*/  FMUL.FTZ R11, R30, UR21 ;  /* 0x000000151e0b7c20 */ /* 0x000fe20008410000 */
[----:B------:R-:W-:Y:S01]  /*45c0*/  UMOV UR6, UR10 ;  /* 0x0000000a00067c82 */ /* 0x000fe20008000000 */
[----:B------:R-:W-:Y:S01]  /*45d0*/  FMUL.FTZ R15, R34, UR21 ;  /* 0x00000015220f7c20 */ /* 0x000fe20008410000 */
[----:B------:R-:W-:Y:S01]  /*45e0*/  HGMMA.64x64x16.F32.BF16 R88, R148, gdesc[UR4].tnspB, R88, gsb0 ;  /* 0x40e0000494587df0 */ /* 0x000fe20008001858 */
[----:B------:R-:W-:Y:S01]  /*45f0*/  UIADD3 UR6, UR10, 0x80, URZ ;  /* 0x000000800a067890 */ /* 0x000fe2000fffe03f */
[----:B------:R-:W-:Y:S01]  /*4600*/  FMUL.FTZ R20, R35, UR21 ;  /* 0x0000001523147c20 */ /* 0x000fe20008410000 */
[----:B------:R-:W-:Y:S01]  /*4610*/  UMOV UR7, 0x40000040 ;  /* 0x4000004000077882 */ /* 0x000fe20000000000 */
[----:B------:R-:W3:Y:S01]  /*4620*/  MUFU.TANH R8, R8 ;  /* 0x0000000800087308 */ /* 0x000ee20000002400 */
[----:B-1----:R-:W-:Y:S01]  /*4630*/  FMUL.FTZ R6, R25, UR21 ;  /* 0x0000001519067c20 */ /* 0x002fe20008410000 */
[----:B------:R-:W-:Y:S01]  /*4640*/  FMUL.FTZ R25, R38, UR21 ;  /* 0x0000001526197c20 */ /* 0x000fe20008410000 */
[----:B------:R-:W-:Y:S01]  /*4650*/  FMUL.FTZ R38, R53, UR21 ;  /* 0x0000001535267c20 */ /* 0x000fe20008410000 */
[----:B------:R-:W-:Y:S01]  /*4660*/  FMUL.FTZ R30, R44, UR21 ;  /* 0x000000152c1e7c20 */ /* 0x000fe20008410000 */
[----:B------:R-:W-:Y:S01]  /*4670*/  FMUL.FTZ R35, R48, UR21 ;  /* 0x0000001530237c20 */ /* 0x000fe20008410000 */
        /* <DEDUP_REMOVED lines=16> */
[----:B0-----:R-:W-:Y:S01]  /*4780*/  FMUL.FTZ R5, R24, UR21 ;  /* 0x0000001518057c20 */ /* 0x001fe20008410000 */
        /* <DEDUP_REMOVED lines=19> */
[----:B------:R-:W-:Y:S01]  /*48c0*/  UISETP.GT.AND UP1, UPT, UR25, UR23, UPT ;  /* 0x000000171900728c */ /* 0x000fe2000bf24270 */
[----:B------:R-:W-:-:S05]  /*48d0*/  UMOV UR26, UR38 ;  /* 0x00000026001a7c82 */ /* 0x000fca0008000000 */
        /* <DEDUP_REMOVED lines=16> */
[----:B------:R-:W-:Y:S01]  /*49e0*/  UIMAD UR6, UR25, UR6, 0x1 ;  /* 0x00000001190674a4 */ /* 0x000fe2000f8e0206 */
[----:B------:R-:W-:Y:S01]  /*49f0*/  FMUL.FTZ R56, R71, UR21 ;  /* 0x0000001547387c20 */ /* 0x000fe20008410000 */
[----:B------:R-:W2:Y:S02]  /*4a00*/  SHFL.IDX PT, R43, R39, 0x1, 0x1c1f ;  /* 0x003c1f00272b7f89 */ /* 0x000ea400000e0000 */
[----:B------:R-:W5:Y:S01]  /*4a10*/  MUFU.TANH R46, R46 ;  /* 0x0000002e002e7308 */ /* 0x000f620000002400 */
[----:B------:R-:W-:Y:S01]  /*4a20*/  UIADD3 UR25, UR25, -0x1, URZ ;  /* 0xffffffff19197890 */ /* 0x000fe2000fffe03f */
[----:B------:R-:W-:Y:S01]  /*4a30*/  IMAD.U32 R49, RZ, RZ, UR6 ;  /* 0x00000006ff317e24 */ /* 0x000fe2000f8e00ff */
[----:B------:R-:W-:Y:S01]  /*4a40*/  UIADD3 UR6, UR10, 0x100, URZ ;  /* 0x000001000a067890 */ /* 0x000fe2000fffe03f */
[----:B------:R-:W3:Y:S02]  /*4a50*/  SHFL.IDX PT, R79, R39, RZ, 0x1c1f ;  /* 0x001c1fff274f7589 */ /* 0x000ee400000e0000 */
[----:B------:R-:W-:-:S02]  /*4a60*/  IMAD R42, R16, -0x2, R49 ;  /* 0xfffffffe102a7824 */ /* 0x000fc400078e0231 */
[----:B------:R-:W5:Y:S01]  /*4a70*/  MUFU.TANH R47, R47 ;  /* 0x0000002f002f7308 */ /* 0x000f620000002400 */
[----:B------:R-:W-:-:S05]  /*4a80*/  IMAD.U32 R49, RZ, RZ, UR50 ;  /* 0x00000032ff317e24 */ /* 0x000fca000f8e00ff */
[----:B------:R-:W-:Y:S01]  /*4a90*/  IADD3 R42, -R49, UR47, R42 ;  /* 0x0000002f312a7c10 */ /* 0x000fe2000fffe12a */
[----:B------:R-:W-:Y:S01]  /*4aa0*/  FMUL.FTZ R49, R59, UR21 ;  /* 0x000000153b317c20 */ /* 0x000fe20008410000 */
[----:B------:R-:W5:Y:S03]  /*4ab0*/  MUFU.TANH R48, R48 ;  /* 0x0000003000307308 */ /* 0x000f660000002400 */
[----:B--2---:R-:W-:-:S05]  /*4ac0*/  IMAD.IADD R43, R42, 0x1, R43 ;  /* 0x000000012a2b7824 */ /* 0x004fca00078e022b */
[----:B------:R-:W2:Y:S01]  /*4ad0*/  MUFU.TANH R50, R50 ;  /* 0x0000003200327308 */ /* 0x000ea20000002400 */
[C---:B------:R-:W-:Y:S01]  /*4ae0*/  ISETP.GT.AND P3, PT, R43.reuse, RZ, PT ;  /* 0x000000ff2b00720c */ /* 0x040fe20003f64270 */
[----:B---3--:R-:W-:Y:S01]  /*4af0*/  IMAD.IADD R42, R42, 0x1, R79 ;  /* 0x000000012a2a7824 */ /* 0x008fe200078e024f */
[----:B------:R-:W-:Y:S02]  /*4b00*/  ISETP.GT.AND P4, PT, R43, 0x1, PT ;  /* 0x000000012b00780c */ /* 0x000fe40003f84270 */
[----:B------:R-:W-:-:S03]  /*4b10*/  FSEL R7, R7, -INF , P3 ;  /* 0xff80000007077808 */ /* 0x000fc60001800000 */
[----:B------:R-:W3:Y:S01]  /*4b20*/  MUFU.TANH R49, R49 ;  /* 0x0000003100317308 */ /* 0x000ee20000002400 */
[----:B------:R-:W-:Y:S02]  /*4b30*/  ISETP.GT.AND P3, PT, R43, 0x8, PT ;  /* 0x000000082b00780c */ /* 0x000fe40003f64270 */
[----:B------:R-:W-:Y:S02]  /*4b40*/  FSEL R8, R8, -INF , P4 ;  /* 0xff80000008087808 */ /* 0x000fe40002000000 */
[----:B------:R-:W-:Y:S02]  /*4b50*/  FMNMX.FTZ R53, R7, R4, !PT ;  /* 0x0000000407357209 */ /* 0x000fe40007810000 */
[----:B------:R-:W-:Y:S01]  /*4b60*/  ISETP.GT.AND P4, PT, R43, 0x9, PT ;  /* 0x000000092b00780c */ /* 0x000fe20003f84270 */
[----:B------:R-:W3:Y:S01]  /*4b70*/  MUFU.TANH R51, R51 ;  /* 0x0000003300337308 */ /* 0x000ee20000002400 */
[----:B-1----:R-:W-:Y:S02]  /*4b80*/  FSEL R11, R11, -INF , P3 ;  /* 0xff8000000b0b7808 */ /* 0x002fe40001800000 */
[----:B------:R-:W-:Y:S01]  /*4b90*/  FMNMX.FTZ R44, R8, R53, !PT ;  /* 0x00000035082c7209 */ /* 0x000fe20007810000 */
[----:B------:R-:W-:Y:S01]  /*4ba0*/  FMUL.FTZ R53, R66, UR21 ;  /* 0x0000001542357c20 */ /* 0x000fe20008410000 */
[----:B------:R-:W-:Y:S01]  /*4bb0*/  ISETP.GT.AND P3, PT, R43, 0x10, PT ;  /* 0x000000102b00780c */ /* 0x000fe20003f64270 */
[----:B------:R-:W-:Y:S01]  /*4bc0*/  FMUL.FTZ R66, R60, UR21 ;  /* 0x000000153c427c20 */ /* 0x000fe20008410000 */
[----:B----4-:R-:W-:Y:S01]  /*4bd0*/  FSEL R12, R12, -INF , P4 ;  /* 0xff8000000c0c7808 */ /* 0x010fe20002000000 */
[----:B------:R-:W1:Y:S01]  /*4be0*/  MUFU.TANH R52, R52 ;  /* 0x0000003400347308 */ /* 0x000e620000002400 */
[----:B------:R-:W-:-:S02]  /*4bf0*/  FMNMX.FTZ R55, R11, R44, !PT ;  /* 0x0000002c0b377209 */ /* 0x000fc40007810000 */
[----:B------:R-:W-:Y:S02]  /*4c00*/  ISETP.GT.AND P4, PT, R43, 0x11, PT ;  /* 0x000000112b00780c */ /* 0x000fe40003f84270 */
[----:B0-----:R-:W-:Y:S02]  /*4c10*/  FSEL R15, R15, -INF , P3 ;  /* 0xff8000000f0f7808 */ /* 0x001fe40001800000 */
[----:B------:R-:W-:Y:S01]  /*4c20*/  FMNMX.FTZ R44, R12, R55, !PT ;  /* 0x000000370c2c7209 */ /* 0x000fe20007810000 */
[----:B------:R-:W0:Y:S01]  /*4c30*/  MUFU.TANH R53, R53 ;  /* 0x0000003500357308 */ /* 0x000e220000002400 */
[----:B------:R-:W-:Y:S02]  /*4c40*/  ISETP.GT.AND P3, PT, R43, 0x18, PT ;  /* 0x000000182b00780c */ /* 0x000fe40003f64270 */
[----:B-----5:R-:W-:Y:S02]  /*4c50*/  FSEL R20, R20, -INF , P4 ;  /* 0xff80000014147808 */ /* 0x020fe40002000000 */
[----:B------:R-:W-:-:S02]  /*4c60*/  FMNMX.FTZ R55, R15, R44, !PT ;  /* 0x0000002c0f377209 */ /* 0x000fc40007810000 */
[----:B------:R-:W-:Y:S01]  /*4c70*/  ISETP.GT.AND P4, PT, R43, 0x19, PT ;  /* 0x000000192b00780c */ /* 0x000fe20003f84270 */
[----:B------:R-:W4:Y:S01]  /*4c80*/  MUFU.TANH R54, R54 ;  /* 0x0000003600367308 */ /* 0x000f220000002400 */
[----:B------:R-:W-:Y:S01]  /*4c90*/  FSEL R25, R25, -INF , P3 ;  /* 0xff80000019197808 */ /* 0x000fe20001800000 */
[----:B------:R-:W-:Y:S02]  /*4ca0*/  WARPGROUP.DEPBAR.LE gsb0, 0x0 ;  /* 0x00008000000079c5 */ /* 0x000fe40000010000 */
[----:B------:R-:W-:Y:S01]  /*4cb0*/  FMNMX.FTZ R44, R20, R55, !PT ;  /* 0x00000037142c7209 */ /* 0x000fe20007810000 */
[----:B------:R-:W-:Y:S01]  /*4cc0*/  FMUL.FTZ R55, R70, UR21 ;  /* 0x0000001546377c20 */ /* 0x000fe20008410000 */
[----:B------:R-:W-:Y:S01]  /*4cd0*/  ISETP.GT.AND P3, PT, R43, 0x20, PT ;  /* 0x000000202b00780c */ /* 0x000fe20003f64270 */
[----:B------:R-:W-:Y:S01]  /*4ce0*/  WARPGROUP.ARRIVE ;  /* 0x00000000000079c5 */ /* 0x000fe20000000000 */
[----:B------:R-:W-:Y:S01]  /*4cf0*/  FSEL R26, R26, -INF , P4 ;  /* 0xff8000001a1a7808 */ /* 0x000fe20002000000 */
[----:B------:R-:W-:Y:S01]  /*4d00*/  MUFU.TANH R56, R56 ;  /* 0x0000003800387308 */ /* 0x000fe20000002400 */
[----:B------:R-:W-:Y:S01]  /*4d10*/  FMNMX.FTZ R57, R25, R44, !PT ;  /* 0x0000002c19397209 */ /* 0x000fe20007810000 */
[----:B------:R-:W-:Y:S01]  /*4d20*/  FMUL.FTZ R70, R72, UR21 ;  /* 0x0000001548467c20 */ /* 0x000fe20008410000 */
[----:B------:R-:W-:Y:S01]  /*4d30*/  ISETP.GT.AND P4, PT, R43, 0x21, PT ;  /* 0x000000212b00780c */ /* 0x000fe20003f84270 */
[----:B------:R-:W-:Y:S01]  /*4d40*/  HGMMA.64x64x16.F32.BF16 R88, R140, gdesc[UR4].tnspB, R88, gsb0 ;  /* 0x40e000048c587df0 */ /* 0x000fe20008001858 */
[----:B------:R-:W-:Y:S01]  /*4d50*/  FSEL R29, R29, -INF , P3 ;  /* 0xff8000001d1d7808 */ /* 0x000fe20001800000 */
[----:B------:R-:W-:Y:S01]  /*4d60*/  UIADD3 UR6, UR10, 0x180, URZ ;  /* 0x000001800a067890 */ /* 0x000fe2000fffe03f */
[----:B------:R-:W-:Y:S01]  /*4d70*/  FMNMX.FTZ R44, R26, R57, !PT ;  /* 0x000000391a2c7209 */ /* 0x000fe20007810000 */
[----:B------:R-:W5:Y:S01]  /*4d80*/  MUFU.TANH R55, R55 ;  /* 0x0000003700377308 */ /* 0x000f620000002400 */
[----:B------:R-:W-:Y:S01]  /*4d90*/  ISETP.GT.AND P3, PT, R43, 0x28, PT ;  /* 0x000000282b00780c */ /* 0x000fe20003f64270 */
[----:B------:R-:W-:Y:S01]  /*4da0*/  FMUL.FTZ R57, R74, UR21 ;  /* 0x000000154a397c20 */ /* 0x000fe20008410000 */
[----:B------:R-:W-:Y:S01]  /*4db0*/  FSEL R31, R31, -INF , P4 ;  /* 0xff8000001f1f7808 */ /* 0x000fe20002000000 */
[----:B------:R-:W-:Y:S01]  /*4dc0*/  UMOV UR7, 0x40000040 ;  /* 0x4000004000077882 */ /* 0x000fe20000000000 */
[----:B------:R-:W-:Y:S01]  /*4dd0*/  FMNMX.FTZ R44, R29, R44, !PT ;  /* 0x0000002c1d2c7209 */ /* 0x000fe20007810000 */
[----:B------:R-:W-:Y:S01]  /*4de0*/  FMUL.FTZ R72, R76, UR21 ;  /* 0x000000154c487c20 */ /* 0x000fe20008410000 */
[----:B------:R-:W-:Y:S01]  /*4df0*/  ISETP.GT.AND P4, PT, R43, 0x29, PT ;  /* 0x000000292b00780c */ /* 0x000fe20003f84270 */
[----:B------:R-:W5:Y:S01]  /*4e00*/  MUFU.TANH R57, R57 ;  /* 0x0000003900397308 */ /* 0x000f620000002400 */
[----:B------:R-:W-:Y:S01]  /*4e10*/  FSEL R33, R33, -INF , P3 ;  /* 0xff80000021217808 */ /* 0x000fe20001800000 */
[----:B------:R-:W-:Y:S01]  /*4e20*/  FMUL.FTZ R74, R80, UR21 ;  /* 0x00000015504a7c20 */ /* 0x000fe20008410000 */
[----:B------:R-:W-:-:S02]  /*4e30*/  FMNMX.FTZ R44, R31, R44, !PT ;  /* 0x0000002c1f2c7209 */ /* 0x000fc40007810000 */
[----:B------:R-:W-:Y:S02]  /*4e40*/  ISETP.GT.AND P3, PT, R43, 0x30, PT ;  /* 0x000000302b00780c */ /* 0x000fe40003f64270 */
[----:B------:R-:W-:Y:S01]  /*4e50*/  FSEL R34, R34, -INF , P4 ;  /* 0xff80000022227808 */ /* 0x000fe20002000000 */
[----:B------:R-:W5:Y:S01]  /*4e60*/  MUFU.TANH R58, R58 ;  /* 0x0000003a003a7308 */ /* 0x000f620000002400 */
[----:B------:R-:W-:Y:S02]  /*4e70*/  FMNMX.FTZ R59, R33, R44, !PT ;  /* 0x0000002c213b7209 */ /* 0x000fe40007810000 */
[----:B------:R-:W-:Y:S02]  /*4e80*/  ISETP.GT.AND P4, PT, R43, 0x31, PT ;  /* 0x000000312b00780c */ /* 0x000fe40003f84270 */
[----:B------:R-:W-:Y:S02]  /*4e90*/  FSEL R45, R45, -INF , P3 ;  /* 0xff8000002d2d7808 */ /* 0x000fe40001800000 */
[----:B------:R-:W-:Y:S01]  /*4ea0*/  FMNMX.FTZ R44, R34, R59, !PT ;  /* 0x0000003b222c7209 */ /* 0x000fe20007810000 */
[----:B------:R-:W5:Y:S01]  /*4eb0*/  MUFU.TANH R63, R63 ;  /* 0x0000003f003f7308 */ /* 0x000f620000002400 */
[----:B------:R-:W-:-:S02]  /*4ec0*/  ISETP.GT.AND P3, PT, R43, 0x38, PT ;  /* 0x000000382b00780c */ /* 0x000fc40003f64270 */
[----:B------:R-:W-:Y:S02]  /*4ed0*/  FSEL R46, R46, -INF , P4 ;  /* 0xff8000002e2e7808 */ /* 0x000fe40002000000 */
[----:B------:R-:W-:Y:S02]  /*4ee0*/  FMNMX.FTZ R59, R45, R44, !PT ;  /* 0x0000002c2d3b7209 */ /* 0x000fe40007810000 */
[----:B------:R-:W-:Y:S01]  /*4ef0*/  ISETP.GT.AND P4, PT, R43, 0x39, PT ;  /* 0x000000392b00780c */ /* 0x000fe20003f84270 */
[----:B------:R-:W5:Y:S01]  /*4f00*/  MUFU.TANH R62, R62 ;  /* 0x0000003e003e7308 */ /* 0x000f620000002400 */
[----:B------:R-:W-:Y:S02]  /*4f10*/  FSEL R47, R47, -INF , P3 ;  /* 0xff8000002f2f7808 */ /* 0x000fe40001800000 */
[----:B------:R-:W-:Y:S02]  /*4f20*/  FMNMX.FTZ R44, R46, R59, !PT ;  /* 0x0000003b2e2c7209 */ /* 0x000fe40007810000 */
[----:B------:R-:W-:-:S02]  /*4f30*/  ISETP.GT.AND P3, PT, R43, 0x40, PT ;  /* 0x000000402b00780c */ /* 0x000fc40003f64270 */
[----:B------:R-:W-:Y:S01]  /*4f40*/  FSEL R48, R48, -INF , P4 ;  /* 0xff80000030307808 */ /* 0x000fe20002000000 */
[----:B------:R-:W-:Y:S01]  /*4f50*/  MUFU.TANH R83, R83 ;  /* 0x0000005300537308 */ /* 0x000fe20000002400 */
[----:B------:R-:W-:Y:S02]  /*4f60*/  FMNMX.FTZ R59, R47, R44, !PT ;  /* 0x0000002c2f3b7209 */ /* 0x000fe40007810000 */
[C---:B------:R-:W-:Y:S02]  /*4f70*/  ISETP.GT.AND P4, PT, R43.reuse, 0x41, PT ;  /* 0x000000412b00780c */ /* 0x040fe40003f84270 */
[----:B--2---:R-:W-:Y:S02]  /*4f80*/  FSEL R50, R50, -INF , P3 ;  /* 0xff80000032327808 */ /* 0x004fe40001800000 */
[----:B------:R-:W-:Y:S01]  /*4f90*/  FMNMX.FTZ R59, R48, R59, !PT ;  /* 0x0000003b303b7209 */ /* 0x000fe20007810000 */
[----:B------:R-:W-:Y:S01]  /*4fa0*/  MUFU.TANH R86, R86 ;  /* 0x0000005600567308 */ /* 0x000fe20000002400 */
[----:B------:R-:W-:-:S02]  /*4fb0*/  ISETP.GT.AND P3, PT, R43, 0x48, PT ;  /* 0x000000482b00780c */ /* 0x000fc40003f64270 */
[----:B---3--:R-:W-:Y:S02]  /*4fc0*/  FSEL R49, R49, -INF , P4 ;  /* 0xff80000031317808 */ /* 0x008fe40002000000 */
[----:B------:R-:W-:Y:S01]  /*4fd0*/  FMNMX.FTZ R44, R50, R59, !PT ;  /* 0x0000003b322c7209 */ /* 0x000fe20007810000 */
[----:B------:R-:W-:Y:S01]  /*4fe0*/  FMUL.FTZ R59, R82, UR21 ;  /* 0x00000015523b7c20 */ /* 0x000fe20008410000 */
[----:B------:R-:W-:Y:S01]  /*4ff0*/  ISETP.GT.AND P4, PT, R43, 0x49, PT ;  /* 0x000000492b00780c */ /* 0x000fe20003f84270 */
[----:B------:R-:W-:Y:S01]  /*5000*/  MUFU.TANH R87, R87 ;  /* 0x0000005700577308 */ /* 0x000fe20000002400 */
[----:B------:R-:W-:Y:S01]  /*5010*/  FSEL R51, R51, -INF , P3 ;  /* 0xff80000033337808 */ /* 0x000fe20001800000 */
[----:B------:R-:W2:Y:S01]  /*5020*/  S2R R82, SR_TID.X ;  /* 0x0000000000527919 */ /* 0x000ea20000002100 */
[----:B------:R-:W-:Y:S02]  /*5030*/  FMNMX.FTZ R44, R49, R44, !PT ;  /* 0x0000002c312c7209 */ /* 0x000fe40007810000 */
[----:B------:R-:W-:-:S02]  /*5040*/  ISETP.GT.AND P3, PT, R43, 0x50, PT ;  /* 0x000000502b00780c */ /* 0x000fc40003f64270 */
[----:B-1----:R-:W-:Y:S01]  /*5050*/  FSEL R52, R52, -INF , P4 ;  /* 0xff80000034347808 */ /* 0x002fe20002000000 */
[----:B------:R-:W1:Y:S01]  /*5060*/  MUFU.TANH R59, R59 ;  /* 0x0000003b003b7308 */ /* 0x000e620000002400 */
[----:B------:R-:W-:Y:S02]  /*5070*/  FMNMX.FTZ R67, R51, R44, !PT ;  /* 0x0000002c33437209 */ /* 0x000fe40007810000 */
[----:B------:R-:W-:Y:S02]  /*5080*/  ISETP.GT.AND P4, PT, R43, 0x51, PT ;  /* 0x000000512b00780c */ /* 0x000fe40003f84270 */
[----:B0-----:R-:W-:Y:S02]  /*5090*/  FSEL R53, R53, -INF , P3 ;  /* 0xff80000035357808 */ /* 0x001fe40001800000 */
[----:B------:R-:W-:Y:S01]  /*50a0*/  FMNMX.FTZ R44, R52, R67, !PT ;  /* 0x00000043342c7209 */ /* 0x000fe20007810000 */
[----:B------:R-:W0:Y:S01]  /*50b0*/  MUFU.TANH R5, R5 ;  /* 0x0000000500057308 */ /* 0x000e220000002400 */
[----:B------:R-:W-:Y:S01]  /*50c0*/  ISETP.GT.AND P3, PT, R43, 0x58, PT ;  /* 0x000000582b00780c */ /* 0x000fe20003f64270 */
[----:B------:R-:W-:-:S02]  /*50d0*/  WARPGROUP.DEPBAR.LE gsb0, 0x0 ;  /* 0x00008000000079c5 */ /* 0x000fc40000010000 */
[----:B----4-:R-:W-:Y:S01]  /*50e0*/  FSEL R54, R54, -INF , P4 ;  /* 0xff80000036367808 */ /* 0x010fe20002000000 */
[----:B------:R-:W-:Y:S01]  /*50f0*/  WARPGROUP.ARRIVE ;  /* 0x00000000000079c5 */ /* 0x000fe20000000000 */
[----:B------:R-:W-:Y:S02]  /*5100*/  FMNMX.FTZ R67, R53, R44, !PT ;  /* 0x0000002c35437209 */ /* 0x000fe40007810000 */
[----:B------:R-:W-:Y:S01]  /*5110*/  ISETP.GT.AND P4, PT, R43, 0x59, PT ;  /* 0x000000592b00780c */ /* 0x000fe20003f84270 */
[----:B------:R-:W3:Y:S01]  /*5120*/  MUFU.TANH R6, R6 ;  /* 0x0000000600067308 */ /* 0x000ee20000002400 */
[----:B-----5:R-:W-:Y:S01]  /*5130*/  FSEL R55, R55, -INF , P3 ;  /* 0xff80000037377808 */ /* 0x020fe20001800000 */
[----:B------:R-:W-:Y:S01]  /*5140*/  HGMMA.64x64x16.F32.BF16 R88, R136, gdesc[UR4].tnspB, R88, gsb0 ;  /* 0x40e0000488587df0 */ /* 0x000fe20008001858 */
[----:B------:R-:W-:Y:S01]  /*5150*/  FMNMX.FTZ R44, R54, R67, !PT ;  /* 0x00000043362c7209 */ /* 0x000fe20007810000 */
[----:B------:R-:W-:Y:S01]  /*5160*/  UIADD3 UR6, UR10, 0x200, URZ ;  /* 0x000002000a067890 */ /* 0x000fe2000fffe03f */
[----:B------:R-:W-:Y:S01]  /*5170*/  ISETP.GT.AND P3, PT, R43, 0x60, PT ;  /* 0x000000602b00780c */ /* 0x000fe20003f64270 */
[----:B------:R-:W-:Y:S01]  /*5180*/  UMOV UR7, 0x40000040 ;  /* 0x4000004000077882 */ /* 0x000fe20000000000 */
[----:B------:R-:W-:Y:S01]  /*5190*/  FSEL R56, R56, -INF , P4 ;  /* 0xff80000038387808 */ /* 0x000fe20002000000 */
[----:B------:R-:W4:Y:S01]  /*51a0*/  MUFU.TANH R9, R9 ;  /* 0x0000000900097308 */ /* 0x000f220000002400 */
[----:B------:R-:W-:-:S02]  /*51b0*/  FMNMX.FTZ R67, R55, R44, !PT ;  /* 0x0000002c37437209 */ /* 0x000fc40007810000 */
[----:B------:R-:W-:Y:S02]  /*51c0*/  ISETP.GT.AND P4, PT, R43, 0x61, PT ;  /* 0x000000612b00780c */ /* 0x000fe40003f84270 */
[----:B------:R-:W-:Y:S02]  /*51d0*/  FSEL R57, R57, -INF , P3 ;  /* 0xff80000039397808 */ /* 0x000fe40001800000 */
[----:B------:R-:W-:Y:S01]  /*51e0*/  FMNMX.FTZ R44, R56, R67, !PT ;  /* 0x00000043382c7209 */ /* 0x000fe20007810000 */
[----:B------:R-:W5:Y:S01]  /*51f0*/  MUFU.TANH R10, R10 ;  /* 0x0000000a000a7308 */ /* 0x000f620000002400 */
[----:B------:R-:W-:Y:S02]  /*5200*/  ISETP.GT.AND P3, PT, R43, 0x68, PT ;  /* 0x000000682b00780c */ /* 0x000fe40003f64270 */
[----:B------:R-:W-:Y:S02]  /*5210*/  FSEL R58, R58, -INF , P4 ;  /* 0xff8000003a3a7808 */ /* 0x000fe40002000000 */
[----:B------:R-:W-:-:S02]  /*5220*/  FMNMX.FTZ R67, R57, R44, !PT ;  /* 0x0000002c39437209 */ /* 0x000fc40007810000 */
[----:B------:R-:W-:Y:S01]  /*5230*/  ISETP.GT.AND P4, PT, R43, 0x69, PT ;  /* 0x000000692b00780c */ /* 0x000fe20003f84270 */
[----:B------:R-:W2:Y:S01]  /*5240*/  MUFU.TANH R13, R13 ;  /* 0x0000000d000d7308 */ /* 0x000ea20000002400 */
[----:B------:R-:W-:Y:S02]  /*5250*/  FSEL R63, R63, -INF , P3 ;  /* 0xff8000003f3f7808 */ /* 0x000fe40001800000 */
[----:B------:R-:W-:Y:S02]  /*5260*/  FMNMX.FTZ R44, R58, R67, !PT ;  /* 0x000000433a2c7209 */ /* 0x000fe40007810000 */
[----:B------:R-:W-:Y:S02]  /*5270*/  ISETP.GT.AND P3, PT, R43, 0x70, PT ;  /* 0x000000702b00780c */ /* 0x000fe40003f64270 */
[----:B------:R-:W-:Y:S01]  /*5280*/  FSEL R62, R62, -INF , P4 ;  /* 0xff8000003e3e7808 */ /* 0x000fe20002000000 */
[----:B------:R-:W2:Y:S01]  /*5290*/  MUFU.TANH R14, R14 ;  /* 0x0000000e000e7308 */ /* 0x000ea20000002400 */
[----:B------:R-:W-:-:S02]  /*52a0*/  FMNMX.FTZ R67, R63, R44, !PT ;  /* 0x0000002c3f437209 */ /* 0x000fc40007810000 */
[----:B------:R-:W-:Y:S02]  /*52b0*/  ISETP.GT.AND P4, PT, R43, 0x71, PT ;  /* 0x000000712b00780c */ /* 0x000fe40003f84270 */
[----:B-1----:R-:W-:Y:S02]  /*52c0*/  FSEL R59, R59, -INF , P3 ;  /* 0xff8000003b3b7808 */ /* 0x002fe40001800000 */
[----:B------:R-:W-:Y:S01]  /*52d0*/  FMNMX.FTZ R44, R62, R67, !PT ;  /* 0x000000433e2c7209 */ /* 0x000fe20007810000 */
[----:B------:R-:W-:Y:S01]  /*52e0*/  FMUL.FTZ R67, R61, UR21 ;  /* 0x000000153d437c20 */ /* 0x000fe20008410000 */
[----:B------:R-:W-:Y:S01]  /*52f0*/  ISETP.GT.AND P3, PT, R43, 0x78, PT ;  /* 0x000000782b00780c */ /* 0x000fe20003f64270 */
[----:B------:R-:W1:Y:S01]  /*5300*/  MUFU.TANH R21, R21 ;  /* 0x0000001500157308 */ /* 0x000e620000002400 */
[----:B------:R-:W-:Y:S02]  /*5310*/  FSEL R60, R83, -INF , P4 ;  /* 0xff800000533c7808 */ /* 0x000fe40002000000 */
[----:B------:R-:W-:-:S02]  /*5320*/  FMNMX.FTZ R71, R59, R44, !PT ;  /* 0x0000002c3b477209 */ /* 0x000fc40007810000 */
[----:B------:R-:W-:Y:S02]  /*5330*/  ISETP.GT.AND P4, PT, R43, 0x79, PT ;  /* 0x000000792b00780c */ /* 0x000fe40003f84270 */
[----:B------:R-:W-:Y:S01]  /*5340*/  FSEL R43, R86, -INF , P3 ;  /* 0xff800000562b7808 */ /* 0x000fe20001800000 */
[----:B------:R-:W1:Y:S01]  /*5350*/  MUFU.TANH R24, R24 ;  /* 0x0000001800187308 */ /* 0x000e620000002400 */
[----:B------:R-:W-:Y:S02]  /*5360*/  FMNMX.FTZ R44, R60, R71, !PT ;  /* 0x000000473c2c7209 */ /* 0x000fe40007810000 */
[----:B------:R-:W-:Y:S02]  /*5370*/  FSEL R61, R87, -INF , P4 ;  /* 0xff800000573d7808 */ /* 0x000fe40002000000 */
[----:B------:R-:W-:Y:S02]  /*5380*/  FMNMX.FTZ R44, R43, R44, !PT ;  /* 0x0000002c2b2c7209 */ /* 0x000fe40007810000 */
[----:B------:R-:W-:Y:S01]  /*5390*/  ISETP.GT.AND P4, PT, R42, RZ, PT ;  /* 0x000000ff2a00720c */ /* 0x000fe20003f84270 */
[----:B------:R-:W1:Y:S01]  /*53a0*/  MUFU.TANH R27, R27 ;  /* 0x0000001b001b7308 */ /* 0x000e620000002400 */
[----:B------:R-:W-:-:S02]  /*53b0*/  FMNMX.FTZ R44, R61, R44, !PT ;  /* 0x0000002c3d2c7209 */ /* 0x000fc40007810000 */
[----:B------:R-:W-:-:S03]  /*53c0*/  ISETP.GT.AND P5, PT, R42, 0x1, PT ;  /* 0x000000012a00780c */ /* 0x000fc60003fa4270 */
[----:B------:R-:W0:Y:S02]  /*53d0*/  SHFL.BFLY PT, R71, R44, 0x2, 0x1f ;  /* 0x0c401f002c477f89 */ /* 0x000e2400000e0000 */
[----:B------:R-:W1:Y:S08]  /*53e0*/  MUFU.TANH R28, R28 ;  /* 0x0000001c001c7308 */ /* 0x000e700000002400 */
[----:B------:R-:W1:Y:S01]  /*53f0*/  MUFU.TANH R30, R30 ;  /* 0x0000001e001e7308 */ /* 0x000e620000002400 */
[----:B------:R-:W-:-:S07]  /*5400*/  WARPGROUP.DEPBAR.LE gsb0, 0x0 ;  /* 0x00008000000079c5 */ /* 0x000fce0000010000 */
[----:B------:R-:W1:Y:S01]  /*5410*/  MUFU.TANH R32, R32 ;  /* 0x0000002000207308 */ /* 0x000e620000002400 */
[----:B------:R-:W-:Y:S01]  /*5420*/  WARPGROUP.ARRIVE ;  /* 0x00000000000079c5 */ /* 0x000fe20000000000 */
[----:B0-----:R-:W-:-:S05]  /*5430*/  FMNMX.FTZ R78, R44, R71, !PT ;  /* 0x000000472c4e7209 */ /* 0x001fca0007810000 */
[----:B------:R-:W-:Y:S01]  /*5440*/  HGMMA.64x64x16.F32.BF16 R88, R132, gdesc[UR4].tnspB, R88, gsb0 ;  /* 0x40e0000484587df0 */ /* 0x000fe20008001858 */
[----:B------:R-:W0:Y:S01]  /*5450*/  MUFU.TANH R35, R35 ;  /* 0x0000002300237308 */ /* 0x000e220000002400 */
[----:B------:R-:W-:Y:S01]  /*5460*/  FMUL.FTZ R71, R73, UR21 ;  /* 0x0000001549477c20 */ /* 0x000fe20008410000 */
[----:B------:R-:W-:Y:S01]  /*5470*/  FMUL.FTZ R73, R77, UR21 ;  /* 0x000000154d497c20 */ /* 0x000fe20008410000 */
[----:B------:R-:W3:Y:S01]  /*5480*/  SHFL.BFLY PT, R83, R78, 0x1, 0x1f ;  /* 0x0c201f004e537f89 */ /* 0x000ee200000e0000 */
[----:B------:R-:W-:Y:S01]  /*5490*/  FMUL.FTZ R77, R84, UR21 ;  /* 0x00000015544d7c20 */ /* 0x000fe20008410000 */
[----:B------:R-:W-:Y:S01]  /*54a0*/  UIADD3 UR6, UR10, 0x280, URZ ;  /* 0x000002800a067890 */ /* 0x000fe2000fffe03f */
[----:B------:R-:W-:Y:S02]  /*54b0*/  UMOV UR7, 0x40000040 ;  /* 0x4000004000077882 */ /* 0x000fe40000000000 */
[----:B------:R-:W0:Y:S08]  /*54c0*/  MUFU.TANH R36, R36 ;  /* 0x0000002400247308 */ /* 0x000e300000002400 */
[----:B------:R-:W0:Y:S08]  /*54d0*/  MUFU.TANH R37, R37 ;  /* 0x0000002500257308 */ /* 0x000e300000002400 */
[----:B------:R-:W0:Y:S01]  /*54e0*/  MUFU.TANH R38, R38 ;  /* 0x0000002600267308 */ /* 0x000e220000002400 */
[----:B---3--:R-:W-:-:S04]  /*54f0*/  FMNMX.FTZ R44, R78, R83, !PT ;  /* 0x000000534e2c7209 */ /* 0x008fc80007810000 */
[C---:B------:R-:W-:Y:S01]  /*5500*/  FSETP.NEU.FTZ.AND P3, PT, R44.reuse, -INF , PT ;  /* 0xff8000002c00780b */ /* 0x040fe20003f7d000 */
[----:B------:R-:W-:Y:S02]  /*5510*/  FMUL.FTZ R76, R44, UR22 ;  /* 0x000000162c4c7c20 */ /* 0x000fe40008410000 */
[----:B------:R-:W3:Y:S03]  /*5520*/  MUFU.TANH R40, R40 ;  /* 0x0000002800287308 */ /* 0x000ee60000002400 */
[----:B------:R-:W-:-:S05]  /*5530*/  FSEL R76, R76, RZ, P3 ;  /* 0x000000ff4c4c7208 */ /* 0x000fca0001800000 */
[----:B------:R-:W3:Y:S01]  /*5540*/  MUFU.TANH R41, R41 ;  /* 0x0000002900297308 */ /* 0x000ee20000002400 */
        /* <DEDUP_REMOVED lines=17> */
[----:B-----5:R-:W-:Y:S01]  /*5660*/  FSEL R10, R10, -INF , P5 ;  /* 0xff8000000a0a7808 */ /* 0x020fe20002800000 */
[--C-:B------:R-:W-:Y:S01]  /*5670*/  FFMA.FTZ R145, R15, UR22, -R76.reuse ;  /* 0x000000160f917c23 */ /* 0x100fe2000801084c */
[----:B------:R-:W-:Y:S01]  /*5680*/  FMNMX.FTZ R7, R9, R78, !PT ;  /* 0x0000004e09077209 */ /* 0x000fe20007810000 */
[--C-:B------:R-:W-:Y:S01]  /*5690*/  FFMA.FTZ R20, R20, UR22, -R76.reuse ;  /* 0x0000001614147c23 */ /* 0x100fe2000801084c */
[----:B------:R-:W-:Y:S01]  /*56a0*/  ISETP.GT.AND P5, PT, R42, 0x11, PT ;  /* 0x000000112a00780c */ /* 0x000fe20003fa4270 */
[--C-:B------:R-:W-:Y:S01]  /*56b0*/  FFMA.FTZ R139, R47, UR22, -R76.reuse ;  /* 0x000000162f8b7c23 */ /* 0x100fe2000801084c */
[----:B--2---:R-:W-:Y:S01]  /*56c0*/  FSEL R13, R13, -INF , P4 ;  /* 0xff8000000d0d7808 */ /* 0x004fe20002000000 */
[----:B------:R-:W2:Y:S01]  /*56d0*/  MUFU.TANH R64, R64 ;  /* 0x0000004000407308 */ /* 0x000ea20000002400 */
[----:B------:R-:W-:Y:S01]  /*56e0*/  FMNMX.FTZ R78, R10, R7, !PT ;  /* 0x000000070a4e7209 */ /* 0x000fe20007810000 */
        /* <DEDUP_REMOVED lines=8> */
[----:B------:R-:W-:Y:S01]  /*5770*/  FFMA.FTZ R34, R34, UR22, -R76 ;  /* 0x0000001622227c23 */ /* 0x000fe2000801084c */
[----:B-1----:R-:W-:Y:S01]  /*5780*/  FSEL R21, R21, -INF , P4 ;  /* 0xff80000015157808 */ /* 0x002fe20002000000 */
[----:B------:R-:W-:-:S02]  /*5790*/  WARPGROUP.DEPBAR.LE gsb0, 0x0 ;  /* 0x00008000000079c5 */ /* 0x000fc40000010000 */
[----:B------:R-:W-:Y:S01]  /*57a0*/  FMNMX.FTZ R78, R14, R7, !PT ;  /* 0x000000070e4e7209 */ /* 0x000fe20007810000 */
[----:B------:R-:W-:Y:S01]  /*57b0*/  WARPGROUP.ARRIVE ;  /* 0x00000000000079c5 */ /* 0x000fe20000000000 */
[----:B------:R-:W-:Y:S01]  /*57c0*/  ISETP.GT.AND P4, PT, R42, 0x20, PT ;  /* 0x000000202a00780c */ /* 0x000fe20003f84270 */
[----:B------:R-:W1:Y:S01]  /*57d0*/  MUFU.TANH R68, R68 ;  /* 0x0000004400447308 */ /* 0x000e620000002400 */
[----:B------:R-:W-:Y:S01]  /*57e0*/  FSEL R24, R24, -INF , P5 ;  /* 0xff80000018187808 */ /* 0x000fe20002800000 */
[--C-:B------:R-:W-:Y:S01]  /*57f0*/  FFMA.FTZ R133, R50, UR22, -R76.reuse ;  /* 0x0000001632857c23 */ /* 0x100fe2000801084c */
[----:B------:R-:W-:Y:S01]  /*5800*/  FMNMX.FTZ R7, R21, R78, !PT ;  /* 0x0000004e15077209 */ /* 0x000fe20007810000 */
[----:B------:R-:W-:Y:S01]  /*5810*/  HGMMA.64x64x16.F32.BF16 R88, R128, gdesc[UR4].tnspB, R88, gsb0 ;  /* 0x40e0000480587df0 */ /* 0x000fe20008001858 */
[----:B------:R-:W-:Y:S01]  /*5820*/  ISETP.GT.AND P5, PT, R42, 0x21, PT ;  /* 0x000000212a00780c */ /* 0x000fe20003fa4270 */
[--C-:B------:R-:W-:Y:S01]  /*5830*/  FFMA.FTZ R50, R52, UR22, -R76.reuse ;  /* 0x0000001634327c23 */ /* 0x100fe2000801084c */
[----:B------:R-:W-:Y:S01]  /*5840*/  FSEL R27, R27, -INF , P4 ;  /* 0xff8000001b1b7808 */ /* 0x000fe20002000000 */
[----:B------:R-:W1:Y:S01]  /*5850*/  MUFU.TANH R69, R69 ;  /* 0x0000004500457308 */ /* 0x000e620000002400 */
[----:B------:R-:W-:Y:S01]  /*5860*/  FMNMX.FTZ R78, R24, R7, !PT ;  /* 0x00000007184e7209 */ /* 0x000fe20007810000 */
[--C-:B------:R-:W-:Y:S01]  /*5870*/  FFMA.FTZ R52, R54, UR22, -R76.reuse ;  /* 0x0000001636347c23 */ /* 0x100fe2000801084c */
[----:B------:R-:W-:Y:S01]  /*5880*/  ISETP.GT.AND P4, PT, R42, 0x28, PT ;  /* 0x000000282a00780c */ /* 0x000fe20003f84270 */
[--C-:B------:R-:W-:Y:S01]  /*5890*/  FFMA.FTZ R54, R56, UR22, -R76.reuse ;  /* 0x0000001638367c23 */ /* 0x100fe2000801084c */
[----:B------:R-:W-:Y:S01]  /*58a0*/  FSEL R28, R28, -INF , P5 ;  /* 0xff8000001c1c7808 */ /* 0x000fe20002800000 */
[--C-:B------:R-:W-:Y:S01]  /*58b0*/  FFMA.FTZ R56, R58, UR22, -R76.reuse ;  /* 0x000000163a387c23 */ /* 0x100fe2000801084c */
[----:B------:R-:W-:Y:S01]  /*58c0*/  FMNMX.FTZ R7, R27, R78, !PT ;  /* 0x0000004e1b077209 */ /* 0x000fe20007810000 */
[----:B------:R-:W1:Y:S01]  /*58d0*/  MUFU.TANH R70, R70 ;  /* 0x0000004600467308 */ /* 0x000e620000002400 */
[----:B------:R-:W-:Y:S01]  /*58e0*/  ISETP.GT.AND P5, PT, R42, 0x29, PT ;  /* 0x000000292a00780c */ /* 0x000fe20003fa4270 */
[--C-:B------:R-:W-:Y:S01]  /*58f0*/  FFMA.FTZ R58, R62, UR22, -R76.reuse ;  /* 0x000000163e3a7c23 */ /* 0x100fe2000801084c */
[----:B------:R-:W-:Y:S01]  /*5900*/  FSEL R30, R30, -INF , P4 ;  /* 0xff8000001e1e7808 */ /* 0x000fe20002000000 */
[----:B------:R-:W-:Y:S01]  /*5910*/  UIADD3 UR6, UR10, 0x300, URZ ;  /* 0x000003000a067890 */ /* 0x000fe2000fffe03f */
[----:B------:R-:W-:Y:S01]  /*5920*/  FMNMX.FTZ R11, R28, R7, !PT ;  /* 0x000000071c0b7209 */ /* 0x000fe20007810000 */
[----:B------:R-:W-:Y:S01]  /*5930*/  UMOV UR7, 0x40000040 ;  /* 0x4000004000077882 */ /* 0x000fe20000000000 */
[----:B------:R-:W-:Y:S01]  /*5940*/  FSEL R7, R32, -INF , P5 ;  /* 0xff80000020077808 */ /* 0x000fe20002800000 */
[----:B------:R-:W1:Y:S01]  /*5950*/  MUFU.TANH R71, R71 ;  /* 0x0000004700477308 */ /* 0x000e620000002400 */
[----:B------:R-:W-:Y:S01]  /*5960*/  ISETP.GT.AND P4, PT, R42, 0x30, PT ;  /* 0x000000302a00780c */ /* 0x000fe20003f84270 */
        /* <DEDUP_REMOVED lines=11> */
[----:B------:R-:W-:Y:S01]  /*5a20*/  FSEL R36, R36, -INF , P5 ;  /* 0xff80000024247808 */ /* 0x000fe20002800000 */
[--C-:B------:R-:W-:Y:S01]  /*5a30*/  FFMA.FTZ R60, R60, UR22, -R76.reuse ;  /* 0x000000163c3c7c23 */ /* 0x100fe2000801084c */
[----:B------:R-:W-:Y:S01]  /*5a40*/  FMNMX.FTZ R11, R35, R32, !PT ;  /* 0x00000020230b7209 */ /* 0x000fe20007810000 */
[----:B------:R-:W0:Y:S01]  /*5a50*/  MUFU.TANH R73, R73 ;  /* 0x0000004900497308 */ /* 0x000e220000002400 */
[----:B------:R-:W-:Y:S01]  /*5a60*/  ISETP.GT.AND P5, PT, R42, 0x39, PT ;  /* 0x000000392a00780c */ /* 0x000fe20003fa4270 */
[----:B------:R-:W-:Y:S01]  /*5a70*/  FFMA.FTZ R61, R61, UR22, -R76 ;  /* 0x000000163d3d7c23 */ /* 0x000fe2000801084c */
[----:B------:R-:W-:-:S02]  /*5a80*/  FSEL R37, R37, -INF , P4 ;  /* 0xff80000025257808 */ /* 0x000fc40002000000 */
[----:B------:R-:W-:Y:S02]  /*5a90*/  FMNMX.FTZ R32, R36, R11, !PT ;  /* 0x0000000b24207209 */ /* 0x000fe40007810000 */
[----:B------:R-:W-:Y:S01]  /*5aa0*/  ISETP.GT.AND P4, PT, R42, 0x40, PT ;  /* 0x000000402a00780c */ /* 0x000fe20003f84270 */
[----:B------:R-:W0:Y:S01]  /*5ab0*/  MUFU.TANH R74, R74 ;  /* 0x0000004a004a7308 */ /* 0x000e220000002400 */
[----:B------:R-:W-:Y:S02]  /*5ac0*/  FSEL R38, R38, -INF , P5 ;  /* 0xff80000026267808 */ /* 0x000fe40002800000 */
[----:B------:R-:W-:Y:S01]  /*5ad0*/  FMNMX.FTZ R11, R37, R32, !PT ;  /* 0x00000020250b7209 */ /* 0x000fe20007810000 */
[--C-:B------:R-:W-:Y:S01]  /*5ae0*/  FFMA.FTZ R32, R31, UR22, -R76.reuse ;  /* 0x000000161f207c23 */ /* 0x100fe2000801084c */
[----:B------:R-:W-:Y:S01]  /*5af0*/  ISETP.GT.AND P5, PT, R42, 0x41, PT ;  /* 0x000000412a00780c */ /* 0x000fe20003fa4270 */
[----:B------:R-:W-:Y:S01]  /*5b00*/  FFMA.FTZ R31, R59, UR22, -R76 ;  /* 0x000000163b1f7c23 */ /* 0x000fe2000801084c */
[----:B---3--:R-:W-:Y:S01]  /*5b10*/  FSEL R40, R40, -INF , P4 ;  /* 0xff80000028287808 */ /* 0x008fe20002000000 */
[----:B------:R-:W3:Y:S01]  /*5b20*/  MUFU.TANH R75, R75 ;  /* 0x0000004b004b7308 */ /* 0x000ee20000002400 */
[----:B------:R-:W-:-:S02]  /*5b30*/  FMNMX.FTZ R11, R38, R11, !PT ;  /* 0x0000000b260b7209 */ /* 0x000fc40007810000 */
[----:B------:R-:W-:Y:S02]  /*5b40*/  ISETP.GT.AND P4, PT, R42, 0x48, PT ;  /* 0x000000482a00780c */ /* 0x000fe40003f84270 */
[----:B------:R-:W-:Y:S02]  /*5b50*/  FSEL R41, R41, -INF , P5 ;  /* 0xff80000029297808 */ /* 0x000fe40002800000 */
[----:B------:R-:W-:Y:S01]  /*5b60*/  FMNMX.FTZ R78, R40, R11, !PT ;  /* 0x0000000b284e7209 */ /* 0x000fe20007810000 */
[----:B------:R-:W3:Y:S01]  /*5b70*/  MUFU.TANH R77, R77 ;  /* 0x0000004d004d7308 */ /* 0x000ee20000002400 */
[----:B------:R-:W-:Y:S02]  /*5b80*/  ISETP.GT.AND P5, PT, R42, 0x49, PT ;  /* 0x000000492a00780c */ /* 0x000fe40003fa4270 */
[----:B------:R-:W-:Y:S02]  /*5b90*/  FSEL R66, R66, -INF , P4 ;  /* 0xff80000042427808 */ /* 0x000fe40002000000 */
[----:B------:R-:W-:-:S02]  /*5ba0*/  FMNMX.FTZ R11, R41, R78, !PT ;  /* 0x0000004e290b7209 */ /* 0x000fc40007810000 */
[----:B------:R-:W-:Y:S01]  /*5bb0*/  ISETP.GT.AND P4, PT, R42, 0x50, PT ;  /* 0x000000502a00780c */ /* 0x000fe20003f84270 */
[----:B------:R-:W3:Y:S01]  /*5bc0*/  MUFU.TANH R39, R85 ;  /* 0x0000005500277308 */ /* 0x000ee20000002400 */
[----:B----4-:R-:W-:Y:S02]  /*5bd0*/  FSEL R67, R67, -INF , P5 ;  /* 0xff80000043437808 */ /* 0x010fe40002800000 */
[----:B------:R-:W-:Y:S02]  /*5be0*/  FMNMX.FTZ R78, R66, R11, !PT ;  /* 0x0000000b424e7209 */ /* 0x000fe40007810000 */
[----:B------:R-:W-:Y:S02]  /*5bf0*/  ISETP.GT.AND P5, PT, R42, 0x51, PT ;  /* 0x000000512a00780c */ /* 0x000fe40003fa4270 */
[----:B--2---:R-:W-:Y:S01]  /*5c00*/  FSEL R64, R64, -INF , P4 ;  /* 0xff80000040407808 */ /* 0x004fe20002000000 */
[----:B------:R-:W-:Y:S01]  /*5c10*/  MUFU.EX2 R149, R149 ;  /* 0x0000009500957308 */ /* 0x000fe20000000800 */
[----:B------:R-:W-:Y:S01]  /*5c20*/  FMNMX.FTZ R11, R67, R78, !PT ;  /* 0x0000004e430b7209 */ /* 0x000fe20007810000 */
[----:B------:R-:W-:-:S02]  /*5c30*/  WARPGROUP.DEPBAR.LE gsb0, 0x0 ;  /* 0x00008000000079c5 */ /* 0x000fc40000010000 */
[----:B------:R-:W-:Y:S01]  /*5c40*/  ISETP.GT.AND P4, PT, R42, 0x58, PT ;  /* 0x000000582a00780c */ /* 0x000fe20003f84270 */
[----:B------:R-:W-:Y:S01]  /*5c50*/  WARPGROUP.ARRIVE ;  /* 0x00000000000079c5 */ /* 0x000fe20000000000 */
[----:B-----5:R-:W-:Y:S02]  /*5c60*/  FSEL R65, R65, -INF , P5 ;  /* 0xff80000041417808 */ /* 0x020fe40002800000 */
[----:B------:R-:W-:Y:S01]  /*5c70*/  FMNMX.FTZ R78, R64, R11, !PT ;  /* 0x0000000b404e7209 */ /* 0x000fe20007810000 */
[----:B------:R-:W-:Y:S01]  /*5c80*/  MUFU.EX2 R6, R79 ;  /* 0x0000004f00067308 */ /* 0x000fe20000000800 */
[----:B------:R-:W-:Y:S01]  /*5c90*/  ISETP.GT.AND P5, PT, R42, 0x59, PT ;  /* 0x000000592a00780c */ /* 0x000fe20003fa4270 */
[----:B------:R-:W-:Y:S01]  /*5ca0*/  HGMMA.64x64x16.F32.BF16 R88, R124, gdesc[UR4].tnspB, R88, gsb0 ;  /* 0x40e000047c587df0 */ /* 0x000fe20008001858 */
[----:B-1----:R-:W-:Y:S01]  /*5cb0*/  FSEL R68, R68, -INF , P4 ;  /* 0xff80000044447808 */ /* 0x002fe20002000000 */
[----:B------:R-:W-:Y:S01]  /*5cc0*/  UIADD3 UR6, UR10, 0x380, URZ ;  /* 0x000003800a067890 */ /* 0x000fe2000fffe03f */
[----:B------:R-:W-:Y:S01]  /*5cd0*/  FMNMX.FTZ R11, R65, R78, !PT ;  /* 0x0000004e410b7209 */ /* 0x000fe20007810000 */
[----:B------:R-:W-:Y:S01]  /*5ce0*/  UMOV UR7, 0x40000040 ;  /* 0x4000004000077882 */ /* 0x000fe20000000000 */
[----:B------:R-:W-:Y:S01]  /*5cf0*/  ISETP.GT.AND P4, PT, R42, 0x60, PT ;  /* 0x000000602a00780c */ /* 0x000fe20003f84270 */
[----:B------:R-:W-:Y:S01]  /*5d00*/  MUFU.EX2 R151, R151 ;  /* 0x0000009700977308 */ /* 0x000fe20000000800 */
[----:B------:R-:W-:-:S02]  /*5d10*/  FSEL R69, R69, -INF , P5 ;  /* 0xff80000045457808 */ /* 0x000fc40002800000 */
        /* <DEDUP_REMOVED lines=8> */
[----:B------:R-:W-:Y:S01]  /*5da0*/  MUFU.EX2 R145, R145 ;  /* 0x0000009100917308 */ /* 0x000fe20000000800 */
[----:B------:R-:W-:Y:S02]  /*5db0*/  ISETP.GT.AND P5, PT, R42, 0x69, PT ;  /* 0x000000692a00780c */ /* 0x000fe40003fa4270 */
[----:B0-----:R-:W-:Y:S02]  /*5dc0*/  FSEL R72, R72, -INF , P4 ;  /* 0xff80000048487808 */ /* 0x001fe40002000000 */
[----:B------:R-:W-:Y:S02]  /*5dd0*/  FMNMX.FTZ R11, R71, R78, !PT ;  /* 0x0000004e470b7209 */ /* 0x000fe40007810000 */
        /* <DEDUP_REMOVED lines=9> */
[----:B---3--:R-:W-:-:S02]  /*5e70*/  FSEL R75, R75, -INF , P5 ;  /* 0xff8000004b4b7808 */ /* 0x008fc40002800000 */
[----:B------:R-:W-:Y:S01]  /*5e80*/  FMNMX.FTZ R78, R74, R11, !PT ;  /* 0x0000000b4a4e7209 */ /* 0x000fe20007810000 */
[----:B------:R-:W-:Y:S01]  /*5e90*/  MUFU.EX2 R26, R26 ;  /* 0x0000001a001a7308 */ /* 0x000fe20000000800 */
[----:B------:R-:W-:Y:S01]  /*5ea0*/  ISETP.GT.AND P5, PT, R42, 0x79, PT ;  /* 0x000000792a00780c */ /* 0x000fe20003fa4270 */
[--C-:B------:R-:W-:Y:S01]  /*5eb0*/  FFMA.FTZ R42, R49, UR22, -R76.reuse ;  /* 0x00000016312a7c23 */ /* 0x100fe2000801084c */
[----:B------:R-:W-:Y:S01]  /*5ec0*/  FSEL R77, R77, -INF , P4 ;  /* 0xff8000004d4d7808 */ /* 0x000fe20002000000 */
[----:B------:R-:W-:Y:S01]  /*5ed0*/  FFMA.FTZ R11, R53, UR22, -R76 ;  /* 0x00000016350b7c23 */ /* 0x000fe2000801084c */
[----:B------:R-:W-:Y:S02]  /*5ee0*/  FMNMX.FTZ R78, R75, R78, !PT ;  /* 0x0000004e4b4e7209 */ /* 0x000fe40007810000 */
[----:B------:R-:W-:Y:S01]  /*5ef0*/  FSEL R39, R39, -INF , P5 ;  /* 0xff80000027277808 */ /* 0x000fe20002800000 */
[----:B------:R-:W-:Y:S01]  /*5f00*/  MUFU.EX2 R141, R141 ;  /* 0x0000008d008d7308 */ /* 0x000fe20000000800 */
[----:B------:R-:W-:-:S04]  /*5f10*/  FMNMX.FTZ R78, R77, R78, !PT ;  /* 0x0000004e4d4e7209 */ /* 0x000fc80007810000 */
        /* <DEDUP_REMOVED lines=10> */
[----:B------:R-:W-:-:S04]  /*5fc0*/  FFMA.FTZ R25, R57, UR22, -R76 ;  /* 0x0000001639197c23 */ /* 0x000fc8000801084c */
[----:B------:R-:W0:Y:S01]  /*5fd0*/  SHFL.BFLY PT, R78, R49, 0x1, 0x1f ;  /* 0x0c201f00314e7f89 */ /* 0x000e2200000e0000 */
        /* <DEDUP_REMOVED lines=8> */
[----:B------:R-:W-:-:S05]  /*6060*/  FSEL R62, R62, RZ, P4 ;  /* 0x000000ff3e3e7208 */ /* 0x000fca0002000000 */
[--C-:B------:R-:W-:Y:S01]  /*6070*/  FFMA.FTZ R136, R35, UR22, -R62.reuse ;  /* 0x0000001623887c23 */ /* 0x100fe2000801083e */
[----:B------:R-:W-:Y:S01]  /*6080*/  FSEL R35, R44, RZ, P3 ;  /* 0x000000ff2c237208 */ /* 0x000fe20001800000 */
[--C-:B------:R-:W-:Y:S01]  /*6090*/  FFMA.FTZ R148, R8, UR22, -R62.reuse ;  /* 0x0000001608947c23 */ /* 0x100fe2000801083e */
[--C-:B------:R-:W-:Y:S01]  /*60a0*/  FFMA.FTZ R5, R5, UR22, -R62.reuse ;  /* 0x0000001605057c23 */ /* 0x100fe2000801083e */
[--C-:B------:R-:W-:Y:S01]  /*60b0*/  FFMA.FTZ R150, R9, UR22, -R62.reuse ;  /* 0x0000001609967c23 */ /* 0x100fe2000801083e */
[----:B------:R-:W-:Y:S01]  /*60c0*/  FFMA.FTZ R43, R10, UR22, -R62 ;  /* 0x000000160a2b7c23 */ /* 0x000fe2000801083e */
        /* <DEDUP_REMOVED lines=29> */
[----:B------:R-:W-:-:S02]  /*62a0*/  IMAD.U32 R10, RZ, RZ, UR39 ;  /* 0x00000027ff0a7e24 */ /* 0x000fc4000f8e00ff */
[--C-:B------:R-:W-:Y:S01]  /*62b0*/  FFMA.FTZ R73, R73, UR22, -R62.reuse ;  /* 0x0000001649497c23 */ /* 0x100fe2000801083e */
[----:B------:R-:W-:Y:S01]  /*62c0*/  FFMA.FTZ R74, R74, UR22, -R62 ;  /* 0x000000164a4a7c23 */ /* 0x000fe2000801083e */
[----:B------:R-:W-:Y:S01]  /*62d0*/  FADD.FTZ R0, R6, R47 ;  /* 0x0000002f06007221 */ /* 0x000fe20000010000 */
[----:B------:R-:W-:Y:S01]  /*62e0*/  VIADD R8, R23, 0x9 ;  /* 0x0000000917087836 */ /* 0x000fe20000000000 */
[----:B------:R-:W-:Y:S01]  /*62f0*/  @!P1 LEA R10, R10, UR45, 0x3 ;  /* 0x0000002d0a0a9c11 */ /* 0x000fe2000f8e18ff */
[----:B------:R-:W0:Y:S01]  /*6300*/  MUFU.EX2 R150, R150 ;  /* 0x0000009600967308 */ /* 0x000e220000000800 */
[----:B-1----:R-:W-:Y:S01]  /*6310*/  FFMA.FTZ R2, R3, R2, R148 ;  /* 0x0000000203027223 */ /* 0x002fe20000010094 */
[----:B------:R-:W-:Y:S01]  /*6320*/  ISETP.GE.U32.AND P3, PT, R82, 0x180, PT ;  /* 0x000001805200780c */ /* 0x000fe20003f66070 */
[--C-:B------:R-:W-:Y:S01]  /*6330*/  FFMA.FTZ R75, R75, UR22, -R62.reuse ;  /* 0x000000164b4b7c23 */ /* 0x100fe2000801083e */
[----:B------:R-:W-:Y:S02]  /*6340*/  @!P1 VIADD R10, R10, 0x16840 ;  /* 0x000168400a0a9836 */ /* 0x000fe40000000000 */
[----:B------:R-:W-:Y:S01]  /*6350*/  FFMA.FTZ R77, R77, UR22, -R62 ;  /* 0x000000164d4d7c23 */ /* 0x000fe2000801083e */
[----:B------:R-:W-:Y:S01]  /*6360*/  SEL R8, R8, 0x9, !P3 ;  /* 0x0000000908087807 */ /* 0x000fe20005800000 */
[----:B------:R-:W-:-:S02]  /*6370*/  WARPGROUP.DEPBAR.LE gsb0, 0x0 ;  /* 0x00008000000079c5 */ /* 0x000fc40000010000 */
[----:B------:R-:W1:Y:S01]  /*6380*/  MUFU.EX2 R43, R43 ;  /* 0x0000002b002b7308 */ /* 0x000e620000000800 */
[C---:B--2---:R-:W-:Y:S01]  /*6390*/  FADD.FTZ R51, R5.reuse, R2 ;  /* 0x0000000205337221 */ /* 0x044fe20000010000 */
[----:B------:R-:W-:Y:S01]  /*63a0*/  F2FP.BF16.F32.PACK_AB R148, R5, R148 ;  /* 0x000000940594723e */ /* 0x000fe200000010ff */
[----:B------:R-:W-:Y:S01]  /*63b0*/  FFMA.FTZ R39, R39, UR22, -R62 ;  /* 0x0000001627277c23 */ /* 0x000fe2000801083e */
[----:B------:R-:W-:Y:S01]  /*63c0*/  @!P1 PRMT R10, RZ, 0x654, R10 ;  /* 0x00000654ff0a9816 */ /* 0x000fe2000000000a */
[----:B------:R2:W-:Y:S06]  /*63d0*/  BAR.ARV R8, 0x100 ;  /* 0x000400080000751d */ /* 0x0005ec0000002000 */
[----:B------:R-:W3:Y:S01]  /*63e0*/  MUFU.EX2 R144, R144 ;  /* 0x0000009000907308 */ /* 0x000ee20000000800 */
[----:B0-----:R-:W-:Y:S01]  /*63f0*/  FADD.FTZ R2, R150, R51 ;  /* 0x0000003396027221 */ /* 0x001fe20000010000 */
[----:B------:R0:W-:Y:S01]  /*6400*/  @!P1 SYNCS.ARRIVE.TRANS64.RED.A1T0 RZ, [R10+URZ], RZ ;  /* 0x000000ff0aff99a7 */ /* 0x0001e2000810043f */
[----:B------:R-:W-:Y:S01]  /*6410*/  PLOP3.LUT P3, PT, PT, PT, UP1, 0x80, 0x0 ;  /* 0x000000000000781c */ /* 0x000fe20003f6f018 */
[-C--:B------:R-:W-:Y:S01]  /*6420*/  FMUL.FTZ R88, R88, R3.reuse ;  /* 0x0000000358587220 */ /* 0x080fe20000410000 */
[-C--:B------:R-:W-:Y:S01]  /*6430*/  FMUL.FTZ R89, R89, R3.reuse ;  /* 0x0000000359597220 */ /* 0x080fe20000410000 */
[----:B-1----:R-:W-:Y:S01]  /*6440*/  FADD.FTZ R47, R43, R2 ;  /* 0x000000022b2f7221 */ /* 0x002fe20000010000 */
[-C--:B------:R-:W-:Y:S01]  /*6450*/  FMUL.FTZ R92, R92, R3.reuse ;  /* 0x000000035c5c7220 */ /* 0x080fe20000410000 */
[----:B------:R-:W1:Y:S01]  /*6460*/  MUFU.EX2 R13, R13 ;  /* 0x0000000d000d7308 */ /* 0x000e620000000800 */
[-C--:B------:R-:W-:Y:S01]  /*6470*/  FMUL.FTZ R93, R93, R3.reuse ;  /* 0x000000035d5d7220 */ /* 0x080fe20000410000 */
[----:B0-----:R-:W-:Y:S01]  /*6480*/  IMAD.U32 R10, RZ, RZ, UR24 ;  /* 0x00000018ff0a7e24 */ /* 0x001fe2000f8e00ff */
[----:B------:R-:W-:Y:S01]  /*6490*/  UMOV UR24, UR39 ;  /* 0x0000002700187c82 */ /* 0x000fe20008000000 */
[-C--:B------:R-:W-:Y:S01]  /*64a0*/  FMUL.FTZ R96, R96, R3.reuse ;  /* 0x0000000360607220 */ /* 0x080fe20000410000 */
[-C--:B------:R-:W-:Y:S01]  /*64b0*/  FMUL.FTZ R97, R97, R3.reuse ;  /* 0x0000000361617220 */ /* 0x080fe20000410000 */
[-C--:B------:R-:W-:Y:S01]  /*64c0*/  FMUL.FTZ R100, R100, R3.reuse ;  /* 0x0000000364647220 */ /* 0x080fe20000410000 */
[----:B------:R-:W-:Y:S01]  /*64d0*/  @!P1 LEA R10, R10, UR45, 0x3 ;  /* 0x0000002d0a0a9c11 */ /* 0x000fe2000f8e18ff */
[----:B------:R-:W0:Y:S01]  /*64e0*/  MUFU.EX2 R146, R146 ;  /* 0x0000009200927308 */ /* 0x000e220000000800 */
[----:B---3--:R-:W-:Y:S01]  /*64f0*/  FADD.FTZ R2, R144, R47 ;  /* 0x0000002f90027221 */ /* 0x008fe20000010000 */
[-C--:B------:R-:W-:Y:S01]  /*6500*/  FMUL.FTZ R101, R101, R3.reuse ;  /* 0x0000000365657220 */ /* 0x080fe20000410000 */
[----:B--2---:R-:W-:Y:S01]  /*6510*/  @!P1 IADD3 R8, R10, 0x16860, RZ ;  /* 0x000168600a089810 */ /* 0x004fe20007ffe0ff */
[-C--:B------:R-:W-:Y:S01]  /*6520*/  FMUL.FTZ R104, R104, R3.reuse ;  /* 0x0000000368687220 */ /* 0x080fe20000410000 */
[-C--:B------:R-:W-:Y:S01]  /*6530*/  FMUL.FTZ R105, R105, R3.reuse ;  /* 0x0000000369697220 */ /* 0x080fe20000410000 */
[-C--:B------:R-:W-:Y:S01]  /*6540*/  FMUL.FTZ R108, R108, R3.reuse ;  /* 0x000000036c6c7220 */ /* 0x080fe20000410000 */
[----:B------:R-:W-:Y:S01]  /*6550*/  @!P1 PRMT R8, RZ, 0x654, R8 ;  /* 0x00000654ff089816 */ /* 0x000fe20000000008 */
[----:B------:R2:W-:Y:S01]  /*6560*/  MUFU.EX2 R35, R41 ;  /* 0x0000002900237308 */ /* 0x0005e20000000800 */
[C---:B-1----:R-:W-:Y:S01]  /*6570*/  FADD.FTZ R51, R13.reuse, R2 ;  /* 0x000000020d337221 */ /* 0x042fe20000010000 */
[----:B------:R-:W-:Y:S01]  /*6580*/  F2FP.BF16.F32.PACK_AB R144, R13, R144 ;  /* 0x000000900d90723e */ /* 0x000fe200000010ff */
[----:B------:R1:W-:Y:S01]  /*6590*/  @!P1 SYNCS.ARRIVE.TRANS64.RED.A1T0 RZ, [R8+URZ], RZ ;  /* 0x000000ff08ff99a7 */ /* 0x0003e2000810043f */
[-C--:B------:R-:W-:Y:S01]  /*65a0*/  FMUL.FTZ R109, R109, R3.reuse ;  /* 0x000000036d6d7220 */ /* 0x080fe20000410000 */
[-C--:B------:R-:W-:Y:S01]  /*65b0*/  FMUL.FTZ R112, R112, R3.reuse ;  /* 0x0000000370707220 */ /* 0x080fe20000410000 */
[-C--:B------:R-:W-:Y:S01]  /*65c0*/  FMUL.FTZ R113, R113, R3.reuse ;  /* 0x0000000371717220 */ /* 0x080fe20000410000 */
[-C--:B------:R-:W-:Y:S01]  /*65d0*/  FMUL.FTZ R116, R116, R3.reuse ;  /* 0x0000000374747220 */ /* 0x080fe20000410000 */
[----:B------:R-:W3:Y:S01]  /*65e0*/  MUFU.EX2 R9, R9 ;  /* 0x0000000900097308 */ /* 0x000ee20000000800 */
[----:B--2---:R-:W-:Y:S01]  /*65f0*/  FADD.FTZ R41, R151, R0 ;  /* 0x0000000097297221 */ /* 0x004fe20000010000 */
[----:B0-----:R-:W-:Y:S01]  /*6600*/  FADD.FTZ R2, R146, R51 ;  /* 0x0000003392027221 */ /* 0x001fe20000010000 */
[----:B------:R-:W-:Y:S01]  /*6610*/  FMUL.FTZ R117, R117, R3 ;  /* 0x0000000375757220 */ /* 0x000fe20000410000 */
[-C--:B------:R-:W-:Y:S01]  /*6620*/  FMUL.FTZ R90, R90, R4.reuse ;  /* 0x000000045a5a7220 */ /* 0x080fe20000410000 */
[----:B------:R-:W-:Y:S01]  /*6630*/  FADD.FTZ R0, R12, R41 ;  /* 0x000000290c007221 */ /* 0x000fe20000010000 */
[----:B------:R-:W-:Y:S01]  /*6640*/  FFMA.FTZ R41, R65, UR22, -R62 ;  /* 0x0000001641297c23 */ /* 0x000fe2000801083e */
[-C--:B------:R-:W-:Y:S01]  /*6650*/  FMUL.FTZ R91, R91, R4.reuse ;  /* 0x000000045b5b7220 */ /* 0x080fe20000410000 */
[----:B------:R-:W0:Y:S01]  /*6660*/  MUFU.EX2 R140, R140 ;  /* 0x0000008c008c7308 */ /* 0x000e220000000800 */
[----:B------:R-:W-:Y:S01]  /*6670*/  FADD.FTZ R47, R145, R0 ;  /* 0x00000000912f7221 */ /* 0x000fe20000010000 */
[-C--:B------:R-:W-:Y:S01]  /*6680*/  FMUL.FTZ R94, R94, R4.reuse ;  /* 0x000000045e5e7220 */ /* 0x080fe20000410000 */
[-C--:B------:R-:W-:Y:S01]  /*6690*/  FMUL.FTZ R95, R95, R4.reuse ;  /* 0x000000045f5f7220 */ /* 0x080fe20000410000 */
[-C--:B------:R-:W-:Y:S01]  /*66a0*/  FMUL.FTZ R98, R98, R4.reuse ;  /* 0x0000000462627220 */ /* 0x080fe20000410000 */
[----:B------:R-:W-:Y:S01]  /*66b0*/  FADD.FTZ R0, R20, R47 ;  /* 0x0000002f14007221 */ /* 0x000fe20000010000 */
[----:B------:R-:W-:Y:S01]  /*66c0*/  FFMA.FTZ R47, R69, UR22, -R62 ;  /* 0x00000016452f7c23 */ /* 0x000fe2000801083e */
[----:B------:R-:W-:Y:S01]  /*66d0*/  FMUL.FTZ R99, R99, R4 ;  /* 0x0000000463637220 */ /* 0x000fe20000410000 */
[----:B------:R-:W2:Y:S01]  /*66e0*/  MUFU.EX2 R21, R21 ;  /* 0x0000001500157308 */ /* 0x000ea20000000800 */
[----:B------:R-:W-:Y:S01]  /*66f0*/  FADD.FTZ R51, R147, R0 ;  /* 0x0000000093337221 */ /* 0x000fe20000010000 */
[C---:B---3--:R-:W-:Y:S01]  /*6700*/  FADD.FTZ R53, R9.reuse, R2 ;  /* 0x0000000209357221 */ /* 0x048fe20000010000 */
[----:B------:R-:W-:Y:S01]  /*6710*/  F2FP.BF16.F32.PACK_AB R146, R9, R146 ;  /* 0x000000920992723e */ /* 0x000fe200000010ff */
[-C--:B------:R-:W-:Y:S01]  /*6720*/  FMUL.FTZ R102, R102, R4.reuse ;  /* 0x0000000466667220 */ /* 0x080fe20000410000 */
[----:B------:R-:W-:Y:S01]  /*6730*/  FADD.FTZ R0, R26, R51 ;  /* 0x000000331a007221 */ /* 0x000fe20000010000 */
[----:B------:R-:W-:Y:S01]  /*6740*/  FFMA.FTZ R51, R71, UR22, -R62 ;  /* 0x0000001647337c23 */ /* 0x000fe2000801083e */
[-C--:B------:R-:W-:Y:S01]  /*6750*/  FMUL.FTZ R103, R103, R4.reuse ;  /* 0x0000000467677220 */ /* 0x080fe20000410000 */
[----:B------:R-:W3:Y:S01]  /*6760*/  MUFU.EX2 R142, R142 ;  /* 0x0000008e008e7308 */ /* 0x000ee20000000800 */
        /* <DEDUP_REMOVED lines=8> */
[----:B--2---:R-:W-:Y:S01]  /*67f0*/  FADD.FTZ R55, R21, R2 ;  /* 0x0000000215377221 */ /* 0x004fe20000010000 */
[----:B------:R-:W-:Y:S01]  /*6800*/  FADD.FTZ R53, R143, R0 ;  /* 0x000000008f357221 */ /* 0x000fe20000010000 */
[-C--:B------:R-:W-:Y:S01]  /*6810*/  FMUL.FTZ R114, R114, R4.reuse ;  /* 0x0000000472727220 */ /* 0x080fe20000410000 */
[-C--:B------:R-:W-:Y:S01]  /*6820*/  FMUL.FTZ R115, R115, R4.reuse ;  /* 0x0000000473737220 */ /* 0x080fe20000410000 */
[-C--:B------:R-:W-:Y:S01]  /*6830*/  FMUL.FTZ R118, R118, R4.reuse ;  /* 0x0000000476767220 */ /* 0x080fe20000410000 */
[----:B------:R-:W-:Y:S01]  /*6840*/  FADD.FTZ R0, R34, R53 ;  /* 0x0000003522007221 */ /* 0x000fe20000010000 */
[----:B------:R-:W-:Y:S01]  /*6850*/  FMUL.FTZ R119, R119, R4 ;  /* 0x0000000477777220 */ /* 0x000fe20000410000 */
[----:B------:R-:W2:Y:S01]  /*6860*/  MUFU.EX2 R136, R136 ;  /* 0x0000008800887308 */ /* 0x000ea20000000800 */
[----:B---3--:R-:W-:Y:S01]  /*6870*/  FADD.FTZ R2, R142, R55 ;  /* 0x000000378e027221 */ /* 0x008fe20000010000 */
[----:B------:R-:W-:Y:S01]  /*6880*/  FADD.FTZ R53, R137, R0 ;  /* 0x0000000089357221 */ /* 0x000fe20000010000 */
[----:B------:R-:W-:Y:S01]  /*6890*/  F2FP.BF16.F32.PACK_AB R149, R6, R149 ;  /* 0x000000950695723e */ /* 0x000fe200000010ff */
[----:B------:R-:W-:Y:S01]  /*68a0*/  IMAD.MOV.U32 R4, RZ, RZ, R44 ;  /* 0x000000ffff047224 */ /* 0x000fe200078e002c */
[----:B------:R-:W-:Y:S01]  /*68b0*/  F2FP.BF16.F32.PACK_AB R151, R12, R151 ;  /* 0x000000970c97723e */ /* 0x000fe200000010ff */
[----:B------:R-:W-:Y:S01]  /*68c0*/  FADD.FTZ R0, R46, R53 ;  /* 0x000000352e007221 */ /* 0x000fe20000010000 */
[----:B------:R-:W-:Y:S01]  /*68d0*/  F2FP.BF16.F32.PACK_AB R150, R43, R150 ;  /* 0x000000962b96723e */ /* 0x000fe200000010ff */
[----:B------:R-:W3:Y:S01]  /*68e0*/  MUFU.EX2 R7, R7 ;  /* 0x0000000700077308 */ /* 0x000ee20000000800 */
[----:B0-----:R-:W-:Y:S01]  /*68f0*/  FADD.FTZ R55, R45, R2 ;  /* 0x000000022d377221 */ /* 0x001fe20000010000 */
[----:B------:R-:W-:Y:S01]  /*6900*/  FADD.FTZ R5, R139, R0 ;  /* 0x000000008b057221 */ /* 0x000fe20000010000 */
[----:B------:R-:W-:Y:S01]  /*6910*/  F2FP.BF16.F32.PACK_AB R145, R20, R145 ;  /* 0x000000911491723e */ /* 0x000fe200000010ff */
[----:B------:R-:W-:Y:S01]  /*6920*/  IMAD.MOV.U32 R3, RZ, RZ, R49 ;  /* 0x000000ffff037224 */ /* 0x000fe200078e0031 */
[----:B------:R-:W-:Y:S01]  /*6930*/  F2FP.BF16.F32.PACK_AB R147, R26, R147 ;  /* 0x000000931a93723e */ /* 0x000fe200000010ff */
[----:B------:R-:W-:Y:S01]  /*6940*/  FADD.FTZ R0, R48, R5 ;  /* 0x0000000530007221 */ /* 0x000fe20000010000 */
[----:B------:R-:W-:Y:S01]  /*6950*/  F2FP.BF16.F32.PACK_AB R140, R21, R140 ;  /* 0x0000008c158c723e */ /* 0x000fe200000010ff */
[----:B------:R-:W0:Y:S01]  /*6960*/  MUFU.EX2 R138, R138 ;  /* 0x0000008a008a7308 */ /* 0x000e220000000800 */
[----:B--2---:R-:W-:Y:S01]  /*6970*/  FADD.FTZ R2, R136, R55 ;  /* 0x0000003788027221 */ /* 0x004fe20000010000 */
[----:B------:R-:W-:Y:S01]  /*6980*/  FADD.FTZ R5, R133, R0 ;  /* 0x0000000085057221 */ /* 0x000fe20000010000 */
[----:B------:R-:W-:-:S02]  /*6990*/  F2FP.BF16.F32.PACK_AB R141, R32, R141 ;  /* 0x0000008d208d723e */ /* 0x000fc400000010ff */
[----:B------:R-:W-:Y:S01]  /*69a0*/  F2FP.BF16.F32.PACK_AB R142, R45, R142 ;  /* 0x0000008e2d8e723e */ /* 0x000fe200000010ff */
[----:B------:R-:W-:Y:S01]  /*69b0*/  FADD.FTZ R0, R42, R5 ;  /* 0x000000052a007221 */ /* 0x000fe20000010000 */
[----:B------:R-:W-:Y:S01]  /*69c0*/  F2FP.BF16.F32.PACK_AB R143, R34, R143 ;  /* 0x0000008f228f723e */ /* 0x000fe200000010ff */
[----:B------:R-:W2:Y:S01]  /*69d0*/  MUFU.EX2 R27, R27 ;  /* 0x0000001b001b7308 */ /* 0x000ea20000000800 */
[C---:B---3--:R-:W-:Y:S01]  /*69e0*/  FADD.FTZ R55, R7.reuse, R2 ;  /* 0x0000000207377221 */ /* 0x048fe20000010000 */
[----:B------:R-:W-:Y:S02]  /*69f0*/  F2FP.BF16.F32.PACK_AB R136, R7, R136 ;  /* 0x000000880788723e */ /* 0x000fe400000010ff */
[----:B------:R-:W-:Y:S02]  /*6a00*/  F2FP.BF16.F32.PACK_AB R137, R46, R137 ;  /* 0x000000892e89723e */ /* 0x000fe400000010ff */
[----:B------:R-:W-:Y:S02]  /*6a10*/  F2FP.BF16.F32.PACK_AB R139, R48, R139 ;  /* 0x0000008b308b723e */ /* 0x000fe400000010ff */
[----:B------:R-:W3:Y:S01]  /*6a20*/  MUFU.EX2 R132, R132 ;  /* 0x0000008400847308 */ /* 0x000ee20000000800 */
[----:B0-----:R-:W-:Y:S01]  /*6a30*/  FADD.FTZ R2, R138, R55 ;  /* 0x000000378a027221 */ /* 0x001fe20000010000 */
[----:B------:R-:W-:-:S06]  /*6a40*/  F2FP.BF16.F32.PACK_AB R133, R42, R133 ;  /* 0x000000852a85723e */ /* 0x000fcc00000010ff */
[----:B------:R-:W0:Y:S01]  /*6a50*/  MUFU.EX2 R135, R135 ;  /* 0x0000008700877308 */ /* 0x000e220000000800 */
[C---:B--2---:R-:W-:Y:S01]  /*6a60*/  FADD.FTZ R13, R27.reuse, R2 ;  /* 0x000000021b0d7221 */ /* 0x044fe20000010000 */
[----:B------:R-:W-:-:S06]  /*6a70*/  F2FP.BF16.F32.PACK_AB R138, R27, R138 ;  /* 0x0000008a1b8a723e */ /* 0x000fcc00000010ff */
[----:B------:R-:W2:Y:S01]  /*6a80*/  MUFU.EX2 R134, R134 ;  /* 0x0000008600867308 */ /* 0x000ea20000000800 */
[----:B---3--:R-:W-:Y:S01]  /*6a90*/  FADD.FTZ R2, R132, R13 ;  /* 0x0000000d84027221 */ /* 0x008fe20000010000 */
[----:B------:R-:W-:-:S03]  /*6aa0*/  F2FP.BF16.F32.PACK_AB R132, R35, R132 ;  /* 0x000000842384723e */ /* 0x000fc600000010ff */
[----:B------:R-:W-:-:S03]  /*6ab0*/  FADD.FTZ R9, R35, R2 ;  /* 0x0000000223097221 */ /* 0x000fc60000010000 */
[----:B------:R-:W3:Y:S01]  /*6ac0*/  MUFU.EX2 R50, R50 ;  /* 0x0000003200327308 */ /* 0x000ee20000000800 */
[----:B0-----:R-:W-:-:S07]  /*6ad0*/  FADD.FTZ R5, R135, R0 ;  /* 0x0000000087057221 */ /* 0x001fce0000010000 */
[----:B------:R-:W0:Y:S01]  /*6ae0*/  MUFU.EX2 R37, R37 ;  /* 0x0000002500257308 */ /* 0x000e220000000800 */
[----:B--2---:R-:W-:-:S07]  /*6af0*/  FADD.FTZ R2, R134, R9 ;  /* 0x0000000986027221 */ /* 0x004fce0000010000 */
[----:B------:R-:W2:Y:S01]  /*6b00*/  MUFU.EX2 R11, R11 ;  /* 0x0000000b000b7308 */ /* 0x000ea20000000800 */
[C---:B---3--:R-:W-:Y:S01]  /*6b10*/  FADD.FTZ R0, R50.reuse, R5 ;  /* 0x0000000532007221 */ /* 0x048fe20000010000 */
[----:B------:R-:W-:-:S06]  /*6b20*/  F2FP.BF16.F32.PACK_AB R135, R50, R135 ;  /* 0x000000873287723e */ /* 0x000fcc00000010ff */
[----:B------:R-:W3:Y:S01]  /*6b30*/  MUFU.EX2 R128, R128 ;  /* 0x0000008000807308 */ /* 0x000ee20000000800 */
[C---:B0-----:R-:W-:Y:S01]  /*6b40*/  FADD.FTZ R9, R37.reuse, R2 ;  /* 0x0000000225097221 */ /* 0x041fe20000010000 */
[----:B------:R-:W-:-:S06]  /*6b50*/  F2FP.BF16.F32.PACK_AB R134, R37, R134 ;  /* 0x000000862586723e */ /* 0x000fcc00000010ff */
[----:B------:R-:W0:Y:S01]  /*6b60*/  MUFU.EX2 R52, R52 ;  /* 0x0000003400347308 */ /* 0x000e220000000800 */
[----:B--2---:R-:W-:-:S07]  /*6b70*/  FADD.FTZ R5, R11, R0 ;  /* 0x000000000b057221 */ /* 0x004fce0000010000 */
[----:B------:R-:W2:Y:S01]  /*6b80*/  MUFU.EX2 R41, R41 ;  /* 0x0000002900297308 */ /* 0x000ea20000000800 */
[----:B---3--:R-:W-:-:S07]  /*6b90*/  FADD.FTZ R2, R128, R9 ;  /* 0x0000000980027221 */ /* 0x008fce0000010000 */
[----:B------:R-:W3:Y:S01]  /*6ba0*/  MUFU.EX2 R15, R15 ;  /* 0x0000000f000f7308 */ /* 0x000ee20000000800 */
[C---:B0-----:R-:W-:Y:S01]  /*6bb0*/  FADD.FTZ R0, R52.reuse, R5 ;  /* 0x0000000534007221 */ /* 0x041fe20000010000 */
[----:B------:R-:W-:-:S06]  /*6bc0*/  F2FP.BF16.F32.PACK_AB R129, R52, R11 ;  /* 0x0000000b3481723e */ /* 0x000fcc00000010ff */
[----:B------:R-:W0:Y:S01]  /*6bd0*/  MUFU.EX2 R130, R130 ;  /* 0x0000008200827308 */ /* 0x000e220000000800 */
[C---:B--2---:R-:W-:Y:S01]  /*6be0*/  FADD.FTZ R7, R41.reuse, R2 ;  /* 0x0000000229077221 */ /* 0x044fe20000010000 */
[----:B------:R-:W-:-:S06]  /*6bf0*/  F2FP.BF16.F32.PACK_AB R128, R41, R128 ;  /* 0x000000802980723e */ /* 0x000fcc00000010ff */
[----:B------:R-:W2:Y:S01]  /*6c00*/  MUFU.EX2 R54, R54 ;  /* 0x0000003600367308 */ /* 0x000ea20000000800 */
[----:B---3--:R-:W-:-:S07]  /*6c10*/  FADD.FTZ R5, R15, R0 ;  /* 0x000000000f057221 */ /* 0x008fce0000010000 */
[----:B------:R-:W3:Y:S01]  /*6c20*/  MUFU.EX2 R47, R47 ;  /* 0x0000002f002f7308 */ /* 0x000ee20000000800 */
[----:B0-----:R-:W-:-:S07]  /*6c30*/  FADD.FTZ R2, R130, R7 ;  /* 0x0000000782027221 */ /* 0x001fce0000010000 */
[----:B------:R-:W0:Y:S01]  /*6c40*/  MUFU.EX2 R25, R25 ;  /* 0x0000001900197308 */ /* 0x000e220000000800 */
[C---:B--2---:R-:W-:Y:S01]  /*6c50*/  FADD.FTZ R0, R54.reuse, R5 ;  /* 0x0000000536007221 */ /* 0x044fe20000010000 */
[----:B------:R-:W-:-:S06]  /*6c60*/  F2FP.BF16.F32.PACK_AB R131, R54, R15 ;  /* 0x0000000f3683723e */ /* 0x000fcc00000010ff */
[----:B------:R-:W2:Y:S01]  /*6c70*/  MUFU.EX2 R124, R124 ;  /* 0x0000007c007c7308 */ /* 0x000ea20000000800 */
[C---:B---3--:R-:W-:Y:S01]  /*6c80*/  FADD.FTZ R7, R47.reuse, R2 ;  /* 0x000000022f077221 */ /* 0x048fe20000010000 */
[----:B------:R-:W-:-:S06]  /*6c90*/  F2FP.BF16.F32.PACK_AB R130, R47, R130 ;  /* 0x000000822f82723e */ /* 0x000fcc00000010ff */
        /* <DEDUP_REMOVED lines=33> */
[----:B--2---:R-:W-:-:S04]  /*6eb0*/  FADD.FTZ R7, R122, R7 ;  /* 0x000000077a077221 */ /* 0x004fc80000010000 */
[C---:B---3--:R-:W-:Y:S01]  /*6ec0*/  FADD.FTZ R2, R39.reuse, R7 ;  /* 0x0000000727027221 */ /* 0x048fe20000010000 */
[----:B------:R-:W-:Y:S01]  /*6ed0*/  F2FP.BF16.F32.PACK_AB R122, R39, R122 ;  /* 0x0000007a277a723e */ /* 0x000fe200000010ff */
[C---:B0-----:R-:W-:Y:S01]  /*6ee0*/  FADD.FTZ R0, R61.reuse, R0 ;  /* 0x000000003d007221 */ /* 0x041fe20000010000 */
[----:B------:R-:W-:Y:S01]  /*6ef0*/  F2FP.BF16.F32.PACK_AB R123, R61, R33 ;  /* 0x000000213d7b723e */ /* 0x000fe200000010ff */
[----:B-1----:R-:W-:Y:S06]  /*6f00*/  @P3 BRA `(.L_x_2018) ;  /* 0xffffffd000903947 */ /* 0x002fec000383ffff */
.L_x_2009:
        /* <DEDUP_REMOVED lines=8> */
.L_x_2028:
        /* <DEDUP_REMOVED lines=9> */
.L_x_2021:
[----:B------:R-:W-:Y:S01]  /*7020*/  ULEA UR6, UR39, UR45, 0x3 ;  /* 0x0000002d27067291 */ /* 0x000fe2000f8e183f */
[----:B------:R-:W-:-:S05]  /*7030*/  IMAD.U32 R5, RZ, RZ, UR38 ;  /* 0x00000026ff057e24 */ /* 0x000fca000f8e00ff */
[----:B------:R-:W-:-:S04]  /*7040*/  SHF.L.U32 R5, R5, 0x1f, RZ ;  /* 0x0000001f05057819 */ /* 0x000fc800000006ff */
[----:B------:R0:W1:Y:S01]  /*7050*/  SYNCS.PHASECHK.TRANS64.TRYWAIT P2, [UR6+0x16830], R5 ;  /* 0x01683005ff0075a7 */ /* 0x0000620008040146 */
[----:B------:R-:W-:Y:S05]  /*7060*/  @!P0 BRA `(.L_x_2022) ;  /* 0x0000000000048947 */ /* 0x000fea0003800000 */
[----:B------:R-:W-:Y:S01]  /*7070*/  BPT.TRAP 0x1 ;  /* 0x000000040000795c */ /* 0x000fe20000300000 */
.L_x_2022:
[----:B-1----:R-:W-:Y:S05]  /*7080*/  @P2 BRA `(.L_x_2020) ;  /* 0x0000000000082947 */ /* 0x002fea0003800000 */
[----:B------:R-:W1:Y:S02]  /*7090*/  SYNCS.PHASECHK.TRANS64.TRYWAIT P2, [UR6+0x16830], R5 ;  /* 0x01683005ff0075a7 */ /* 0x000e640008040146 */
[----:B-1----:R-:W-:Y:S05]  /*70a0*/  @!P2 BRA `(.L_x_2023) ;  /* 0x0000009c0034a947 */ /* 0x002fea0003800000 */
.L_x_2020:
        /* <DEDUP_REMOVED lines=25> */
.L_x_2025:
[----:B------:R-:W-:Y:S01]  /*7240*/  ULEA UR6, UR21, UR45, 0x3 ;  /* 0x0000002d15067291 */ /* 0x000fe2000f8e183f */
[----:B------:R-:W-:-:S05]  /*7250*/  IMAD.U32 R5, RZ, RZ, UR24 ;  /* 0x00000018ff057e24 */ /* 0x000fca000f8e00ff */
[----:B------:R-:W-:-:S04]  /*7260*/  SHF.L.U32 R5, R5, 0x1f, RZ ;  /* 0x0000001f05057819 */ /* 0x000fc800000006ff */
[----:B------:R0:W1:Y:S01]  /*7270*/  SYNCS.PHASECHK.TRANS64.TRYWAIT P2, [UR6+0x16850], R5 ;  /* 0x01685005ff0075a7 */ /* 0x0000620008040146 */
[----:B------:R-:W-:Y:S05]  /*7280*/  @!P0 BRA `(.L_x_2026) ;  /* 0x0000000000048947 */ /* 0x000fea0003800000 */
[----:B------:R-:W-:Y:S01]  /*7290*/  BPT.TRAP 0x1 ;  /* 0x000000040000795c */ /* 0x000fe20000300000 */
.L_x_2026:
[----:B-1----:R-:W-:Y:S05]  /*72a0*/  @P2 BRA `(.L_x_2024) ;  /* 0x0000000000082947 */ /* 0x002fea0003800000 */
[----:B------:R-:W1:Y:S02]  /*72b0*/  SYNCS.PHASECHK.TRANS64.TRYWAIT P2, [UR6+0x16850], R5 ;  /* 0x01685005ff0075a7 */ /* 0x000e640008040146 */
[----:B-1----:R-:W-:Y:S05]  /*72c0*/  @!P2 BRA `(.L_x_2027) ;  /* 0x0000009800c4a947 */ /* 0x002fea0003800000 */
.L_x_2024:
        /* <DEDUP_REMOVED lines=292> */
[----:B------:R-:W-:Y:S01]  /*8510*/  FMUL.FTZ R57, R4, UR22 ;  /* 0x0000001604397c20 */ /* 0x000fe20008410000 */
[----:B------:R-:W-:Y:S02]  /*8520*/  IMAD.U32 R11, RZ, RZ, UR39 ;  /* 0x00000027ff0b7e24 */ /* 0x000fe4000f8e00ff */
[--C-:B------:R-:W-:Y:S01]  /*8530*/  FFMA.FTZ R4, R8, UR22, -R59.reuse ;  /* 0x0000001608047c23 */ /* 0x100fe2000801083b */
[--C-:B------:R-:W-:Y:S01]  /*8540*/  FFMA.FTZ R149, R7, UR22, -R59.reuse ;  /* 0x0000001607957c23 */ /* 0x100fe2000801083b */
[----:B------:R-:W-:Y:S02]  /*8550*/  VIADD R7, R23, 0x9 ;  /* 0x0000000917077836 */ /* 0x000fe40000000000 */
[----:B------:R-:W-:Y:S01]  /*8560*/  FFMA.FTZ R145, R15, UR22, -R59 ;  /* 0x000000160f917c23 */ /* 0x000fe2000801083b */
[----:B------:R-:W-:Y:S01]  /*8570*/  @!P1 LEA R11, R11, UR45, 0x3 ;  /* 0x0000002d0b0b9c11 */ /* 0x000fe2000f8e18ff */
[----:B------:R-:W-:Y:S01]  /*8580*/  MUFU.EX2 R57, R57 ;  /* 0x0000003900397308 */ /* 0x000fe20000000800 */
[----:B------:R-:W-:-:S02]  /*8590*/  WARPGROUP.DEPBAR.LE gsb0, 0x0 ;  /* 0x00008000000079c5 */ /* 0x000fc40000010000 */
[----:B------:R-:W-:Y:S01]  /*85a0*/  WARPGROUP.ARRIVE ;  /* 0x00000000000079c5 */ /* 0x000fe20000000000 */
[----:B------:R-:W-:Y:S02]  /*85b0*/  @!P1 VIADD R15, R11, 0x16840 ;  /* 0x000168400b0f9836 */ /* 0x000fe40000000000 */
[--C-:B------:R-:W-:Y:S01]  /*85c0*/  FFMA.FTZ R8, R12, UR22, -R59.reuse ;  /* 0x000000160c087c23 */ /* 0x100fe2000801083b */
[----:B------:R-:W-:Y:S01]  /*85d0*/  SEL R11, R7, 0x9, !P2 ;  /* 0x00000009070b7807 */ /* 0x000fe20005000000 */
[----:B------:R-:W-:Y:S01]  /*85e0*/  FFMA.FTZ R12, R20, UR22, -R59 ;  /* 0x00000016140c7c23 */ /* 0x000fe2000801083b */
[----:B------:R-:W0:Y:S01]  /*85f0*/  MUFU.EX2 R4, R4 ;  /* 0x0000000400047308 */ /* 0x000e220000000800 */
[----:B------:R-:W-:Y:S01]  /*8600*/  HGMMA.64x64x16.F32.BF16 R88, R120, gdesc[UR4].tnspB, R88, gsb0 ;  /* 0x40e0000478587df0 */ /* 0x000fe20008001858 */
[----:B------:R-:W-:Y:S01]  /*8610*/  @!P1 PRMT R15, RZ, 0x654, R15 ;  /* 0x00000654ff0f9816 */ /* 0x000fe2000000000f */
[--C-:B------:R-:W-:Y:S01]  /*8620*/  FFMA.FTZ R147, R25, UR22, -R59.reuse ;  /* 0x0000001619937c23 */ /* 0x100fe2000801083b */
[----:B------:R-:W-:Y:S01]  /*8630*/  FADD.FTZ R7, R5, R2 ;  /* 0x0000000205077221 */ /* 0x000fe20000010000 */
        /* <DEDUP_REMOVED lines=56> */
[----:B-1----:R-:W-:Y:S01]  /*89c0*/  MOV R15, UR21 ;  /* 0x00000015000f7c02 */ /* 0x002fe20008000f00 */
[----:B------:R-:W-:Y:S01]  /*89d0*/  MUFU.EX2 R140, R140 ;  /* 0x0000008c008c7308 */ /* 0x000fe20000000800 */
[----:B------:R-:W-:Y:S01]  /*89e0*/  UMOV UR21, UR39 ;  /* 0x0000002700157c82 */ /* 0x000fe20008000000 */
[-C--:B------:R-:W-:Y:S01]  /*89f0*/  FMUL.FTZ R97, R97, R69.reuse ;  /* 0x0000004561617220 */ /* 0x080fe20000410000 */
[----:B------:R-:W-:Y:S01]  /*8a00*/  @!P1 LEA R15, R15, UR45, 0x3 ;  /* 0x0000002d0f0f9c11 */ /* 0x000fe2000f8e18ff */
[-C--:B------:R-:W-:Y:S01]  /*8a10*/  FMUL.FTZ R100, R100, R69.reuse ;  /* 0x0000004564647220 */ /* 0x080fe20000410000 */
[-C--:B------:R-:W-:Y:S01]  /*8a20*/  FMUL.FTZ R101, R101, R69.reuse ;  /* 0x0000004565657220 */ /* 0x080fe20000410000 */
[-C--:B------:R-:W-:Y:S01]  /*8a30*/  FMUL.FTZ R104, R104, R69.reuse ;  /* 0x0000004568687220 */ /* 0x080fe20000410000 */
[----:B------:R-:W-:Y:S01]  /*8a40*/  FMUL.FTZ R105, R105, R69 ;  /* 0x0000004569697220 */ /* 0x000fe20000410000 */
[----:B0-----:R-:W-:Y:S01]  /*8a50*/  @!P1 VIADD R11, R15, 0x16860 ;  /* 0x000168600f0b9836 */ /* 0x001fe20000000000 */
[----:B------:R-:W0:Y:S01]  /*8a60*/  MUFU.EX2 R141, R141 ;  /* 0x0000008d008d7308 */ /* 0x000e220000000800 */
[C---:B--2---:R-:W-:Y:S01]  /*8a70*/  FADD.FTZ R42, R20.reuse, R7 ;  /* 0x00000007142a7221 */ /* 0x044fe20000010000 */
[----:B------:R-:W-:Y:S01]  /*8a80*/  F2FP.BF16.F32.PACK_AB R147, R20, R147 ;  /* 0x000000931493723e */ /* 0x000fe200000010ff */
[-C--:B------:R-:W-:Y:S01]  /*8a90*/  FMUL.FTZ R108, R108, R69.reuse ;  /* 0x000000456c6c7220 */ /* 0x080fe20000410000 */
[----:B------:R-:W-:Y:S01]  /*8aa0*/  @!P1 PRMT R15, RZ, 0x654, R11 ;  /* 0x00000654ff0f9816 */ /* 0x000fe2000000000b */
[----:B------:R-:W-:Y:S01]  /*8ab0*/  FADD.FTZ R11, R77, R40 ;  /* 0x000000284d0b7221 */ /* 0x000fe20000010000 */
[-C--:B------:R-:W-:Y:S01]  /*8ac0*/  FMUL.FTZ R109, R109, R69.reuse ;  /* 0x000000456d6d7220 */ /* 0x080fe20000410000 */
[-C--:B------:R-:W-:Y:S01]  /*8ad0*/  FMUL.FTZ R112, R112, R69.reuse ;  /* 0x0000004570707220 */ /* 0x080fe20000410000 */
[----:B------:R-:W1:Y:S01]  /*8ae0*/  MUFU.EX2 R26, R26 ;  /* 0x0000001a001a7308 */ /* 0x000e620000000800 */
[----:B------:R-:W-:Y:S01]  /*8af0*/  FADD.FTZ R40, R144, R11 ;  /* 0x0000000b90287221 */ /* 0x000fe20000010000 */
[----:B------:R2:W-:Y:S01]  /*8b00*/  @!P1 SYNCS.ARRIVE.TRANS64.RED.A1T0 RZ, [R15+URZ], RZ ;  /* 0x000000ff0fff99a7 */ /* 0x0005e2000810043f */
[----:B------:R-:W-:Y:S01]  /*8b10*/  F2FP.BF16.F32.PACK_AB R144, R9, R144 ;  /* 0x000000900990723e */ /* 0x000fe200000010ff */
[-C--:B------:R-:W-:Y:S01]  /*8b20*/  FMUL.FTZ R113, R113, R69.reuse ;  /* 0x0000004571717220 */ /* 0x080fe20000410000 */
[----:B------:R-:W-:Y:S01]  /*8b30*/  FADD.FTZ R11, R9, R40 ;  /* 0x00000028090b7221 */ /* 0x000fe20000010000 */
[--C-:B------:R-:W-:Y:S01]  /*8b40*/  FFMA.FTZ R40, R67, UR22, -R59.reuse ;  /* 0x0000001643287c23 */ /* 0x100fe2000801083b */
[----:B------:R-:W-:Y:S01]  /*8b50*/  FFMA.FTZ R59, R76, UR22, -R59 ;  /* 0x000000164c3b7c23 */ /* 0x000fe2000801083b */
[----:B------:R-:W3:Y:S01]  /*8b60*/  MUFU.EX2 R142, R142 ;  /* 0x0000008e008e7308 */ /* 0x000ee20000000800 */
[----:B------:R-:W-:Y:S01]  /*8b70*/  FADD.FTZ R46, R146, R11 ;  /* 0x0000000b922e7221 */ /* 0x000fe20000010000 */
[----:B0-----:R-:W-:Y:S01]  /*8b80*/  FADD.FTZ R7, R141, R42 ;  /* 0x0000002a8d077221 */ /* 0x001fe20000010000 */
[C---:B------:R-:W-:Y:S01]  /*8b90*/  F2FP.BF16.F32.PACK_AB R146, R13.reuse, R146 ;  /* 0x000000920d92723e */ /* 0x040fe200000010ff */
[-C--:B------:R-:W-:Y:S01]  /*8ba0*/  FMUL.FTZ R116, R116, R69.reuse ;  /* 0x0000004574747220 */ /* 0x080fe20000410000 */
[----:B------:R-:W-:Y:S01]  /*8bb0*/  FADD.FTZ R11, R13, R46 ;  /* 0x0000002e0d0b7221 */ /* 0x000fe20000010000 */
[----:B------:R-:W-:Y:S01]  /*8bc0*/  FMUL.FTZ R117, R117, R69 ;  /* 0x0000004575757220 */ /* 0x000fe20000410000 */
[----:B------:R-:W-:Y:S01]  /*8bd0*/  FMUL.FTZ R90, R90, R57 ;  /* 0x000000395a5a7220 */ /* 0x000fe20000410000 */
[----:B------:R-:W0:Y:S01]  /*8be0*/  MUFU.EX2 R143, R143 ;  /* 0x0000008f008f7308 */ /* 0x000e220000000800 */
[----:B------:R-:W-:Y:S01]  /*8bf0*/  FADD.FTZ R46, R140, R11 ;  /* 0x0000000b8c2e7221 */ /* 0x000fe20000010000 */
[C---:B-1----:R-:W-:Y:S01]  /*8c00*/  FADD.FTZ R42, R26.reuse, R7 ;  /* 0x000000071a2a7221 */ /* 0x042fe20000010000 */
[----:B------:R-:W-:Y:S01]  /*8c10*/  F2FP.BF16.F32.PACK_AB R141, R26, R141 ;  /* 0x0000008d1a8d723e */ /* 0x000fe200000010ff */
[-C--:B------:R-:W-:Y:S01]  /*8c20*/  FMUL.FTZ R91, R91, R57.reuse ;  /* 0x000000395b5b7220 */ /* 0x080fe20000410000 */
[C---:B------:R-:W-:Y:S01]  /*8c30*/  FADD.FTZ R11, R21.reuse, R46 ;  /* 0x0000002e150b7221 */ /* 0x040fe20000010000 */
[----:B------:R-:W-:Y:S01]  /*8c40*/  F2FP.BF16.F32.PACK_AB R140, R21, R140 ;  /* 0x0000008c158c723e */ /* 0x000fe200000010ff */
[-C--:B------:R-:W-:Y:S01]  /*8c50*/  FMUL.FTZ R94, R94, R57.reuse ;  /* 0x000000395e5e7220 */ /* 0x080fe20000410000 */
[----:B------:R-:W1:Y:S01]  /*8c60*/  MUFU.EX2 R31, R31 ;  /* 0x0000001f001f7308 */ /* 0x000e620000000800 */
        /* <DEDUP_REMOVED lines=18> */
[----:B------:R-:W-:-:S05]  /*8d90*/  FMUL.FTZ R119, R119, R57 ;  /* 0x0000003977777220 */ /* 0x000fca0000410000 */
[----:B------:R-:W1:Y:S01]  /*8da0*/  MUFU.EX2 R137, R137 ;  /* 0x0000008900897308 */ /* 0x000e620000000800 */
[C---:B---3--:R-:W-:Y:S01]  /*8db0*/  FADD.FTZ R42, R30.reuse, R7 ;  /* 0x000000071e2a7221 */ /* 0x048fe20000010000 */
[----:B------:R-:W-:-:S06]  /*8dc0*/  F2FP.BF16.F32.PACK_AB R143, R30, R143 ;  /* 0x0000008f1e8f723e */ /* 0x000fcc00000010ff */
[----:B------:R-:W3:Y:S01]  /*8dd0*/  MUFU.EX2 R32, R32 ;  /* 0x0000002000207308 */ /* 0x000ee20000000800 */
[----:B0-----:R-:W-:Y:S01]  /*8de0*/  FADD.FTZ R46, R136, R11 ;  /* 0x0000000b882e7221 */ /* 0x001fe20000010000 */
[----:B------:R-:W-:-:S03]  /*8df0*/  F2FP.BF16.F32.PACK_AB R136, R27, R136 ;  /* 0x000000881b88723e */ /* 0x000fc600000010ff */
[----:B------:R-:W-:-:S03]  /*8e00*/  FADD.FTZ R7, R27, R46 ;  /* 0x0000002e1b077221 */ /* 0x000fc60000010000 */
[----:B------:R-:W0:Y:S01]  /*8e10*/  MUFU.EX2 R138, R138 ;  /* 0x0000008a008a7308 */ /* 0x000e220000000800 */
[----:B-1----:R-:W-:-:S07]  /*8e20*/  FADD.FTZ R5, R137, R42 ;  /* 0x0000002a89057221 */ /* 0x002fce0000010000 */
        /* <DEDUP_REMOVED lines=13> */
[----:B0-----:R-:W-:-:S07]  /*8f00*/  FADD.FTZ R12, R132, R7 ;  /* 0x00000007840c7221 */ /* 0x001fce0000010000 */
[----:B------:R-:W0:Y:S01]  /*8f10*/  MUFU.EX2 R38, R38 ;  /* 0x0000002600267308 */ /* 0x000e220000000800 */
[----:B-1----:R-:W-:-:S07]  /*8f20*/  FADD.FTZ R5, R133, R8 ;  /* 0x0000000885057221 */ /* 0x002fce0000010000 */
[----:B------:R-:W1:Y:S01]  /*8f30*/  MUFU.EX2 R134, R134 ;  /* 0x0000008600867308 */ /* 0x000e620000000800 */
[C---:B---3--:R-:W-:Y:S01]  /*8f40*/  FADD.FTZ R7, R43.reuse, R12 ;  /* 0x0000000c2b077221 */ /* 0x048fe20000010000 */
[----:B------:R-:W-:-:S06]  /*8f50*/  F2FP.BF16.F32.PACK_AB R132, R43, R132 ;  /* 0x000000842b84723e */ /* 0x000fcc00000010ff */
[----:B------:R-:W3:Y:S01]  /*8f60*/  MUFU.EX2 R135, R135 ;  /* 0x0000008700877308 */ /* 0x000ee20000000800 */
[C---:B0-----:R-:W-:Y:S01]  /*8f70*/  FADD.FTZ R8, R38.reuse, R5 ;  /* 0x0000000526087221 */ /* 0x041fe20000010000 */
[----:B------:R-:W-:-:S06]  /*8f80*/  F2FP.BF16.F32.PACK_AB R133, R38, R133 ;  /* 0x000000852685723e */ /* 0x000fcc00000010ff */
[----:B------:R-:W0:Y:S01]  /*8f90*/  MUFU.EX2 R35, R35 ;  /* 0x0000002300237308 */ /* 0x000e220000000800 */
[----:B-1----:R-:W-:-:S07]  /*8fa0*/  FADD.FTZ R12, R134, R7 ;  /* 0x00000007860c7221 */ /* 0x002fce0000010000 */
[----:B------:R-:W1:Y:S01]  /*8fb0*/  MUFU.EX2 R0, R0 ;  /* 0x0000000000007308 */ /* 0x000e620000000800 */
[----:B---3--:R-:W-:-:S07]  /*8fc0*/  FADD.FTZ R5, R135, R8 ;  /* 0x0000000887057221 */ /* 0x008fce0000010000 */
[----:B------:R-:W3:Y:S01]  /*8fd0*/  MUFU.EX2 R6, R6 ;  /* 0x0000000600067308 */ /* 0x000ee20000000800 */
[C---:B0-----:R-:W-:Y:S01]  /*8fe0*/  FADD.FTZ R7, R35.reuse, R12 ;  /* 0x0000000c23077221 */ /* 0x041fe20000010000 */
[----:B------:R-:W-:-:S06]  /*8ff0*/  F2FP.BF16.F32.PACK_AB R134, R35, R134 ;  /* 0x000000862386723e */ /* 0x000fcc00000010ff */
[----:B------:R-:W0:Y:S01]  /*9000*/  MUFU.EX2 R129, R129 ;  /* 0x0000008100817308 */ /* 0x000e220000000800 */
[C---:B-1----:R-:W-:Y:S01]  /*9010*/  FADD.FTZ R8, R0.reuse, R5 ;  /* 0x0000000500087221 */ /* 0x042fe20000010000 */
[----:B------:R-:W-:-:S06]  /*9020*/  F2FP.BF16.F32.PACK_AB R135, R0, R135 ;  /* 0x000000870087723e */ /* 0x000fcc00000010ff */
[----:B------:R-:W1:Y:S01]  /*9030*/  MUFU.EX2 R39, R39 ;  /* 0x0000002700277308 */ /* 0x000e620000000800 */
[----:B---3--:R-:W-:-:S07]  /*9040*/  FADD.FTZ R12, R6, R7 ;  /* 0x00000007060c7221 */ /* 0x008fce0000010000 */
[----:B------:R-:W3:Y:S01]  /*9050*/  MUFU.EX2 R2, R2 ;  /* 0x0000000200027308 */ /* 0x000ee20000000800 */
[----:B0-----:R-:W-:-:S07]  /*9060*/  FADD.FTZ R5, R129, R8 ;  /* 0x0000000881057221 */ /* 0x001fce0000010000 */
[----:B------:R-:W0:Y:S01]  /*9070*/  MUFU.EX2 R10, R10 ;  /* 0x0000000a000a7308 */ /* 0x000e220000000800 */
[C---:B-1----:R-:W-:Y:S01]  /*9080*/  FADD.FTZ R7, R39.reuse, R12 ;  /* 0x0000000c27077221 */ /* 0x042fe20000010000 */
[----:B------:R-:W-:-:S06]  /*9090*/  F2FP.BF16.F32.PACK_AB R128, R39, R6 ;  /* 0x000000062780723e */ /* 0x000fcc00000010ff */
        /* <DEDUP_REMOVED lines=22> */
[----:B------:R-:W-:Y:S01]  /*9200*/  F2FP.BF16.F32.PACK_AB R125, R4, R125 ;  /* 0x0000007d047d723e */ /* 0x000fe200000010ff */
[----:B------:R-:W-:-:S05]  /*9210*/  IMAD.MOV.U32 R4, RZ, RZ, R49 ;  /* 0x000000ffff047224 */ /* 0x000fca00078e0031 */
        /* <DEDUP_REMOVED lines=23> */
[----:B---3--:R-:W-:Y:S01]  /*9390*/  FADD.FTZ R5, R8, R5 ;  /* 0x0000000508057221 */ /* 0x008fe20000010000 */
[C---:B0-----:R-:W-:Y:S01]  /*93a0*/  FADD.FTZ R2, R3.reuse, R2 ;  /* 0x0000000203027221 */ /* 0x041fe20000010000 */
[----:B------:R-:W-:Y:S01]  /*93b0*/  F2FP.BF16.F32.PACK_AB R122, R3, R36 ;  /* 0x00000024037a723e */ /* 0x000fe200000010ff */
[----:B------:R-:W-:Y:S02]  /*93c0*/  IMAD.MOV.U32 R3, RZ, RZ, R44 ;  /* 0x000000ffff037224 */ /* 0x000fe400078e002c */
[C---:B-1----:R-:W-:Y:S01]  /*93d0*/  FADD.FTZ R0, R59.reuse, R5 ;  /* 0x000000053b007221 */ /* 0x042fe20000010000 */
[----:B------:R-:W-:Y:S01]  /*93e0*/  F2FP.BF16.F32.PACK_AB R123, R59, R8 ;  /* 0x000000083b7b723e */ /* 0x000fe200000010ff */
[----:B--2---:R-:W-:Y:S06]  /*93f0*/  @P2 BRA `(.L_x_2028) ;  /* 0xffffffd800e42947 */ /* 0x004fec000383ffff */
.L_x_2019:
[----:B------:R-:W-:Y:S06]  /*9400*/  BAR.ARV 0x8, 0x200 ;  /* 0x0208000000007b1d */ /* 0x000fec0000002000 */
[----:B------:R-:W-:Y:S05]  /*9410*/  @!P0 BRA `(.L_x_2029) ;  /* 0x0000000000048947 */ /* 0x000fea0003800000 */
[----:B------:R-:W-:Y:S01]  /*9420*/  BPT.TRAP 0x1 ;  /* 0x000000040000795c */ /* 0x000fe20000300000 */
.L_x_2029:
[----:B------:R-:W-:Y:S01]  /*9430*/  ULEA UR5, UR39, UR45, 0x3 ;  /* 0x0000002d27057291 */ /* 0x000fe2000f8e183f */
[----:B------:R-:W-:-:S05]  /*9440*/  IMAD.U32 R3, RZ, RZ, UR38 ;  /* 0x00000026ff037e24 */ /* 0x000fca000f8e00ff */
[----:B------:R-:W-:-:S04]  /*9450*/  SHF.L.U32 R3, R3, 0x1f, RZ ;  /* 0x0000001f03037819 */ /* 0x000fc800000006ff */
[----:B------:R0:W1:Y:S01]  /*9460*/  SYNCS.PHASECHK.TRANS64.TRYWAIT P2, [UR5+0x16850], R3 ;  /* 0x01685003ff0075a7 */ /* 0x0000620008040145 */
[----:B------:R-:W-:Y:S05]  /*9470*/  @!P0 BRA `(.L_x_2030) ;  /* 0x0000000000048947 */ /* 0x000fea0003800000 */
[----:B------:R-:W-:Y:S01]  /*9480*/  BPT.TRAP 0x1 ;  /* 0x000000040000795c */ /* 0x000fe20000300000 */
.L_x_2030:
[----:B-1----:R-:W-:Y:S05]  /*9490*/  @P2 BRA `(.L_x_2031) ;  /* 0x0000000000082947 */ /* 0x002fea0003800000 */
[----:B------:R-:W1:Y:S02]  /*94a0*/  SYNCS.PHASECHK.TRANS64.TRYWAIT P0, [UR5+0x16850], R3 ;  /* 0x01685003ff0075a7 */ /* 0x000e640008000145 */
[----:B-1----:R-:W-:Y:S05]  /*94b0*/  @!P0 BRA `(.L_x_2032) ;  /* 0x0000007800608947 */ /* 0x002fea0003800000 */
.L_x_2031:
[----:B------:R-:W-:Y:S01]  /*94c0*/  UIADD3 UR45, UR45, 0x400, URZ ;  /* 0x000004002d2d7890 */ /* 0x000fe2000fffe03f */
[----:B------:R-:W-:Y:S01]  /*94d0*/  WARPGROUP.ARRIVE ;  /* 0x00000000000079c5 */ /* 0x000fe20000000000 */
[----:B------:R-:W-:Y:S01]  /*94e0*/  UMOV UR7, 0x40000040 ;  /* 0x4000004000077882 */ /* 0x000fe20000000000 */
[----:B01----:R-:W0:Y:S01]  /*94f0*/  SHFL.BFLY PT, R3, R2, 0x2, 0x1f ;  /* 0x0c401f0002037f89 */ /* 0x003e2200000e0000 */
[----:B------:R-:W-:Y:S01]  /*9500*/  USHF.R.U32.HI UR45, URZ, 0x4, UR45 ;  /* 0x000000043f2d7899 */ /* 0x000fe2000801162d */
[----:B------:R-:W-:Y:S01]  /*9510*/  MOV R10, UR5 ;  /* 0x00000005000a7c02 */ /* 0x000fe20008000f00 */
[----:B------:R-:W-:Y:S01]  /*9520*/  IMAD.MOV.U32 R20, RZ, RZ, -0x800000 ;  /* 0xff800000ff147424 */ /* 0x000fe200078e00ff */
[----:B------:R-:W1:Y:S01]  /*9530*/  SHFL.BFLY PT, R5, R0, 0x2, 0x1f ;  /* 0x0c401f0000057f89 */ /* 0x000e6200000e0000 */
[----:B------:R-:W-:Y:S02]  /*9540*/  ULOP3.LUT UR4, UR45, 0x3fff, URZ, 0xc0, !UPT ;  /* 0x00003fff2d047892 */ /* 0x000fe4000f8ec03f */
        /* <DEDUP_REMOVED lines=10> */
[----:B------:R-:W-:Y:S02]  /*95f0*/  IMAD.MOV.U32 R2, RZ, RZ, RZ ;  /* 0x000000ffff027224 */ /* 0x000fe400078e00ff */
[----:B-1----:R-:W-:-:S02]  /*9600*/  FADD.FTZ R5, R5, R0 ;  /* 0x0000000005057221 */ /* 0x002fc40000010000 */
        /* <DEDUP_REMOVED lines=16> */
[----:B------:R-:W-:-:S03]  /*9710*/  @!P1 VIADD R6, R10, 0x16860 ;  /* 0x000168600a069836 */ /* 0x000fc60000000000 */
[----:B------:R-:W-:Y:S01]  /*9720*/  @P0 FFMA.FTZ R20, R4, R49, R3 ;  /* 0x0000003104140223 */ /* 0x000fe20000010003 */
[----:B------:R-:W-:Y:S01]  /*9730*/  PLOP3.LUT P0, PT, PT, PT, PT, 0x8, 0x0 ;  /* 0x000000000000781c */ /* 0x000fe20003f0e170 */
[----:B------:R-:W0:Y:S01]  /*9740*/  @P2 MUFU.RCP R5, R9 ;  /* 0x0000000900052308 */ /* 0x000e220000001000 */
[----:B------:R-:W-:Y:S01]  /*9750*/  @!P1 PRMT R6, RZ, 0x654, R6 ;  /* 0x00000654ff069816 */ /* 0x000fe20000000006 */
        /* <DEDUP_REMOVED lines=72> */
.L_x_2002:
[----:B------:R-:W0:Y:S01]  /*9be0*/  S2R R2, SR_CgaCtaId ;  /* 0x0000000000027919 */ /* 0x000e220000008800 */
[----:B------:R-:W-:Y:S01]  /*9bf0*/  MOV R21, 0x400 ;  /* 0x0000040000157802 */ /* 0x000fe20000000f00 */
[----:B------:R-:W-:Y:S01]  /*9c00*/  BSSY B0, `(.L_x_2033) ;  /* 0x0000189000007945 */ /* 0x000fe20003800000 */
[----:B------:R-:W-:Y:S02]  /*9c10*/  BAR.SYNC.DEFER_BLOCKING 0x5, 0x200 ;  /* 0x0148000000007b1d */ /* 0x000fe40000010000 */
[----:B0-----:R-:W-:-:S05]  /*9c20*/  LEA R21, R2, R21, 0x18 ;  /* 0x0000001502157211 */ /* 0x001fca00078ec0ff */
[----:B------:R-:W0:Y:S02]  /*9c30*/  LDS.128 R28, [R21+0x168d0] ;  /* 0x0168d000151c7984 */ /* 0x000e240000000c00 */
[----:B0-----:R-:W-:Y:S02]  /*9c40*/  R2UR UR5, R29 ;  /* 0x000000001d0572ca */ /* 0x001fe400000e0000 */
        /* <DEDUP_REMOVED lines=9> */
[----:B------:R-:W-:Y:S01]  /*9ce0*/  USHF.L.U32 UR16, UR40, 0x2, URZ ;  /* 0x0000000228107899 */ /* 0x000fe2000800063f */
[----:B------:R-:W-:Y:S01]  /*9cf0*/  F2FP.BF16.F32.PACK_AB R14, R14, R25 ;  /* 0x000000190e0e723e */ /* 0x000fe200000010ff */
[----:B------:R-:W-:Y:S01]  /*9d00*/  UISETP.NE.AND.EX UP0, UPT, UR9, URZ, UPT, UP0 ;  /* 0x0000003f0900728c */ /* 0x000fe2000bf05300 */
[----:B------:R-:W-:Y:S01]  /*9d10*/  F2FP.BF16.F32.PACK_AB R15, R15, R110 ;  /* 0x0000006e0f0f723e */ /* 0x000fe200000010ff */
[----:B------:R-:W-:Y:S01]  /*9d20*/  USHF.L.U64.HI UR18, UR40, 0x2, UR41 ;  /* 0x0000000228127899 */ /* 0x000fe20008010229 */
[----:B------:R-:W-:Y:S01]  /*9d30*/  F2FP.BF16.F32.PACK_AB R113, R115, R114 ;  /* 0x000000727371723e */ /* 0x000fe200000010ff */
[----:B------:R-:W-:Y:S01]  /*9d40*/  UIADD3 UR4, UP1, UR16, UR8, URZ ;  /* 0x0000000810047290 */ /* 0x000fe2000ff3e03f */
[----:B------:R-:W-:Y:S01]  /*9d50*/  F2FP.BF16.F32.PACK_AB R114, R117, R116 ;  /* 0x000000747572723e */ /* 0x000fe200000010ff */
[----:B------:R-:W1:Y:S01]  /*9d60*/  LDC R33, c[0x0][0xbe8] ;  /* 0x0002fa00ff217b82 */ /* 0x000e620000000800 */
[----:B------:R-:W-:Y:S01]  /*9d70*/  F2FP.BF16.F32.PACK_AB R115, R119, R118 ;  /* 0x000000767773723e */ /* 0x000fe200000010ff */
[----:B------:R-:W-:-:S02]  /*9d80*/  UIADD3.X UR7, UR18, UR9, URZ, UP1, !UPT ;  /* 0x0000000912077290 */ /* 0x000fc40008ffe43f */
[----:B------:R-:W-:-:S04]  /*9d90*/  IMAD.U32 R24, RZ, RZ, UR4 ;  /* 0x00000004ff187e24 */ /* 0x000fc8000f8e00ff */
[----:B------:R-:W-:Y:S01]  /*9da0*/  BAR.SYNC.DEFER_BLOCKING 0x1, 0x180 ;  /* 0x0046000000007b1d */ /* 0x000fe20000010000 */
[----:B------:R-:W-:Y:S01]  /*9db0*/  IMAD.U32 R25, RZ, RZ, UR7 ;  /* 0x00000007ff197e24 */ /* 0x000fe2000f8e00ff */
[----:B------:R-:W-:-:S04]  /*9dc0*/  USHF.R.S32.HI UR17, URZ, 0x1f, UR42 ;  /* 0x0000001f3f117899 */ /* 0x000fc8000801142a */
[----:B------:R-:W-:Y:S01]  /*9dd0*/  ULDC.64 UR10, c[0x0][0xb90] ;  /* 0x0002e400000a7ab9 */ /* 0x000fe20000000a00 */
        /* <DEDUP_REMOVED lines=32> */
[----:B------:R-:W-:Y:S01]  /*9fe0*/  F2FP.BF16.F32.PACK_AB R9, R99, R98 ;  /* 0x000000626309723e */ /* 0x000fe200000010ff */
[----:B------:R-:W-:Y:S01]  /*9ff0*/  STSM.16.M88.4 [R32], R4 ;  /* 0x0000000420007844 */ /* 0x000fe20000000200 */
[----:B------:R-:W-:Y:S02]  /*a000*/  F2FP.BF16.F32.PACK_AB R10, R101, R100 ;  /* 0x00000064650a723e */ /* 0x000fe400000010ff */
[----:B------:R-:W-:-:S02]  /*a010*/  F2FP.BF16.F32.PACK_AB R11, R103, R102 ;  /* 0x00000066670b723e */ /* 0x000fc400000010ff */
[----:B------:R-:W-:-:S03]  /*a020*/  PLOP3.LUT P2, PT, PT, PT, UP0, 0x80, 0x0 ;  /* 0x000000000000781c */ /* 0x000fc60003f4f008 */
[----:B------:R0:W-:Y:S04]  /*a030*/  STSM.16.M88.4 [R30], R8 ;  /* 0x000000081e007844 */ /* 0x0001e80000000200 */
[----:B------:R2:W-:Y:S04]  /*a040*/  STSM.16.M88.4 [R29], R12 ;  /* 0x0000000c1d007844 */ /* 0x0005e80000000200 */
[----:B------:R2:W-:Y:S01]  /*a050*/  STSM.16.M88.4 [R28], R112 ;  /* 0x000000701c007844 */ /* 0x0005e20000000200 */
[----:B------:R-:W-:Y:S06]  /*a060*/  BAR.SYNC.DEFER_BLOCKING 0x1, 0x180 ;  /* 0x0046000000007b1d */ /* 0x000fec0000010000 */
[----:B------:R-:W3:Y:S01]  /*a070*/  @P2 LDG.E R26, desc[UR48][R24.64] ;  /* 0x00000030181a2981 */ /* 0x000ee2000c1e1900 */
[----:B-1----:R-:W-:Y:S01]  /*a080*/  ISETP.NE.AND P1, PT, R33, 0x1, PT ;  /* 0x000000012100780c */ /* 0x002fe20003f25270 */
[----:B------:R-:W-:Y:S01]  /*a090*/  UMOV UR4, URZ ;  /* 0x0000003f00047c82 */ /* 0x000fe20008000000 */
[----:B0-----:R-:W-:Y:S01]  /*a0a0*/  VIADD R8, R17, UR43 ;  /* 0x0000002b11087c36 */ /* 0x001fe20008000000 */
[----:B------:R-:W-:-:S02]  /*a0b0*/  UIMAD UR7, UR17, UR10, URZ ;  /* 0x0000000a110772a4 */ /* 0x000fc4000f8e023f */
[----:B------:R-:W-:Y:S01]  /*a0c0*/  USEL UR41, UR41, URZ, !UP0 ;  /* 0x0000003f29297287 */ /* 0x000fe2000c000000 */
[----:B------:R-:W-:Y:S01]  /*a0d0*/  IMAD.MOV.U32 R4, RZ, RZ, R8 ;  /* 0x000000ffff047224 */ /* 0x000fe200078e0008 */
[----:B------:R-:W-:Y:S02]  /*a0e0*/  UIMAD UR7, UR42, UR11, UR7 ;  /* 0x0000000b2a0772a4 */ /* 0x000fe4000f8e0207 */
[----:B------:R-:W-:Y:S02]  /*a0f0*/  UISETP.NE.U32.AND UP1, UPT, UR12, URZ, UPT ;  /* 0x0000003f0c00728c */ /* 0x000fe4000bf25070 */
[----:B------:R-:W-:Y:S02]  /*a100*/  USEL UR40, UR40, URZ, !UP0 ;  /* 0x0000003f28287287 */ /* 0x000fe4000c000000 */
        /* <DEDUP_REMOVED lines=10> */
[----:B---3--:R-:W-:-:S13]  /*a1b0*/  @P2 R2UR UR4, R26 ;  /* 0x000000001a0422ca */ /* 0x008fda00000e0000 */
        /* <DEDUP_REMOVED lines=8> */
[----:B------:R-:W-:Y:S01]  /*a240*/  IADD3 R4, P0, R4, UR10, RZ ;  /* 0x0000000a04047c10 */ /* 0x000fe2000ff1e0ff */
[----:B------:R-:W-:Y:S01]  /*a250*/  IMAD R8, R5, UR14, RZ ;  /* 0x0000000e05087c24 */ /* 0x000fe2000f8e02ff */
[----:B------:R-:W-:Y:S01]  /*a260*/  @UP0 UIADD3 UR10, UP1, UR16, UR12, URZ ;  /* 0x0000000c100a0290 */ /* 0x000fe2000ff3e03f */
[----:B------:R-:W-:Y:S01]  /*a270*/  IMAD.U32 R9, RZ, RZ, UR7 ;  /* 0x00000007ff097e24 */ /* 0x000fe2000f8e00ff */
[----:B------:R-:W-:-:S04]  /*a280*/  ULDC UR7, c[0x0][0xa88] ;  /* 0x0002a20000077ab9 */ /* 0x000fc80000000800 */
[----:B------:R-:W-:Y:S01]  /*a290*/  IADD3.X R5, R6, UR11, R9, P0, !PT ;  /* 0x0000000b06057c10 */ /* 0x000fe200087fe409 */
[----:B------:R-:W-:Y:S01]  /*a2a0*/  @UP0 UIADD3.X UR11, UR18, UR13, URZ, UP1, !UPT ;  /* 0x0000000d120b0290 */ /* 0x000fe20008ffe43f */
[C---:B------:R-:W-:Y:S01]  /*a2b0*/  IMAD R9, R7.reuse, UR15, R8 ;  /* 0x0000000f07097c24 */ /* 0x040fe2000f8e0208 */
[----:B------:R-:W-:Y:S01]  /*a2c0*/  MOV R6, UR7 ;  /* 0x0000000700067c02 */ /* 0x000fe20008000f00 */
[----:B------:R-:W-:Y:S01]  /*a2d0*/  IMAD.U32 R8, RZ, RZ, UR10 ;  /* 0x0000000aff087e24 */ /* 0x000fe2000f8e00ff */
[----:B------:R-:W-:Y:S01]  /*a2e0*/  ULDC.64 UR12, c[0x0][0xb50] ;  /* 0x0002d400000c7ab9 */ /* 0x000fe20000000a00 */
[----:B------:R-:W-:-:S04]  /*a2f0*/  IMAD.WIDE.U32 R4, R7, UR14, R4 ;  /* 0x0000000e07047c25 */ /* 0x000fc8000f8e0004 */
[----:B------:R-:W-:Y:S01]  /*a300*/  IMAD.IADD R5, R5, 0x1, R9 ;  /* 0x0000000105057824 */ /* 0x000fe200078e0209 */
[----:B------:R-:W-:Y:S01]  /*a310*/  LEA R7, P0, R4, UR12, 0x2 ;  /* 0x0000000c04077c11 */ /* 0x000fe2000f8010ff */
[----:B------:R-:W-:-:S03]  /*a320*/  IMAD.U32 R9, RZ, RZ, UR11 ;  /* 0x0000000bff097e24 */ /* 0x000fc6000f8e00ff */
[----:B------:R-:W-:Y:S01]  /*a330*/  LEA.HI.X R10, R4, UR13, R5, 0x2, P0 ;  /* 0x0000000d040a7c11 */ /* 0x000fe200080f1405 */
[----:B------:R-:W-:Y:S01]  /*a340*/  IMAD R5, R22, 0x40, R19 ;  /* 0x0000004016057824 */ /* 0x000fe200078e0213 */
[----:B------:R2:W5:Y:S01]  /*a350*/  @P3 LDG.E R6, desc[UR48][R8.64] ;  /* 0x0000003008063981 */ /* 0x000562000c1e1900 */
[----:B------:R-:W-:Y:S06]  /*a360*/  @P3 BRA `(.L_x_2035) ;  /* 0x0000000000103947 */ /* 0x000fec0003800000 */
[----:B------:R-:W-:Y:S05]  /*a370*/  @!P2 BRA `(.L_x_2035) ;  /* 0x00000000000ca947 */ /* 0x000fea0003800000 */
[----:B--2---:R-:W2:Y:S04]  /*a380*/  LDG.E R9, desc[UR48][R24.64] ;  /* 0x0000003018097981 */ /* 0x004ea8000c1e1900 */
[----:B-----5:R-:W2:Y:S02]  /*a390*/  LDG.E R6, desc[UR48][R24.64+0x4] ;  /* 0x0000043018067981 */ /* 0x020ea4000c1e1900 */
[----:B--2---:R-:W-:-:S07]  /*a3a0*/  IMAD.IADD R6, R6, 0x1, -R9 ;  /* 0x0000000106067824 */ /* 0x004fce00078e0a09 */
.L_x_2035:
[----:B--2---:R-:W-:Y:S01]  /*a3b0*/  SHFL.IDX PT, R12, R7, RZ, 0x1c1f ;  /* 0x001c1fff070c7589 */ /* 0x004fe200000e0000 */
        /* <DEDUP_REMOVED lines=31> */
[----:B------:R-:W-:-:S04]  /*a5b0*/  IADD3 R29, P0, R2, 0x4800, RZ ;  /* 0x00004800021d7810 */ /* 0x000fc80007f1e0ff */
[----:B-1----:R-:W-:Y:S02]  /*a5c0*/  IADD3.X R13, RZ, R3, RZ, P0, !PT ;  /* 0x00000003ff0d7210 */ /* 0x002fe400007fe4ff */
[----:B------:R-:W1:Y:S01]  /*a5d0*/  @P1 LDC R3, c[0x0][0xbec] ;  /* 0x0002fb00ff031b82 */ /* 0x000e620000000800 */
[----:B------:R-:W-:Y:S01]  /*a5e0*/  UIMAD UR7, UR9, UR10, URZ ;  /* 0x0000000a090772a4 */ /* 0x000fe2000f8e023f */
[----:B--2---:R-:W-:Y:S01]  /*a5f0*/  IMAD R0, R18, 0x30, R22 ;  /* 0x0000003012007824 */ /* 0x004fe200078e0216 */
[----:B------:R-:W-:Y:S01]  /*a600*/  UIMAD.WIDE.U32 UR8, UR4, UR10, URZ ;  /* 0x0000000a040872a5 */ /* 0x000fe2000f8e003f */
[----:B------:R-:W-:Y:S01]  /*a610*/  LOP3.LUT R2, R29, 0x380, RZ, 0xc0, !PT ;  /* 0x000003801d027812 */ /* 0x000fe200078ec0ff */
[----:B------:R-:W-:-:S03]  /*a620*/  UIMAD UR7, UR4, UR11, UR7 ;  /* 0x0000000b040772a4 */ /* 0x000fc6000f8e0207 */
[----:B------:R-:W-:Y:S01]  /*a630*/  ULDC.64 UR10, c[0x0][0xae8] ;  /* 0x0002ba00000a7ab9 */ /* 0x000fe20000000a00 */
[----:B------:R-:W-:Y:S01]  /*a640*/  UIADD3 UR9, UR9, UR7, URZ ;  /* 0x0000000709097290 */ /* 0x000fe2000fffe03f */
[----:B------:R-:W-:Y:S01]  /*a650*/  VIADD R28, R0, UR43 ;  /* 0x0000002b001c7c36 */ /* 0x000fe20008000000 */
[----:B------:R-:W-:Y:S01]  /*a660*/  UIMAD UR4, UR17, UR10, URZ ;  /* 0x0000000a110472a4 */ /* 0x000fe2000f8e023f */
[----:B------:R-:W-:Y:S01]  /*a670*/  SHF.R.U64 R2, R2, 0x3, RZ ;  /* 0x0000000302027819 */ /* 0x000fe200000012ff */
[----:B------:R-:W-:Y:S02]  /*a680*/  UIMAD.WIDE.U32 UR8, UR42, UR10, UR8 ;  /* 0x0000000a2a0872a5 */ /* 0x000fe4000f8e0008 */
[----:B------:R-:W-:Y:S01]  /*a690*/  UIMAD UR4, UR42, UR11, UR4 ;  /* 0x0000000b2a0472a4 */ /* 0x000fe2000f8e0204 */
[----:B------:R-:W-:Y:S02]  /*a6a0*/  LOP3.LUT R12, R2, R29, RZ, 0x3c, !PT ;  /* 0x0000001d020c7212 */ /* 0x000fe400078e3cff */
[----:B------:R-:W-:Y:S01]  /*a6b0*/  ULDC.64 UR10, c[0x0][0xaf0] ;  /* 0x0002bc00000a7ab9 */ /* 0x000fe20000000a00 */
[----:B------:R-:W-:-:S02]  /*a6c0*/  UIADD3 UR9, UR9, UR4, URZ ;  /* 0x0000000409097290 */ /* 0x000fc4000fffe03f */
[----:B------:R-:W-:Y:S01]  /*a6d0*/  UIMAD UR4, UR41, UR10, URZ ;  /* 0x0000000a290472a4 */ /* 0x000fe2000f8e023f */
[----:B-1----:R-:W-:-:S03]  /*a6e0*/  @P1 IMAD.HI.U32 R0, R28, R3, RZ ;  /* 0x000000031c001227 */ /* 0x002fc600078e00ff */
[----:B------:R-:W-:Y:S01]  /*a6f0*/  UIMAD UR4, UR40, UR11, UR4 ;  /* 0x0000000b280472a4 */ /* 0x000fe2000f8e0204 */
[----:B------:R-:W5:Y:S01]  /*a700*/  LD.E.128 R12, desc[UR48][R12.64] ;  /* 0x000000300c0c7980 */ /* 0x000f62000c101d00 */
[----:B------:R-:W-:Y:S01]  /*a710*/  UIMAD.WIDE.U32 UR40, UR40, UR10, UR8 ;  /* 0x0000000a282872a5 */ /* 0x000fe2000f8e0008 */
[----:B------:R-:W-:Y:S01]  /*a720*/  IMAD.MOV.U32 R29, RZ, RZ, R28 ;  /* 0x000000ffff1d7224 */ /* 0x000fe200078e001c */
[----:B0-----:R-:W-:Y:S01]  /*a730*/  @P1 SHF.R.U32.HI R29, RZ, R35, R0 ;  /* 0x00000023ff1d1219 */ /* 0x001fe20000011600 */
[----:B------:R-:W-:Y:S01]  /*a740*/  ULDC.64 UR8, c[0x0][0xae0] ;  /* 0x0002b80000087ab9 */ /* 0x000fe20000000a00 */
[----:B------:R-:W-:Y:S01]  /*a750*/  UIADD3 UR4, UR41, UR4, URZ ;  /* 0x0000000429047290 */ /* 0x000fe2000fffe03f */
[----:B------:R-:W-:Y:S01]  /*a760*/  VIADD R34, R22, UR43 ;  /* 0x0000002b16227c36 */ /* 0x000fe20008000000 */
[--C-:B------:R-:W-:Y:S01]  /*a770*/  SHF.R.S32.HI R0, RZ, 0x1f, R29.reuse ;  /* 0x0000001fff007819 */ /* 0x100fe2000001141d */
[----:B------:R-:W-:Y:S01]  /*a780*/  IMAD.MOV R20, RZ, RZ, -R29 ;  /* 0x000000ffff147224 */ /* 0x000fe200078e0a1d */
[----:B------:R-:W-:Y:S01]  /*a790*/  @!PT LDS RZ, [RZ] ;  /* 0x00000000fffff984 */ /* 0x000fe20000000800 */
[----:B------:R-:W-:Y:S01]  /*a7a0*/  @!PT LDS RZ, [RZ] ;  /* 0x00000000fffff984 */ /* 0x000fe20000000800 */
[----:B------:R-:W-:Y:S01]  /*a7b0*/  @!PT LDS RZ, [RZ] ;  /* 0x00000000fffff984 */ /* 0x000fe20000000800 */
[----:B------:R-:W-:Y:S01]  /*a7c0*/  @!PT LDS RZ, [RZ] ;  /* 0x00000000fffff984 */ /* 0x000fe20000000800 */
[----:B------:R0:W-:Y:S06]  /*a7d0*/  MEMBAR.ALL.CTA ;  /* 0x0000000000007992 */ /* 0x0001ec0000008000 */
[----:B0-----:R-:W0:Y:S01]  /*a7e0*/  FENCE.VIEW.ASYNC.S ;  /* 0x00000000000073c6 */ /* 0x001e220000000000 */
[----:B------:R-:W-:-:S02]  /*a7f0*/  IMAD.U32 R3, RZ, RZ, UR41 ;  /* 0x00000029ff037e24 */ /* 0x000fc4000f8e00ff */
[----:B------:R-:W-:Y:S02]  /*a800*/  IMAD R0, R0, UR8, RZ ;  /* 0x0000000800007c24 */ /* 0x000fe4000f8e02ff */
[----:B------:R-:W-:Y:S02]  /*a810*/  IMAD R33, R33, R20, R28 ;  /* 0x0000001421217224 */ /* 0x000fe400078e021c */
        /* <DEDUP_REMOVED lines=11> */
[----:B------:R-:W-:Y:S01]  /*a8d0*/  ULDC.64 UR8, c[0x0][0xa80] ;  /* 0x0002a00000087ab9 */ /* 0x000fe20000000a00 */
[----:B------:R-:W-:Y:S01]  /*a8e0*/  VIADD R0, R34, 0x30 ;  /* 0x0000003022007836 */ /* 0x000fe20000000000 */
[C---:B------:R-:W-:Y:S01]  /*a8f0*/  LEA R30, P0, R2.reuse, UR8, 0x1 ;  /* 0x00000008021e7c11 */ /* 0x040fe2000f8008ff */
[----:B------:R-:W-:Y:S02]  /*a900*/  IMAD.IADD R3, R3, 0x1, R29 ;  /* 0x0000000103037824 */ /* 0x000fe400078e021d */
[----:B------:R-:W-:Y:S02]  /*a910*/  VIADD R21, R21, 0x16820 ;  /* 0x0001682015157836 */ /* 0x000fe40000000000 */
[----:B0-----:R-:W0:Y:S01]  /*a920*/  SHFL.IDX PT, R20, R30, RZ, 0x181f ;  /* 0x00181fff1e147589 */ /* 0x001e2200000e0000 */
[----:B------:R-:W-:Y:S02]  /*a930*/  LEA.HI.X R32, R2, UR9, R3, 0x1, P0 ;  /* 0x0000000902207c11 */ /* 0x000fe400080f0c03 */
[----:B------:R-:W-:Y:S01]  /*a940*/  ISETP.GE.AND P0, PT, R19, UR4, PT ;  /* 0x0000000413007c0c */ /* 0x000fe2000bf06270 */
[----:B------:R-:W1:Y:S01]  /*a950*/  SHFL.IDX PT, R28, R30, 0x1, 0x181f ;  /* 0x00381f001e1c7f89 */ /* 0x000e6200000e0000 */
[----:B------:R-:W-:-:S02]  /*a960*/  IADD3 R2, R34, 0x60, RZ ;  /* 0x0000006022027810 */ /* 0x000fc40007ffe0ff */
[-C--:B------:R-:W-:Y:S01]  /*a970*/  ISETP.GE.OR P1, PT, R34, R37.reuse, P0 ;  /* 0x000000252200720c */ /* 0x080fe20000726670 */
[----:B------:R-:W2:Y:S01]  /*a980*/  SHFL.IDX PT, R36, R30, 0x2, 0x181f ;  /* 0x00581f001e247f89 */ /* 0x000ea200000e0000 */
[-C--:B------:R-:W-:Y:S01]  /*a990*/  ISETP.GE.OR P2, PT, R0, R37.reuse, P0 ;  /* 0x000000250000720c */ /* 0x080fe20000746670 */
[----:B------:R-:W-:Y:S01]  /*a9a0*/  VIADD R0, R34, 0x90 ;  /* 0x0000009022007836 */ /* 0x000fe20000000000 */
[-C--:B------:R-:W-:Y:S01]  /*a9b0*/  ISETP.GE.OR P3, PT, R2, R37.reuse, P0 ;  /* 0x000000250200720c */ /* 0x080fe20000766670 */
[----:B------:R-:W2:Y:S01]  /*a9c0*/  SHFL.IDX PT, R3, R32, RZ, 0x181f ;  /* 0x00181fff20037589 */ /* 0x000ea200000e0000 */
[----:B------:R-:W-:Y:S02]  /*a9d0*/  PRMT R21, RZ, 0x654, R21 ;  /* 0x00000654ff157816 */ /* 0x000fe40000000015 */
[----:B------:R-:W-:Y:S01]  /*a9e0*/  ISETP.GE.OR P0, PT, R0, R37, P0 ;  /* 0x000000250000720c */ /* 0x000fe20000706670 */
[----:B------:R-:W2:Y:S01]  /*a9f0*/  SHFL.IDX PT, R29, R32, 0x1, 0x181f ;  /* 0x00381f00201d7f89 */ /* 0x000ea200000e0000 */
[----:B------:R2:W-:Y:S03]  /*aa00*/  SYNCS.ARRIVE.TRANS64.RED.A1T0 RZ, [R21+URZ], RZ ;  /* 0x000000ff15ff79a7 */ /* 0x0005e6000810043f */
[----:B------:R-:W2:Y:S01]  /*aa10*/  SHFL.IDX PT, R33, R32, 0x2, 0x181f ;  /* 0x00581f0020217f89 */ /* 0x000ea200000e0000 */
[----:B0-----:R-:W-:-:S03]  /*aa20*/  @!P1 LEA R2, P4, R19, R20, 0x1 ;  /* 0x0000001413029211 */ /* 0x001fc600078808ff */
[----:B------:R-:W0:Y:S01]  /*aa30*/  SHFL.IDX PT, R30, R30, 0x3, 0x181f ;  /* 0x00781f001e1e7f89 */ /* 0x000e2200000e0000 */
[----:B-1----:R-:W-:-:S03]  /*aa40*/  @!P2 LEA R20, P5, R19, R28, 0x1 ;  /* 0x0000001c1314a211 */ /* 0x002fc600078a08ff */
[----:B------:R-:W1:Y:S01]  /*aa50*/  SHFL.IDX PT, R32, R32, 0x3, 0x181f ;  /* 0x00781f0020207f89 */ /* 0x000e6200000e0000 */
[C---:B--2---:R-:W-:Y:S02]  /*aa60*/  @!P3 LEA R28, P6, R19.reuse, R36, 0x1 ;  /* 0x00000024131cb211 */ /* 0x044fe400078c08ff */
[C-C-:B------:R-:W-:Y:S02]  /*aa70*/  @!P1 LEA.HI.X R3, R19.reuse, R3, R156.reuse, 0x1, P4 ;  /* 0x0000000313039211 */ /* 0x140fe400020f0c9c */
[C-C-:B------:R-:W-:Y:S02]  /*aa80*/  @!P2 LEA.HI.X R21, R19.reuse, R29, R156.reuse, 0x1, P5 ;  /* 0x0000001d1315a211 */ /* 0x140fe400028f0c9c */
[----:B------:R-:W-:Y:S01]  /*aa90*/  @!P3 LEA.HI.X R29, R19, R33, R156, 0x1, P6 ;  /* 0x00000021131db211 */ /* 0x000fe200030f0c9c */
[----:B---3--:R2:W-:Y:S04]  /*aaa0*/  @!P1 ST.E.128 desc[UR48][R2.64], R4 ;  /* 0x0000000402009985 */ /* 0x0085e8000c101d30 */
[----:B----4-:R2:W-:Y:S04]  /*aab0*/  @!P2 ST.E.128 desc[UR48][R20.64], R8 ;  /* 0x000000081400a985 */ /* 0x0105e8000c101d30 */
[----:B------:R2:W-:Y:S01]  /*aac0*/  @!P3 ST.E.128 desc[UR48][R28.64], R24 ;  /* 0x000000181c00b985 */ /* 0x0005e2000c101d30 */
[----:B01----:R-:W-:Y:S05]  /*aad0*/  @P0 BRA `(.L_x_2036) ;  /* 0x00000008006c0947 */ /* 0x003fea0003800000 */
[----:B--2---:R-:W-:-:S04]  /*aae0*/  LEA R2, P0, R19, R30, 0x1 ;  /* 0x0000001e13027211 */ /* 0x004fc800078008ff */
[----:B------:R-:W-:-:S05]  /*aaf0*/  LEA.HI.X R3, R19, R32, R156, 0x1, P0 ;  /* 0x0000002013037211 */ /* 0x000fca00000f0c9c */
[----:B-----5:R0:W-:Y:S01]  /*ab00*/  ST.E.128 desc[UR48][R2.64], R12 ;  /* 0x0000000c02007985 */ /* 0x0201e2000c101d30 */
[----:B------:R-:W-:Y:S05]  /*ab10*/  BRA `(.L_x_2036) ;  /* 0x00000008005c7947 */ /* 0x000fea0003800000 */
.L_x_2034:
        /* <DEDUP_REMOVED lines=26> */
[----:B--2---:R-:W-:-:S13]  /*acc0*/  @P2 R2UR UR4, R6 ;  /* 0x00000000060422ca */ /* 0x004fda00000e0000 */
[----:B------:R-:W-:Y:S01]  /*acd0*/  USHF.R.S32.HI UR10, URZ, 0x1f, UR4 ;  /* 0x0000001f3f0a7899 */ /* 0x000fe20008011404 */
[----:B01----:R-:W-:Y:S11]  /*ace0*/  @P3 BRA `(.L_x_2037) ;  /* 0x0000000000103947 */ /* 0x003ff60003800000 */
[----:B------:R-:W-:Y:S05]  /*acf0*/  @!P2 BRA `(.L_x_2037) ;  /* 0x00000000000ca947 */ /* 0x000fea0003800000 */
[----:B------:R-:W2:Y:S04]  /*ad00*/  LDG.E R5, desc[UR48][R2.64] ;  /* 0x0000003002057981 */ /* 0x000ea8000c1e1900 */
[----:B-----5:R-:W2:Y:S02]  /*ad10*/  LDG.E R0, desc[UR48][R2.64+0x4] ;  /* 0x0000043002007981 */ /* 0x020ea4000c1e1900 */
[----:B--2---:R-:W-:-:S07]  /*ad20*/  IMAD.IADD R0, R0, 0x1, -R5 ;  /* 0x0000000100007824 */ /* 0x004fce00078e0a05 */
.L_x_2037:
[----:B------:R-:W-:Y:S01]  /*ad30*/  USEL UR40, UR40, URZ, !UP0 ;  /* 0x0000003f28287287 */ /* 0x000fe2000c000000 */
[----:B------:R-:W-:Y:S01]  /*ad40*/  BSSY B1, `(.L_x_2038) ;  /* 0x000002c000017945 */ /* 0x000fe20003800000 */
[----:B------:R-:W-:-:S03]  /*ad50*/  USEL UR41, UR41, URZ, !UP0 ;  /* 0x0000003f29297287 */ /* 0x000fc6000c000000 */
[----:B------:R-:W-:Y:S09]  /*ad60*/  @P1 BRA `(.L_x_2039) ;  /* 0x0000000000a41947 */ /* 0x000ff20003800000 */
        /* <DEDUP_REMOVED lines=26> */
[C---:B------:R-:W-:Y:S02]  /*af10*/  IADD3 R5, -R2.reuse, RZ, RZ ;  /* 0x000000ff02057210 */ /* 0x040fe40007ffe1ff */
[----:B------:R-:W-:Y:S02]  /*af20*/  SHF.R.S32.HI R3, RZ, 0x1f, R2 ;  /* 0x0000001fff037819 */ /* 0x000fe40000011402 */
[----:B------:R-:W-:Y:S01]  /*af30*/  IADD3 R2, P1, R2, UR8, RZ ;  /* 0x0000000802027c10 */ /* 0x000fe2000ff3e0ff */
[----:B------:R-:W-:-:S03]  /*af40*/  IMAD R5, R7, R5, R4 ;  /* 0x0000000507057224 */ /* 0x000fc600078e0204 */
[----:B------:R-:W-:Y:S01]  /*af50*/  IADD3.X R3, R3, UR9, R6, P1, !PT ;  /* 0x0000000903037c10 */ /* 0x000fe20008ffe406 */
[----:B------:R-:W-:Y:S01]  /*af60*/  ULDC.64 UR8, c[0x0][0xb50] ;  /* 0x0002d40000087ab9 */ /* 0x000fe20000000a00 */
        /* <DEDUP_REMOVED lines=9> */
.L_x_2039:
[----:B------:R-:W-:Y:S05]  /*b000*/  BSYNC B1 ;  /* 0x0000000000017941 */ /* 0x000fea0003800000 */
.L_x_2038:
[----:B0-----:R-:W0:Y:S01]  /*b010*/  @P0 LDC R3, c[0x0][0xbf0] ;  /* 0x0002fc00ff030b82 */ /* 0x001e220000000800 */
[----:B------:R-:W-:Y:S01]  /*b020*/  ULDC.64 UR12, c[0x0][0xaa0] ;  /* 0x0002a800000c7ab9 */ /* 0x000fe20000000a00 */
[----:B------:R-:W-:Y:S01]  /*b030*/  IMAD R2, R18, 0x30, R22 ;  /* 0x0000003012027824 */ /* 0x000fe200078e0216 */
[----:B------:R-:W-:Y:S01]  /*b040*/  UIMAD UR7, UR10, UR12, URZ ;  /* 0x0000000c0a0772a4 */ /* 0x000fe2000f8e023f */
[----:B------:R-:W-:Y:S01]  /*b050*/  IADD3 R20, R22, UR43, RZ ;  /* 0x0000002b16147c10 */ /* 0x000fe2000fffe0ff */
        /* <DEDUP_REMOVED lines=67> */
.L_x_2036:
[----:B------:R-:W-:Y:S05]  /*b490*/  BSYNC B0 ;  /* 0x0000000000007941 */ /* 0x000fea0003800000 */
.L_x_2033:
[----:B------:R-:W-:Y:S02]  /*b4a0*/  ULDC UR4, c[0x0][0xc3c] ;  /* 0x00030f0000047ab9 */ /* 0x000fe40000000800 */
[----:B------:R-:W-:-:S13]  /*b4b0*/  ISETP.GE.AND P0, PT, R31, UR4, PT ;  /* 0x000000041f007c0c */ /* 0x000fda000bf06270 */
[----:B------:R-:W-:Y:S05]  /*b4c0*/  @!P0 BRA `(.L_x_2040) ;  /* 0xffffff5800448947 */ /* 0x000fea000383ffff */
[----:B------:R-:W-:Y:S05]  /*b4d0*/  EXIT ;  /* 0x000000000000794d */ /* 0x000fea0003800000 */
.L_x_1997:
        /* <DEDUP_REMOVED lines=16> */
.L_x_2041:
        /* <DEDUP_REMOVED lines=12> */
[C---:B------:R-:W-:Y:S02]  /*b6a0*/  ISETP.GE.U32.AND P2, PT, R5.reuse, 0x2, PT ;  /* 0x000000020500780c */ /* 0x040fe40003f46070 */
[C---:B------:R-:W-:Y:S02]  /*b6b0*/  ISETP.GE.U32.AND P3, PT, R5.reuse, 0x4, PT ;  /* 0x000000040500780c */ /* 0x040fe40003f66070 */
[C---:B------:R-:W-:Y:S02]  /*b6c0*/  ISETP.GE.U32.AND P4, PT, R5.reuse, 0x8, PT ;  /* 0x000000080500780c */ /* 0x040fe40003f86070 */
[----:B------:R-:W-:Y:S02]  /*b6d0*/  ISETP.GE.U32.AND P5, PT, R5, 0x10, PT ;  /* 0x000000100500780c */ /* 0x000fe40003fa6070 */
[----:B------:R-:W-:Y:S01]  /*b6e0*/  MOV R16, RZ ;  /* 0x000000ff00107202 */ /* 0x000fe20000000f00 */
        /* <DEDUP_REMOVED lines=25> */
.L_x_2047:
        /* <DEDUP_REMOVED lines=12> */
.L_x_2046:
[----:B------:R-:W-:Y:S05]  /*b940*/  BSYNC B0 ;  /* 0x0000000000007941 */ /* 0x000fea0003800000 */
.L_x_2045:
        /* <DEDUP_REMOVED lines=16> */
[----:B0-----:R-:W-:-:S05]  /*ba50*/  IMAD R3, R3, UR5, RZ ;  /* 0x0000000503037c24 */ /* 0x001fca000f8e02ff */
[----:B------:R-:W-:-:S04]  /*ba60*/  IADD3 R4, R3, R4, RZ ;  /* 0x0000000403047210 */ /* 0x000fc80007ffe0ff */
[----:B------:R-:W-:-:S13]  /*ba70*/  ISETP.GT.AND P6, PT, R4, UR6, PT ;  /* 0x0000000604007c0c */ /* 0x000fda000bfc4270 */
[----:B------:R-:W-:Y:S05]  /*ba80*/  @!P6 BRA `(.L_x_2047) ;  /* 0xfffffffc007ce947 */ /* 0x000fea000383ffff */
[----:B------:R-:W-:-:S07]  /*ba90*/  IMAD.MOV.U32 R6, RZ, RZ, R9 ;  /* 0x000000ffff067224 */ /* 0x000fce00078e0009 */
.L_x_2043:
        /* <DEDUP_REMOVED lines=21> */
.L_x_2048:
        /* <DEDUP_REMOVED lines=58> */
.L_x_2044:
[----:B------:R-:W-:Y:S02]  /*bf90*/  IMAD.MOV.U32 R17, RZ, RZ, RZ ;  /* 0x000000ffff117224 */ /* 0x000fe400078e00ff */
[----:B------:R-:W-:Y:S02]  /*bfa0*/  IMAD.U32 R16, RZ, RZ, UR6 ;  /* 0x00000006ff107e24 */ /* 0x000fe4000f8e00ff */
[----:B------:R-:W-:-:S07]  /*bfb0*/  IMAD.MOV.U32 R18, RZ, RZ, RZ ;  /* 0x000000ffff127224 */ /* 0x000fce00078e00ff */
.L_x_2049:
[----:B------:R-:W-:-:S13]  /*bfc0*/  ISETP.NE.AND P0, PT, R5, RZ, PT ;  /* 0x000000ff0500720c */ /* 0x000fda0003f05270 */
[----:B------:R-:W0:Y:S01]  /*bfd0*/  @!P0 S2R R3, SR_CgaCtaId ;  /* 0x0000000000038919 */ /* 0x000e220000008800 */
[----:B------:R-:W-:-:S04]  /*bfe0*/  @!P0 MOV R0, 0x400 ;  /* 0x0000040000008802 */ /* 0x000fc80000000f00 */
[----:B0-----:R-:W-:-:S05]  /*bff0*/  @!P0 LEA R0, R3, R0, 0x18 ;  /* 0x0000000003008211 */ /* 0x001fca00078ec0ff */
[----:B------:R0:W-:Y:S01]  /*c000*/  @!P0 STS.128 [R0+0x168d0], R16 ;  /* 0x0168d01000008388 */ /* 0x0001e20000000c00 */
[----:B------:R-:W-:Y:S06]  /*c010*/  BAR.ARV 0x5, 0x200 ;  /* 0x0148000000007b1d */ /* 0x000fec0000002000 */
.L_x_2042:
[----:B------:R2:W-:Y:S01]  /*c020*/  STL [R1+0x28], RZ ;  /* 0x000028ff01007387 */ /* 0x0005e20000100800 */
[----:B------:R-:W-:Y:S01]  /*c030*/  ULDC UR4, c[0x0][0xc3c] ;  /* 0x00030f0000047ab9 */ /* 0x000fe20000000800 */
[----:B------:R-:W-:Y:S01]  /*c040*/  IMAD.MOV.U32 R27, RZ, RZ, 0x1 ;  /* 0x00000001ff1b7424 */ /* 0x000fe200078e00ff */
[----:B-1----:R-:W-:Y:S02]  /*c050*/  ISETP.GE.AND P0, PT, R19, UR4, PT ;  /* 0x0000000413007c0c */ /* 0x002fe4000bf06270 */
[----:B------:R-:W-:-:S11]  /*c060*/  MOV R23, RZ ;  /* 0x000000ff00177202 */ /* 0x000fd60000000f00 */
        /* <DEDUP_REMOVED lines=23> */
.L_x_2140:
[----:B0-----:R-:W0:Y:S02]  /*c1e0*/  LDC.64 R2, c[0x0][0xc88] ;  /* 0x00032200ff027b82 */ /* 0x001e240000000a00 */
[----:B0-----:R-:W-:-:S05]  /*c1f0*/  IMAD.WIDE R2, R19, 0x4, R2 ;  /* 0x0000000413027825 */ /* 0x001fca00078e0202 */
[----:B--2---:R-:W2:Y:S01]  /*c200*/  LDG.E R10, desc[UR48][R2.64] ;  /* 0x00000030020a7981 */ /* 0x004ea2000c1e1900 */
        /* <DEDUP_REMOVED lines=8> */
[----:B--2---:R-:W-:Y:S01]  /*c290*/  SHF.R.S32.HI R4, RZ, 0x1f, R10 ;  /* 0x0000001fff047819 */ /* 0x004fe2000001140a */
        /* <DEDUP_REMOVED lines=8> */
[----:B-1----:R1:W5:Y:S01]  /*c320*/  @P0 LDG.E R0, desc[UR48][R2.64] ;  /* 0x0000003002000981 */ /* 0x002362000c1e1900 */
[----:B------:R-:W-:Y:S02]  /*c330*/  ISETP.NE.AND.EX P1, PT, RZ, UR5, PT, P1 ;  /* 0x00000005ff007c0c */ /* 0x000fe4000bf25310 */
[----:B------:R-:W-:Y:S02]  /*c340*/  ISETP.NE.U32.AND P2, PT, RZ, UR8, PT ;  /* 0x00000008ff007c0c */ /* 0x000fe4000bf45070 */
[----:B------:R-:W-:Y:S02]  /*c350*/  ISETP.NE.U32.AND P0, PT, RZ, UR6, PT ;  /* 0x00000006ff007c0c */ /* 0x000fe4000bf05070 */
[----:B------:R-:W-:Y:S02]  /*c360*/  ISETP.NE.AND.EX P2, PT, RZ, UR9, PT, P2 ;  /* 0x00000009ff007c0c */ /* 0x000fe4000bf45320 */
[----:B------:R-:W-:Y:S02]  /*c370*/  ISETP.NE.AND.EX P0, PT, RZ, UR7, PT, P0 ;  /* 0x00000007ff007c0c */ /* 0x000fe4000bf05300 */
[----:B-1----:R-:W-:-:S02]  /*c380*/  IADD3 R2, P3, R24, UR4, RZ ;  /* 0x0000000418027c10 */ /* 0x002fc4000ff7e0ff */
[C---:B0-----:R-:W-:Y:S02]  /*c390*/  IADD3 R4, P4, R24.reuse, UR6, RZ ;  /* 0x0000000618047c10 */ /* 0x041fe4000ff9e0ff */
[C---:B------:R-:W-:Y:S01]  /*c3a0*/  IADD3.X R3, R25.reuse, UR5, RZ, P3, !PT ;  /* 0x0000000519037c10 */ /* 0x040fe20009ffe4ff */
[----:B------:R-:W-:Y:S01]  /*c3b0*/  ULDC UR4, c[0x0][0x288] ;  /* 0x0000a20000047ab9 */ /* 0x000fe20000000800 */
[----:B------:R-:W-:Y:S02]  /*c3c0*/  MOV R28, RZ ;  /* 0x000000ff001c7202 */ /* 0x000fe40000000f00 */
[----:B------:R-:W-:Y:S01]  /*c3d0*/  IADD3.X R5, R25, UR7, RZ, P4, !PT ;  /* 0x0000000719057c10 */ /* 0x000fe2000a7fe4ff */
[----:B------:R-:W2:Y:S01]  /*c3e0*/  @P1 LDG.E R6, desc[UR48][R2.64] ;  /* 0x0000003002061981 */ /* 0x000ea2000c1e1900 */
[----:B------:R-:W-:Y:S01]  /*c3f0*/  IMAD.U32 R8, RZ, RZ, UR4 ;  /* 0x00000004ff087e24 */ /* 0x000fe2000f8e00ff */
        /* <DEDUP_REMOVED lines=14> */
[----:B------:R-:W-:Y:S01]  /*c4e0*/  IMAD.MOV.U32 R9, RZ, RZ, R8 ;  /* 0x000000ffff097224 */ /* 0x000fe200078e0008 */
[----:B------:R-:W-:Y:S06]  /*c4f0*/  @P2 BRA `(.L_x_2051) ;  /* 0x0000000000142947 */ /* 0x000fec0003800000 */
[----:B------:R-:W-:Y:S05]  /*c500*/  @!P1 BRA `(.L_x_2051) ;  /* 0x0000000000109947 */ /* 0x000fea0003800000 */
[----:B------:R-:W2:Y:S04]  /*c510*/  LDG.E R7, desc[UR48][R2.64] ;  /* 0x0000003002077981 */ /* 0x000ea8000c1e1900 */
[----:B0-----:R-:W2:Y:S02]  /*c520*/  LDG.E R8, desc[UR48][R2.64+0x4] ;  /* 0x0000043002087981 */ /* 0x001ea4000c1e1900 */
[----:B--2---:R-:W-:-:S05]  /*c530*/  IMAD.IADD R9, R8, 0x1, -R7 ;  /* 0x0000000108097824 */ /* 0x004fca00078e0a07 */
[----:B------:R1:W-:Y:S02]  /*c540*/  STL [R1+0x14], R9 ;  /* 0x0000140901007387 */ /* 0x0003e40000100800 */
.L_x_2051:
[----:B------:R-:W-:Y:S01]  /*c550*/  ULDC.64 UR4, c[0x0][0xa20] ;  /* 0x0002880000047ab9 */ /* 0x000fe20000000a00 */
[----:B-----5:R-:W-:Y:S01]  /*c560*/  IMAD.IADD R28, R28, 0x1, R0 ;  /* 0x000000011c1c7824 */ /* 0x020fe200078e0200 */
[----:B------:R-:W-:Y:S01]  /*c570*/  ISETP.NE.U32.AND P1, PT, RZ, UR4, PT ;  /* 0x00000004ff007c0c */ /* 0x000fe2000bf25070 */
[----:B------:R-:W-:-:S03]  /*c580*/  IMAD.MOV.U32 R26, RZ, RZ, R10 ;  /* 0x000000ffff1a7224 */ /* 0x000fc600078e000a */
[----:B------:R-:W-:-:S13]  /*c590*/  ISETP.NE.AND.EX P1, PT, RZ, UR5, PT, P1 ;  /* 0x00000005ff007c0c */ /* 0x000fda000bf25310 */
[----:B------:R-:W-:Y:S05]  /*c5a0*/  @!P1 BRA `(.L_x_2052) ;  /* 0x0000000000109947 */ /* 0x000fea0003800000 */
[----:B------:R-:W-:-:S04]  /*c5b0*/  IADD3 R2, P0, R24, UR4, RZ ;  /* 0x0000000418027c10 */ /* 0x000fc8000ff1e0ff */
[----:B------:R-:W-:-:S05]  /*c5c0*/  IADD3.X R3, R25, UR5, RZ, P0, !PT ;  /* 0x0000000519037c10 */ /* 0x000fca00087fe4ff */
[----:B------:R2:W5:Y:S01]  /*c5d0*/  LDG.E R6, desc[UR48][R2.64] ;  /* 0x0000003002067981 */ /* 0x000562000c1e1900 */
[----:B------:R-:W-:Y:S05]  /*c5e0*/  BRA `(.L_x_2053) ;  /* 0x0000000000107947 */ /* 0x000fea0003800000 */
.L_x_2052:
[----:B------:R-:W-:Y:S05]  /*c5f0*/  @!P0 BRA `(.L_x_2053) ;  /* 0x00000000000c8947 */ /* 0x000fea0003800000 */
[----:B------:R-:W2:Y:S04]  /*c600*/  LDG.E R3, desc[UR48][R4.64] ;  /* 0x0000003004037981 */ /* 0x000ea8000c1e1900 */
[----:B------:R-:W2:Y:S02]  /*c610*/  LDG.E R6, desc[UR48][R4.64+0x4] ;  /* 0x0000043004067981 */ /* 0x000ea4000c1e1900 */
[----:B--2---:R-:W-:-:S07]  /*c620*/  IMAD.IADD R6, R6, 0x1, -R3 ;  /* 0x0000000106067824 */ /* 0x004fce00078e0a03 */
.L_x_2053:
[----:B--2---:R-:W2:Y:S01]  /*c630*/  LDC R2, c[0x0][0x448] ;  /* 0x00011200ff027b82 */ /* 0x004ea20000000800 */
[----:B-----5:R-:W-:Y:S01]  /*c640*/  IMAD.IADD R6, R6, 0x1, -R0 ;  /* 0x0000000106067824 */ /* 0x020fe200078e0a00 */
[----:B------:R-:W-:Y:S01]  /*c650*/  BSSY B7, `(.L_x_2054) ;  /* 0x000035e000077945 */ /* 0x000fe20003800000 */
[----:B------:R-:W-:-:S04]  /*c660*/  IMAD R0, R17, 0xc0, RZ ;  /* 0x000000c011007824 */ /* 0x000fc800078e02ff */
[----:B------:R-:W-:Y:S01]  /*c670*/  VIADD R0, R0, 0xbf ;  /* 0x000000bf00007836 */ /* 0x000fe20000000000 */
[----:B--2---:R-:W-:-:S13]  /*c680*/  ISETP.NE.AND P0, PT, R2, 0x1, PT ;  /* 0x000000010200780c */ /* 0x004fda0003f05270 */
[----:B------:R-:W2:Y:S08]  /*c690*/  @P0 LDC R3, c[0x0][0x44c] ;  /* 0x00011300ff030b82 */ /* 0x000eb00000000800 */
[----:B------:R-:W3:Y:S01]  /*c6a0*/  @P0 LDC R2, c[0x0][0x450] ;  /* 0x00011400ff020b82 */ /* 0x000ee20000000800 */
[----:B--2---:R-:W-:-:S05]  /*c6b0*/  @P0 IMAD.HI.U32 R3, R0, R3, RZ ;  /* 0x0000000300030227 */ /* 0x004fca00078e00ff */
[----:B---3--:R-:W-:Y:S02]  /*c6c0*/  @P0 SHF.R.U32.HI R0, RZ, R2, R3 ;  /* 0x00000002ff000219 */ /* 0x008fe40000011603 */
[C---:B------:R-:W-:Y:S01]  /*c6d0*/  IADD3 R3, R6.reuse, 0x80, -R9 ;  /* 0x0000008006037810 */ /* 0x040fe20007ffe809 */
[----:B------:R-:W-:-:S03]  /*c6e0*/  VIADD R6, R6, 0x7f ;  /* 0x0000007f06067836 */ /* 0x000fc60000000000 */
[----:B------:R-:W-:Y:S02]  /*c6f0*/  IADD3 R0, R3, R0, RZ ;  /* 0x0000000003007210 */ /* 0x000fe40007ffe0ff */
[----:B------:R-:W-:Y:S02]  /*c700*/  SHF.R.S32.HI R3, RZ, 0x1f, R6 ;  /* 0x0000001fff037819 */ /* 0x000fe40000011406 */
[----:B------:R-:W-:Y:S02]  /*c710*/  SHF.R.S32.HI R5, RZ, 0x1f, R0 ;  /* 0x0000001fff057819 */ /* 0x000fe40000011400 */
[----:B------:R-:W-:Y:S02]  /*c720*/  LEA.HI R3, R3, R6, RZ, 0x7 ;  /* 0x0000000603037211 */ /* 0x000fe400078f38ff */
[----:B------:R-:W-:Y:S02]  /*c730*/  LEA.HI R5, R5, R0, RZ, 0x7 ;  /* 0x0000000005057211 */ /* 0x000fe400078f38ff */
[----:B------:R-:W-:-:S02]  /*c740*/  SHF.R.S32.HI R3, RZ, 0x7, R3 ;  /* 0x00000007ff037819 */ /* 0x000fc40000011403 */
[----:B------:R-:W-:-:S04]  /*c750*/  SHF.R.S32.HI R0, RZ, 0x7, R5 ;  /* 0x00000007ff007819 */ /* 0x000fc80000011405 */
[----:B------:R-:W-:-:S04]  /*c760*/  VIMNMX R2, R3, R0, PT ;  /* 0x0000000003027248 */ /* 0x000fc80003fe0100 */
[----:B------:R-:W-:Y:S01]  /*c770*/  ISETP.GT.AND P0, PT, R2, RZ, PT ;  /* 0x000000ff0200720c */ /* 0x000fe20003f04270 */
[----:B------:R2:W-:-:S12]  /*c780*/  STL [R1+0xc], R2 ;  /* 0x00000c0201007387 */ /* 0x0005d80000100800 */
[----:B--2---:R-:W-:Y:S05]  /*c790*/  @P0 BRA `(.L_x_2055) ;  /* 0x0000000000440947 */ /* 0x004fea0003800000 */
        /* <DEDUP_REMOVED lines=17> */
.L_x_2055:
        /* <DEDUP_REMOVED lines=15> */
[----:B0-----:R-:W-:Y:S02]  /*c9a0*/  IMAD.MOV.U32 R8, RZ, RZ, 0x70 ;  /* 0x00000070ff087424 */ /* 0x001fe400078e00ff */
[----:B------:R-:W-:Y:S02]  /*c9b0*/  IMAD.MOV.U32 R12, RZ, RZ, 0x1 ;  /* 0x00000001ff0c7424 */ /* 0x000fe400078e00ff */
[----:B------:R-:W-:-:S07]  /*c9c0*/  IMAD.MOV.U32 R13, RZ, RZ, RZ ;  /* 0x000000ffff0d7224 */ /* 0x000fce00078e00ff */
[----:B------:R-:W-:-:S07]  /*c9d0*/  LEPC R20, `(.L_x_2058) ;  /* 0x000000001014794e */ /* 0x000fce0000000000 */
[----:B-12---:R-:W-:Y:S05]  /*c9e0*/  CALL.ABS.NOINC R2 ;  /* 0x0000000002007343 */ /* 0x006fea0003c00000 */
.L_x_2058:
[----:B------:R-:W-:Y:S05]  /*c9f0*/  BSYNC B6 ;  /* 0x0000000000067941 */ /* 0x000fea0003800000 */
.L_x_2057:
        /* <DEDUP_REMOVED lines=15> */
[----:B0-----:R-:W-:Y:S02]  /*caf0*/  IMAD.MOV.U32 R8, RZ, RZ, 0x70 ;  /* 0x00000070ff087424 */ /* 0x001fe400078e00ff */
[----:B------:R-:W-:Y:S02]  /*cb00*/  IMAD.MOV.U32 R12, RZ, RZ, 0x1 ;  /* 0x00000001ff0c7424 */ /* 0x000fe400078e00ff */
[----:B--2---:R-:W-:-:S07]  /*cb10*/  IMAD.MOV.U32 R13, RZ, RZ, RZ ;  /* 0x000000ffff0d7224 */ /* 0x004fce00078e00ff */
[----:B------:R-:W-:-:S07]  /*cb20*/  LEPC R20, `(.L_x_2061) ;  /* 0x000000001014794e */ /* 0x000fce0000000000 */
[----:B-1-3--:R-:W-:Y:S05]  /*cb30*/  CALL.ABS.NOINC R2 ;  /* 0x0000000002007343 */ /* 0x00afea0003c00000 */
.L_x_2061:
[----:B------:R0:W1:Y:S01]  /*cb40*/  LDC.64 R2, c[0x4][R29] ;  /* 0x010000001d027b82 */ /* 0x0000620000000a00 */
[----:B------:R-:W-:Y:S01]  /*cb50*/  ULDC.64 UR6, c[0x4][0xa8] ;  /* 0x01002a0000067ab9 */ /* 0x000fe20000000a00 */
[----:B------:R-:W-:Y:S01]  /*cb60*/  ULDC.64 UR8, c[0x4][0xb0] ;  /* 0x01002c0000087ab9 */ /* 0x000fe20000000a00 */
[----:B------:R-:W-:Y:S01]  /*cb70*/  ULDC.64 UR4, c[0x4][0x18] ;  /* 0x0100060000047ab9 */ /* 0x000fe20000000a00 */
        /* <DEDUP_REMOVED lines=11> */
.L_x_2060:
[----:B------:R-:W-:Y:S05]  /*cc30*/  BSYNC B6 ;  /* 0x0000000000067941 */ /* 0x000fea0003800000 */
.L_x_2059:
[----:B------:R-:W-:Y:S01]  /*cc40*/  ULDC.64 UR4, c[0x0][0x9f8] ;  /* 0x00027e0000047ab9 */ /* 0x000fe20000000a00 */
[----:B------:R-:W2:Y:S01]  /*cc50*/  LDL R20, [R1+0xc] ;  /* 0x00000c0001147983 */ /* 0x000ea20000100800 */
[----:B------:R-:W-:Y:S01]  /*cc60*/  ISETP.NE.U32.AND P0, PT, RZ, UR4, PT ;  /* 0x00000004ff007c0c */ /* 0x000fe2000bf05070 */
[----:B------:R-:W3:Y:S03]  /*cc70*/  LDC.64 R2, c[0x0][0x418] ;  /* 0x00010600ff027b82 */ /* 0x000ee60000000a00 */
[----:B------:R-:W-:-:S13]  /*cc80*/  ISETP.NE.AND.EX P0, PT, RZ, UR5, PT, P0 ;  /* 0x00000005ff007c0c */ /* 0x000fda000bf05300 */
[----:B------:R-:W-:-:S04]  /*cc90*/  @P0 IADD3 R24, P1, R24, UR4, RZ ;  /* 0x0000000418180c10 */ /* 0x000fc8000ff3e0ff */
[----:B------:R-:W-:Y:S01]  /*cca0*/  @P0 IADD3.X R25, R25, UR5, RZ, P1, !PT ;  /* 0x0000000519190c10 */ /* 0x000fe20008ffe4ff */
[----:B------:R-:W-:-:S04]  /*ccb0*/  ULDC.64 UR4, c[0x0][0xa08] ;  /* 0x0002820000047ab9 */ /* 0x000fc80000000a00 */
[----:B------:R2:W4:Y:S01]  /*ccc0*/  @P0 LDG.E R26, desc[UR48][R24.64] ;  /* 0x00000030181a0981 */ /* 0x000522000c1e1900 */
[----:B---3--:R-:W-:Y:S01]  /*ccd0*/  LOP3.LUT P0, RZ, R2, UR4, RZ, 0xfc, !PT ;  /* 0x0000000402ff7c12 */ /* 0x008fe2000f80fcff */
[----:B------:R-:W-:-:S03]  /*cce0*/  UMOV UR4, 0xffffffff ;  /* 0xffffffff00047882 */ /* 0x000fc60000000000 */
[----:B------:R-:W-:Y:S01]  /*ccf0*/  LOP3.LUT P0, RZ, R3, UR5, RZ, 0xfc, P0 ;  /* 0x0000000503ff7c12 */ /* 0x000fe2000800fcff */
[----:B--2---:R-:W-:Y:S01]  /*cd00*/  VIADD R25, R20, 0xffffffff ;  /* 0xffffffff14197836 */ /* 0x004fe20000000000 */
[----:B----4-:R-:W-:Y:S02]  /*cd10*/  SHF.R.S32.HI R29, RZ, 0x1f, R26 ;  /* 0x0000001fff1d7819 */ /* 0x010fe4000001141a */
[----:B------:R-:W-:Y:S01]  /*cd20*/  SEL R24, R26, RZ, !P0 ;  /* 0x000000ff1a187207 */ /* 0x000fe20004000000 */
[----:B------:R-:W-:Y:S08]  /*cd30*/  BRA.DIV UR4, `(.L_x_2062) ;  /* 0x0000004204587947 */ /* 0x000ff0000b800000 */
[----:B------:R-:W2:Y:S02]  /*cd40*/  S2R R0, SR_TID.X ;  /* 0x0000000000007919 */ /* 0x000ea40000002100 */
[----:B--2---:R-:W-:-:S04]  /*cd50*/  SHF.R.U32.HI R0, RZ, 0x5, R0 ;  /* 0x00000005ff007819 */ /* 0x004fc80000011600 */
[----:B------:R-:W-:-:S05]  /*cd60*/  LOP3.LUT R0, R0, 0x3, RZ, 0xc0, !PT ;  /* 0x0000000300007812 */ /* 0x000fca00078ec0ff */
[----:B------:R2:W3:Y:S02]  /*cd70*/  SHFL.IDX PT, R14, R0, RZ, 0x1f ;  /* 0x00001fff000e7589 */ /* 0x0004e400000e0000 */
.L_x_2156:
[----:B------:R-:W-:Y:S02]  /*cd80*/  PLOP3.LUT P1, PT, PT, PT, PT, 0x8, 0x0 ;  /* 0x000000000000781c */ /* 0x000fe40003f2e170 */
[----:B---3--:R-:W-:Y:S02]  /*cd90*/  ISETP.NE.AND P0, PT, R14, RZ, PT ;  /* 0x000000ff0e00720c */ /* 0x008fe40003f05270 */
[----:B--2---:R-:W-:-:S05]  /*cda0*/  P2R R0, PR, RZ, 0x2 ;  /* 0x00000002ff007803 */ /* 0x004fca0000000000 */
[----:B------:R2:W-:Y:S06]  /*cdb0*/  STL [R1], R0 ;  /* 0x0000000001007387 */ /* 0x0005ec0000100800 */
[----:B------:R-:W-:Y:S05]  /*cdc0*/  @P0 BRA `(.L_x_2063) ;  /* 0x0000000000ec0947 */ /* 0x000fea0003800000 */
[----:B------:R-:W-:-:S03]  /*cdd0*/  UMOV UR4, 0xffffffff ;  /* 0xffffffff00047882 */ /* 0x000fc60000000000 */
[----:B------:R-:W-:Y:S05]  /*cde0*/  BRA.DIV UR4, `(.L_x_2064) ;  /* 0x0000004204607947 */ /* 0x000fea000b800000 */
[----:B------:R-:W-:-:S13]  /*cdf0*/  ELECT P6, URZ, PT ;  /* 0x00000000003f782f */ /* 0x000fda00038c0000 */
.L_x_2159:
[----:B------:R-:W-:Y:S05]  /*ce00*/  @!P6 BRA `(.L_x_2063) ;  /* 0x0000000000dce947 */ /* 0x000fea0003800000 */
[----:B------:R-:W-:-:S04]  /*ce10*/  ISETP.NE.U32.AND P0, PT, R2, RZ, PT ;  /* 0x000000ff0200720c */ /* 0x000fc80003f05070 */
[----:B------:R-:W-:-:S13]  /*ce20*/  ISETP.NE.AND.EX P0, PT, R3, RZ, PT, P0 ;  /* 0x000000ff0300720c */ /* 0x000fda0003f05300 */
[----:B------:R-:W-:Y:S05]  /*ce30*/  @!P0 BRA `(.L_x_2065) ;  /* 0x0000000000448947 */ /* 0x000fea0003800000 */
[----:B--2---:R-:W2:Y:S01]  /*ce40*/  LDC R0, c[0x0][0x43c] ;  /* 0x00010f00ff007b82 */ /* 0x004ea20000000800 */
[----:B------:R-:W-:Y:S01]  /*ce50*/  ULDC.64 UR4, c[0x0][0x428] ;  /* 0x00010a0000047ab9 */ /* 0x000fe20000000a00 */
[----:B--2---:R-:W-:-:S13]  /*ce60*/  ISETP.NE.AND P0, PT, R0, 0x1, PT ;  /* 0x000000010000780c */ /* 0x004fda0003f05270 */
[----:B------:R-:W2:Y:S02]  /*ce70*/  @P0 LDC.64 R4, c[0x0][0x440] ;  /* 0x00011000ff040b82 */ /* 0x000ea40000000a00 */
[----:B--2---:R-:W-:-:S04]  /*ce80*/  @P0 IMAD.HI.U32 R6, R25, R4, RZ ;  /* 0x0000000419060227 */ /* 0x004fc800078e00ff */
        /* <DEDUP_REMOVED lines=8> */
[----:B------:R-:W-:-:S04]  /*cf10*/  LEA R2, P0, R4, R2, 0x2 ;  /* 0x0000000204027211 */ /* 0x000fc800078010ff */
[----:B------:R-:W-:-:S04]  /*cf20*/  IADD3 R0, R5, R0, RZ ;  /* 0x0000000005007210 */ /* 0x000fc80007ffe0ff */
[----:B------:R-:W-:-:S05]  /*cf30*/  LEA.HI.X R3, R4, R3, R0, 0x2, P0 ;  /* 0x0000000304037211 */ /* 0x000fca00000f1400 */
[----:B------:R3:W5:Y:S02]  /*cf40*/  LDG.E R24, desc[UR48][R2.64] ;  /* 0x0000003002187981 */ /* 0x000764000c1e1900 */
.L_x_2065:
[----:B---3--:R-:W-:Y:S01]  /*cf50*/  IMAD R3, R23, 0x8, R22 ;  /* 0x0000000817037824 */ /* 0x008fe200078e0216 */
[----:B--2---:R-:W-:-:S04]  /*cf60*/  SHF.L.U32 R0, R27, 0x1f, RZ ;  /* 0x0000001f1b007819 */ /* 0x004fc800000006ff */
[----:B------:R-:W2:Y:S02]  /*cf70*/  SYNCS.PHASECHK.TRANS64.TRYWAIT P0, [R3+URZ+0x16840], R0 ;  /* 0x01684000030075a7 */ /* 0x000ea4000800017f */
[----:B--2---:R-:W-:Y:S05]  /*cf80*/  @!P0 BRA `(.L_x_2066) ;  /* 0x0000004000188947 */ /* 0x004fea0003800000 */
.L_x_2160:
        /* <DEDUP_REMOVED lines=11> */
.L_x_2067:
[----:B--2---:R-:W-:Y:S01]  /*d040*/  IMAD R0, R23, 0x4000, R22 ;  /* 0x0000400017007824 */ /* 0x004fe200078e0216 */
        /* <DEDUP_REMOVED lines=8> */
[----:B------:R-:W-:Y:S02]  /*d0d0*/  R2UR UR12, R18 ;  /* 0x00000000120c72ca */ /* 0x000fe400000e0000 */
[----:B-----5:R-:W-:-:S02]  /*d0e0*/  R2UR UR13, R24 ;  /* 0x00000000180d72ca */ /* 0x020fc400000e0000 */
[----:B------:R-:W-:Y:S01]  /*d0f0*/  PLOP3.LUT P0, PT, PT, PT, PT, 0x80, 0x0 ;  /* 0x000000000000781c */ /* 0x000fe20003f0f070 */
[----:B------:R-:W-:-:S03]  /*d100*/  UIADD3 UR9, UR9, 0x16830, URZ ;  /* 0x0001683009097890 */ /* 0x000fc6000fffe03f */
[----:B------:R-:W-:Y:S01]  /*d110*/  P2R R0, PR, RZ, 0x1 ;  /* 0x00000001ff007803 */ /* 0x000fe20000000000 */
[----:B------:R-:W-:Y:S02]  /*d120*/  ULEA UR11, UR11, UR4, 0x7 ;  /* 0x000000040b0b7291 */ /* 0x000fe4000f8e383f */
[----:B------:R-:W-:Y:S01]  /*d130*/  UIADD3 UR8, UR8, 0xe400, URZ ;  /* 0x0000e40008087890 */ /* 0x000fe2000fffe03f */
[----:B------:R-:W-:Y:S01]  /*d140*/  UMOV UR4, 0x0 ;  /* 0x0000000000047882 */ /* 0x000fe20000000000 */
[----:B------:R3:W-:Y:S07]  /*d150*/  STL [R1], R0 ;  /* 0x0000000001007387 */ /* 0x0007ee0000100800 */
[----:B------:R3:W-:Y:S01]  /*d160*/  UTMALDG.4D [UR8], [UR6], desc[UR4] ;  /* 0x00000408060075b4 */ /* 0x0007e20008019000 */
[----:B------:R-:W-:-:S02]  /*d170*/  NOP ;  /* 0x0000000000007918 */ /* 0x000fc40000000000 */
.L_x_2063:
[----:B------:R-:W2:Y:S04]  /*d180*/  LDL.LU R3, [R1+0x10] ;  /* 0x0000100001037983 */ /* 0x000ea80000300800 */
[----:B------:R-:W4:Y:S04]  /*d190*/  LDL.LU R5, [R1+0x8] ;  /* 0x0000080001057983 */ /* 0x000f280000300800 */
[----:B------:R-:W5:Y:S01]  /*d1a0*/  LDL.LU R4, [R1+0x18] ;  /* 0x0000180001047983 */ /* 0x000f620000300800 */
        /* <DEDUP_REMOVED lines=9> */
[----:B--2---:R-:W-:Y:S02]  /*d240*/  SHF.R.S32.HI R0, RZ, 0x1f, R3 ;  /* 0x0000001fff007819 */ /* 0x004fe40000011403 */
[----:B----4-:R-:W-:-:S03]  /*d250*/  SEL R5, R5, RZ, !P0 ;  /* 0x000000ff05057207 */ /* 0x010fc60004000000 */
[----:B------:R-:W-:Y:S01]  /*d260*/  IMAD R0, R0, UR4, RZ ;  /* 0x0000000400007c24 */ /* 0x000fe2000f8e02ff */
[----:B-----5:R-:W-:-:S03]  /*d270*/  SEL R4, R4, RZ, !P0 ;  /* 0x000000ff04047207 */ /* 0x020fc60004000000 */
[C---:B------:R-:W-:Y:S02]  /*d280*/  IMAD R0, R3.reuse, UR5, R0 ;  /* 0x0000000503007c24 */ /* 0x040fe4000f8e0200 */
[----:B------:R-:W-:-:S05]  /*d290*/  IMAD.WIDE.U32 R2, R3, UR4, RZ ;  /* 0x0000000403027c25 */ /* 0x000fca000f8e00ff */
[----:B------:R2:W-:Y:S04]  /*d2a0*/  STL.64 [R1+0x20], R2 ;  /* 0x0000200201007387 */ /* 0x0005e80000100a00 */
[----:B------:R3:W-:Y:S04]  /*d2b0*/  STL [R1+0x8], R5 ;  /* 0x0000080501007387 */ /* 0x0007e80000100800 */
[----:B------:R3:W-:Y:S01]  /*d2c0*/  STL [R1+0x2c], R4 ;  /* 0x00002c0401007387 */ /* 0x0007e20000100800 */
[----:B--2---:R-:W-:Y:S01]  /*d2d0*/  IMAD.IADD R2, R3, 0x1, R0 ;  /* 0x0000000103027824 */ /* 0x004fe200078e0200 */
[----:B------:R-:W-:-:S05]  /*d2e0*/  SHF.R.S32.HI R0, RZ, 0x1f, R18 ;  /* 0x0000001fff007819 */ /* 0x000fca0000011412 */
[----:B------:R3:W-:Y:S04]  /*d2f0*/  STL [R1+0x18], R0 ;  /* 0x0000180001007387 */ /* 0x0007e80000100800 */
[----:B------:R3:W-:Y:S01]  /*d300*/  STL [R1+0x10], R2 ;  /* 0x0000100201007387 */ /* 0x0007e20000100800 */
[----:B------:R-:W-:Y:S05]  /*d310*/  @!P1 BRA `(.L_x_2069) ;  /* 0x0000000000409947 */ /* 0x000fea0003800000 */
[----:B---3--:R-:W-:Y:S01]  /*d320*/  MOV R2, 0x0 ;  /* 0x0000000000027802 */ /* 0x008fe20000000f00 */
[----:B------:R-:W-:Y:S01]  /*d330*/  ULDC.64 UR6, c[0x4][0xa8] ;  /* 0x01002a0000067ab9 */ /* 0x000fe20000000a00 */
[----:B------:R-:W-:Y:S01]  /*d340*/  ULDC.64 UR8, c[0x4][0xb0] ;  /* 0x01002c0000087ab9 */ /* 0x000fe20000000a00 */
[----:B------:R-:W-:Y:S01]  /*d350*/  ULDC.64 UR4, c[0x4][0x20] ;  /* 0x0100080000047ab9 */ /* 0x000fe20000000a00 */
[----:B------:R-:W-:Y:S01]  /*d360*/  IMAD.U32 R4, RZ, RZ, UR6 ;  /* 0x00000006ff047e24 */ /* 0x000fe2000f8e00ff */
[----:B------:R-:W-:Y:S01]  /*d370*/  MOV R11, UR5 ;  /* 0x00000005000b7c02 */ /* 0x000fe20008000f00 */
[----:B------:R-:W2:Y:S01]  /*d380*/  LDC.64 R2, c[0x4][R2] ;  /* 0x0100000002027b82 */ /* 0x000ea20000000a00 */
        /* <DEDUP_REMOVED lines=8> */
[----:B-12---:R-:W-:Y:S05]  /*d410*/  CALL.ABS.NOINC R2 ;  /* 0x0000000002007343 */ /* 0x006fea0003c00000 */
.L_x_2069:
[----:B------:R-:W-:Y:S05]  /*d420*/  BSYNC B6 ;  /* 0x0000000000067941 */ /* 0x000fea0003800000 */
.L_x_2068:
[----:B---3--:R-:W2:Y:S01]  /*d430*/  LDL.LU R0, [R1+0x10] ;  /* 0x0000100001007983 */ /* 0x008ea20000300800 */
[----:B-1----:R-:W1:Y:S01]  /*d440*/  LDC R9, c[0x0][0x448] ;  /* 0x00011200ff097b82 */ /* 0x002e620000000800 */
        /* <DEDUP_REMOVED lines=45> */
[----:B------:R-:W-:-:S04]  /*d720*/  LEA R0, P0, R4, UR8, 0x1 ;  /* 0x0000000804007c11 */ /* 0x000fc8000f8008ff */
[----:B------:R-:W-:-:S04]  /*d730*/  IADD3 R5, R5, R7, RZ ;  /* 0x0000000705057210 */ /* 0x000fc80007ffe0ff */
[----:B------:R-:W-:Y:S02]  /*d740*/  LEA.HI.X R4, R4, UR9, R5, 0x1, P0 ;  /* 0x0000000904047c11 */ /* 0x000fe400080f0c05 */
[----:B------:R-:W1:Y:S01]  /*d750*/  @P1 LDC R5, c[0x0][0x450] ;  /* 0x00011400ff051b82 */ /* 0x000e620000000800 */
[----:B------:R-:W-:-:S04]  /*d760*/  VIADD R7, R6, 0x80 ;  /* 0x0000008006077836 */ /* 0x000fc80000000000 */
[----:B0-----:R-:W-:-:S04]  /*d770*/  @P1 IMAD.HI.U32 R8, R7, R8, RZ ;  /* 0x0000000807081227 */ /* 0x001fc800078e00ff */
[----:B------:R-:W-:Y:S01]  /*d780*/  IMAD.MOV.U32 R6, RZ, RZ, R7 ;  /* 0x000000ffff067224 */ /* 0x000fe200078e0007 */
[----:B-1----:R-:W-:-:S05]  /*d790*/  @P1 SHF.R.U32.HI R6, RZ, R5, R8 ;  /* 0x00000005ff061219 */ /* 0x002fca0000011608 */
        /* <DEDUP_REMOVED lines=24> */
[----:B------:R-:W0:Y:S01]  /*d920*/  SHFL.IDX PT, R3, R0, RZ, 0x181f ;  /* 0x00181fff00037589 */ /* 0x000e2200000e0000 */
[----:B------:R-:W-:-:S03]  /*d930*/  VIADD R8, R17, 0x10 ;  /* 0x0000001011087836 */ /* 0x000fc60000000000 */
[----:B------:R-:W-:Y:S01]  /*d940*/  SHFL.IDX PT, R14, R5, 0x1, 0x181f ;  /* 0x00381f00050e7f89 */ /* 0x000fe200000e0000 */
        /* <DEDUP_REMOVED lines=8> */
[----:B-----5:R0:W-:Y:S01]  /*d9d0*/  @!P1 LDGSTS.E.BYPASS.LTC128B.128 [R10+0x8400], desc[UR48][R2.64], !P0 ;  /* 0x08400000020a9fae */ /* 0x0201e2000c101d70 */
[----:B------:R-:W-:Y:S01]  /*d9e0*/  ISETP.GE.AND P1, PT, R8, R7, PT ;  /* 0x000000070800720c */ /* 0x000fe20003f26270 */
[----:B------:R-:W-:Y:S02]  /*d9f0*/  VIADD R8, R17, 0x20 ;  /* 0x0000002011087836 */ /* 0x000fe40000000000 */
[----:B0-----:R-:W0:Y:S04]  /*da00*/  SHFL.IDX PT, R3, R0, 0x1, 0x181f ;  /* 0x00381f0000037f89 */ /* 0x001e2800000e0000 */
[----:B------:R-:W1:Y:S06]  /*da10*/  SHFL.IDX PT, R2, R4, 0x1, 0x181f ;  /* 0x00381f0004027f89 */ /* 0x000e6c00000e0000 */
[----:B0-----:R-:W-:-:S05]  /*da20*/  @!P1 LEA R3, P2, R20, R3, 0x1 ;  /* 0x0000000314039211 */ /* 0x001fca00078408ff */
[----:B-1----:R-:W-:-:S05]  /*da30*/  @!P1 IMAD.X R2, RZ, RZ, R2, P2 ;  /* 0x000000ffff029224 */ /* 0x002fca00010e0602 */
[----:B------:R-:W-:-:S04]  /*da40*/  @!P1 LOP3.LUT R3, R3, R2, RZ, 0x3c, !PT ;  /* 0x0000000203039212 */ /* 0x000fc800078e3cff */
[----:B------:R-:W-:-:S04]  /*da50*/  @!P1 LOP3.LUT R2, R3, R2, RZ, 0x3c, !PT ;  /* 0x0000000203029212 */ /* 0x000fc800078e3cff */
[----:B------:R-:W-:-:S05]  /*da60*/  @!P1 LOP3.LUT R3, R3, R2, RZ, 0x3c, !PT ;  /* 0x0000000203039212 */ /* 0x000fca00078e3cff */
[----:B------:R0:W-:Y:S01]  /*da70*/  @!P1 LDGSTS.E.BYPASS.LTC128B.128 [R10+0x8c00], desc[UR48][R2.64], !P0 ;  /* 0x08c00000020a9fae */ /* 0x0001e2000c101d70 */
[----:B------:R-:W-:Y:S01]  /*da80*/  ISETP.GE.AND P1, PT, R8, R7, PT ;  /* 0x000000070800720c */ /* 0x000fe20003f26270 */
[----:B------:R-:W-:Y:S02]  /*da90*/  VIADD R8, R17, 0x30 ;  /* 0x0000003011087836 */ /* 0x000fe40000000000 */
[----:B0-----:R-:W0:Y:S04]  /*daa0*/  SHFL.IDX PT, R3, R0, 0x2, 0x181f ;  /* 0x00581f0000037f89 */ /* 0x001e2800000e0000 */
[----:B------:R-:W1:Y:S06]  /*dab0*/  SHFL.IDX PT, R2, R4, 0x2, 0x181f ;  /* 0x00581f0004027f89 */ /* 0x000e6c00000e0000 */
[----:B0-----:R-:W-:-:S04]  /*dac0*/  @!P1 LEA R3, P2, R20, R3, 0x1 ;  /* 0x0000000314039211 */ /* 0x001fc800078408ff */
[----:B-1----:R-:W-:-:S04]  /*dad0*/  @!P1 IADD3.X R2, RZ, R2, RZ, P2, !PT ;  /* 0x00000002ff029210 */ /* 0x002fc800017fe4ff */
        /* <DEDUP_REMOVED lines=37> */
[----:B------:R-:W1:Y:S04]  /*dd30*/  SHFL.IDX PT, R2, R4, 0x6, 0x181f ;  /* 0x00d81f0004027f89 */ /* 0x000e6800000e0000 */
[----:B------:R-:W-:Y:S02]  /*dd40*/  SHFL.IDX PT, R4, R4, 0x7, 0x181f ;  /* 0x00f81f0004047f89 */ /* 0x000fe400000e0000 */
[----:B0-----:R-:W-:-:S05]  /*dd50*/  @!P1 LEA R3, P2, R20, R3, 0x1 ;  /* 0x0000000314039211 */ /* 0x001fca00078408ff */
[----:B-1----:R-:W-:Y:S01]  /*dd60*/  @!P1 IMAD.X R2, RZ, RZ, R2, P2 ;  /* 0x000000ffff029224 */ /* 0x002fe200010e0602 */
[----:B------:R-:W-:Y:S01]  /*dd70*/  ISETP.GE.AND P2, PT, R8, R7, PT ;  /* 0x000000070800720c */ /* 0x000fe20003f46270 */
[----:B------:R-:W-:-:S03]  /*dd80*/  VIADD R8, R17, 0x70 ;  /* 0x0000007011087836 */ /* 0x000fc60000000000 */
[----:B------:R-:W-:-:S04]  /*dd90*/  @!P1 LOP3.LUT R3, R3, R2, RZ, 0x3c, !PT ;  /* 0x0000000203039212 */ /* 0x000fc800078e3cff */
[----:B------:R-:W-:-:S04]  /*dda0*/  @!P1 LOP3.LUT R2, R3, R2, RZ, 0x3c, !PT ;  /* 0x0000000203029212 */ /* 0x000fc800078e3cff */
[----:B------:R-:W-:-:S05]  /*ddb0*/  @!P1 LOP3.LUT R3, R3, R2, RZ, 0x3c, !PT ;  /* 0x0000000203039212 */ /* 0x000fca00078e3cff */
[----:B------:R0:W-:Y:S01]  /*ddc0*/  @!P1 LDGSTS.E.BYPASS.LTC128B.128 [R10+0xb400], desc[UR48][R2.64], !P0 ;  /* 0x0b400000020a9fae */ /* 0x0001e2000c101d70 */
[----:B------:R-:W-:-:S03]  /*ddd0*/  ISETP.GE.AND P1, PT, R8, R7, PT ;  /* 0x000000070800720c */ /* 0x000fc60003f26270 */
[----:B------:R-:W-:Y:S04]  /*dde0*/  SHFL.IDX PT, R8, R5, RZ, 0x181f ;  /* 0x00181fff05087589 */ /* 0x000fe800000e0000 */
[----:B0-----:R-:W0:Y:S04]  /*ddf0*/  SHFL.IDX PT, R2, R0, 0x7, 0x181f ;  /* 0x00f81f0000027f89 */ /* 0x001e2800000e0000 */
[----:B------:R-:W1:Y:S02]  /*de00*/  SHFL.IDX PT, R0, R6, RZ, 0x181f ;  /* 0x00181fff06007589 */ /* 0x000e6400000e0000 */
[----:B0-----:R-:W-:-:S04]  /*de10*/  @!P1 LEA R2, P3, R20, R2, 0x1 ;  /* 0x0000000214029211 */ /* 0x001fc800078608ff */
[----:B------:R-:W-:-:S05]  /*de20*/  @!P1 IADD3.X R3, RZ, R4, RZ, P3, !PT ;  /* 0x00000004ff039210 */ /* 0x000fca0001ffe4ff */
[----:B------:R0:W-:Y:S02]  /*de30*/  @!P1 LDGSTS.E.BYPASS.LTC128B.128 [R10+0xbc00], desc[UR48][R2.64], !P0 ;  /* 0x0bc00000020a9fae */ /* 0x0001e4000c101d70 */
[----:B0-----:R-:W-:-:S05]  /*de40*/  @!P2 LEA R2, P1, R20, R8, 0x1 ;  /* 0x000000081402a211 */ /* 0x001fca00078208ff */
[----:B-1----:R-:W-:Y:S02]  /*de50*/  @!P2 IMAD.X R3, RZ, RZ, R0, P1 ;  /* 0x000000ffff03a224 */ /* 0x002fe400008e0600 */
[----:B------:R-:W-:-:S03]  /*de60*/  VIADD R0, R17, 0x90 ;  /* 0x0000009011007836 */ /* 0x000fc60000000000 */
[----:B------:R0:W-:Y:S02]  /*de70*/  @!P2 LDGSTS.E.BYPASS.LTC128B.128 [R10+0xc400], desc[UR48][R2.64], !P0 ;  /* 0x0c400000020aafae */ /* 0x0001e4000c101d70 */
[----:B------:R-:W-:Y:S02]  /*de80*/  ISETP.GE.AND P1, PT, R0, R7, PT ;  /* 0x000000070000720c */ /* 0x000fe40003f26270 */
[----:B------:R-:W1:Y:S11]  /*de90*/  SHFL.IDX PT, R0, R6, 0x1, 0x181f ;  /* 0x00381f0006007f89 */ /* 0x000e7600000e0000 */
[----:B------:R-:W-:-:S05]  /*dea0*/  @!P1 LEA R14, P2, R20, R14, 0x1 ;  /* 0x0000000e140e9211 */ /* 0x000fca00078408ff */
[----:B0-----:R-:W-:Y:S02]  /*deb0*/  @!P1 IMAD.MOV.U32 R2, RZ, RZ, R14 ;  /* 0x000000ffff029224 */ /* 0x001fe400078e000e */
[----:B------:R-:W0:Y:S01]  /*dec0*/  SHFL.IDX PT, R14, R5, 0x2, 0x181f ;  /* 0x00581f00050e7f89 */ /* 0x000e2200000e0000 */
[----:B-1----:R-:W-:Y:S02]  /*ded0*/  @!P1 IMAD.X R9, RZ, RZ, R0, P2 ;  /* 0x000000ffff099224 */ /* 0x002fe400010e0600 */
[----:B------:R-:W-:Y:S02]  /*dee0*/  VIADD R0, R17, 0xa0 ;  /* 0x000000a011007836 */ /* 0x000fe40000000000 */
[----:B------:R-:W-:-:S05]  /*def0*/  @!P1 IMAD.MOV.U32 R3, RZ, RZ, R9 ;  /* 0x000000ffff039224 */ /* 0x000fca00078e0009 */
[----:B------:R0:W-:Y:S01]  /*df00*/  @!P1 LDGSTS.E.BYPASS.LTC128B.128 [R10+0xcc00], desc[UR48][R2.64], !P0 ;  /* 0x0cc00000020a9fae */ /* 0x0001e2000c101d70 */
[----:B------:R-:W-:-:S03]  /*df10*/  ISETP.GE.AND P1, PT, R0, R7, PT ;  /* 0x000000070000720c */ /* 0x000fc60003f26270 */
[----:B------:R-:W1:Y:S04]  /*df20*/  SHFL.IDX PT, R0, R6, 0x2, 0x181f ;  /* 0x00581f0006007f89 */ /* 0x000e6800000e0000 */
[----:B------:R-:W2:Y:S06]  /*df30*/  SHFL.IDX PT, R6, R6, 0x3, 0x181f ;  /* 0x00781f0006067f89 */ /* 0x000eac00000e0000 */
[----:B0-----:R-:W-:-:S02]  /*df40*/  @!P1 LEA R2, P2, R20, R14, 0x1 ;  /* 0x0000000e14029211 */ /* 0x001fc400078408ff */
[----:B------:R0:W3:Y:S03]  /*df50*/  SHFL.IDX PT, R14, R5, 0x3, 0x181f ;  /* 0x00781f00050e7f89 */ /* 0x0000e600000e0000 */
[----:B-1----:R-:W-:-:S05]  /*df60*/  @!P1 IMAD.X R3, RZ, RZ, R0, P2 ;  /* 0x000000ffff039224 */ /* 0x002fca00010e0600 */
[----:B--2---:R0:W-:Y:S03]  /*df70*/  @!P1 LDGSTS.E.BYPASS.LTC128B.128 [R10+0xd400], desc[UR48][R2.64], !P0 ;  /* 0x0d400000020a9fae */ /* 0x0041e6000c101d70 */
.L_x_2185:
[----:B------:R-:W-:-:S05]  /*df80*/  VIADD R0, R17, 0xb0 ;  /* 0x000000b011007836 */ /* 0x000fca0000000000 */
[----:B------:R-:W-:Y:S01]  /*df90*/  ISETP.GE.AND P1, PT, R0, R7, PT ;  /* 0x000000070000720c */ /* 0x000fe20003f26270 */
[----:B------:R-:W-:-:S12]  /*dfa0*/  VIADD R0, R22, 0x16800 ;  /* 0x0001680016007836 */ /* 0x000fd80000000000 */
[----:B0--3--:R-:W-:-:S05]  /*dfb0*/  @!P1 LEA R2, P2, R20, R14, 0x1 ;  /* 0x0000000e14029211 */ /* 0x009fca00078408ff */
[----:B------:R-:W-:-:S05]  /*dfc0*/  @!P1 IMAD.X R3, RZ, RZ, R6, P2 ;  /* 0x000000ffff039224 */ /* 0x000fca00010e0606 */
[----:B------:R-:W-:Y:S01]  /*dfd0*/  @!PT LDS RZ, [RZ] ;  /* 0x00000000fffff984 */ /* 0x000fe20000000800 */
[----:B------:R-:W-:Y:S01]  /*dfe0*/  @!PT LDS RZ, [RZ] ;  /* 0x00000000fffff984 */ /* 0x000fe20000000800 */
[----:B------:R-:W-:Y:S01]  /*dff0*/  @!PT LDS RZ, [RZ] ;  /* 0x00000000fffff984 */ /* 0x000fe20000000800 */
[----:B------:R0:W-:Y:S01]  /*e000*/  @!P1 LDGSTS.E.BYPASS.LTC128B.128 [R10+0xdc00], desc[UR48][R2.64], !P0 ;  /* 0x0dc00000020a9fae */ /* 0x0001e2000c101d70 */
[----:B------:R-:W-:Y:S01]  /*e010*/  PLOP3.LUT P0, PT, PT, PT, PT, 0x80, 0x0 ;  /* 0x000000000000781c */ /* 0x000fe20003f0f070 */
[----:B------:R-:W-:-:S12]  /*e020*/  NOP ;  /* 0x0000000000007918 */ /* 0x000fd80000000000 */
.L_x_2071:
[----:B------:R-:W-:Y:S02]  /*e030*/  PLOP3.LUT P1, PT, P1, P0, PT, 0xa2, 0x0 ;  /* 0x000000000000781c */ /* 0x000fe40000f21472 */
[----:B------:R-:W-:-:S08]  /*e040*/  @P0 R2UR P1, UR4, R22 ;  /* 0x00000000160402ca */ /* 0x000fd00000020000 */
[----:B------:R-:W-:-:S05]  /*e050*/  @P0 PLOP3.LUT P0, PT, P1, PT, PT, 0x80, 0x0 ;  /* 0x000000000000081c */ /* 0x000fca0000f0f070 */
[----:B------:R-:W-:Y:S01]  /*e060*/  @!P1 SYNCS.ARRIVE.TRANS64.RED.A0T1 RZ, [UR4+0x16800], RZ ;  /* 0x016800ffffff99a7 */ /* 0x000fe20008200404 */
[----:B------:R-:W-:Y:S07]  /*e070*/  @!P1 ARRIVES.LDGSTSBAR.64.TRANSCNT [UR4+0x16800] ;  /* 0x01680000ff0099b0 */ /* 0x000fee0008000a84 */
[----:B------:R-:W-:Y:S05]  /*e080*/  @P0 BRA.U.ANY `(.L_x_2071) ;  /* 0xfffffffd00e80947 */ /* 0x000fea000393ffff */
[----:B0-----:R-:W2:Y:S02]  /*e090*/  LDL.LU R3, [R1+0x28] ;  /* 0x0000280001037983 */ /* 0x001ea40000300800 */
[----:B--2---:R-:W-:-:S04]  /*e0a0*/  IADD3 R3, R3, 0x1, RZ ;  /* 0x0000000103037810 */ /* 0x004fc80007ffe0ff */
[----:B------:R-:W-:Y:S01]  /*e0b0*/  LEA.HI R2, R3, R3, RZ, 0x1 ;  /* 0x0000000303027211 */ /* 0x000fe200078f08ff */
[----:B------:R0:W-:Y:S03]  /*e0c0*/  STL [R1+0x28], R3 ;  /* 0x0000280301007387 */ /* 0x0001e60000100800 */
[----:B------:R-:W-:-:S05]  /*e0d0*/  LOP3.LUT R2, R2, 0xfffffffe, RZ, 0xc0, !PT ;  /* 0xfffffffe02027812 */ /* 0x000fca00078ec0ff */
[----:B------:R-:W-:-:S05]  /*e0e0*/  IMAD.IADD R2, R3, 0x1, -R2 ;  /* 0x0000000103027824 */ /* 0x000fca00078e0a02 */
[----:B0-----:R-:W-:Y:S01]  /*e0f0*/  SHF.L.U32 R3, R2, 0x1f, RZ ;  /* 0x0000001f02037819 */ /* 0x001fe200000006ff */
[----:B------:R-:W-:Y:S01]  /*e100*/  NOP ;  /* 0x0000000000007918 */ /* 0x000fe20000000000 */
[----:B------:R-:W2:Y:S01]  /*e110*/  LDL R4, [R1+0xc] ;  /* 0x00000c0001047983 */ /* 0x000ea20000100800 */
[----:B------:R0:W-:Y:S01]  /*e120*/  SYNCS.ARRIVE.TRANS64.A1T0 RZ, [R22+URZ+0x16800], RZ ;  /* 0x016800ff16ff79a7 */ /* 0x0001e2000810003f */
[----:B------:R-:W-:Y:S01]  /*e130*/  BSSY B0, `(.L_x_2072) ;  /* 0x0000004000007945 */ /* 0x000fe20003800000 */
[----:B------:R-:W1:Y:S01]  /*e140*/  SYNCS.PHASECHK.TRANS64.TRYWAIT P0, [R22+URZ+0x16820], R3 ;  /* 0x01682003160075a7 */ /* 0x000e62000800017f */
[----:B--2---:R-:W-:Y:S02]  /*e150*/  ISETP.GE.AND P1, PT, R4, 0x2, PT ;  /* 0x000000020400780c */ /* 0x004fe40003f26270 */
[----:B01----:R-:W-:Y:S11]  /*e160*/  @!P0 BRA `(.L_x_2073) ;  /* 0x0000003c00888947 */ /* 0x003ff60003800000 */
.L_x_2186:
[----:B------:R-:W-:Y:S05]  /*e170*/  BSYNC B0 ;  /* 0x0000000000007941 */ /* 0x000fea0003800000 */
.L_x_2072:
[----:B------:R-:W-:Y:S04]  /*e180*/  BSSY B0, `(.L_x_2074) ;  /* 0x0000169000007945 */ /* 0x000fe80003800000 */
[----:B------:R-:W-:Y:S05]  /*e190*/  @!P1 BRA `(.L_x_2075) ;  /* 0x00000014009c9947 */ /* 0x000fea0003800000 */
[----:B------:R-:W2:Y:S01]  /*e1a0*/  LDL R4, [R1+0xc] ;  /* 0x00000c0001047983 */ /* 0x000ea20000100800 */
[----:B------:R-:W-:Y:S01]  /*e1b0*/  BSSY B2, `(.L_x_2076) ;  /* 0x000007d000027945 */ /* 0x000fe20003800000 */
[C---:B--2---:R-:W-:Y:S01]  /*e1c0*/  LOP3.LUT R2, R4.reuse, 0x1, RZ, 0xc0, !PT ;  /* 0x0000000104027812 */ /* 0x044fe200078ec0ff */
[----:B------:R-:W-:-:S03]  /*e1d0*/  VIADD R7, R4, 0xfffffffe ;  /* 0xfffffffe04077836 */ /* 0x000fc60000000000 */
[----:B------:R-:W-:Y:S01]  /*e1e0*/  ISETP.NE.U32.AND P0, PT, R2, 0x1, PT ;  /* 0x000000010200780c */ /* 0x000fe20003f05070 */
[----:B------:R-:W-:-:S12]  /*e1f0*/  IMAD.MOV.U32 R6, RZ, RZ, R7 ;  /* 0x000000ffff067224 */ /* 0x000fd800078e0007 */
[----:B------:R-:W-:Y:S05]  /*e200*/  @!P0 BRA `(.L_x_2077) ;  /* 0x0000000400dc8947 */ /* 0x000fea0003800000 */
        /* <DEDUP_REMOVED lines=10> */
[----:B------:R-:W-:Y:S01]  /*e2b0*/  IMAD.MOV.U32 R4, RZ, RZ, R24 ;  /* 0x000000ffff047224 */ /* 0x000fe200078e0018 */
[----:B------:R-:W-:Y:S01]  /*e2c0*/  ISETP.NE.U32.AND P0, PT, RZ, UR4, PT ;  /* 0x00000004ff007c0c */ /* 0x000fe2000bf05070 */
[----:B------:R-:W-:-:S03]  /*e2d0*/  IMAD.MOV.U32 R6, RZ, RZ, R7 ;  /* 0x000000ffff067224 */ /* 0x000fc600078e0007 */
        /* <DEDUP_REMOVED lines=19> */
.L_x_2080:
[----:B------:R-:W-:Y:S01]  /*e410*/  IMAD R2, R8, 0x8, R22 ;  /* 0x0000000808027824 */ /* 0x000fe200078e0216 */
[----:B0-----:R-:W-:Y:S01]  /*e420*/  SHF.L.U32 R3, R9, 0x1f, RZ ;  /* 0x0000001f09037819 */ /* 0x001fe200000006ff */
[----:B------:R-:W-:Y:S03]  /*e430*/  BSSY B3, `(.L_x_2081) ;  /* 0x0000003000037945 */ /* 0x000fe60003800000 */
[----:B------:R-:W0:Y:S02]  /*e440*/  SYNCS.PHASECHK.TRANS64.TRYWAIT P0, [R2+URZ+0x16840], R3 ;  /* 0x01684003020075a7 */ /* 0x000e24000800017f */
[----:B0-----:R-:W-:Y:S05]  /*e450*/  @!P0 BRA `(.L_x_2082) ;  /* 0x0000003800e08947 */ /* 0x001fea0003800000 */
.L_x_2187:
[----:B------:R-:W-:Y:S05]  /*e460*/  BSYNC B3 ;  /* 0x0000000000037941 */ /* 0x000fea0003800000 */
.L_x_2081:
        /* <DEDUP_REMOVED lines=12> */
.L_x_2084:
[----:B------:R-:W-:Y:S05]  /*e530*/  BSYNC B3 ;  /* 0x0000000000037941 */ /* 0x000fea0003800000 */
.L_x_2083:
        /* <DEDUP_REMOVED lines=11> */
.L_x_2085:
        /* <DEDUP_REMOVED lines=15> */
.L_x_2188:
[----:B------:R-:W-:Y:S05]  /*e6e0*/  BSYNC B3 ;  /* 0x0000000000037941 */ /* 0x000fea0003800000 */
.L_x_2086:
        /* <DEDUP_REMOVED lines=12> */
.L_x_2089:
[----:B------:R-:W-:Y:S05]  /*e7b0*/  BSYNC B3 ;  /* 0x0000000000037941 */ /* 0x000fea0003800000 */
.L_x_2088:
        /* <DEDUP_REMOVED lines=11> */
.L_x_2090:
        /* <DEDUP_REMOVED lines=12> */
.L_x_2079:
[----:B------:R-:W-:Y:S05]  /*e930*/  BSYNC B1 ;  /* 0x0000000000017941 */ /* 0x000fea0003800000 */
.L_x_2078:
[----:B------:R-:W2:Y:S01]  /*e940*/  LDL.LU R2, [R1+0xc] ;  /* 0x00000c0001027983 */ /* 0x000ea20000300800 */
[----:B------:R-:W-:Y:S02]  /*e950*/  IMAD.MOV.U32 R23, RZ, RZ, R8 ;  /* 0x000000ffff177224 */ /* 0x000fe400078e0008 */
[----:B------:R-:W-:Y:S02]  /*e960*/  IMAD.MOV.U32 R27, RZ, RZ, R9 ;  /* 0x000000ffff1b7224 */ /* 0x000fe400078e0009 */
[----:B--2---:R-:W-:-:S07]  /*e970*/  VIADD R6, R2, 0xfffffffd ;  /* 0xfffffffd02067836 */ /* 0x004fce0000000000 */
.L_x_2077:
[----:B------:R-:W-:Y:S05]  /*e980*/  BSYNC B2 ;  /* 0x0000000000027941 */ /* 0x000fea0003800000 */
.L_x_2076:
[----:B------:R-:W-:-:S13]  /*e990*/  ISETP.NE.AND P0, PT, R7, RZ, PT ;  /* 0x000000ff0700720c */ /* 0x000fda0003f05270 */
[----:B------:R-:W-:Y:S05]  /*e9a0*/  @!P0 BRA `(.L_x_2075) ;  /* 0x0000000c00988947 */ /* 0x000fea0003800000 */
[----:B------:R-:W-:-:S07]  /*e9b0*/  IMAD.MOV.U32 R4, RZ, RZ, R24 ;  /* 0x000000ffff047224 */ /* 0x000fce00078e0018 */
.L_x_2117:
[----:B------:R-:W2:Y:S01]  /*e9c0*/  LDL R2, [R1] ;  /* 0x0000000001027983 */ /* 0x000ea20000100800 */
[----:B------:R-:W-:Y:S01]  /*e9d0*/  IADD3 R7, R23, 0x1, RZ ;  /* 0x0000000117077810 */ /* 0x000fe20007ffe0ff */
[----:B------:R-:W-:Y:S05]  /*e9e0*/  YIELD ;  /* 0x0000000000007946 */ /* 0x000fea0003800000 */
[----:B------:R-:W-:Y:S01]  /*e9f0*/  ISETP.NE.AND P0, PT, R7, 0x2, PT ;  /* 0x000000020700780c */ /* 0x000fe20003f05270 */
[----:B------:R-:W-:Y:S03]  /*ea00*/  BSSY B1, `(.L_x_2091) ;  /* 0x000006c000017945 */ /* 0x000fe60003800000 */
[----:B------:R-:W-:-:S02]  /*ea10*/  SEL R8, RZ, 0x1, P0 ;  /* 0x00000001ff087807 */ /* 0x000fc40000000000 */
[----:B------:R-:W-:Y:S02]  /*ea20*/  SEL R7, R7, RZ, P0 ;  /* 0x000000ff07077207 */ /* 0x000fe40000000000 */
[----:B------:R-:W-:Y:S02]  /*ea30*/  LOP3.LUT R8, R27, R8, RZ, 0x3c, !PT ;  /* 0x000000081b087212 */ /* 0x000fe400078e3cff */
[----:B--2---:R-:W-:-:S13]  /*ea40*/  ISETP.NE.AND P1, PT, R2, RZ, PT ;  /* 0x000000ff0200720c */ /* 0x004fda0003f25270 */
[----:B------:R-:W-:Y:S05]  /*ea50*/  @!P1 BRA `(.L_x_2092) ;  /* 0x0000000400989947 */ /* 0x000fea0003800000 */
[----:B------:R-:W-:Y:S01]  /*ea60*/  ULDC.64 UR4, c[0x0][0x418] ;  /* 0x0001060000047ab9 */ /* 0x000fe20000000a00 */
[----:B------:R-:W-:Y:S01]  /*ea70*/  IMAD.MOV.U32 R9, RZ, RZ, R6 ;  /* 0x000000ffff097224 */ /* 0x000fe200078e0006 */
        /* <DEDUP_REMOVED lines=20> */
.L_x_2093:
[----:B------:R-:W-:Y:S01]  /*ebc0*/  IMAD R2, R7, 0x8, R22 ;  /* 0x0000000807027824 */ /* 0x000fe200078e0216 */
[----:B0-----:R-:W-:Y:S01]  /*ebd0*/  SHF.L.U32 R3, R8, 0x1f, RZ ;  /* 0x0000001f08037819 */ /* 0x001fe200000006ff */
[----:B------:R-:W-:Y:S03]  /*ebe0*/  BSSY B2, `(.L_x_2094) ;  /* 0x0000003000027945 */ /* 0x000fe60003800000 */
[----:B------:R-:W0:Y:S02]  /*ebf0*/  SYNCS.PHASECHK.TRANS64.TRYWAIT P0, [R2+URZ+0x16840], R3 ;  /* 0x01684003020075a7 */ /* 0x000e24000800017f */
[----:B0-----:R-:W-:Y:S05]  /*ec00*/  @!P0 BRA `(.L_x_2095) ;  /* 0x00000034001c8947 */ /* 0x001fea0003800000 */
.L_x_2189:
[----:B------:R-:W-:Y:S05]  /*ec10*/  BSYNC B2 ;  /* 0x0000000000027941 */ /* 0x000fea0003800000 */
.L_x_2094:
        /* <DEDUP_REMOVED lines=12> */
.L_x_2097:
[----:B------:R-:W-:Y:S05]  /*ece0*/  BSYNC B2 ;  /* 0x0000000000027941 */ /* 0x000fea0003800000 */
.L_x_2096:
[----:B------:R-:W-:Y:S01]  /*ecf0*/  IMAD.MOV.U32 R5, RZ, RZ, RZ ;  /* 0x000000ffff057224 */ /* 0x000fe200078e00ff */
[----:B------:R-:W-:Y:S01]  /*ed00*/  UIADD3 UR4, UP0, UR38, 0x370, URZ ;  /* 0x0000037026047890 */ /* 0x000fe2000ff1e03f */
[----:B0-----:R-:W-:Y:S01]  /*ed10*/  IMAD R3, R7, 0x4000, R22 ;  /* 0x0000400007037824 */ /* 0x001fe200078e0216 */
[----:B------:R-:W-:Y:S01]  /*ed20*/  PLOP3.LUT P0, PT, PT, PT, PT, 0x80, 0x0 ;  /* 0x000000000000781c */ /* 0x000fe20003f0f070 */
[----:B------:R-:W-:Y:S01]  /*ed30*/  VIADD R2, R2, 0x16830 ;  /* 0x0001683002027836 */ /* 0x000fe20000000000 */
[----:B------:R-:W-:Y:S01]  /*ed40*/  R2UR UR10, R5 ;  /* 0x00000000050a72ca */ /* 0x000fe200000e0000 */
[----:B------:R-:W-:Y:S01]  /*ed50*/  VIADD R3, R3, 0xe400 ;  /* 0x0000e40003037836 */ /* 0x000fe20000000000 */
[----:B------:R-:W-:Y:S01]  /*ed60*/  LEA R10, R9, R28, 0x7 ;  /* 0x0000001c090a7211 */ /* 0x000fe200078e38ff */
[----:B------:R-:W-:Y:S01]  /*ed70*/  UIADD3.X UR5, URZ, UR39, URZ, UP0, !UPT ;  /* 0x000000273f057290 */ /* 0x000fe200087fe43f */
[----:B------:R-:W-:Y:S01]  /*ed80*/  UMOV UR6, 0x0 ;  /* 0x0000000000067882 */ /* 0x000fe20000000000 */
[----:B------:R-:W-:-:S10]  /*ed90*/  UMOV UR7, 0x14f00000 ;  /* 0x14f0000000077882 */ /* 0x000fd40000000000 */
.L_x_2098:
        /* <DEDUP_REMOVED lines=15> */
.L_x_2190:
[----:B------:R-:W-:Y:S05]  /*ee90*/  BSYNC B2 ;  /* 0x0000000000027941 */ /* 0x000fea0003800000 */
.L_x_2099:
        /* <DEDUP_REMOVED lines=11> */
.L_x_2102:
[----:B------:R-:W-:Y:S05]  /*ef50*/  BSYNC B2 ;  /* 0x0000000000027941 */ /* 0x000fea0003800000 */
.L_x_2101:
        /* <DEDUP_REMOVED lines=10> */
.L_x_2103:
        /* <DEDUP_REMOVED lines=12> */
.L_x_2092:
[----:B------:R-:W-:Y:S05]  /*f0c0*/  BSYNC B1 ;  /* 0x0000000000017941 */ /* 0x000fea0003800000 */
.L_x_2091:
[----:B------:R-:W2:Y:S01]  /*f0d0*/  LDL R2, [R1] ;  /* 0x0000000001027983 */ /* 0x000ea20000100800 */
[----:B------:R-:W-:Y:S01]  /*f0e0*/  IADD3 R23, R7, 0x1, RZ ;  /* 0x0000000107177810 */ /* 0x000fe20007ffe0ff */
[----:B------:R-:W-:Y:S03]  /*f0f0*/  BSSY B1, `(.L_x_2104) ;  /* 0x000006e000017945 */ /* 0x000fe60003800000 */
        /* <DEDUP_REMOVED lines=28> */
.L_x_2106:
[----:B------:R-:W-:Y:S01]  /*f2c0*/  IMAD R2, R23, 0x8, R22 ;  /* 0x0000000817027824 */ /* 0x000fe200078e0216 */
[----:B0-----:R-:W-:Y:S01]  /*f2d0*/  SHF.L.U32 R3, R27, 0x1f, RZ ;  /* 0x0000001f1b037819 */ /* 0x001fe200000006ff */
[----:B------:R-:W-:Y:S03]  /*f2e0*/  BSSY B2, `(.L_x_2107) ;  /* 0x0000003000027945 */ /* 0x000fe60003800000 */
[----:B------:R-:W0:Y:S02]  /*f2f0*/  SYNCS.PHASECHK.TRANS64.TRYWAIT P0, [R2+URZ+0x16840], R3 ;  /* 0x01684003020075a7 */ /* 0x000e24000800017f */
[----:B0-----:R-:W-:Y:S05]  /*f300*/  @!P0 BRA `(.L_x_2108) ;  /* 0x0000002c00848947 */ /* 0x001fea0003800000 */
.L_x_2191:
[----:B------:R-:W-:Y:S05]  /*f310*/  BSYNC B2 ;  /* 0x0000000000027941 */ /* 0x000fea0003800000 */
.L_x_2107:
        /* <DEDUP_REMOVED lines=12> */
.L_x_2110:
[----:B------:R-:W-:Y:S05]  /*f3e0*/  BSYNC B2 ;  /* 0x0000000000027941 */ /* 0x000fea0003800000 */
.L_x_2109:
[----:B------:R-:W-:Y:S01]  /*f3f0*/  IMAD.MOV.U32 R5, RZ, RZ, RZ ;  /* 0x000000ffff057224 */ /* 0x000fe200078e00ff */
[----:B------:R-:W-:Y:S01]  /*f400*/  UIADD3 UR4, UP0, UR38, 0x370, URZ ;  /* 0x0000037026047890 */ /* 0x000fe2000ff1e03f */
[C---:B0-----:R-:W-:Y:S01]  /*f410*/  IMAD R3, R23.reuse, 0x8, R0 ;  /* 0x0000000817037824 */ /* 0x041fe200078e0200 */
[----:B------:R-:W-:Y:S01]  /*f420*/  PLOP3.LUT P0, PT, PT, PT, PT, 0x80, 0x0 ;  /* 0x000000000000781c */ /* 0x000fe20003f0f070 */
[----:B------:R-:W-:Y:S01]  /*f430*/  IMAD R2, R23, 0x4000, R22 ;  /* 0x0000400017027824 */ /* 0x000fe200078e0216 */
[----:B------:R-:W-:Y:S01]  /*f440*/  R2UR UR10, R5 ;  /* 0x00000000050a72ca */ /* 0x000fe200000e0000 */
[----:B------:R-:W-:Y:S01]  /*f450*/  IMAD R10, R9, 0x80, R28 ;  /* 0x00000080090a7824 */ /* 0x000fe200078e021c */
[----:B------:R-:W-:Y:S01]  /*f460*/  IADD3 R3, R3, 0x30, RZ ;  /* 0x0000003003037810 */ /* 0x000fe20007ffe0ff */
[----:B------:R-:W-:Y:S01]  /*f470*/  VIADD R2, R2, 0xe400 ;  /* 0x0000e40002027836 */ /* 0x000fe20000000000 */
[----:B------:R-:W-:Y:S01]  /*f480*/  UIADD3.X UR5, URZ, UR39, URZ, UP0, !UPT ;  /* 0x000000273f057290 */ /* 0x000fe200087fe43f */
[----:B------:R-:W-:Y:S01]  /*f490*/  UMOV UR6, 0x0 ;  /* 0x0000000000067882 */ /* 0x000fe20000000000 */
[----:B------:R-:W-:-:S10]  /*f4a0*/  UMOV UR7, 0x14f00000 ;  /* 0x14f0000000077882 */ /* 0x000fd40000000000 */
.L_x_2111:
        /* <DEDUP_REMOVED lines=15> */
.L_x_2192:
[----:B------:R-:W-:Y:S05]  /*f5a0*/  BSYNC B2 ;  /* 0x0000000000027941 */ /* 0x000fea0003800000 */
.L_x_2112:
        /* <DEDUP_REMOVED lines=11> */
.L_x_2115:
[----:B------:R-:W-:Y:S05]  /*f660*/  BSYNC B2 ;  /* 0x0000000000027941 */ /* 0x000fea0003800000 */
.L_x_2114:
        /* <DEDUP_REMOVED lines=10> */
.L_x_2116:
        /* <DEDUP_REMOVED lines=12> */
.L_x_2105:
[----:B------:R-:W-:Y:S05]  /*f7d0*/  BSYNC B1 ;  /* 0x0000000000017941 */ /* 0x000fea0003800000 */
.L_x_2104:
[C---:B------:R-:W-:Y:S01]  /*f7e0*/  ISETP.GT.AND P0, PT, R6.reuse, 0x1, PT ;  /* 0x000000010600780c */ /* 0x040fe20003f04270 */
[----:B------:R-:W-:-:S12]  /*f7f0*/  VIADD R6, R6, 0xfffffffe ;  /* 0xfffffffe06067836 */ /* 0x000fd80000000000 */
[----:B------:R-:W-:Y:S05]  /*f800*/  @P0 BRA `(.L_x_2117) ;  /* 0xfffffff0006c0947 */ /* 0x000fea000383ffff */
.L_x_2075:
[----:B------:R-:W-:Y:S05]  /*f810*/  BSYNC B0 ;  /* 0x0000000000007941 */ /* 0x000fea0003800000 */
.L_x_2074:
        /* <DEDUP_REMOVED lines=17> */
.L_x_2119:
[----:B------:R-:W-:Y:S05]  /*f930*/  BSYNC B0 ;  /* 0x0000000000007941 */ /* 0x000fea0003800000 */
.L_x_2118:
        /* <DEDUP_REMOVED lines=10> */
.L_x_2193:
[----:B------:R-:W-:Y:S05]  /*f9e0*/  BSYNC B1 ;  /* 0x0000000000017941 */ /* 0x000fea0003800000 */
.L_x_2122:
        /* <DEDUP_REMOVED lines=9> */
.L_x_2125:
[----:B------:R-:W-:Y:S05]  /*fa80*/  BSYNC B1 ;  /* 0x0000000000017941 */ /* 0x000fea0003800000 */
.L_x_2124:
        /* <DEDUP_REMOVED lines=10> */
.L_x_2126:
        /* <DEDUP_REMOVED lines=10> */
.L_x_2121:
[----:B------:R-:W-:Y:S05]  /*fbd0*/  BSYNC B0 ;  /* 0x0000000000007941 */ /* 0x000fea0003800000 */
.L_x_2120:
[----:B------:R-:W-:-:S05]  /*fbe0*/  VIADD R23, R23, 0x1 ;  /* 0x0000000117177836 */ /* 0x000fca0000000000 */
[----:B------:R-:W-:-:S04]  /*fbf0*/  ISETP.NE.AND P0, PT, R23, 0x2, PT ;  /* 0x000000021700780c */ /* 0x000fc80003f05270 */
[----:B------:R-:W-:Y:S02]  /*fc00*/  SEL R0, RZ, 0x1, P0 ;  /* 0x00000001ff007807 */ /* 0x000fe40000000000 */
[----:B------:R-:W-:Y:S02]  /*fc10*/  SEL R23, R23, RZ, P0 ;  /* 0x000000ff17177207 */ /* 0x000fe40000000000 */
[----:B------:R-:W-:-:S07]  /*fc20*/  LOP3.LUT R27, R27, R0, RZ, 0x3c, !PT ;  /* 0x000000001b1b7212 */ /* 0x000fce00078e3cff */
.L_x_2056:
[----:B------:R-:W-:Y:S05]  /*fc30*/  BSYNC B7 ;  /* 0x0000000000077941 */ /* 0x000fea0003800000 */
.L_x_2054:
[----:B------:R-:W2:Y:S02]  /*fc40*/  LDL R0, [R1+0x30] ;  /* 0x0000300001007983 */ /* 0x000ea40000100800 */
[----:B--2---:R-:W-:-:S13]  /*fc50*/  ISETP.NE.AND P0, PT, R0, RZ, PT ;  /* 0x000000ff0000720c */ /* 0x004fda0003f05270 */
[----:B------:R-:W-:Y:S05]  /*fc60*/  @!P0 BRA `(.L_x_2127) ;  /* 0x0000000000248947 */ /* 0x000fea0003800000 */
[----:B------:R-:W-:Y:S05]  /*fc70*/  WARPSYNC.ALL ;  /* 0x0000000000007948 */ /* 0x000fea0003800000 */
[----:B------:R-:W2:Y:S08]  /*fc80*/  S2UR UR5, SR_CgaCtaId ;  /* 0x00000000000579c3 */ /* 0x000eb00000008800 */
[----:B------:R-:W-:Y:S06]  /*fc90*/  BAR.SYNC.DEFER_BLOCKING 0x5, 0x200 ;  /* 0x0148000000007b1d */ /* 0x000fec0000010000 */
[----:B------:R-:W-:-:S02]  /*fca0*/  UMOV UR4, 0x400 ;  /* 0x0000040000047882 */ /* 0x000fc40000000000 */
[----:B--2---:R-:W-:-:S06]  /*fcb0*/  ULEA UR4, UR5, UR4, 0x18 ;  /* 0x0000000405047291 */ /* 0x004fcc000f8ec03f */
[----:B0-----:R-:W-:-:S05]  /*fcc0*/  IMAD.U32 R22, RZ, RZ, UR4 ;  /* 0x00000004ff167e24 */ /* 0x001fca000f8e00ff */
[----:B------:R2:W3:Y:S01]  /*fcd0*/  LDS.128 R16, [R22+0x168d0] ;  /* 0x0168d00016107984 */ /* 0x0004e20000000c00 */
[----:B------:R-:W-:Y:S06]  /*fce0*/  BAR.ARV 0x4, 0x200 ;  /* 0x0108000000007b1d */ /* 0x000fec0000002000 */
[----:B------:R-:W-:Y:S05]  /*fcf0*/  BRA `(.L_x_2128) ;  /* 0x0000000800cc7947 */ /* 0x000fea0003800000 */
.L_x_2127:
        /* <DEDUP_REMOVED lines=11> */
[----:B------:R-:W-:Y:S02]  /*fdb0*/  MOV R17, RZ ;  /* 0x000000ff00117202 */ /* 0x000fe40000000f00 */
[C---:B------:R-:W-:Y:S01]  /*fdc0*/  ISETP.GE.U32.AND P2, PT, R8.reuse, 0x2, PT ;  /* 0x000000020800780c */ /* 0x040fe20003f46070 */
[----:B------:R-:W-:Y:S01]  /*fdd0*/  SHFL.IDX PT, R0, R16, RZ, 0x1f ;  /* 0x00001fff10007589 */ /* 0x000fe200000e0000 */
[C---:B------:R-:W-:Y:S02]  /*fde0*/  ISETP.GE.U32.AND P3, PT, R8.reuse, 0x4, PT ;  /* 0x000000040800780c */ /* 0x040fe40003f66070 */
[C---:B------:R-:W-:Y:S02]  /*fdf0*/  ISETP.GE.U32.AND P4, PT, R8.reuse, 0x8, PT ;  /* 0x000000080800780c */ /* 0x040fe40003f86070 */
[C---:B------:R-:W-:Y:S01]  /*fe00*/  ISETP.GE.U32.AND P5, PT, R8.reuse, 0x10, PT ;  /* 0x000000100800780c */ /* 0x040fe20003fa6070 */
[----:B--2---:R-:W-:Y:S01]  /*fe10*/  @!P1 IMAD.MOV.U32 R17, RZ, RZ, R2 ;  /* 0x000000ffff119224 */ /* 0x004fe200078e0002 */
[----:B------:R-:W-:-:S04]  /*fe20*/  ISETP.NE.AND P1, PT, R8, RZ, PT ;  /* 0x000000ff0800720c */ /* 0x000fc80003f25270 */
[----:B------:R-:W0:Y:S02]  /*fe30*/  SHFL.UP PT, R14, R17, 0x1, RZ ;  /* 0x04200000110e7989 */ /* 0x000e2400000e00ff */
[----:B0-----:R-:W-:-:S05]  /*fe40*/  SEL R4, R14, RZ, P1 ;  /* 0x000000ff0e047207 */ /* 0x001fca0000800000 */
[----:B------:R-:W-:-:S05]  /*fe50*/  IMAD.IADD R4, R17, 0x1, R4 ;  /* 0x0000000111047824 */ /* 0x000fca00078e0204 */
[----:B------:R-:W0:Y:S02]  /*fe60*/  SHFL.UP PT, R14, R4, 0x2, RZ ;  /* 0x04400000040e7989 */ /* 0x000e2400000e00ff */
[----:B0-----:R-:W-:-:S05]  /*fe70*/  SEL R5, R14, RZ, P2 ;  /* 0x000000ff0e057207 */ /* 0x001fca0001000000 */
[----:B------:R-:W-:Y:S02]  /*fe80*/  IMAD.IADD R6, R4, 0x1, R5 ;  /* 0x0000000104067824 */ /* 0x000fe400078e0205 */
[----:B------:R-:W-:Y:S04]  /*fe90*/  SHFL.IDX PT, R5, R16, 0x1, 0x1f ;  /* 0x00201f0010057f89 */ /* 0x000fe800000e0000 */
        /* <DEDUP_REMOVED lines=9> */
[----:B------:R0:W2:Y:S02]  /*ff30*/  SHFL.IDX PT, R14, R2, 0x1f, 0x1f ;  /* 0x03e01f00020e7f89 */ /* 0x0000a400000e0000 */
.L_x_2203:
[----:B------:R-:W-:Y:S02]  /*ff40*/  ULDC UR4, c[0x0][0xc38] ;  /* 0x00030e0000047ab9 */ /* 0x000fe40000000800 */
[----:B------:R-:W-:-:S04]  /*ff50*/  IMAD.U32 R4, RZ, RZ, UR4 ;  /* 0x00000004ff047e24 */ /* 0x000fc8000f8e00ff */
[----:B--2---:R-:W-:-:S04]  /*ff60*/  IMAD R14, R14, R4, RZ ;  /* 0x000000040e0e7224 */ /* 0x004fc800078e02ff */
[----:B------:R-:W-:-:S05]  /*ff70*/  IMAD.IADD R5, R5, 0x1, R14 ;  /* 0x0000000105057824 */ /* 0x000fca00078e020e */
[----:B------:R-:W-:-:S13]  /*ff80*/  ISETP.GT.AND P6, PT, R5, R0, PT ;  /* 0x000000000500720c */ /* 0x000fda0003fc4270 */
[----:B------:R-:W-:Y:S05]  /*ff90*/  @P6 BRA `(.L_x_2130) ;  /* 0x00000000009c6947 */ /* 0x000fea0003800000 */
.L_x_2135:
        /* <DEDUP_REMOVED lines=14> */
.L_x_2133:
[----:B------:R-:W-:Y:S05]  /*10080*/  BSYNC B0 ;  /* 0x0000000000007941 */ /* 0x000fea0003800000 */
.L_x_2132:
[----:B------:R-:W-:-:S03]  /*10090*/  UMOV UR4, 0xffffffff ;  /* 0xffffffff00047882 */ /* 0x000fc60000000000 */
[----:B------:R-:W-:Y:S05]  /*100a0*/  BRA.DIV UR4, `(.L_x_2134) ;  /* 0x00000026047c7947 */ /* 0x000fea000b800000 */
[----:B-----5:R-:W2:Y:S02]  /*100b0*/  SHFL.UP PT, R14, R17, 0x1, RZ ;  /* 0x04200000110e7989 */ /* 0x020ea400000e00ff */
[----:B--2---:R-:W-:-:S05]  /*100c0*/  SEL R14, R14, RZ, P1 ;  /* 0x000000ff0e0e7207 */ /* 0x004fca0000800000 */
        /* <DEDUP_REMOVED lines=14> */
.L_x_2211:
[----:B------:R-:W-:Y:S02]  /*101b0*/  ULDC UR4, c[0x0][0xc38] ;  /* 0x00030e0000047ab9 */ /* 0x000fe40000000800 */
[----:B------:R-:W-:-:S04]  /*101c0*/  IMAD.U32 R4, RZ, RZ, UR4 ;  /* 0x00000004ff047e24 */ /* 0x000fc8000f8e00ff */
[----:B--2---:R-:W-:-:S04]  /*101d0*/  IMAD R14, R14, R4, RZ ;  /* 0x000000040e0e7224 */ /* 0x004fc800078e02ff */
[----:B------:R-:W-:-:S05]  /*101e0*/  IMAD.IADD R5, R14, 0x1, R5 ;  /* 0x000000010e057824 */ /* 0x000fca00078e0205 */
[----:B------:R-:W-:-:S13]  /*101f0*/  ISETP.GT.AND P6, PT, R5, R0, PT ;  /* 0x000000000500720c */ /* 0x000fda0003fc4270 */
[----:B------:R-:W-:Y:S05]  /*10200*/  @!P6 BRA `(.L_x_2135) ;  /* 0xfffffffc0064e947 */ /* 0x000fea000383ffff */
.L_x_2130:
        /* <DEDUP_REMOVED lines=8> */
.L_x_2215:
[----:B------:R-:W-:Y:S01]  /*10290*/  ISETP.NE.AND P0, PT, R3, RZ, PT ;  /* 0x000000ff0300720c */ /* 0x000fe20003f05270 */
[----:B------:R-:W-:-:S12]  /*102a0*/  IMAD.MOV.U32 R14, RZ, RZ, RZ ;  /* 0x000000ffff0e7224 */ /* 0x000fd800078e00ff */
[----:B------:R-:W-:Y:S05]  /*102b0*/  @!P0 BRA `(.L_x_2137) ;  /* 0x0000000000108947 */ /* 0x000fea0003800000 */
[----:B------:R-:W-:Y:S01]  /*102c0*/  UMOV UR4, 0xffffffff ;  /* 0xffffffff00047882 */ /* 0x000fe20000000000 */
[----:B------:R-:W-:Y:S02]  /*102d0*/  VIADD R12, R6, 0xffffffff ;  /* 0xffffffff060c7836 */ /* 0x000fe40000000000 */
[----:B------:R-:W-:Y:S05]  /*102e0*/  BRA.DIV UR4, `(.L_x_2138) ;  /* 0x0000002604f07947 */ /* 0x000fea000b800000 */
[----:B------:R4:W0:Y:S02]  /*102f0*/  SHFL.IDX PT, R14, R2, R12, 0x1f ;  /* 0x00001f0c020e7589 */ /* 0x00082400000e0000 */
.L_x_2137:
[----:B0---4-:R-:W0:Y:S01]  /*10300*/  LDC.64 R2, c[0x0][0xc90] ;  /* 0x00032400ff027b82 */ /* 0x011e220000000a00 */
[----:B------:R-:W-:-:S05]  /*10310*/  IADD3 R19, R6, R19, RZ ;  /* 0x0000001306137210 */ /* 0x000fca0007ffe0ff */
[----:B0-----:R-:W-:-:S05]  /*10320*/  IMAD.WIDE R2, R19, 0x4, R2 ;  /* 0x0000000413027825 */ /* 0x001fca00078e0202 */
[----:B------:R0:W2:Y:S01]  /*10330*/  LDG.E R7, desc[UR48][R2.64] ;  /* 0x0000003002077981 */ /* 0x0000a2000c1e1900 */
[----:B------:R-:W-:Y:S02]  /*10340*/  IMAD R16, R14, R4, R5 ;  /* 0x000000040e107224 */ /* 0x000fe400078e0205 */
[----:B0-----:R-:W-:Y:S02]  /*10350*/  IMAD.MOV.U32 R2, RZ, RZ, RZ ;  /* 0x000000ffff027224 */ /* 0x001fe400078e00ff */
[----:B--23--:R-:W-:-:S05]  /*10360*/  IMAD R6, R17, R7, RZ ;  /* 0x0000000711067224 */ /* 0x00cfca00078e02ff */
[----:B------:R-:W-:-:S04]  /*10370*/  IABS R8, R6 ;  /* 0x0000000600087213 */ /* 0x000fc80000000000 */
[----:B-1----:R-:W0:Y:S08]  /*10380*/  I2F.RP R9, R8 ;  /* 0x0000000800097306 */ /* 0x002e300000209400 */
        /* <DEDUP_REMOVED lines=32> */
[----:B0-----:R-:W-:-:S06]  /*10590*/  IADD3 R3, R8, 0xffffffe, RZ ;  /* 0x0ffffffe08037810 */ /* 0x001fcc0007ffe0ff */
        /* <DEDUP_REMOVED lines=21> */
[----:B------:R-:W-:-:S04]  /*106f0*/  LOP3.LUT R2, RZ, R2, RZ, 0x33, !PT ;  /* 0x00000002ff027212 */ /* 0x000fc800078e33ff */
[----:B------:R-:W-:Y:S01]  /*10700*/  IADD3 R17, R17, R2, RZ ;  /* 0x0000000211117210 */ /* 0x000fe20007ffe0ff */
[----:B------:R-:W-:Y:S06]  /*10710*/  BRA `(.L_x_2139) ;  /* 0x00000000001c7947 */ /* 0x000fec0003800000 */
.L_x_2131:
[----:B------:R-:W-:Y:S01]  /*10720*/  UMOV UR4, URZ ;  /* 0x0000003f00047c82 */ /* 0x000fe20008000000 */
[----:B------:R-:W-:Y:S01]  /*10730*/  UMOV UR5, URZ ;  /* 0x0000003f00057c82 */ /* 0x000fe20008000000 */
[----:B------:R-:W-:Y:S01]  /*10740*/  ULDC UR6, c[0x0][0xc3c] ;  /* 0x00030f0000067ab9 */ /* 0x000fe20000000800 */
[----:B------:R-:W-:Y:S02]  /*10750*/  IMAD.MOV.U32 R16, RZ, RZ, R0 ;  /* 0x000000ffff107224 */ /* 0x000fe400078e0000 */
[----:B------:R-:W-:Y:S02]  /*10760*/  IMAD.U32 R17, RZ, RZ, UR4 ;  /* 0x00000004ff117e24 */ /* 0x000fe4000f8e00ff */
[----:B------:R-:W-:Y:S02]  /*10770*/  IMAD.U32 R18, RZ, RZ, UR5 ;  /* 0x00000005ff127e24 */ /* 0x000fe4000f8e00ff */
[----:B------:R-:W-:-:S07]  /*10780*/  IMAD.U32 R19, RZ, RZ, UR6 ;  /* 0x00000006ff137e24 */ /* 0x000fce000f8e00ff */
.L_x_2139:
        /* <DEDUP_REMOVED lines=10> */
.L_x_2128:
[----:B------:R-:W-:Y:S02]  /*10830*/  ULDC UR4, c[0x0][0xc3c] ;  /* 0x00030f0000047ab9 */ /* 0x000fe40000000800 */
[----:B---3--:R-:W-:-:S13]  /*10840*/  ISETP.GE.AND P0, PT, R19, UR4, PT ;  /* 0x0000000413007c0c */ /* 0x008fda000bf06270 */
[----:B------:R-:W-:Y:S05]  /*10850*/  @!P0 BRA `(.L_x_2140) ;  /* 0xffffffb800608947 */ /* 0x000fea000383ffff */
[----:B------:R-:W-:Y:S05]  /*10860*/  BSYNC B8 ;  /* 0x0000000000087941 */ /* 0x000fea0003800000 */
.L_x_2050:
[----:B0-----:R-:W3:Y:S01]  /*10870*/  LDL.LU R0, [R1+0x28] ;  /* 0x0000280001007983 */ /* 0x001ee20000300800 */
[----:B------:R-:W-:Y:S01]  /*10880*/  BSSY B0, `(.L_x_2141) ;  /* 0x000000b000007945 */ /* 0x000fe20003800000 */
[----:B------:R-:W1:Y:S01]  /*10890*/  S2R R5, SR_CgaCtaId ;  /* 0x0000000000057919 */ /* 0x000e620000008800 */
[----:B---3--:R-:W-:-:S05]  /*108a0*/  VIADD R0, R0, 0x1 ;  /* 0x0000000100007836 */ /* 0x008fca0000000000 */
[----:B------:R-:W-:-:S04]  /*108b0*/  LEA.HI R2, R0, R0, RZ, 0x1 ;  /* 0x0000000000027211 */ /* 0x000fc800078f08ff */
[----:B------:R-:W-:Y:S02]  /*108c0*/  LOP3.LUT R3, R2, 0xfffffffe, RZ, 0xc0, !PT ;  /* 0xfffffffe02037812 */ /* 0x000fe400078ec0ff */
[----:B------:R-:W-:-:S03]  /*108d0*/  MOV R2, 0x400 ;  /* 0x0000040000027802 */ /* 0x000fc60000000f00 */
[----:B------:R-:W-:Y:S01]  /*108e0*/  IMAD.IADD R0, R0, 0x1, -R3 ;  /* 0x0000000100007824 */ /* 0x000fe200078e0a03 */
[----:B-1----:R-:W-:-:S04]  /*108f0*/  LEA R9, R5, R2, 0x18 ;  /* 0x0000000205097211 */ /* 0x002fc800078ec0ff */
[----:B------:R-:W-:-:S04]  /*10900*/  SHF.L.U32 R0, R0, 0x1f, RZ ;  /* 0x0000001f00007819 */ /* 0x000fc800000006ff */
[----:B------:R-:W0:Y:S02]  /*10910*/  SYNCS.PHASECHK.TRANS64.TRYWAIT P0, [R9+URZ+0x16820], R0 ;  /* 0x01682000090075a7 */ /* 0x000e24000800017f */
[----:B0-----:R-:W-:Y:S05]  /*10920*/  @!P0 BRA `(.L_x_2142) ;  /* 0x0000002000848947 */ /* 0x001fea0003800000 */
.L_x_2218:
[----:B------:R-:W-:Y:S05]  /*10930*/  BSYNC B0 ;  /* 0x0000000000007941 */ /* 0x000fea0003800000 */
.L_x_2141:
[----:B------:R-:W-:-:S03]  /*10940*/  UMOV UR4, 0xffffffff ;  /* 0xffffffff00047882 */ /* 0x000fc60000000000 */
[----:B------:R-:W-:Y:S05]  /*10950*/  BRA.DIV UR4, `(.L_x_2143) ;  /* 0x00000022048c7947 */ /* 0x000fea000b800000 */
[----:B0-----:R-:W0:Y:S02]  /*10960*/  S2R R0, SR_TID.X ;  /* 0x0000000000007919 */ /* 0x001e240000002100 */
[----:B0-----:R-:W-:-:S04]  /*10970*/  SHF.R.U32.HI R0, RZ, 0x5, R0 ;  /* 0x00000005ff007819 */ /* 0x001fc80000011600 */
[----:B------:R-:W-:-:S05]  /*10980*/  LOP3.LUT R0, R0, 0x3, RZ, 0xc0, !PT ;  /* 0x0000000300007812 */ /* 0x000fca00078ec0ff */
[----:B------:R0:W1:Y:S02]  /*10990*/  SHFL.IDX PT, R14, R0, RZ, 0x1f ;  /* 0x00001fff000e7589 */ /* 0x00006400000e0000 */
.L_x_2221:
[----:B-1----:R-:W-:Y:S01]  /*109a0*/  ISETP.NE.AND P0, PT, R14, RZ, PT ;  /* 0x000000ff0e00720c */ /* 0x002fe20003f05270 */
[----:B------:R-:W-:-:S12]  /*109b0*/  BSSY B0, `(.L_x_2144) ;  /* 0x0000024000007945 */ /* 0x000fd80003800000 */
[----:B------:R-:W-:Y:S05]  /*109c0*/  @P0 BRA `(.L_x_2145) ;  /* 0x0000000000880947 */ /* 0x000fea0003800000 */
[----:B------:R-:W-:-:S03]  /*109d0*/  UMOV UR4, 0xffffffff ;  /* 0xffffffff00047882 */ /* 0x000fc60000000000 */
[----:B------:R-:W-:Y:S05]  /*109e0*/  BRA.DIV UR4, `(.L_x_2146) ;  /* 0x00000022049c7947 */ /* 0x000fea000b800000 */
[----:B------:R-:W-:-:S13]  /*109f0*/  ELECT P6, URZ, PT ;  /* 0x00000000003f782f */ /* 0x000fda00038c0000 */
.L_x_2224:
[----:B------:R-:W-:Y:S05]  /*10a00*/  @!P6 BRA `(.L_x_2145) ;  /* 0x000000000078e947 */ /* 0x000fea0003800000 */
[----:B------:R-:W-:-:S06]  /*10a10*/  ULOP3.LUT UR4, UR36, 0x2, URZ, 0xfc, !UPT ;  /* 0x0000000224047892 */ /* 0x000fcc000f8efc3f */
[----:B0-----:R-:W-:-:S05]  /*10a20*/  IMAD.U32 R0, RZ, RZ, UR4 ;  /* 0x00000004ff007e24 */ /* 0x001fca000f8e00ff */
[----:B------:R-:W-:-:S13]  /*10a30*/  ISETP.NE.AND P2, PT, R0, 0x3, PT ;  /* 0x000000030000780c */ /* 0x000fda0003f45270 */
[----:B------:R-:W-:Y:S05]  /*10a40*/  @!P2 BRA `(.L_x_2147) ;  /* 0x000000000004a947 */ /* 0x000fea0003800000 */
[----:B------:R-:W-:Y:S01]  /*10a50*/  BPT.TRAP 0x1 ;  /* 0x000000040000795c */ /* 0x000fe20000300000 */
.L_x_2147:
        /* <DEDUP_REMOVED lines=8> */
[----:B------:R-:W-:Y:S02]  /*10ae0*/  LOP3.LUT R2, R27, R4, RZ, 0x3c, !PT ;  /* 0x000000041b027212 */ /* 0x000fe400078e3cff */
[----:B------:R-:W-:-:S02]  /*10af0*/  LEA R7, R5, R0, 0x3 ;  /* 0x0000000005077211 */ /* 0x000fc400078e18ff */
[----:B------:R-:W-:Y:S01]  /*10b00*/  SHF.L.U32 R2, R2, 0x1f, RZ ;  /* 0x0000001f02027819 */ /* 0x000fe200000006ff */
[----:B0-----:R-:W-:Y:S06]  /*10b10*/  @!P0 BRA `(.L_x_2148) ;  /* 0x0000002000708947 */ /* 0x001fec0003800000 */
.L_x_2225:
[----:B------:R-:W1:Y:S02]  /*10b20*/  SYNCS.PHASECHK.TRANS64.TRYWAIT P0, [R7+URZ], R2 ;  /* 0x00000002070075a7 */ /* 0x000e64000800017f */
[----:B-1----:R-:W-:Y:S05]  /*10b30*/  @!P0 BRA `(.L_x_2149) ;  /* 0x00000020007c8947 */ /* 0x002fea0003800000 */
.L_x_2226:
[----:B------:R-:W-:Y:S05]  /*10b40*/  @!P2 BRA `(.L_x_2150) ;  /* 0x000000000004a947 */ /* 0x000fea0003800000 */
[----:B------:R-:W-:Y:S01]  /*10b50*/  BPT.TRAP 0x1 ;  /* 0x000000040000795c */ /* 0x000fe20000300000 */
.L_x_2150:
[----:B------:R-:W-:-:S04]  /*10b60*/  VIADD R0, R9, 0x16860 ;  /* 0x0001686009007836 */ /* 0x000fc80000000000 */
[----:B------:R-:W-:-:S04]  /*10b70*/  IMAD R4, R23, 0x8, R0 ;  /* 0x0000000817047824 */ /* 0x000fc800078e0200 */
[----:B------:R-:W3:Y:S02]  /*10b80*/  SYNCS.PHASECHK.TRANS64.TRYWAIT P0, [R4+URZ], R3 ;  /* 0x00000003040075a7 */ /* 0x000ee4000800017f */
[----:B---3--:R-:W-:Y:S05]  /*10b90*/  @!P0 BRA `(.L_x_2151) ;  /* 0x0000002000788947 */ /* 0x008fea0003800000 */
.L_x_2227:
[----:B------:R-:W-:-:S07]  /*10ba0*/  IMAD R5, R5, 0x8, R0 ;  /* 0x0000000805057824 */ /* 0x000fce00078e0200 */
.L_x_2152:
[----:B----4-:R4:W0:Y:S02]  /*10bb0*/  SYNCS.PHASECHK.TRANS64.TRYWAIT P0, [R5+URZ], R2 ;  /* 0x00000002050075a7 */ /* 0x010824000800017f */
[----:B0-----:R-:W-:Y:S05]  /*10bc0*/  @!P0 NANOSLEEP.SYNCS 0x989680 ;  /* 0x009896800000895d */ /* 0x001fea0003900000 */
[----:B------:R-:W0:Y:S02]  /*10bd0*/  @!P0 SYNCS.PHASECHK.TRANS64 P0, [R5+URZ], R2 ;  /* 0x00000002050085a7 */ /* 0x000e24000800007f */
[----:B0-----:R-:W-:Y:S05]  /*10be0*/  @!P0 BRA `(.L_x_2152) ;  /* 0xfffffffc00f08947 */ /* 0x001fea000383ffff */
.L_x_2145:
[----:B------:R-:W-:Y:S05]  /*10bf0*/  BSYNC B0 ;  /* 0x0000000000007941 */ /* 0x000fea0003800000 */
.L_x_2144:
[----:B------:R-:W-:Y:S05]  /*10c00*/  EXIT ;  /* 0x000000000000794d */ /* 0x000fea0003800000 */
.L_x_2004:
[----:B0-----:R-:W-:-:S04]  /*10c10*/  IMAD.U32 R3, RZ, RZ, UR45 ;  /* 0x0000002dff037e24 */ /* 0x001fc8000f8e00ff */
[----:B------:R0:W1:Y:S03]  /*10c20*/  SYNCS.PHASECHK.TRANS64.TRYWAIT P1, [R3+URZ+0x16800], R0 ;  /* 0x01680000030075a7 */ /* 0x000066000802017f */
[----:B-1----:R-:W-:Y:S05]  /*10c30*/  @!P1 NANOSLEEP.SYNCS 0x989680 ;  /* 0x009896800000995d */ /* 0x002fea0003900000 */
[----:B------:R-:W1:Y:S02]  /*10c40*/  @!P1 SYNCS.PHASECHK.TRANS64 P1, [R3+URZ+0x16800], R0 ;  /* 0x01680000030095a7 */ /* 0x000e64000802007f */
[----:B-1----:R-:W-:Y:S05]  /*10c50*/  @!P1 BRA `(.L_x_2004) ;  /* 0xfffffffc00ec9947 */ /* 0x002fea000383ffff */
[----:B------:R-:W-:Y:S05]  /*10c60*/  BRA `(.L_x_2153) ;  /* 0xffffff0800d07947 */ /* 0x000fea000383ffff */
.L_x_2008:
[----:B-1----:R1:W2:Y:S02]  /*10c70*/  SYNCS.PHASECHK.TRANS64.TRYWAIT P2, [R0+URZ+0x16830], R3 ;  /* 0x01683003000075a7 */ /* 0x0022a4000804017f */
[----:B--2---:R-:W-:Y:S05]  /*10c80*/  @!P2 NANOSLEEP.SYNCS 0x989680 ;  /* 0x009896800000a95d */ /* 0x004fea0003900000 */
[----:B------:R-:W2:Y:S02]  /*10c90*/  @!P2 SYNCS.PHASECHK.TRANS64 P2, [R0+URZ+0x16830], R3 ;  /* 0x016830030000a5a7 */ /* 0x000ea4000804007f */
[----:B--2---:R-:W-:Y:S05]  /*10ca0*/  @!P2 BRA `(.L_x_2008) ;  /* 0xfffffffc00f0a947 */ /* 0x004fea000383ffff */
[----:B------:R-:W-:Y:S05]  /*10cb0*/  BRA `(.L_x_2007) ;  /* 0xffffff0800f47947 */ /* 0x000fea000383ffff */
.L_x_2013:
[----:B-1----:R-:W-:-:S04]  /*10cc0*/  IMAD.U32 R6, RZ, RZ, UR6 ;  /* 0x00000006ff067e24 */ /* 0x002fc8000f8e00ff */
[----:B------:R1:W2:Y:S03]  /*10cd0*/  SYNCS.PHASECHK.TRANS64.TRYWAIT P3, [R6+URZ+0x16830], R5 ;  /* 0x01683005060075a7 */ /* 0x0002a6000806017f */
[----:B--2---:R-:W-:Y:S05]  /*10ce0*/  @!P3 NANOSLEEP.SYNCS 0x989680 ;  /* 0x009896800000b95d */ /* 0x004fea0003900000 */
[----:B------:R-:W2:Y:S02]  /*10cf0*/  @!P3 SYNCS.PHASECHK.TRANS64 P3, [R6+URZ+0x16830], R5 ;  /* 0x016830050600b5a7 */ /* 0x000ea4000806007f */
[----:B--2---:R-:W-:Y:S05]  /*10d00*/  @!P3 BRA `(.L_x_2013) ;  /* 0xfffffffc00ecb947 */ /* 0x004fea000383ffff */
[----:B------:R-:W-:Y:S05]  /*10d10*/  BRA `(.L_x_2010) ;  /* 0xffffff3400547947 */ /* 0x000fea000383ffff */
.L_x_2017:
[----:B-1----:R-:W-:-:S04]  /*10d20*/  IMAD.U32 R6, RZ, RZ, UR6 ;  /* 0x00000006ff067e24 */ /* 0x002fc8000f8e00ff */
[----:B------:R1:W2:Y:S03]  /*10d30*/  SYNCS.PHASECHK.TRANS64.TRYWAIT P3, [R6+URZ+0x16850], R5 ;  /* 0x01685005060075a7 */ /* 0x0002a6000806017f */
[----:B--2---:R-:W-:Y:S05]  /*10d40*/  @!P3 NANOSLEEP.SYNCS 0x989680 ;  /* 0x009896800000b95d */ /* 0x004fea0003900000 */
[----:B------:R-:W2:Y:S02]  /*10d50*/  @!P3 SYNCS.PHASECHK.TRANS64 P3, [R6+URZ+0x16850], R5 ;  /* 0x016850050600b5a7 */ /* 0x000ea4000806007f */
[----:B--2---:R-:W-:Y:S05]  /*10d60*/  @!P3 BRA `(.L_x_2017) ;  /* 0xfffffffc00ecb947 */ /* 0x004fea000383ffff */
[----:B------:R-:W-:Y:S05]  /*10d70*/  BRA `(.L_x_2014) ;  /* 0xffffff3400c47947 */ /* 0x000fea000383ffff */
.L_x_2023:
[----:B-1----:R-:W-:-:S04]  /*10d80*/  IMAD.U32 R6, RZ, RZ, UR6 ;  /* 0x00000006ff067e24 */ /* 0x002fc8000f8e00ff */
[----:B------:R1:W2:Y:S03]  /*10d90*/  SYNCS.PHASECHK.TRANS64.TRYWAIT P2, [R6+URZ+0x16830], R5 ;  /* 0x01683005060075a7 */ /* 0x0002a6000804017f */
[----:B--2---:R-:W-:Y:S05]  /*10da0*/  @!P2 NANOSLEEP.SYNCS 0x989680 ;  /* 0x009896800000a95d */ /* 0x004fea0003900000 */
[----:B------:R-:W2:Y:S02]  /*10db0*/  @!P2 SYNCS.PHASECHK.TRANS64 P2, [R6+URZ+0x16830], R5 ;  /* 0x016830050600a5a7 */ /* 0x000ea4000804007f */
[----:B--2---:R-:W-:Y:S05]  /*10dc0*/  @!P2 BRA `(.L_x_2023) ;  /* 0xfffffffc00eca947 */ /* 0x004fea000383ffff */
[----:B------:R-:W-:Y:S05]  /*10dd0*/  BRA `(.L_x_2020) ;  /* 0xffffff6000b47947 */ /* 0x000fea000383ffff */
.L_x_2027:
[----:B-1----:R-:W-:-:S04]  /*10de0*/  IMAD.U32 R6, RZ, RZ, UR6 ;  /* 0x00000006ff067e24 */ /* 0x002fc8000f8e00ff */
[----:B------:R1:W2:Y:S03]  /*10df0*/  SYNCS.PHASECHK.TRANS64.TRYWAIT P2, [R6+URZ+0x16850], R5 ;  /* 0x01685005060075a7 */ /* 0x0002a6000804017f */
[----:B--2---:R-:W-:Y:S05]  /*10e00*/  @!P2 NANOSLEEP.SYNCS 0x989680 ;  /* 0x009896800000a95d */ /* 0x004fea0003900000 */
[----:B------:R-:W2:Y:S02]  /*10e10*/  @!P2 SYNCS.PHASECHK.TRANS64 P2, [R6+URZ+0x16850], R5 ;  /* 0x016850050600a5a7 */ /* 0x000ea4000804007f */
[----:B--2---:R-:W-:Y:S05]  /*10e20*/  @!P2 BRA `(.L_x_2027) ;  /* 0xfffffffc00eca947 */ /* 0x004fea000383ffff */
[----:B------:R-:W-:Y:S05]  /*10e30*/  BRA `(.L_x_2024) ;  /* 0xffffff6400247947 */ /* 0x000fea000383ffff */
.L_x_2032:
[----:B-1----:R-:W-:-:S04]  /*10e40*/  IMAD.U32 R4, RZ, RZ, UR5 ;  /* 0x00000005ff047e24 */ /* 0x002fc8000f8e00ff */
[----:B------:R1:W2:Y:S03]  /*10e50*/  SYNCS.PHASECHK.TRANS64.TRYWAIT P0, [R4+URZ+0x16850], R3 ;  /* 0x01685003040075a7 */ /* 0x0002a6000800017f */
[----:B--2---:R-:W-:Y:S05]  /*10e60*/  @!P0 NANOSLEEP.SYNCS 0x989680 ;  /* 0x009896800000895d */ /* 0x004fea0003900000 */
[----:B------:R-:W2:Y:S02]  /*10e70*/  @!P0 SYNCS.PHASECHK.TRANS64 P0, [R4+URZ+0x16850], R3 ;  /* 0x01685003040085a7 */ /* 0x000ea4000800007f */
[----:B--2---:R-:W-:Y:S05]  /*10e80*/  @!P0 BRA `(.L_x_2032) ;  /* 0xfffffffc00ec8947 */ /* 0x004fea000383ffff */
[----:B------:R-:W-:Y:S05]  /*10e90*/  BRA `(.L_x_2031) ;  /* 0xffffff8400887947 */ /* 0x000fea000383ffff */
.L_x_2062:
        /* <DEDUP_REMOVED lines=11> */
.L_x_2155:
[----:B------:R-:W-:Y:S05]  /*10f50*/  BSYNC B0 ;  /* 0x0000000000007941 */ /* 0x000fea0003800000 */
.L_x_2154:
[----:B------:R-:W-:Y:S05]  /*10f60*/  BRA `(.L_x_2156) ;  /* 0xffffffbc00847947 */ /* 0x000fea000383ffff */
.L_x_2064:
[----:B------:R-:W-:Y:S01]  /*10f70*/  BSSY B0, `(.L_x_2157) ;  /* 0x0000006000007945 */ /* 0x000fe20003800000 */
[----:B------:R-:W-:-:S07]  /*10f80*/  IMAD.MOV.U32 R15, RZ, RZ, -0x1 ;  /* 0xffffffffff0f7424 */ /* 0x000fce00078e00ff */
[----:B012---:R-:W-:Y:S05]  /*10f90*/  WARPSYNC.COLLECTIVE R15, `(.L_x_2158) ;  /* 0x000000000f0c7348 */ /* 0x007fea0003c00000 */
[----:B------:R-:W-:Y:S02]  /*10fa0*/  ELECT P6, UR62, PT ;  /* 0x00000000003e782f */ /* 0x000fe400038c0000 */
[----:B------:R-:W-:Y:S01]  /*10fb0*/  MOV R14, UR62 ;  /* 0x0000003e000e7c02 */ /* 0x000fe20008000f00 */
[----:B012---:R-:W-:Y:S10]  /*10fc0*/  ENDCOLLECTIVE ;  /* 0x000000000000791b */ /* 0x007ff40003800000 */
.L_x_2158:
[----:B------:R-:W-:Y:S05]  /*10fd0*/  BSYNC B0 ;  /* 0x0000000000007941 */ /* 0x000fea0003800000 */
.L_x_2157:
[----:B------:R-:W-:Y:S05]  /*10fe0*/  BRA `(.L_x_2159) ;  /* 0xffffffbc00847947 */ /* 0x000fea000383ffff */
.L_x_2066:
[----:B--2---:R2:W3:Y:S02]  /*10ff0*/  SYNCS.PHASECHK.TRANS64.TRYWAIT P0, [R3+URZ+0x16840], R0 ;  /* 0x01684000030075a7 */ /* 0x0044e4000800017f */
[----:B---3--:R-:W-:Y:S05]  /*11000*/  @!P0 NANOSLEEP.SYNCS 0x989680 ;  /* 0x009896800000895d */ /* 0x008fea0003900000 */
[----:B------:R-:W3:Y:S02]  /*11010*/  @!P0 SYNCS.PHASECHK.TRANS64 P0, [R3+URZ+0x16840], R0 ;  /* 0x01684000030085a7 */ /* 0x000ee4000800007f */
[----:B---3--:R-:W-:Y:S05]  /*11020*/  @!P0 BRA `(.L_x_2066) ;  /* 0xfffffffc00f08947 */ /* 0x008fea000383ffff */
[----:B------:R-:W-:Y:S05]  /*11030*/  BRA `(.L_x_2160) ;  /* 0xffffffbc00d47947 */ /* 0x000fea000383ffff */
.L_x_2070:
        /* <DEDUP_REMOVED lines=12> */
.L_x_2161:
[----:B------:R-:W-:Y:S02]  /*11100*/  IMAD.MOV.U32 R13, RZ, RZ, R0 ;  /* 0x000000ffff0d7224 */ /* 0x000fe400078e0000 */
[----:B------:R-:W-:-:S07]  /*11110*/  IMAD.MOV.U32 R2, RZ, RZ, R14 ;  /* 0x000000ffff027224 */ /* 0x000fce00078e000e */
[----:B------:R-:W-:Y:S05]  /*11120*/  WARPSYNC.COLLECTIVE R15, `(.L_x_2162) ;  /* 0x000000000f087348 */ /* 0x000fea0003c00000 */
[----:B------:R0:W1:Y:S02]  /*11130*/  SHFL.IDX P6, R14, R13, R12, R11 ;  /* 0x0000000c0d0e7389 */ /* 0x00006400000c000b */
[----:B01----:R-:W-:Y:S01]  /*11140*/  ENDCOLLECTIVE ;  /* 0x000000000000791b */ /* 0x003fe20003800000 */
.L_x_2162:
[----:B------:R-:W-:Y:S02]  /*11150*/  IMAD.MOV.U32 R13, RZ, RZ, R4 ;  /* 0x000000ffff0d7224 */ /* 0x000fe400078e0004 */
[----:B------:R-:W-:Y:S02]  /*11160*/  IMAD.MOV.U32 R12, RZ, RZ, 0x1 ;  /* 0x00000001ff0c7424 */ /* 0x000fe400078e00ff */
[----:B------:R-:W-:-:S07]  /*11170*/  IMAD.MOV.U32 R3, RZ, RZ, R14 ;  /* 0x000000ffff037224 */ /* 0x000fce00078e000e */
[----:B------:R-:W-:Y:S05]  /*11180*/  WARPSYNC.COLLECTIVE R15, `(.L_x_2163) ;  /* 0x000000000f087348 */ /* 0x000fea0003c00000 */
[----:B------:R0:W1:Y:S02]  /*11190*/  SHFL.IDX P6, R14, R13, R12, R11 ;  /* 0x0000000c0d0e7389 */ /* 0x00006400000c000b */
[----:B01----:R-:W-:Y:S01]  /*111a0*/  ENDCOLLECTIVE ;  /* 0x000000000000791b */ /* 0x003fe20003800000 */
.L_x_2163:
[----:B------:R-:W-:-:S04]  /*111b0*/  @!P1 LEA R3, P2, R20, R3, 0x1 ;  /* 0x0000000314039211 */ /* 0x000fc800078408ff */
[----:B------:R-:W-:-:S04]  /*111c0*/  @!P1 IADD3.X R2, RZ, R2, RZ, P2, !PT ;  /* 0x00000002ff029210 */ /* 0x000fc800017fe4ff */
        /* <DEDUP_REMOVED lines=9> */
[----:B------:R-:W-:Y:S02]  /*11260*/  VIADD R8, R17, 0x20 ;  /* 0x0000002011087836 */ /* 0x000fe40000000000 */
[----:B0-----:R-:W-:-:S10]  /*11270*/  IMAD.MOV.U32 R2, RZ, RZ, R14 ;  /* 0x000000ffff027224 */ /* 0x001fd400078e000e */
[----:B------:R-:W-:Y:S05]  /*11280*/  WARPSYNC.COLLECTIVE R15, `(.L_x_2164) ;  /* 0x000000000f087348 */ /* 0x000fea0003c00000 */
[----:B------:R0:W1:Y:S02]  /*11290*/  SHFL.IDX P6, R14, R13, R12, R11 ;  /* 0x0000000c0d0e7389 */ /* 0x00006400000c000b */
[----:B01----:R-:W-:Y:S01]  /*112a0*/  ENDCOLLECTIVE ;  /* 0x000000000000791b */ /* 0x003fe20003800000 */
.L_x_2164:
[----:B------:R-:W-:Y:S02]  /*112b0*/  IMAD.MOV.U32 R13, RZ, RZ, R4 ;  /* 0x000000ffff0d7224 */ /* 0x000fe400078e0004 */
[----:B------:R-:W-:Y:S02]  /*112c0*/  IMAD.MOV.U32 R12, RZ, RZ, 0x2 ;  /* 0x00000002ff0c7424 */ /* 0x000fe400078e00ff */
[----:B------:R-:W-:-:S07]  /*112d0*/  IMAD.MOV.U32 R3, RZ, RZ, R14 ;  /* 0x000000ffff037224 */ /* 0x000fce00078e000e */
[----:B------:R-:W-:Y:S05]  /*112e0*/  WARPSYNC.COLLECTIVE R15, `(.L_x_2165) ;  /* 0x000000000f087348 */ /* 0x000fea0003c00000 */
[----:B------:R0:W1:Y:S02]  /*112f0*/  SHFL.IDX P6, R14, R13, R12, R11 ;  /* 0x0000000c0d0e7389 */ /* 0x00006400000c000b */
[----:B01----:R-:W-:Y:S01]  /*11300*/  ENDCOLLECTIVE ;  /* 0x000000000000791b */ /* 0x003fe20003800000 */
.L_x_2165:
        /* <DEDUP_REMOVED lines=11> */
[----:B------:R-:W-:Y:S01]  /*113c0*/  VIADD R8, R17, 0x30 ;  /* 0x0000003011087836 */ /* 0x000fe20000000000 */
[----:B0-----:R-:W-:-:S11]  /*113d0*/  MOV R2, R14 ;  /* 0x0000000e00027202 */ /* 0x001fd60000000f00 */
[----:B------:R-:W-:Y:S05]  /*113e0*/  WARPSYNC.COLLECTIVE R15, `(.L_x_2166) ;  /* 0x000000000f087348 */ /* 0x000fea0003c00000 */
[----:B------:R0:W1:Y:S02]  /*113f0*/  SHFL.IDX P6, R14, R13, R12, R11 ;  /* 0x0000000c0d0e7389 */ /* 0x00006400000c000b */
[----:B01----:R-:W-:Y:S01]  /*11400*/  ENDCOLLECTIVE ;  /* 0x000000000000791b */ /* 0x003fe20003800000 */
.L_x_2166:
[----:B------:R-:W-:Y:S02]  /*11410*/  IMAD.MOV.U32 R13, RZ, RZ, R4 ;  /* 0x000000ffff0d7224 */ /* 0x000fe400078e0004 */
[----:B------:R-:W-:Y:S02]  /*11420*/  IMAD.MOV.U32 R12, RZ, RZ, 0x3 ;  /* 0x00000003ff0c7424 */ /* 0x000fe400078e00ff */
[----:B------:R-:W-:-:S07]  /*11430*/  IMAD.MOV.U32 R3, RZ, RZ, R14 ;  /* 0x000000ffff037224 */ /* 0x000fce00078e000e */
[----:B------:R-:W-:Y:S05]  /*11440*/  WARPSYNC.COLLECTIVE R15, `(.L_x_2167) ;  /* 0x000000000f087348 */ /* 0x000fea0003c00000 */
[----:B------:R0:W1:Y:S02]  /*11450*/  SHFL.IDX P6, R14, R13, R12, R11 ;  /* 0x0000000c0d0e7389 */ /* 0x00006400000c000b */
[----:B01----:R-:W-:Y:S01]  /*11460*/  ENDCOLLECTIVE ;  /* 0x000000000000791b */ /* 0x003fe20003800000 */
.L_x_2167:
        /* <DEDUP_REMOVED lines=10> */
[----:B------:R-:W-:Y:S02]  /*11510*/  ISETP.GE.AND P1, PT, R8, R7, PT ;  /* 0x000000070800720c */ /* 0x000fe40003f26270 */
[----:B------:R-:W-:Y:S01]  /*11520*/  IADD3 R8, R17, 0x40, RZ ;  /* 0x0000004011087810 */ /* 0x000fe20007ffe0ff */
[----:B0-----:R-:W-:-:S10]  /*11530*/  IMAD.MOV.U32 R2, RZ, RZ, R14 ;  /* 0x000000ffff027224 */ /* 0x001fd400078e000e */
[----:B------:R-:W-:Y:S05]  /*11540*/  WARPSYNC.COLLECTIVE R15, `(.L_x_2168) ;  /* 0x000000000f087348 */ /* 0x000fea0003c00000 */
[----:B------:R0:W1:Y:S02]  /*11550*/  SHFL.IDX P6, R14, R13, R12, R11 ;  /* 0x0000000c0d0e7389 */ /* 0x00006400000c000b */
[----:B01----:R-:W-:Y:S01]  /*11560*/  ENDCOLLECTIVE ;  /* 0x000000000000791b */ /* 0x003fe20003800000 */
.L_x_2168:
[----:B------:R-:W-:Y:S02]  /*11570*/  IMAD.MOV.U32 R13, RZ, RZ, R4 ;  /* 0x000000ffff0d7224 */ /* 0x000fe400078e0004 */
[----:B------:R-:W-:Y:S02]  /*11580*/  IMAD.MOV.U32 R12, RZ, RZ, 0x4 ;  /* 0x00000004ff0c7424 */ /* 0x000fe400078e00ff */
[----:B------:R-:W-:-:S07]  /*11590*/  IMAD.MOV.U32 R3, RZ, RZ, R14 ;  /* 0x000000ffff037224 */ /* 0x000fce00078e000e */
[----:B------:R-:W-:Y:S05]  /*115a0*/  WARPSYNC.COLLECTIVE R15, `(.L_x_2169) ;  /* 0x000000000f087348 */ /* 0x000fea0003c00000 */
[----:B------:R0:W1:Y:S02]  /*115b0*/  SHFL.IDX P6, R14, R13, R12, R11 ;  /* 0x0000000c0d0e7389 */ /* 0x00006400000c000b */
[----:B01----:R-:W-:Y:S01]  /*115c0*/  ENDCOLLECTIVE ;  /* 0x000000000000791b */ /* 0x003fe20003800000 */
.L_x_2169:
        /* <DEDUP_REMOVED lines=16> */
.L_x_2170:
[----:B------:R-:W-:Y:S02]  /*116d0*/  IMAD.MOV.U32 R13, RZ, RZ, R4 ;  /* 0x000000ffff0d7224 */ /* 0x000fe400078e0004 */
[----:B------:R-:W-:Y:S02]  /*116e0*/  IMAD.MOV.U32 R12, RZ, RZ, 0x5 ;  /* 0x00000005ff0c7424 */ /* 0x000fe400078e00ff */
[----:B------:R-:W-:-:S07]  /*116f0*/  IMAD.MOV.U32 R3, RZ, RZ, R14 ;  /* 0x000000ffff037224 */ /* 0x000fce00078e000e */
[----:B------:R-:W-:Y:S05]  /*11700*/  WARPSYNC.COLLECTIVE R15, `(.L_x_2171) ;  /* 0x000000000f087348 */ /* 0x000fea0003c00000 */
[----:B------:R0:W1:Y:S02]  /*11710*/  SHFL.IDX P6, R14, R13, R12, R11 ;  /* 0x0000000c0d0e7389 */ /* 0x00006400000c000b */
[----:B01----:R-:W-:Y:S01]  /*11720*/  ENDCOLLECTIVE ;  /* 0x000000000000791b */ /* 0x003fe20003800000 */
.L_x_2171:
        /* <DEDUP_REMOVED lines=16> */
.L_x_2172:
[----:B------:R-:W-:Y:S02]  /*11830*/  IMAD.MOV.U32 R13, RZ, RZ, R4 ;  /* 0x000000ffff0d7224 */ /* 0x000fe400078e0004 */
[----:B------:R-:W-:Y:S02]  /*11840*/  IMAD.MOV.U32 R12, RZ, RZ, 0x6 ;  /* 0x00000006ff0c7424 */ /* 0x000fe400078e00ff */
[----:B------:R-:W-:-:S07]  /*11850*/  IMAD.MOV.U32 R3, RZ, RZ, R14 ;  /* 0x000000ffff037224 */ /* 0x000fce00078e000e */
[----:B------:R-:W-:Y:S05]  /*11860*/  WARPSYNC.COLLECTIVE R15, `(.L_x_2173) ;  /* 0x000000000f087348 */ /* 0x000fea0003c00000 */
[----:B------:R0:W1:Y:S02]  /*11870*/  SHFL.IDX P6, R14, R13, R12, R11 ;  /* 0x0000000c0d0e7389 */ /* 0x00006400000c000b */
[----:B01----:R-:W-:Y:S01]  /*11880*/  ENDCOLLECTIVE ;  /* 0x000000000000791b */ /* 0x003fe20003800000 */
.L_x_2173:
        /* <DEDUP_REMOVED lines=15> */
.L_x_2174:
[----:B------:R-:W-:Y:S01]  /*11980*/  IMAD.MOV.U32 R13, RZ, RZ, R4 ;  /* 0x000000ffff0d7224 */ /* 0x000fe200078e0004 */
[----:B------:R-:W-:Y:S01]  /*11990*/  MOV R12, 0x7 ;  /* 0x00000007000c7802 */ /* 0x000fe20000000f00 */
[----:B------:R-:W-:-:S07]  /*119a0*/  IMAD.MOV.U32 R3, RZ, RZ, R14 ;  /* 0x000000ffff037224 */ /* 0x000fce00078e000e */
[----:B------:R-:W-:Y:S05]  /*119b0*/  WARPSYNC.COLLECTIVE R15, `(.L_x_2175) ;  /* 0x000000000f087348 */ /* 0x000fea0003c00000 */
[----:B------:R0:W1:Y:S02]  /*119c0*/  SHFL.IDX P6, R14, R13, R12, R11 ;  /* 0x0000000c0d0e7389 */ /* 0x00006400000c000b */
[----:B01----:R-:W-:Y:S01]  /*119d0*/  ENDCOLLECTIVE ;  /* 0x000000000000791b */ /* 0x003fe20003800000 */
.L_x_2175:
[----:B------:R-:W-:-:S05]  /*119e0*/  @!P1 LEA R3, P2, R20, R3, 0x1 ;  /* 0x0000000314039211 */ /* 0x000fca00078408ff */
[----:B------:R-:W-:-:S05]  /*119f0*/  @!P1 IMAD.X R2, RZ, RZ, R2, P2 ;  /* 0x000000ffff029224 */ /* 0x000fca00010e0602 */
[-C--:B------:R-:W-:Y:S01]  /*11a00*/  @!P1 LOP3.LUT R3, R3, R2.reuse, RZ, 0x3c, !PT ;  /* 0x0000000203039212 */ /* 0x080fe200078e3cff */
[----:B------:R-:W-:Y:S02]  /*11a10*/  IMAD.MOV.U32 R13, RZ, RZ, R0 ;  /* 0x000000ffff0d7224 */ /* 0x000fe400078e0000 */
[----:B------:R-:W-:Y:S01]  /*11a20*/  VIADD R0, R17, 0x70 ;  /* 0x0000007011007836 */ /* 0x000fe20000000000 */
[----:B------:R-:W-:-:S04]  /*11a30*/  @!P1 LOP3.LUT R2, R3, R2, RZ, 0x3c, !PT ;  /* 0x0000000203029212 */ /* 0x000fc800078e3cff */
[----:B------:R-:W-:Y:S01]  /*11a40*/  @!P1 LOP3.LUT R3, R3, R2, RZ, 0x3c, !PT ;  /* 0x0000000203039212 */ /* 0x000fe200078e3cff */
[----:B------:R-:W-:-:S07]  /*11a50*/  IMAD.MOV.U32 R4, RZ, RZ, R14 ;  /* 0x000000ffff047224 */ /* 0x000fce00078e000e */
[----:B------:R-:W-:Y:S05]  /*11a60*/  WARPSYNC.COLLECTIVE R15, `(.L_x_2176) ;  /* 0x000000000f087348 */ /* 0x000fea0003c00000 */
[----:B------:R0:W1:Y:S02]  /*11a70*/  SHFL.IDX P6, R14, R13, R12, R11 ;  /* 0x0000000c0d0e7389 */ /* 0x00006400000c000b */
[----:B01----:R-:W-:Y:S01]  /*11a80*/  ENDCOLLECTIVE ;  /* 0x000000000000791b */ /* 0x003fe20003800000 */
.L_x_2176:
[----:B------:R-:W-:Y:S01]  /*11a90*/  @!PT LDS RZ, [RZ] ;  /* 0x00000000fffff984 */ /* 0x000fe20000000800 */
[----:B------:R-:W-:Y:S01]  /*11aa0*/  @!PT LDS RZ, [RZ] ;  /* 0x00000000fffff984 */ /* 0x000fe20000000800 */
[----:B------:R-:W-:Y:S01]  /*11ab0*/  @!PT LDS RZ, [RZ] ;  /* 0x00000000fffff984 */ /* 0x000fe20000000800 */
[----:B------:R0:W-:Y:S01]  /*11ac0*/  @!P1 LDGSTS.E.BYPASS.LTC128B.128 [R10+0xb400], desc[UR48][R2.64], !P0 ;  /* 0x0b400000020a9fae */ /* 0x0001e2000c101d70 */
[----:B------:R-:W-:Y:S01]  /*11ad0*/  ISETP.GE.AND P1, PT, R0, R7, PT ;  /* 0x000000070000720c */ /* 0x000fe20003f26270 */
[----:B------:R-:W-:-:S05]  /*11ae0*/  VIADD R0, R17, 0x80 ;  /* 0x0000008011007836 */ /* 0x000fca0000000000 */
[----:B------:R-:W-:Y:S01]  /*11af0*/  ISETP.GE.AND P2, PT, R0, R7, PT ;  /* 0x000000070000720c */ /* 0x000fe20003f46270 */
[----:B------:R-:W-:Y:S02]  /*11b00*/  IMAD.MOV.U32 R13, RZ, RZ, R6 ;  /* 0x000000ffff0d7224 */ /* 0x000fe400078e0006 */
[----:B------:R-:W-:Y:S02]  /*11b10*/  IMAD.MOV.U32 R12, RZ, RZ, RZ ;  /* 0x000000ffff0c7224 */ /* 0x000fe400078e00ff */
[----:B0-----:R-:W-:-:S08]  /*11b20*/  IMAD.MOV.U32 R2, RZ, RZ, R14 ;  /* 0x000000ffff027224 */ /* 0x001fd000078e000e */
[----:B------:R-:W-:Y:S05]  /*11b30*/  WARPSYNC.COLLECTIVE R15, `(.L_x_2177) ;  /* 0x000000000f087348 */ /* 0x000fea0003c00000 */
[----:B------:R0:W1:Y:S02]  /*11b40*/  SHFL.IDX P6, R14, R13, R12, R11 ;  /* 0x0000000c0d0e7389 */ /* 0x00006400000c000b */
[----:B01----:R-:W-:Y:S01]  /*11b50*/  ENDCOLLECTIVE ;  /* 0x000000000000791b */ /* 0x003fe20003800000 */
.L_x_2177:
        /* <DEDUP_REMOVED lines=11> */
.L_x_2178:
[----:B------:R-:W-:Y:S02]  /*11c10*/  IMAD.MOV.U32 R13, RZ, RZ, R6 ;  /* 0x000000ffff0d7224 */ /* 0x000fe400078e0006 */
[----:B------:R-:W-:Y:S01]  /*11c20*/  IMAD.MOV.U32 R12, RZ, RZ, 0x1 ;  /* 0x00000001ff0c7424 */ /* 0x000fe200078e00ff */
[----:B------:R-:W-:-:S07]  /*11c30*/  MOV R8, R14 ;  /* 0x0000000e00087202 */ /* 0x000fce0000000f00 */
[----:B------:R-:W-:Y:S05]  /*11c40*/  WARPSYNC.COLLECTIVE R15, `(.L_x_2179) ;  /* 0x000000000f087348 */ /* 0x000fea0003c00000 */
[----:B------:R0:W1:Y:S02]  /*11c50*/  SHFL.IDX P6, R14, R13, R12, R11 ;  /* 0x0000000c0d0e7389 */ /* 0x00006400000c000b */
[----:B01----:R-:W-:Y:S01]  /*11c60*/  ENDCOLLECTIVE ;  /* 0x000000000000791b */ /* 0x003fe20003800000 */
.L_x_2179:
[----:B------:R-:W-:-:S05]  /*11c70*/  @!P2 LEA R2, P1, R20, R8, 0x1 ;  /* 0x000000081402a211 */ /* 0x000fca00078208ff */
[----:B------:R-:W-:Y:S02]  /*11c80*/  @!P2 IMAD.X R3, RZ, RZ, R0, P1 ;  /* 0x000000ffff03a224 */ /* 0x000fe400008e0600 */
[----:B------:R-:W-:-:S03]  /*11c90*/  VIADD R0, R17, 0x90 ;  /* 0x0000009011007836 */ /* 0x000fc60000000000 */
[----:B------:R-:W-:Y:S01]  /*11ca0*/  @!PT LDS RZ, [RZ] ;  /* 0x00000000fffff984 */ /* 0x000fe20000000800 */
[----:B------:R-:W-:Y:S01]  /*11cb0*/  @!PT LDS RZ, [RZ] ;  /* 0x00000000fffff984 */ /* 0x000fe20000000800 */
[----:B------:R-:W-:Y:S01]  /*11cc0*/  @!PT LDS RZ, [RZ] ;  /* 0x00000000fffff984 */ /* 0x000fe20000000800 */
[----:B------:R0:W-:Y:S01]  /*11cd0*/  @!P2 LDGSTS.E.BYPASS.LTC128B.128 [R10+0xc400], desc[UR48][R2.64], !P0 ;  /* 0x0c400000020aafae */ /* 0x0001e2000c101d70 */
[----:B------:R-:W-:Y:S01]  /*11ce0*/  IMAD.MOV.U32 R13, RZ, RZ, R5 ;  /* 0x000000ffff0d7224 */ /* 0x000fe200078e0005 */
[----:B------:R-:W-:Y:S01]  /*11cf0*/  ISETP.GE.AND P1, PT, R0, R7, PT ;  /* 0x000000070000720c */ /* 0x000fe20003f26270 */
[----:B------:R-:W-:-:S12]  /*11d00*/  IMAD.MOV.U32 R0, RZ, RZ, R14 ;  /* 0x000000ffff007224 */ /* 0x000fd800078e000e */
[----:B0-----:R-:W-:Y:S05]  /*11d10*/  WARPSYNC.COLLECTIVE R15, `(.L_x_2180) ;  /* 0x000000000f087348 */ /* 0x001fea0003c00000 */
[----:B------:R1:W2:Y:S02]  /*11d20*/  SHFL.IDX P6, R14, R13, R12, R11 ;  /* 0x0000000c0d0e7389 */ /* 0x0002a400000c000b */
[----:B012---:R-:W-:Y:S01]  /*11d30*/  ENDCOLLECTIVE ;  /* 0x000000000000791b */ /* 0x007fe20003800000 */
.L_x_2180:
[----:B------:R-:W-:Y:S01]  /*11d40*/  IMAD.MOV.U32 R13, RZ, RZ, R6 ;  /* 0x000000ffff0d7224 */ /* 0x000fe200078e0006 */
[----:B------:R-:W-:Y:S02]  /*11d50*/  MOV R12, 0x2 ;  /* 0x00000002000c7802 */ /* 0x000fe40000000f00 */
[----:B------:R-:W-:-:S05]  /*11d60*/  @!P1 LEA R14, P2, R20, R14, 0x1 ;  /* 0x0000000e140e9211 */ /* 0x000fca00078408ff */
[----:B------:R-:W-:-:S08]  /*11d70*/  @!P1 IMAD.MOV.U32 R2, RZ, RZ, R14 ;  /* 0x000000ffff029224 */ /* 0x000fd000078e000e */
[----:B------:R-:W-:Y:S05]  /*11d80*/  WARPSYNC.COLLECTIVE R15, `(.L_x_2181) ;  /* 0x000000000f087348 */ /* 0x000fea0003c00000 */
[----:B------:R0:W1:Y:S02]  /*11d90*/  SHFL.IDX P6, R14, R13, R12, R11 ;  /* 0x0000000c0d0e7389 */ /* 0x00006400000c000b */
[----:B01----:R-:W-:Y:S01]  /*11da0*/  ENDCOLLECTIVE ;  /* 0x000000000000791b */ /* 0x003fe20003800000 */
.L_x_2181:
[----:B------:R-:W-:-:S04]  /*11db0*/  @!P1 IMAD.X R9, RZ, RZ, R0, P2 ;  /* 0x000000ffff099224 */ /* 0x000fc800010e0600 */
[----:B------:R-:W-:-:S05]  /*11dc0*/  @!P1 IMAD.MOV.U32 R3, RZ, RZ, R9 ;  /* 0x000000ffff039224 */ /* 0x000fca00078e0009 */
[----:B------:R-:W-:Y:S01]  /*11dd0*/  @!PT LDS RZ, [RZ] ;  /* 0x00000000fffff984 */ /* 0x000fe20000000800 */
[----:B------:R-:W-:Y:S01]  /*11de0*/  @!PT LDS RZ, [RZ] ;  /* 0x00000000fffff984 */ /* 0x000fe20000000800 */
[----:B------:R-:W-:Y:S01]  /*11df0*/  @!PT LDS RZ, [RZ] ;  /* 0x00000000fffff984 */ /* 0x000fe20000000800 */
[----:B------:R0:W-:Y:S01]  /*11e00*/  @!P1 LDGSTS.E.BYPASS.LTC128B.128 [R10+0xcc00], desc[UR48][R2.64], !P0 ;  /* 0x0cc00000020a9fae */ /* 0x0001e2000c101d70 */
[----:B------:R-:W-:Y:S02]  /*11e10*/  IMAD.MOV.U32 R13, RZ, RZ, R5 ;  /* 0x000000ffff0d7224 */ /* 0x000fe400078e0005 */
[----:B0-----:R-:W-:Y:S02]  /*11e20*/  VIADD R2, R17, 0xa0 ;  /* 0x000000a011027836 */ /* 0x001fe40000000000 */
[----:B------:R-:W-:-:S07]  /*11e30*/  IMAD.MOV.U32 R0, RZ, RZ, R14 ;  /* 0x000000ffff007224 */ /* 0x000fce00078e000e */
[----:B------:R-:W-:Y:S05]  /*11e40*/  WARPSYNC.COLLECTIVE R15, `(.L_x_2182) ;  /* 0x000000000f087348 */ /* 0x000fea0003c00000 */
[----:B------:R0:W1:Y:S02]  /*11e50*/  SHFL.IDX P6, R14, R13, R12, R11 ;  /* 0x0000000c0d0e7389 */ /* 0x00006400000c000b */
[----:B01----:R-:W-:Y:S01]  /*11e60*/  ENDCOLLECTIVE ;  /* 0x000000000000791b */ /* 0x003fe20003800000 */
.L_x_2182:
[----:B------:R-:W-:Y:S01]  /*11e70*/  ISETP.GE.AND P1, PT, R2, R7, PT ;  /* 0x000000070200720c */ /* 0x000fe20003f26270 */
[----:B------:R-:W-:Y:S02]  /*11e80*/  IMAD.MOV.U32 R13, RZ, RZ, R6 ;  /* 0x000000ffff0d7224 */ /* 0x000fe400078e0006 */
[----:B------:R-:W-:-:S10]  /*11e90*/  IMAD.MOV.U32 R12, RZ, RZ, 0x3 ;  /* 0x00000003ff0c7424 */ /* 0x000fd400078e00ff */
[----:B------:R-:W-:-:S13]  /*11ea0*/  @!P1 LEA R2, P2, R20, R14, 0x1 ;  /* 0x0000000e14029211 */ /* 0x000fda00078408ff */
[----:B------:R-:W-:Y:S05]  /*11eb0*/  WARPSYNC.COLLECTIVE R15, `(.L_x_2183) ;  /* 0x000000000f087348 */ /* 0x000fea0003c00000 */
[----:B------:R0:W1:Y:S02]  /*11ec0*/  SHFL.IDX P6, R14, R13, R12, R11 ;  /* 0x0000000c0d0e7389 */ /* 0x00006400000c000b */
[----:B01----:R-:W-:Y:S01]  /*11ed0*/  ENDCOLLECTIVE ;  /* 0x000000000000791b */ /* 0x003fe20003800000 */
.L_x_2183:
        /* <DEDUP_REMOVED lines=10> */
.L_x_2184:
[----:B------:R-:W-:Y:S05]  /*11f80*/  BRA `(.L_x_2185) ;  /* 0xffffffbc00fc7947 */ /* 0x000fea000383ffff */
.L_x_2073:
[----:B0-----:R0:W1:Y:S02]  /*11f90*/  SYNCS.PHASECHK.TRANS64.TRYWAIT P0, [R22+URZ+0x16820], R3 ;  /* 0x01682003160075a7 */ /* 0x001064000800017f */
[----:B-1----:R-:W-:Y:S05]  /*11fa0*/  @!P0 NANOSLEEP.SYNCS 0x989680 ;  /* 0x009896800000895d */ /* 0x002fea0003900000 */
[----:B------:R-:W1:Y:S02]  /*11fb0*/  @!P0 SYNCS.PHASECHK.TRANS64 P0, [R22+URZ+0x16820], R3 ;  /* 0x01682003160085a7 */ /* 0x000e64000800007f */
[----:B-1----:R-:W-:Y:S05]  /*11fc0*/  @!P0 BRA `(.L_x_2073) ;  /* 0xfffffffc00f08947 */ /* 0x002fea000383ffff */
[----:B------:R-:W-:Y:S05]  /*11fd0*/  BRA `(.L_x_2186) ;  /* 0xffffffc000647947 */ /* 0x000fea000383ffff */
.L_x_2082:
[----:B0-----:R0:W2:Y:S02]  /*11fe0*/  SYNCS.PHASECHK.TRANS64.TRYWAIT P0, [R2+URZ+0x16840], R3 ;  /* 0x01684003020075a7 */ /* 0x0010a4000800017f */
[----:B--2---:R-:W-:Y:S05]  /*11ff0*/  @!P0 NANOSLEEP.SYNCS 0x989680 ;  /* 0x009896800000895d */ /* 0x004fea0003900000 */
[----:B------:R-:W2:Y:S02]  /*12000*/  @!P0 SYNCS.PHASECHK.TRANS64 P0, [R2+URZ+0x16840], R3 ;  /* 0x01684003020085a7 */ /* 0x000ea4000800007f */
[----:B--2---:R-:W-:Y:S05]  /*12010*/  @!P0 BRA `(.L_x_2082) ;  /* 0xfffffffc00f08947 */ /* 0x004fea000383ffff */
[----:B------:R-:W-:Y:S05]  /*12020*/  BRA `(.L_x_2187) ;  /* 0xffffffc4000c7947 */ /* 0x000fea000383ffff */
.L_x_2087:
[----:B0-----:R0:W1:Y:S02]  /*12030*/  SYNCS.PHASECHK.TRANS64.TRYWAIT P0, [R3+URZ+0x60], R2 ;  /* 0x00006002030075a7 */ /* 0x001064000800017f */
[----:B-1----:R-:W-:Y:S05]  /*12040*/  @!P0 NANOSLEEP.SYNCS 0x989680 ;  /* 0x009896800000895d */ /* 0x002fea0003900000 */
[----:B------:R-:W1:Y:S02]  /*12050*/  @!P0 SYNCS.PHASECHK.TRANS64 P0, [R3+URZ+0x60], R2 ;  /* 0x00006002030085a7 */ /* 0x000e64000800007f */
[----:B-1----:R-:W-:Y:S05]  /*12060*/  @!P0 BRA `(.L_x_2087) ;  /* 0xfffffffc00f08947 */ /* 0x002fea000383ffff */
[----:B------:R-:W-:Y:S05]  /*12070*/  BRA `(.L_x_2188) ;  /* 0xffffffc400987947 */ /* 0x000fea000383ffff */
.L_x_2095:
[----:B0-----:R0:W2:Y:S02]  /*12080*/  SYNCS.PHASECHK.TRANS64.TRYWAIT P0, [R2+URZ+0x16840], R3 ;  /* 0x01684003020075a7 */ /* 0x0010a4000800017f */
[----:B--2---:R-:W-:Y:S05]  /*12090*/  @!P0 NANOSLEEP.SYNCS 0x989680 ;  /* 0x009896800000895d */ /* 0x004fea0003900000 */
[----:B------:R-:W2:Y:S02]  /*120a0*/  @!P0 SYNCS.PHASECHK.TRANS64 P0, [R2+URZ+0x16840], R3 ;  /* 0x01684003020085a7 */ /* 0x000ea4000800007f */
[----:B--2---:R-:W-:Y:S05]  /*120b0*/  @!P0 BRA `(.L_x_2095) ;  /* 0xfffffffc00f08947 */ /* 0x004fea000383ffff */
[----:B------:R-:W-:Y:S05]  /*120c0*/  BRA `(.L_x_2189) ;  /* 0xffffffc800d07947 */ /* 0x000fea000383ffff */
.L_x_2100:
[----:B0-----:R0:W1:Y:S02]  /*120d0*/  SYNCS.PHASECHK.TRANS64.TRYWAIT P0, [R10+URZ+0x60], R27 ;  /* 0x0000601b0a0075a7 */ /* 0x001064000800017f */
[----:B-1----:R-:W-:Y:S05]  /*120e0*/  @!P0 NANOSLEEP.SYNCS 0x989680 ;  /* 0x009896800000895d */ /* 0x002fea0003900000 */
[----:B------:R-:W1:Y:S02]  /*120f0*/  @!P0 SYNCS.PHASECHK.TRANS64 P0, [R10+URZ+0x60], R27 ;  /* 0x0000601b0a0085a7 */ /* 0x000e64000800007f */
[----:B-1----:R-:W-:Y:S05]  /*12100*/  @!P0 BRA `(.L_x_2100) ;  /* 0xfffffffc00f08947 */ /* 0x002fea000383ffff */
[----:B------:R-:W-:Y:S05]  /*12110*/  BRA `(.L_x_2190) ;  /* 0xffffffcc005c7947 */ /* 0x000fea000383ffff */
.L_x_2108:
[----:B0-----:R0:W2:Y:S02]  /*12120*/  SYNCS.PHASECHK.TRANS64.TRYWAIT P0, [R2+URZ+0x16840], R3 ;  /* 0x01684003020075a7 */ /* 0x0010a4000800017f */
[----:B--2---:R-:W-:Y:S05]  /*12130*/  @!P0 NANOSLEEP.SYNCS 0x989680 ;  /* 0x009896800000895d */ /* 0x004fea0003900000 */
[----:B------:R-:W2:Y:S02]  /*12140*/  @!P0 SYNCS.PHASECHK.TRANS64 P0, [R2+URZ+0x16840], R3 ;  /* 0x01684003020085a7 */ /* 0x000ea4000800007f */
[----:B--2---:R-:W-:Y:S05]  /*12150*/  @!P0 BRA `(.L_x_2108) ;  /* 0xfffffffc00f08947 */ /* 0x004fea000383ffff */
[----:B------:R-:W-:Y:S05]  /*12160*/  BRA `(.L_x_2191) ;  /* 0xffffffd000687947 */ /* 0x000fea000383ffff */
.L_x_2113:
[----:B0-----:R0:W1:Y:S02]  /*12170*/  SYNCS.PHASECHK.TRANS64.TRYWAIT P0, [R8+URZ+0x60], R3 ;  /* 0x00006003080075a7 */ /* 0x001064000800017f */
[----:B-1----:R-:W-:Y:S05]  /*12180*/  @!P0 NANOSLEEP.SYNCS 0x989680 ;  /* 0x009896800000895d */ /* 0x002fea0003900000 */
[----:B------:R-:W1:Y:S02]  /*12190*/  @!P0 SYNCS.PHASECHK.TRANS64 P0, [R8+URZ+0x60], R3 ;  /* 0x00006003080085a7 */ /* 0x000e64000800007f */
[----:B-1----:R-:W-:Y:S05]  /*121a0*/  @!P0 BRA `(.L_x_2113) ;  /* 0xfffffffc00f08947 */ /* 0x002fea000383ffff */
[----:B------:R-:W-:Y:S05]  /*121b0*/  BRA `(.L_x_2192) ;  /* 0xffffffd000f87947 */ /* 0x000fea000383ffff */
.L_x_2123:
[----:B0-----:R0:W1:Y:S02]  /*121c0*/  SYNCS.PHASECHK.TRANS64.TRYWAIT P0, [R3+URZ+0x16860], R0 ;  /* 0x01686000030075a7 */ /* 0x001064000800017f */
[----:B-1----:R-:W-:Y:S05]  /*121d0*/  @!P0 NANOSLEEP.SYNCS 0x989680 ;  /* 0x009896800000895d */ /* 0x002fea0003900000 */
[----:B------:R-:W1:Y:S02]  /*121e0*/  @!P0 SYNCS.PHASECHK.TRANS64 P0, [R3+URZ+0x16860], R0 ;  /* 0x01686000030085a7 */ /* 0x000e64000800007f */
[----:B-1----:R-:W-:Y:S05]  /*121f0*/  @!P0 BRA `(.L_x_2123) ;  /* 0xfffffffc00f08947 */ /* 0x002fea000383ffff */
[----:B------:R-:W-:Y:S05]  /*12200*/  BRA `(.L_x_2193) ;  /* 0xffffffd400f47947 */ /* 0x000fea000383ffff */
.L_x_2129:
[----:B------:R-:W-:Y:S01]  /*12210*/  BSSY B0, `(.L_x_2194) ;  /* 0x0000008000007945 */ /* 0x000fe20003800000 */
[----:B------:R-:W-:Y:S01]  /*12220*/  IMAD.MOV.U32 R13, RZ, RZ, R16 ;  /* 0x000000ffff0d7224 */ /* 0x000fe200078e0010 */
[----:B------:R-:W-:Y:S01]  /*12230*/  MOV R11, 0x1f ;  /* 0x0000001f000b7802 */ /* 0x000fe20000000f00 */
[----:B------:R-:W-:Y:S02]  /*12240*/  IMAD.MOV.U32 R12, RZ, RZ, RZ ;  /* 0x000000ffff0c7224 */ /* 0x000fe400078e00ff */
[----:B------:R-:W-:-:S07]  /*12250*/  IMAD.MOV.U32 R15, RZ, RZ, -0x1 ;  /* 0xffffffffff0f7424 */ /* 0x000fce00078e00ff */
[----:B-1----:R-:W-:Y:S05]  /*12260*/  WARPSYNC.COLLECTIVE R15, `(.L_x_2195) ;  /* 0x000000000f087348 */ /* 0x002fea0003c00000 */
[----:B------:R0:W2:Y:S02]  /*12270*/  SHFL.IDX P6, R14, R13, R12, R11 ;  /* 0x0000000c0d0e7389 */ /* 0x0000a400000c000b */
[----:B012---:R-:W-:Y:S01]  /*12280*/  ENDCOLLECTIVE ;  /* 0x000000000000791b */ /* 0x007fe20003800000 */
.L_x_2195:
[----:B------:R-:W-:Y:S05]  /*12290*/  BSYNC B0 ;  /* 0x0000000000007941 */ /* 0x000fea0003800000 */
.L_x_2194:
        /* <DEDUP_REMOVED lines=9> */
.L_x_2196:
        /* <DEDUP_REMOVED lines=18> */
.L_x_2197:
[----:B------:R-:W-:Y:S01]  /*12450*/  IMAD.MOV.U32 R12, RZ, RZ, 0x2 ;  /* 0x00000002ff0c7424 */ /* 0x000fe200078e00ff */
[----:B------:R-:W-:-:S05]  /*12460*/  SEL R4, R14, RZ, P1 ;  /* 0x000000ff0e047207 */ /* 0x000fca0000800000 */
[----:B------:R-:W-:-:S04]  /*12470*/  IMAD.IADD R4, R17, 0x1, R4 ;  /* 0x0000000111047824 */ /* 0x000fc800078e0204 */
[----:B------:R-:W-:-:S07]  /*12480*/  IMAD.MOV.U32 R13, RZ, RZ, R4 ;  /* 0x000000ffff0d7224 */ /* 0x000fce00078e0004 */
[----:B------:R-:W-:Y:S05]  /*12490*/  WARPSYNC.COLLECTIVE R15, `(.L_x_2198) ;  /* 0x000000000f087348 */ /* 0x000fea0003c00000 */
[----:B------:R0:W1:Y:S02]  /*124a0*/  SHFL.UP P6, R14, R13, R12, R11 ;  /* 0x0400000c0d0e7389 */ /* 0x00006400000c000b */
[----:B01----:R-:W-:Y:S01]  /*124b0*/  ENDCOLLECTIVE ;  /* 0x000000000000791b */ /* 0x003fe20003800000 */
.L_x_2198:
[----:B------:R-:W-:Y:S01]  /*124c0*/  IMAD.MOV.U32 R12, RZ, RZ, 0x4 ;  /* 0x00000004ff0c7424 */ /* 0x000fe200078e00ff */
[----:B------:R-:W-:-:S05]  /*124d0*/  SEL R3, R14, RZ, P2 ;  /* 0x000000ff0e037207 */ /* 0x000fca0001000000 */
[----:B------:R-:W-:-:S04]  /*124e0*/  IMAD.IADD R6, R4, 0x1, R3 ;  /* 0x0000000104067824 */ /* 0x000fc800078e0203 */
[----:B------:R-:W-:-:S07]  /*124f0*/  IMAD.MOV.U32 R13, RZ, RZ, R6 ;  /* 0x000000ffff0d7224 */ /* 0x000fce00078e0006 */
[----:B------:R-:W-:Y:S05]  /*12500*/  WARPSYNC.COLLECTIVE R15, `(.L_x_2199) ;  /* 0x000000000f087348 */ /* 0x000fea0003c00000 */
[----:B------:R0:W1:Y:S02]  /*12510*/  SHFL.UP P6, R14, R13, R12, R11 ;  /* 0x0400000c0d0e7389 */ /* 0x00006400000c000b */
[----:B01----:R-:W-:Y:S01]  /*12520*/  ENDCOLLECTIVE ;  /* 0x000000000000791b */ /* 0x003fe20003800000 */
.L_x_2199:
[----:B------:R-:W-:Y:S01]  /*12530*/  IMAD.MOV.U32 R12, RZ, RZ, 0x8 ;  /* 0x00000008ff0c7424 */ /* 0x000fe200078e00ff */
[----:B------:R-:W-:-:S05]  /*12540*/  SEL R3, R14, RZ, P3 ;  /* 0x000000ff0e037207 */ /* 0x000fca0001800000 */
[----:B------:R-:W-:-:S04]  /*12550*/  IMAD.IADD R2, R6, 0x1, R3 ;  /* 0x0000000106027824 */ /* 0x000fc800078e0203 */
[----:B------:R-:W-:-:S07]  /*12560*/  IMAD.MOV.U32 R13, RZ, RZ, R2 ;  /* 0x000000ffff0d7224 */ /* 0x000fce00078e0002 */
[----:B------:R-:W-:Y:S05]  /*12570*/  WARPSYNC.COLLECTIVE R15, `(.L_x_2200) ;  /* 0x000000000f087348 */ /* 0x000fea0003c00000 */
[----:B------:R0:W1:Y:S02]  /*12580*/  SHFL.UP P6, R14, R13, R12, R11 ;  /* 0x0400000c0d0e7389 */ /* 0x00006400000c000b */
[----:B01----:R-:W-:Y:S01]  /*12590*/  ENDCOLLECTIVE ;  /* 0x000000000000791b */ /* 0x003fe20003800000 */
.L_x_2200:
[----:B------:R-:W-:Y:S01]  /*125a0*/  IMAD.MOV.U32 R12, RZ, RZ, 0x10 ;  /* 0x00000010ff0c7424 */ /* 0x000fe200078e00ff */
[----:B------:R-:W-:-:S04]  /*125b0*/  SEL R3, R14, RZ, P4 ;  /* 0x000000ff0e037207 */ /* 0x000fc80002000000 */
[----:B------:R-:W-:-:S05]  /*125c0*/  IADD3 R3, R2, R3, RZ ;  /* 0x0000000302037210 */ /* 0x000fca0007ffe0ff */
[----:B------:R-:W-:-:S07]  /*125d0*/  IMAD.MOV.U32 R13, RZ, RZ, R3 ;  /* 0x000000ffff0d7224 */ /* 0x000fce00078e0003 */
[----:B------:R-:W-:Y:S05]  /*125e0*/  WARPSYNC.COLLECTIVE R15, `(.L_x_2201) ;  /* 0x000000000f087348 */ /* 0x000fea0003c00000 */
[----:B------:R0:W1:Y:S02]  /*125f0*/  SHFL.UP P6, R14, R13, R12, R11 ;  /* 0x0400000c0d0e7389 */ /* 0x00006400000c000b */
[----:B01----:R-:W-:Y:S01]  /*12600*/  ENDCOLLECTIVE ;  /* 0x000000000000791b */ /* 0x003fe20003800000 */
.L_x_2201:
        /* <DEDUP_REMOVED lines=8> */
.L_x_2202:
[----:B------:R-:W-:Y:S05]  /*12690*/  BRA `(.L_x_2203) ;  /* 0xffffffd800287947 */ /* 0x000fea000383ffff */
.L_x_2134:
        /* <DEDUP_REMOVED lines=8> */
.L_x_2205:
[----:B------:R-:W-:Y:S05]  /*12720*/  BSYNC B0 ;  /* 0x0000000000007941 */ /* 0x000fea0003800000 */
.L_x_2204:
[----:B------:R-:W-:Y:S01]  /*12730*/  SEL R14, R14, RZ, P1 ;  /* 0x000000ff0e0e7207 */ /* 0x000fe20000800000 */
[----:B------:R-:W-:Y:S02]  /*12740*/  IMAD.MOV.U32 R12, RZ, RZ, 0x2 ;  /* 0x00000002ff0c7424 */ /* 0x000fe400078e00ff */
[----:B------:R-:W-:Y:S01]  /*12750*/  IMAD.MOV.U32 R11, RZ, RZ, RZ ;  /* 0x000000ffff0b7224 */ /* 0x000fe200078e00ff */
[----:B------:R-:W-:Y:S01]  /*12760*/  IADD3 R13, R17, R14, RZ ;  /* 0x0000000e110d7210 */ /* 0x000fe20007ffe0ff */
[----:B------:R-:W-:-:S07]  /*12770*/  IMAD.MOV.U32 R15, RZ, RZ, -0x1 ;  /* 0xffffffffff0f7424 */ /* 0x000fce00078e00ff */
[----:B------:R-:W-:Y:S05]  /*12780*/  WARPSYNC.COLLECTIVE R15, `(.L_x_2206) ;  /* 0x000000000f087348 */ /* 0x000fea0003c00000 */
[----:B------:R0:W1:Y:S02]  /*12790*/  SHFL.UP P6, R14, R13, R12, R11 ;  /* 0x0400000c0d0e7389 */ /* 0x00006400000c000b */
[----:B01----:R-:W-:Y:S01]  /*127a0*/  ENDCOLLECTIVE ;  /* 0x000000000000791b */ /* 0x003fe20003800000 */
.L_x_2206:
[----:B------:R-:W-:Y:S01]  /*127b0*/  IMAD.MOV.U32 R12, RZ, RZ, 0x4 ;  /* 0x00000004ff0c7424 */ /* 0x000fe200078e00ff */
[----:B------:R-:W-:-:S05]  /*127c0*/  SEL R2, R14, RZ, P2 ;  /* 0x000000ff0e027207 */ /* 0x000fca0001000000 */
[----:B------:R-:W-:-:S04]  /*127d0*/  IMAD.IADD R2, R13, 0x1, R2 ;  /* 0x000000010d027824 */ /* 0x000fc800078e0202 */
[----:B------:R-:W-:-:S07]  /*127e0*/  IMAD.MOV.U32 R13, RZ, RZ, R2 ;  /* 0x000000ffff0d7224 */ /* 0x000fce00078e0002 */
[----:B------:R-:W-:Y:S05]  /*127f0*/  WARPSYNC.COLLECTIVE R15, `(.L_x_2207) ;  /* 0x000000000f087348 */ /* 0x000fea0003c00000 */
[----:B------:R0:W1:Y:S02]  /*12800*/  SHFL.UP P6, R14, R13, R12, R11 ;  /* 0x0400000c0d0e7389 */ /* 0x00006400000c000b */
[----:B01----:R-:W-:Y:S01]  /*12810*/  ENDCOLLECTIVE ;  /* 0x000000000000791b */ /* 0x003fe20003800000 */
.L_x_2207:
[----:B------:R-:W-:Y:S01]  /*12820*/  IMAD.MOV.U32 R12, RZ, RZ, 0x8 ;  /* 0x00000008ff0c7424 */ /* 0x000fe200078e00ff */
[----:B------:R-:W-:-:S05]  /*12830*/  SEL R3, R14, RZ, P3 ;  /* 0x000000ff0e037207 */ /* 0x000fca0001800000 */
[----:B------:R-:W-:-:S04]  /*12840*/  IMAD.IADD R3, R2, 0x1, R3 ;  /* 0x0000000102037824 */ /* 0x000fc800078e0203 */
[----:B------:R-:W-:-:S07]  /*12850*/  IMAD.MOV.U32 R13, RZ, RZ, R3 ;  /* 0x000000ffff0d7224 */ /* 0x000fce00078e0003 */
[----:B------:R-:W-:Y:S05]  /*12860*/  WARPSYNC.COLLECTIVE R15, `(.L_x_2208) ;  /* 0x000000000f087348 */ /* 0x000fea0003c00000 */
[----:B------:R0:W1:Y:S02]  /*12870*/  SHFL.UP P6, R14, R13, R12, R11 ;  /* 0x0400000c0d0e7389 */ /* 0x00006400000c000b */
[----:B01----:R-:W-:Y:S01]  /*12880*/  ENDCOLLECTIVE ;  /* 0x000000000000791b */ /* 0x003fe20003800000 */
.L_x_2208:
[----:B------:R-:W-:Y:S01]  /*12890*/  IMAD.MOV.U32 R12, RZ, RZ, 0x10 ;  /* 0x00000010ff0c7424 */ /* 0x000fe200078e00ff */
[----:B------:R-:W-:-:S05]  /*128a0*/  SEL R4, R14, RZ, P4 ;  /* 0x000000ff0e047207 */ /* 0x000fca0002000000 */
[----:B------:R-:W-:-:S05]  /*128b0*/  IMAD.IADD R4, R3, 0x1, R4 ;  /* 0x0000000103047824 */ /* 0x000fca00078e0204 */
[----:B------:R-:W-:-:S07]  /*128c0*/  MOV R13, R4 ;  /* 0x00000004000d7202 */ /* 0x000fce0000000f00 */
[----:B------:R-:W-:Y:S05]  /*128d0*/  WARPSYNC.COLLECTIVE R15, `(.L_x_2209) ;  /* 0x000000000f087348 */ /* 0x000fea0003c00000 */
[----:B------:R0:W1:Y:S02]  /*128e0*/  SHFL.UP P6, R14, R13, R12, R11 ;  /* 0x0400000c0d0e7389 */ /* 0x00006400000c000b */
[----:B01----:R-:W-:Y:S01]  /*128f0*/  ENDCOLLECTIVE ;  /* 0x000000000000791b */ /* 0x003fe20003800000 */
.L_x_2209:
        /* <DEDUP_REMOVED lines=8> */
.L_x_2210:
[----:B------:R-:W-:Y:S05]  /*12980*/  BRA `(.L_x_2211) ;  /* 0xffffffd800087947 */ /* 0x000fea000383ffff */
.L_x_2136:
[----:B------:R-:W-:Y:S01]  /*12990*/  BSSY B0, `(.L_x_2212) ;  /* 0x0000006000007945 */ /* 0x000fe20003800000 */
[----:B------:R-:W-:Y:S01]  /*129a0*/  PLOP3.LUT P6, PT, P6, PT, PT, 0x8, 0x0 ;  /* 0x000000000000781c */ /* 0x000fe200037ce170 */
[----:B------:R-:W-:-:S12]  /*129b0*/  IMAD.MOV.U32 R15, RZ, RZ, -0x1 ;  /* 0xffffffffff0f7424 */ /* 0x000fd800078e00ff */
[----:B01----:R-:W-:Y:S05]  /*129c0*/  WARPSYNC.COLLECTIVE R15, `(.L_x_2213) ;  /* 0x000000000f087348 */ /* 0x003fea0003c00000 */
[----:B------:R-:W-:Y:S01]  /*129d0*/  VOTE.ANY R14, PT, P6 ;  /* 0x00000000000e7806 */ /* 0x000fe200030e0100 */
[----:B01----:R-:W-:Y:S06]  /*129e0*/  ENDCOLLECTIVE ;  /* 0x000000000000791b */ /* 0x003fec0003800000 */
.L_x_2213:
[----:B------:R-:W-:Y:S05]  /*129f0*/  BSYNC B0 ;  /* 0x0000000000007941 */ /* 0x000fea0003800000 */
.L_x_2212:
[----:B------:R-:W-:Y:S01]  /*12a00*/  IMAD.MOV.U32 R3, RZ, RZ, R14 ;  /* 0x000000ffff037224 */ /* 0x000fe200078e000e */
[----:B------:R-:W-:Y:S01]  /*12a10*/  MOV R15, 0xffffffff ;  /* 0xffffffff000f7802 */ /* 0x000fe20000000f00 */
[----:B------:R-:W-:Y:S02]  /*12a20*/  IMAD.MOV.U32 R13, RZ, RZ, R17 ;  /* 0x000000ffff0d7224 */ /* 0x000fe400078e0011 */
[----:B------:R-:W0:Y:S01]  /*12a30*/  POPC R6, R3 ;  /* 0x0000000300067309 */ /* 0x000e220000000000 */
[----:B------:R-:W-:Y:S02]  /*12a40*/  IMAD.MOV.U32 R11, RZ, RZ, 0x1f ;  /* 0x0000001fff0b7424 */ /* 0x000fe400078e00ff */
[----:B0-----:R-:W-:-:S07]  /*12a50*/  IMAD.MOV.U32 R12, RZ, RZ, R6 ;  /* 0x000000ffff0c7224 */ /* 0x001fce00078e0006 */
[----:B------:R-:W-:Y:S05]  /*12a60*/  WARPSYNC.COLLECTIVE R15, `(.L_x_2214) ;  /* 0x000000000f087348 */ /* 0x000fea0003c00000 */
[----:B------:R0:W1:Y:S02]  /*12a70*/  SHFL.IDX P6, R14, R13, R12, R11 ;  /* 0x0000000c0d0e7389 */ /* 0x00006400000c000b */
[----:B01----:R-:W-:Y:S01]  /*12a80*/  ENDCOLLECTIVE ;  /* 0x000000000000791b */ /* 0x003fe20003800000 */
.L_x_2214:
[----:B------:R-:W-:Y:S01]  /*12a90*/  IMAD.MOV.U32 R17, RZ, RZ, R14 ;  /* 0x000000ffff117224 */ /* 0x000fe200078e000e */
[----:B------:R-:W-:Y:S06]  /*12aa0*/  BRA `(.L_x_2215) ;  /* 0xffffffd400f87947 */ /* 0x000fec000383ffff */
.L_x_2138:
[----:B------:R-:W-:Y:S01]  /*12ab0*/  BSSY B0, `(.L_x_2216) ;  /* 0x0000007000007945 */ /* 0x000fe20003800000 */
[----:B------:R-:W-:Y:S02]  /*12ac0*/  IMAD.MOV.U32 R13, RZ, RZ, R2 ;  /* 0x000000ffff0d7224 */ /* 0x000fe400078e0002 */
[----:B------:R-:W-:Y:S02]  /*12ad0*/  IMAD.MOV.U32 R11, RZ, RZ, 0x1f ;  /* 0x0000001fff0b7424 */ /* 0x000fe400078e00ff */
[----:B------:R-:W-:-:S07]  /*12ae0*/  IMAD.MOV.U32 R15, RZ, RZ, -0x1 ;  /* 0xffffffffff0f7424 */ /* 0x000fce00078e00ff */
[----:B0123--:R-:W-:Y:S05]  /*12af0*/  WARPSYNC.COLLECTIVE R15, `(.L_x_2217) ;  /* 0x000000000f087348 */ /* 0x00ffea0003c00000 */
[----:B------:R4:W0:Y:S02]  /*12b00*/  SHFL.IDX P6, R14, R13, R12, R11 ;  /* 0x0000000c0d0e7389 */ /* 0x00082400000c000b */
[----:B01234-:R-:W-:Y:S01]  /*12b10*/  ENDCOLLECTIVE ;  /* 0x000000000000791b */ /* 0x01ffe20003800000 */
.L_x_2217:
[----:B------:R-:W-:Y:S05]  /*12b20*/  BSYNC B0 ;  /* 0x0000000000007941 */ /* 0x000fea0003800000 */
.L_x_2216:
[----:B------:R-:W-:Y:S05]  /*12b30*/  BRA `(.L_x_2137) ;  /* 0xffffffd400f07947 */ /* 0x000fea000383ffff */
.L_x_2142:
[----:B0-----:R0:W1:Y:S02]  /*12b40*/  SYNCS.PHASECHK.TRANS64.TRYWAIT P0, [R9+URZ+0x16820], R0 ;  /* 0x01682000090075a7 */ /* 0x001064000800017f */
[----:B-1----:R-:W-:Y:S05]  /*12b50*/  @!P0 NANOSLEEP.SYNCS 0x989680 ;  /* 0x009896800000895d */ /* 0x002fea0003900000 */
[----:B------:R-:W1:Y:S02]  /*12b60*/  @!P0 SYNCS.PHASECHK.TRANS64 P0, [R9+URZ+0x16820], R0 ;  /* 0x01682000090085a7 */ /* 0x000e64000800007f */
[----:B-1----:R-:W-:Y:S05]  /*12b70*/  @!P0 BRA `(.L_x_2142) ;  /* 0xfffffffc00f08947 */ /* 0x002fea000383ffff */
[----:B------:R-:W-:Y:S05]  /*12b80*/  BRA `(.L_x_2218) ;  /* 0xffffffdc00687947 */ /* 0x000fea000383ffff */
.L_x_2143:
        /* <DEDUP_REMOVED lines=8> */
[----:B0-2---:R-:W-:Y:S05]  /*12c10*/  WARPSYNC.COLLECTIVE R15, `(.L_x_2220) ;  /* 0x000000000f087348 */ /* 0x005fea0003c00000 */
[----:B------:R1:W3:Y:S02]  /*12c20*/  SHFL.IDX P6, R14, R13, R12, R11 ;  /* 0x0000000c0d0e7389 */ /* 0x0002e400000c000b */
[----:B0123--:R-:W-:Y:S01]  /*12c30*/  ENDCOLLECTIVE ;  /* 0x000000000000791b */ /* 0x00ffe20003800000 */
.L_x_2220:
[----:B------:R-:W-:Y:S05]  /*12c40*/  BSYNC B0 ;  /* 0x0000000000007941 */ /* 0x000fea0003800000 */
.L_x_2219:
[----:B------:R-:W-:Y:S05]  /*12c50*/  BRA `(.L_x_2221) ;  /* 0xffffffdc00507947 */ /* 0x000fea000383ffff */
.L_x_2146:
[----:B------:R-:W-:Y:S01]  /*12c60*/  BSSY B1, `(.L_x_2222) ;  /* 0x0000006000017945 */ /* 0x000fe20003800000 */
[----:B------:R-:W-:-:S07]  /*12c70*/  IMAD.MOV.U32 R15, RZ, RZ, -0x1 ;  /* 0xffffffffff0f7424 */ /* 0x000fce00078e00ff */
[----:B0-2---:R-:W-:Y:S05]  /*12c80*/  WARPSYNC.COLLECTIVE R15, `(.L_x_2223) ;  /* 0x000000000f0c7348 */ /* 0x005fea0003c00000 */
[----:B------:R-:W-:Y:S02]  /*12c90*/  ELECT P6, UR62, PT ;  /* 0x00000000003e782f */ /* 0x000fe400038c0000 */
[----:B------:R-:W-:Y:S01]  /*12ca0*/  MOV R14, UR62 ;  /* 0x0000003e000e7c02 */ /* 0x000fe20008000f00 */
[----:B0-2---:R-:W-:Y:S10]  /*12cb0*/  ENDCOLLECTIVE ;  /* 0x000000000000791b */ /* 0x005ff40003800000 */
.L_x_2223:
[----:B------:R-:W-:Y:S05]  /*12cc0*/  BSYNC B1 ;  /* 0x0000000000017941 */ /* 0x000fea0003800000 */
.L_x_2222:
[----:B------:R-:W-:Y:S05]  /*12cd0*/  BRA `(.L_x_2224) ;  /* 0xffffffdc00487947 */ /* 0x000fea000383ffff */
.L_x_2148:
[----:B0-----:R0:W1:Y:S02]  /*12ce0*/  SYNCS.PHASECHK.TRANS64.TRYWAIT P0, [R6+URZ], R3 ;  /* 0x00000003060075a7 */ /* 0x001064000800017f */
[----:B-1----:R-:W-:Y:S05]  /*12cf0*/  @!P0 NANOSLEEP.SYNCS 0x989680 ;  /* 0x009896800000895d */ /* 0x002fea0003900000 */
[----:B------:R-:W1:Y:S02]  /*12d00*/  @!P0 SYNCS.PHASECHK.TRANS64 P0, [R6+URZ], R3 ;  /* 0x00000003060085a7 */ /* 0x000e64000800007f */
[----:B-1----:R-:W-:Y:S05]  /*12d10*/  @!P0 BRA `(.L_x_2148) ;  /* 0xfffffffc00f08947 */ /* 0x002fea000383ffff */
[----:B------:R-:W-:Y:S05]  /*12d20*/  BRA `(.L_x_2225) ;  /* 0xffffffdc007c7947 */ /* 0x000fea000383ffff */
.L_x_2149:
[----:B-1----:R1:W3:Y:S02]  /*12d30*/  SYNCS.PHASECHK.TRANS64.TRYWAIT P0, [R7+URZ], R2 ;  /* 0x00000002070075a7 */ /* 0x0022e4000800017f */
[----:B---3--:R-:W-:Y:S05]  /*12d40*/  @!P0 NANOSLEEP.SYNCS 0x989680 ;  /* 0x009896800000895d */ /* 0x008fea0003900000 */
[----:B------:R-:W3:Y:S02]  /*12d50*/  @!P0 SYNCS.PHASECHK.TRANS64 P0, [R7+URZ], R2 ;  /* 0x00000002070085a7 */ /* 0x000ee4000800007f */
[----:B---3--:R-:W-:Y:S05]  /*12d60*/  @!P0 BRA `(.L_x_2149) ;  /* 0xfffffffc00f08947 */ /* 0x008fea000383ffff */
[----:B------:R-:W-:Y:S05]  /*12d70*/  BRA `(.L_x_2226) ;  /* 0xffffffdc00707947 */ /* 0x000fea000383ffff */
.L_x_2151:
[----:B---3--:R3:W4:Y:S02]  /*12d80*/  SYNCS.PHASECHK.TRANS64.TRYWAIT P0, [R4+URZ], R3 ;  /* 0x00000003040075a7 */ /* 0x008724000800017f */
[----:B----4-:R-:W-:Y:S05]  /*12d90*/  @!P0 NANOSLEEP.SYNCS 0x989680 ;  /* 0x009896800000895d */ /* 0x010fea0003900000 */
[----:B------:R-:W4:Y:S02]  /*12da0*/  @!P0 SYNCS.PHASECHK.TRANS64 P0, [R4+URZ], R3 ;  /* 0x00000003040085a7 */ /* 0x000f24000800007f */
[----:B----4-:R-:W-:Y:S05]  /*12db0*/  @!P0 BRA `(.L_x_2151) ;  /* 0xfffffffc00f08947 */ /* 0x010fea000383ffff */
[----:B------:R-:W-:Y:S05]  /*12dc0*/  BRA `(.L_x_2227) ;  /* 0xffffffdc00747947 */ /* 0x000fea000383ffff */
.L_x_2228:
        /* <DEDUP_REMOVED lines=11> */
.L_x_2647:


//--------------------- .text._ZN7cutlass13device_kernelIN5flash11enable_sm90INS1_16FlashAttnFwdSm90INS1_25CollectiveMainloopFwdSm90ILi2EN4cute5tupleIJNS5_1CILi1EEES8_S8_EEENS6_IJNS7_ILi192EEENS7_ILi128EEENS7_ILi64EEEEEELi64ENS_10bfloat16_tEfNS_4arch4Sm90ELb1ELb0ELb1ELb1ELb0ELb1ELb0ELb1ELb1ELb1ELb0ELb0EEENS1_21CollectiveEpilogueFwdINS6_IJSA_SC_SB_EEES9_SE_SG_Li384ELb1ELb1ELb0ELb0EEENS1_36VarlenDynamicPersistentTileSchedulerILi192ELi128ELi384ELi128ELb0ELb1ELb1ELb1ELb1ELb1EEEEEEEEEvNT_6ParamsE --------------------------
	.section	.text._ZN7cutlass13device_kernelIN5flash11enable_sm90INS1_16FlashAttnFwdSm90INS1_25CollectiveMainloopFwdSm90ILi2EN4cute5tupleIJNS5_1CILi1EEES8_S8_EEENS6_IJNS7_ILi192EEENS7_ILi128EEENS7_ILi64EEEEEELi64ENS_10bfloat16_tEfNS_4arch4Sm90ELb1ELb0ELb1ELb1ELb0ELb1ELb0ELb1ELb1ELb1ELb0ELb0EEENS1_21CollectiveEpilogueFwdINS6_IJSA_SC_SB_EEES9_SE_SG_Li384ELb1ELb1ELb0ELb0EEENS1_36VarlenDynamicPersistentTileSchedulerILi192ELi128ELi384ELi128ELb0ELb1ELb1ELb1ELb1ELb1EEEEEEEEEvNT_6ParamsE,"ax",@progbits
	.align	128
.text._ZN7cutlass13device_kernelIN5flash11enable_sm90INS1_16FlashAttnFwdSm90INS1_25CollectiveMainloopFwdSm90ILi2EN4cute5tupleIJNS5_1CILi1EEES8_S8_EEENS6_IJNS7_ILi192EEENS7_ILi128EEENS7_ILi64EEEEEELi64ENS_10bfloat16_tEfNS_4arch4Sm90ELb1ELb0ELb1ELb1ELb0ELb1ELb0ELb1ELb1ELb1ELb0ELb0EEENS1_21CollectiveEpilogueFwdINS6_IJSA_SC_SB_EEES9_SE_SG_Li384ELb1ELb1ELb0ELb0EEENS1_36VarlenDynamicPersistentTileSchedulerILi192ELi128ELi384ELi128ELb0ELb1ELb1ELb1ELb1ELb1EEEEEEEEEvNT_6ParamsE:
        .type           _ZN7cutlass13device_kernelIN5flash11enable_sm90INS1_16FlashAttnFwdSm90INS1_25CollectiveMainloopFwdSm90ILi2EN4cute5tupleIJNS5_1CILi1EEES8_S8_EEENS6_IJNS7_ILi192EEENS7_ILi128EEENS7_ILi64EEEEEELi64ENS_10bfloat16_tEfNS_4arch4Sm90ELb1ELb0ELb1ELb1ELb0ELb1ELb0ELb1ELb1ELb1ELb0ELb0EEENS1_21CollectiveEpilogueFwdINS6_IJSA_SC_SB_EEES9_SE_SG_Li384ELb1ELb1ELb0ELb0EEENS1_36VarlenDynamicPersistentTileSchedulerILi192ELi128ELi384ELi128ELb0ELb1ELb1ELb1ELb1ELb1EEEEEEEEEvNT_6ParamsE,@function
        .size           _ZN7cutlass13device_kernelIN5flash11enable_sm90INS1_16FlashAttnFwdSm90INS1_25CollectiveMainloopFwdSm90ILi2EN4cute5tupleIJNS5_1CILi1EEES8_S8_EEENS6_IJNS7_ILi192EEENS7_ILi128EEENS7_ILi64EEEEEELi64ENS_10bfloat16_tEfNS_4arch4Sm90ELb1ELb0ELb1ELb1ELb0ELb1ELb0ELb1ELb1ELb1ELb0ELb0EEENS1_21CollectiveEpilogueFwdINS6_IJSA_SC_SB_EEES9_SE_SG_Li384ELb1ELb1ELb0ELb0EEENS1_36VarlenDynamicPersistentTileSchedulerILi192ELi128ELi384ELi128ELb0ELb1ELb1ELb1ELb1ELb1EEEEEEEEEvNT_6ParamsE,(.L_x_2648 - _ZN7cutlass13device_kernelIN5flash11enable_sm90INS1_16FlashAttnFwdSm90INS1_25CollectiveMainloopFwdSm90ILi2EN4cute5tupleIJNS5_1CILi1EEES8_S8_EEENS6_IJNS7_ILi192EEENS7_ILi128EEENS7_ILi64EEEEEELi64ENS_10bfloat16_tEfNS_4arch4Sm90ELb1ELb0ELb1ELb1ELb0ELb1ELb0ELb1ELb1ELb1ELb0ELb0EEENS1_21CollectiveEpilogueFwdINS6_IJSA_SC_SB_EEES9_SE_SG_Li384ELb1ELb1ELb0ELb0EEENS1_36VarlenDynamicPersistentTileSchedulerILi192ELi128ELi384ELi128ELb0ELb1ELb1ELb1ELb1ELb1EEEEEEEEEvNT_6ParamsE)
        .other          _ZN7cutlass13device_kernelIN5flash11enable_sm90INS1_16FlashAttnFwdSm90INS1_25CollectiveMainloopFwdSm90ILi2EN4cute5tupleIJNS5_1CILi1EEES8_S8_EEENS6_IJNS7_ILi192EEENS7_ILi128EEENS7_ILi64EEEEEELi64ENS_10bfloat16_tEfNS_4arch4Sm90ELb1ELb0ELb1ELb1ELb0ELb1ELb0ELb1ELb1ELb1ELb0ELb0EEENS1_21CollectiveEpilogueFwdINS6_IJSA_SC_SB_EEES9_SE_SG_Li384ELb1ELb1ELb0ELb0EEENS1_36VarlenDynamicPersistentTileSchedulerILi192ELi128ELi384ELi128ELb0ELb1ELb1ELb1ELb1ELb1EEEEEEEEEvNT_6ParamsE,@"STO_CUDA_ENTRY STV_DEFAULT"
_ZN7cutlass13device_kernelIN5flash11enable_sm90INS1_16FlashAttnFwdSm90INS1_25CollectiveMainloopFwdSm90ILi2EN4cute5tupleIJNS5_1CILi1EEES8_S8_EEENS6_IJNS7_ILi192EEENS7_ILi128EEENS7_ILi64EEEEEELi64ENS_10bfloat16_tEfNS_4arch4Sm90ELb1ELb0ELb1ELb1ELb0ELb1ELb0ELb1ELb1ELb1ELb0ELb0EEENS1_21CollectiveEpilogueFwdINS6_IJSA_SC_SB_EEES9_SE_SG_Li384ELb1ELb1ELb0ELb0EEENS1_36VarlenDynamicPersistentTileSchedulerILi192ELi128ELi384ELi128ELb0ELb1ELb1ELb1ELb1ELb1EEEEEEEEEvNT_6ParamsE:
        /* <DEDUP_REMOVED lines=23> */
.L_x_2230:
[----:B------:R-:W-:Y:S05]  /*0170*/  BSYNC B0 ;  /* 0x0000000000007941 */ /* 0x000fea0003800000 */
.L_x_2229:
        /* <DEDUP_REMOVED lines=40> */
.L_x_2231:
        /* <DEDUP_REMOVED lines=22> */
.L_x_2232:
        /* <DEDUP_REMOVED lines=18> */
.L_x_2233:
        /* <DEDUP_REMOVED lines=22> */
.L_x_2234:
        /* <DEDUP_REMOVED lines=22> */
.L_x_2235:
        /* <DEDUP_REMOVED lines=9> */
.L_x_2238:
        /* <DEDUP_REMOVED lines=32> */
[CC--:B------:R-:W-:Y:S02]  /*0bd0*/  LEA.HI R4, R0.reuse, R12.reuse, RZ, 0x4 ;  /* 0x0000000c00047211 */ /* 0x0c0fe400078f20ff */
[--C-:B------:R-:W-:Y:S02]  /*0be0*/  SHF.R.S32.HI R9, RZ, 0x2, R8.reuse ;  /* 0x00000002ff097819 */ /* 0x100fe40000011408 */
[----:B------:R-:W-:Y:S02]  /*0bf0*/  SHF.R.S32.HI R10, RZ, 0x1f, R8 ;  /* 0x0000001fff0a7819 */ /* 0x000fe40000011408 */
[----:B------:R-:W-:Y:S02]  /*0c00*/  LEA.HI R5, R0, R12, RZ, 0x5 ;  /* 0x0000000c00057211 */ /* 0x000fe400078f28ff */
[----:B------:R-:W-:-:S02]  /*0c10*/  SHF.R.S32.HI R14, RZ, 0x7, R3 ;  /* 0x00000007ff0e7819 */ /* 0x000fc40000011403 */
[----:B------:R-:W-:Y:S02]  /*0c20*/  SHF.R.S32.HI R7, RZ, 0x4, R4 ;  /* 0x00000004ff077819 */ /* 0x000fe40000011404 */
[----:B------:R-:W-:Y:S02]  /*0c30*/  LEA.HI R10, R10, R9, RZ, 0x3 ;  /* 0x000000090a0a7211 */ /* 0x000fe400078f18ff */
[----:B------:R-:W-:Y:S01]  /*0c40*/  SHF.R.S32.HI R15, RZ, 0x5, R5 ;  /* 0x00000005ff0f7819 */ /* 0x000fe20000011405 */
[----:B------:R-:W-:Y:S01]  /*0c50*/  IMAD.HI R5, R14, 0x55555556, RZ ;  /* 0x555555560e057827 */ /* 0x000fe200078e02ff */
[C---:B------:R-:W-:Y:S02]  /*0c60*/  LOP3.LUT R3, R4.reuse, 0x3fffff0, RZ, 0xc0, !PT ;  /* 0x03fffff004037812 */ /* 0x040fe400078ec0ff */
[----:B------:R-:W-:Y:S02]  /*0c70*/  LEA.HI R4, R4, R7, RZ, 0x1 ;  /* 0x0000000704047211 */ /* 0x000fe400078f08ff */
[----:B------:R-:W-:-:S02]  /*0c80*/  LOP3.LUT R10, R10, 0xfffffff8, RZ, 0xc0, !PT ;  /* 0xfffffff80a0a7812 */ /* 0x000fc400078ec0ff */
[----:B------:R-:W-:Y:S01]  /*0c90*/  LEA.HI R6, R6, R11, RZ, 0x5 ;  /* 0x0000000b06067211 */ /* 0x000fe200078f28ff */
[----:B------:R-:W-:Y:S01]  /*0ca0*/  IMAD.IADD R3, R12, 0x1, -R3 ;  /* 0x000000010c037824 */ /* 0x000fe200078e0a03 */
[----:B------:R-:W-:Y:S01]  /*0cb0*/  LOP3.LUT R4, R4, 0x1ffffffe, RZ, 0xc0, !PT ;  /* 0x1ffffffe04047812 */ /* 0x000fe200078ec0ff */
[----:B------:R-:W-:Y:S01]  /*0cc0*/  IMAD.IADD R9, R9, 0x1, -R10 ;  /* 0x0000000109097824 */ /* 0x000fe200078e0a0a */
[----:B------:R-:W-:Y:S02]  /*0cd0*/  LEA.HI R5, R5, R5, RZ, 0x1 ;  /* 0x0000000505057211 */ /* 0x000fe400078f08ff */
[----:B------:R-:W-:Y:S01]  /*0ce0*/  SHF.R.S32.HI R6, RZ, 0x5, R6 ;  /* 0x00000005ff067819 */ /* 0x000fe20000011406 */
[----:B------:R-:W-:Y:S02]  /*0cf0*/  IMAD.IADD R4, R7, 0x1, -R4 ;  /* 0x0000000107047824 */ /* 0x000fe400078e0a04 */
[----:B------:R-:W-:Y:S02]  /*0d00*/  IMAD R3, R15, 0x10, R3 ;  /* 0x000000100f037824 */ /* 0x000fe400078e0203 */
[----:B------:R-:W-:-:S02]  /*0d10*/  IMAD R5, R5, -0x3, R14 ;  /* 0xfffffffd05057824 */ /* 0x000fc400078e020e */
[----:B------:R-:W-:Y:S02]  /*0d20*/  IMAD R6, R6, 0x10, R9 ;  /* 0x0000001006067824 */ /* 0x000fe400078e0209 */
[----:B------:R-:W-:Y:S02]  /*0d30*/  IMAD R7, R3, 0x8, R4 ;  /* 0x0000000803077824 */ /* 0x000fe400078e0204 */
[----:B------:R-:W-:-:S05]  /*0d40*/  IMAD R10, R5, 0x40, R6 ;  /* 0x00000040050a7824 */ /* 0x000fca00078e0206 */
[----:B------:R-:W-:Y:S01]  /*0d50*/  STL [R1+0x58], R10 ;  /* 0x0000580a01007387 */ /* 0x000fe20000100800 */
[----:B------:R-:W-:Y:S02]  /*0d60*/  LOP3.LUT R8, R8, 0x7ffffffc, RZ, 0xc0, !PT ;  /* 0x7ffffffc08087812 */ /* 0x000fe400078ec0ff */
[----:B------:R-:W-:Y:S01]  /*0d70*/  CS2R R22, SRZ ;  /* 0x0000000000167805 */ /* 0x000fe2000001ff00 */
[----:B------:R-:W-:Y:S02]  /*0d80*/  IMAD.MOV.U32 R154, RZ, RZ, RZ ;  /* 0x000000ffff9a7224 */ /* 0x000fe400078e00ff */
[----:B------:R-:W-:Y:S01]  /*0d90*/  IMAD.MOV.U32 R18, RZ, RZ, RZ ;  /* 0x000000ffff127224 */ /* 0x000fe200078e00ff */
[----:B--2---:R-:W-:-:S05]  /*0da0*/  LOP3.LUT R3, R13, 0x1, RZ, 0xfc, !PT ;  /* 0x000000010d037812 */ /* 0x004fca00078efcff */
[----:B------:R0:W-:Y:S02]  /*0db0*/  STL [R1+0x4], R3 ;  /* 0x0000040301007387 */ /* 0x0001e40000100800 */
[CC--:B0-----:R-:W-:Y:S02]  /*0dc0*/  LEA.HI R3, R0.reuse, R12.reuse, RZ, 0x3 ;  /* 0x0000000c00037211 */ /* 0x0c1fe400078f18ff */
[----:B------:R-:W-:-:S04]  /*0dd0*/  LEA.HI R0, R0, R12, RZ, 0x2 ;  /* 0x0000000c00007211 */ /* 0x000fc800078f10ff */
[--C-:B------:R-:W-:Y:S02]  /*0de0*/  SHF.R.S32.HI R19, RZ, 0x2, R0.reuse ;  /* 0x00000002ff137819 */ /* 0x100fe40000011400 */
[----:B------:R-:W-:-:S03]  /*0df0*/  SHF.R.S32.HI R4, RZ, 0x1f, R0 ;  /* 0x0000001fff047819 */ /* 0x000fc60000011400 */
[----:B------:R-:W-:Y:S01]  /*0e00*/  VIADD R9, R19, 0x60 ;  /* 0x0000006013097836 */ /* 0x000fe20000000000 */
[----:B------:R-:W-:Y:S02]  /*0e10*/  LOP3.LUT R3, R3, 0xfffffff8, RZ, 0xc0, !PT ;  /* 0xfffffff803037812 */ /* 0x000fe400078ec0ff */
[----:B------:R-:W-:Y:S02]  /*0e20*/  LOP3.LUT R0, R0, 0xfffffffc, RZ, 0xc0, !PT ;  /* 0xfffffffc00007812 */ /* 0x000fe400078ec0ff */
[----:B------:R-:W-:Y:S02]  /*0e30*/  LEA.HI R4, R4, R19, RZ, 0x3 ;  /* 0x0000001304047211 */ /* 0x000fe400078f18ff */
[----:B------:R-:W-:Y:S01]  /*0e40*/  SHF.R.S32.HI R5, RZ, 0x1f, R9 ;  /* 0x0000001fff057819 */ /* 0x000fe20000011409 */
[----:B------:R-:W-:Y:S01]  /*0e50*/  IMAD.IADD R3, R12, 0x1, -R3 ;  /* 0x000000010c037824 */ /* 0x000fe200078e0a03 */
[----:B------:R-:W-:Y:S01]  /*0e60*/  LOP3.LUT R4, R4, 0xfffffff8, RZ, 0xc0, !PT ;  /* 0xfffffff804047812 */ /* 0x000fe200078ec0ff */
[----:B------:R-:W-:Y:S01]  /*0e70*/  IMAD.IADD R6, R12, 0x1, -R0 ;  /* 0x000000010c067824 */ /* 0x000fe200078e0a00 */
[----:B------:R-:W-:-:S02]  /*0e80*/  LEA.HI R5, R5, R9, RZ, 0x3 ;  /* 0x0000000905057211 */ /* 0x000fc400078f18ff */
[----:B------:R-:W-:Y:S01]  /*0e90*/  SHF.L.U32 R3, R9, 0x6, RZ ;  /* 0x0000000609037819 */ /* 0x000fe200000006ff */
[----:B------:R-:W-:Y:S01]  /*0ea0*/  IMAD.IADD R4, R19, 0x1, -R4 ;  /* 0x0000000113047824 */ /* 0x000fe200078e0a04 */
[----:B------:R-:W-:Y:S01]  /*0eb0*/  SHF.R.S32.HI R0, RZ, 0x1f, R19 ;  /* 0x0000001fff007819 */ /* 0x000fe20000011413 */
[C---:B------:R-:W-:Y:S01]  /*0ec0*/  IMAD.SHL.U32 R16, R6.reuse, 0x8, RZ ;  /* 0x0000000806107824 */ /* 0x040fe200078e00ff */
[----:B------:R-:W-:Y:S01]  /*0ed0*/  LEA.HI R0, R6, R6, RZ, 0x1 ;  /* 0x0000000606007211 */ /* 0x000fe200078f08ff */
[----:B------:R-:W-:Y:S01]  /*0ee0*/  IMAD.SHL.U32 R5, R5, 0x40, RZ ;  /* 0x0000004005057824 */ /* 0x000fe200078e00ff */
[----:B------:R-:W-:Y:S01]  /*0ef0*/  LOP3.LUT R3, R3, 0x1c0, RZ, 0xc0, !PT ;  /* 0x000001c003037812 */ /* 0x000fe200078ec0ff */
[----:B------:R-:W-:Y:S01]  /*0f00*/  STL [R1+0x50], RZ ;  /* 0x000050ff01007387 */ /* 0x000fe20000100800 */
[----:B------:R-:W-:Y:S02]  /*0f10*/  LOP3.LUT R0, R0, 0x1ffffffe, RZ, 0xc0, !PT ;  /* 0x1ffffffe00007812 */ /* 0x000fe400078ec0ff */
[----:B------:R-:W-:Y:S01]  /*0f20*/  SHF.R.U32.HI R9, RZ, 0x3, R3 ;  /* 0x00000003ff097819 */ /* 0x000fe20000011603 */
[----:B------:R0:W-:Y:S01]  /*0f30*/  STL [R1+0x38], R4 ;  /* 0x0000380401007387 */ /* 0x0001e20000100800 */
[----:B------:R-:W-:Y:S01]  /*0f40*/  LOP3.LUT R3, R3, 0x38, R16, 0xf8, !PT ;  /* 0x0000003803037812 */ /* 0x000fe200078ef810 */
[----:B------:R-:W-:Y:S01]  /*0f50*/  IMAD.IADD R0, R6, 0x1, -R0 ;  /* 0x0000000106007824 */ /* 0x000fe200078e0a00 */
[----:B0-----:R-:W-:Y:S01]  /*0f60*/  LOP3.LUT R4, R5, 0xfffffe00, RZ, 0xc0, !PT ;  /* 0xfffffe0005047812 */ /* 0x001fe200078ec0ff */
[----:B------:R-:W-:-:S03]  /*0f70*/  IMAD.IADD R5, R11, 0x1, -R8 ;  /* 0x000000010b057824 */ /* 0x000fc600078e0a08 */
[----:B------:R-:W-:Y:S01]  /*0f80*/  LOP3.LUT R3, R4, R3, R9, 0xf6, !PT ;  /* 0x0000000304037212 */ /* 0x000fe200078ef609 */
[----:B------:R0:W-:Y:S01]  /*0f90*/  STL [R1+0x3c], R4 ;  /* 0x00003c0401007387 */ /* 0x0001e20000100800 */
[----:B------:R-:W-:-:S03]  /*0fa0*/  IMAD R0, R0, 0x8, R10 ;  /* 0x0000000800007824 */ /* 0x000fc600078e020a */
[----:B------:R-:W-:Y:S01]  /*0fb0*/  IMAD R3, R3, 0x2, R2 ;  /* 0x0000000203037824 */ /* 0x000fe200078e0202 */
[----:B------:R1:W-:Y:S01]  /*0fc0*/  STL [R1+0x40], R5 ;  /* 0x0000400501007387 */ /* 0x0003e20000100800 */
[----:B0-----:R-:W-:-:S05]  /*0fd0*/  IMAD.SHL.U32 R4, R7, 0x8, RZ ;  /* 0x0000000807047824 */ /* 0x001fca00078e00ff */
[----:B------:R1:W-:Y:S04]  /*0fe0*/  STL [R1+0x5c], R4 ;  /* 0x00005c0401007387 */ /* 0x0003e80000100800 */
[----:B------:R1:W-:Y:S04]  /*0ff0*/  STL [R1+0x44], R0 ;  /* 0x0000440001007387 */ /* 0x0003e80000100800 */
[----:B------:R1:W-:Y:S01]  /*1000*/  STL [R1+0x54], R3 ;  /* 0x0000540301007387 */ /* 0x0003e20000100800 */
[----:B------:R-:W-:-:S04]  /*1010*/  IMAD.SHL.U32 R152, R6, 0x4, RZ ;  /* 0x0000000406987824 */ /* 0x000fc800078e00ff */
[----:B------:R-:W-:-:S07]  /*1020*/  VIADD R155, R152, 0x10 ;  /* 0x00000010989b7836 */ /* 0x000fce0000000000 */
.L_x_2372:
[----:B01-3-5:R-:W0:Y:S02]  /*1030*/  LDC.64 R4, c[0x0][0xc88] ;  /* 0x00032200ff047b82 */ /* 0x02be240000000a00 */
[----:B0-----:R-:W-:-:S05]  /*1040*/  IMAD.WIDE R4, R31, 0x4, R4 ;  /* 0x000000041f047825 */ /* 0x001fca00078e0204 */
[----:B--2---:R-:W2:Y:S01]  /*1050*/  LDG.E R11, desc[UR40][R4.64] ;  /* 0x00000028040b7981 */ /* 0x004ea2000c1e1900 */
[----:B------:R-:W-:Y:S05]  /*1060*/  YIELD ;  /* 0x0000000000007946 */ /* 0x000fea0003800000 */
[----:B------:R-:W-:Y:S01]  /*1070*/  ULDC.64 UR4, c[0x0][0xa28] ;  /* 0x00028a0000047ab9 */ /* 0x000fe20000000a00 */
[----:B------:R-:W-:Y:S01]  /*1080*/  ULDC.64 UR8, c[0x0][0xa18] ;  /* 0x0002860000087ab9 */ /* 0x000fe20000000a00 */
[----:B------:R-:W-:Y:S01]  /*1090*/  ISETP.NE.U32.AND P1, PT, RZ, UR4, PT ;  /* 0x00000004ff007c0c */ /* 0x000fe2000bf25070 */
[----:B------:R-:W-:Y:S01]  /*10a0*/  IMAD.MOV.U32 R3, RZ, RZ, RZ ;  /* 0x000000ffff037224 */ /* 0x000fe200078e00ff */
[----:B------:R-:W-:Y:S01]  /*10b0*/  ULDC.64 UR6, c[0x0][0xa08] ;  /* 0x0002820000067ab9 */ /* 0x000fe20000000a00 */
[----:B------:R-:W-:Y:S01]  /*10c0*/  IMAD.MOV.U32 R33, RZ, RZ, RZ ;  /* 0x000000ffff217224 */ /* 0x000fe200078e00ff */
[----:B------:R-:W-:-:S02]  /*10d0*/  ISETP.NE.AND.EX P1, PT, RZ, UR5, PT, P1 ;  /* 0x00000005ff007c0c */ /* 0x000fc4000bf25310 */
[----:B------:R-:W-:-:S04]  /*10e0*/  ISETP.NE.U32.AND P0, PT, RZ, UR6, PT ;  /* 0x00000006ff007c0c */ /* 0x000fc8000bf05070 */
[----:B------:R-:W-:Y:S02]  /*10f0*/  ISETP.NE.AND.EX P0, PT, RZ, UR7, PT, P0 ;  /* 0x00000007ff007c0c */ /* 0x000fe4000bf05300 */
[----:B--2---:R-:W-:Y:S01]  /*1100*/  SHF.R.S32.HI R0, RZ, 0x1f, R11 ;  /* 0x0000001fff007819 */ /* 0x004fe2000001140b */
[----:B------:R-:W-:-:S04]  /*1110*/  IMAD.SHL.U32 R34, R11, 0x4, RZ ;  /* 0x000000040b227824 */ /* 0x000fc800078e00ff */
[C---:B------:R-:W-:Y:S01]  /*1120*/  @P1 LEA R6, P2, R11.reuse, UR4, 0x2 ;  /* 0x000000040b061c11 */ /* 0x040fe2000f8410ff */
[----:B------:R0:W-:Y:S01]  /*1130*/  STL [R1+0x48], R11 ;  /* 0x0000480b01007387 */ /* 0x0001e20000100800 */
[C-C-:B------:R-:W-:Y:S02]  /*1140*/  SHF.L.U64.HI R35, R11.reuse, 0x2, R0.reuse ;  /* 0x000000020b237819 */ /* 0x140fe40000010200 */
[----:B------:R-:W-:Y:S02]  /*1150*/  @P1 LEA.HI.X R7, R11, UR5, R0, 0x2, P2 ;  /* 0x000000050b071c11 */ /* 0x000fe400090f1400 */
[----:B------:R-:W-:Y:S01]  /*1160*/  ISETP.NE.U32.AND P2, PT, RZ, UR8, PT ;  /* 0x00000008ff007c0c */ /* 0x000fe2000bf45070 */
[----:B------:R-:W-:Y:S01]  /*1170*/  ULDC UR4, c[0x0][0x288] ;  /* 0x0000a20000047ab9 */ /* 0x000fe20000000800 */
[----:B------:R-:W-:Y:S01]  /*1180*/  IADD3 R8, P3, R34, UR6, RZ ;  /* 0x0000000622087c10 */ /* 0x000fe2000ff7e0ff */
[----:B------:R0:W5:Y:S01]  /*1190*/  @P1 LDG.E R3, desc[UR40][R6.64] ;  /* 0x0000002806031981 */ /* 0x000162000c1e1900 */
[----:B------:R-:W-:Y:S01]  /*11a0*/  ISETP.NE.AND.EX P2, PT, RZ, UR9, PT, P2 ;  /* 0x00000009ff007c0c */ /* 0x000fe2000bf45320 */
[----:B------:R-:W-:Y:S01]  /*11b0*/  IMAD.U32 R10, RZ, RZ, UR4 ;  /* 0x00000004ff0a7e24 */ /* 0x000fe2000f8e00ff */
[----:B------:R-:W-:Y:S01]  /*11c0*/  IADD3.X R9, R35, UR7, RZ, P3, !PT ;  /* 0x0000000723097c10 */ /* 0x000fe20009ffe4ff */
[----:B------:R-:W-:-:S04]  /*11d0*/  ULDC.64 UR4, c[0x0][0x418] ;  /* 0x0001060000047ab9 */ /* 0x000fc80000000a00 */
[----:B------:R0:W5:Y:S06]  /*11e0*/  @P0 LDG.E R33, desc[UR40][R8.64] ;  /* 0x0000002808210981 */ /* 0x00016c000c1e1900 */
[----:B------:R-:W-:-:S04]  /*11f0*/  @P2 IADD3 R4, P1, R34, UR8, RZ ;  /* 0x0000000822042c10 */ /* 0x000fc8000ff3e0ff */
[----:B------:R-:W-:-:S05]  /*1200*/  @P2 IADD3.X R5, R35, UR9, RZ, P1, !PT ;  /* 0x0000000923052c10 */ /* 0x000fca0008ffe4ff */
[----:B------:R-:W2:Y:S01]  /*1210*/  @P2 LDG.E R10, desc[UR40][R4.64] ;  /* 0x00000028040a2981 */ /* 0x000ea2000c1e1900 */
        /* <DEDUP_REMOVED lines=10> */
[----:B--2---:R0:W-:Y:S01]  /*12c0*/  STL [R1+0x20], R10 ;  /* 0x0000200a01007387 */ /* 0x0041e20000100800 */
[----:B------:R-:W-:Y:S05]  /*12d0*/  @P2 BRA `(.L_x_2240) ;  /* 0x0000000000282947 */ /* 0x000fea0003800000 */
[----:B------:R-:W-:Y:S02]  /*12e0*/  ULDC.64 UR4, c[0x0][0xa00] ;  /* 0x0002800000047ab9 */ /* 0x000fe40000000a00 */
[----:B------:R-:W-:-:S04]  /*12f0*/  ISETP.NE.U32.AND P1, PT, RZ, UR4, PT ;  /* 0x00000004ff007c0c */ /* 0x000fc8000bf25070 */
[----:B------:R-:W-:-:S13]  /*1300*/  ISETP.NE.AND.EX P1, PT, RZ, UR5, PT, P1 ;  /* 0x00000005ff007c0c */ /* 0x000fda000bf25310 */
[----:B------:R-:W-:Y:S05]  /*1310*/  @!P1 BRA `(.L_x_2240) ;  /* 0x0000000000189947 */ /* 0x000fea0003800000 */
[----:B------:R-:W1:Y:S02]  /*1320*/  LDC.64 R4, c[0x0][0xa00] ;  /* 0x00028000ff047b82 */ /* 0x000e640000000a00 */
[----:B-1----:R-:W-:-:S05]  /*1330*/  IMAD.WIDE R4, R31, 0x4, R4 ;  /* 0x000000041f047825 */ /* 0x002fca00078e0204 */
[----:B------:R-:W2:Y:S04]  /*1340*/  LDG.E R0, desc[UR40][R4.64] ;  /* 0x0000002804007981 */ /* 0x000ea8000c1e1900 */
[----:B0-----:R-:W2:Y:S02]  /*1350*/  LDG.E R7, desc[UR40][R4.64+0x4] ;  /* 0x0000042804077981 */ /* 0x001ea4000c1e1900 */
[----:B--2---:R-:W-:-:S05]  /*1360*/  IADD3 R10, -R0, R7, RZ ;  /* 0x00000007000a7210 */ /* 0x004fca0007ffe1ff */
[----:B------:R1:W-:Y:S02]  /*1370*/  STL [R1+0x20], R10 ;  /* 0x0000200a01007387 */ /* 0x0003e40000100800 */
.L_x_2240:
[----:B------:R-:W-:Y:S01]  /*1380*/  ULDC.64 UR4, c[0x0][0xa20] ;  /* 0x0002880000047ab9 */ /* 0x000fe20000000a00 */
[----:B------:R2:W-:Y:S01]  /*1390*/  STL [R1+0x4c], R30 ;  /* 0x00004c1e01007387 */ /* 0x0005e20000100800 */
[----:B------:R-:W-:-:S04]  /*13a0*/  ISETP.NE.U32.AND P1, PT, RZ, UR4, PT ;  /* 0x00000004ff007c0c */ /* 0x000fc8000bf25070 */
[----:B------:R-:W-:-:S13]  /*13b0*/  ISETP.NE.AND.EX P1, PT, RZ, UR5, PT, P1 ;  /* 0x00000005ff007c0c */ /* 0x000fda000bf25310 */
[----:B--2---:R-:W-:Y:S05]  /*13c0*/  @!P1 BRA `(.L_x_2241) ;  /* 0x0000000000109947 */ /* 0x004fea0003800000 */
[----:B------:R-:W-:-:S04]  /*13d0*/  IADD3 R4, P0, R34, UR4, RZ ;  /* 0x0000000422047c10 */ /* 0x000fc8000ff1e0ff */
[----:B------:R-:W-:-:S05]  /*13e0*/  IADD3.X R5, R35, UR5, RZ, P0, !PT ;  /* 0x0000000523057c10 */ /* 0x000fca00087fe4ff */
[----:B------:R2:W5:Y:S01]  /*13f0*/  LDG.E R32, desc[UR40][R4.64] ;  /* 0x0000002804207981 */ /* 0x000562000c1e1900 */
[----:B------:R-:W-:Y:S05]  /*1400*/  BRA `(.L_x_2242) ;  /* 0x0000000000107947 */ /* 0x000fea0003800000 */
.L_x_2241:
[----:B------:R-:W-:Y:S05]  /*1410*/  @!P0 BRA `(.L_x_2242) ;  /* 0x00000000000c8947 */ /* 0x000fea0003800000 */
[----:B------:R-:W2:Y:S04]  /*1420*/  LDG.E R5, desc[UR40][R8.64] ;  /* 0x0000002808057981 */ /* 0x000ea8000c1e1900 */
[----:B------:R-:W2:Y:S02]  /*1430*/  LDG.E R32, desc[UR40][R8.64+0x4] ;  /* 0x0000042808207981 */ /* 0x000ea4000c1e1900 */
[----:B--2---:R-:W-:-:S07]  /*1440*/  IMAD.IADD R32, R32, 0x1, -R5 ;  /* 0x0000000120207824 */ /* 0x004fce00078e0a05 */
.L_x_2242:
[----:B------:R-:W-:Y:S01]  /*1450*/  ULDC.64 UR4, c[0x0][0xa10] ;  /* 0x0002840000047ab9 */ /* 0x000fe20000000a00 */
[----:B0-----:R-:W0:Y:S01]  /*1460*/  LDC R8, c[0x0][0x448] ;  /* 0x00011200ff087b82 */ /* 0x001e220000000800 */
[----:B------:R-:W-:-:S04]  /*1470*/  ISETP.NE.U32.AND P0, PT, RZ, UR4, PT ;  /* 0x00000004ff007c0c */ /* 0x000fc8000bf05070 */
[----:B------:R-:W-:Y:S01]  /*1480*/  ISETP.NE.AND.EX P0, PT, RZ, UR5, PT, P0 ;  /* 0x00000005ff007c0c */ /* 0x000fe2000bf05300 */
[----:B------:R-:W-:-:S12]  /*1490*/  ULDC.64 UR4, c[0x0][0xa30] ;  /* 0x00028c0000047ab9 */ /* 0x000fd80000000a00 */
[----:B--2---:R-:W2:Y:S02]  /*14a0*/  @P0 LDC.64 R4, c[0x0][0xa10] ;  /* 0x00028400ff040b82 */ /* 0x004ea40000000a00 */
[----:B--2---:R-:W-:-:S05]  /*14b0*/  @P0 IMAD.WIDE R4, R31, 0x4, R4 ;  /* 0x000000041f040825 */ /* 0x004fca00078e0204 */
[----:B------:R-:W2:Y:S04]  /*14c0*/  @P0 LDG.E R0, desc[UR40][R4.64] ;  /* 0x0000002804000981 */ /* 0x000ea8000c1e1900 */
[----:B------:R3:W2:Y:S01]  /*14d0*/  @P0 LDG.E R9, desc[UR40][R4.64+0x4] ;  /* 0x0000042804090981 */ /* 0x0006a2000c1e1900 */
[----:B------:R-:W-:Y:S01]  /*14e0*/  ISETP.NE.U32.AND P1, PT, RZ, UR4, PT ;  /* 0x00000004ff007c0c */ /* 0x000fe2000bf25070 */
[----:B-----5:R-:W-:-:S03]  /*14f0*/  IMAD.MOV.U32 R24, RZ, RZ, R32 ;  /* 0x000000ffff187224 */ /* 0x020fc600078e0020 */
[----:B------:R-:W-:-:S13]  /*1500*/  ISETP.NE.AND.EX P1, PT, RZ, UR5, PT, P1 ;  /* 0x00000005ff007c0c */ /* 0x000fda000bf25310 */
[----:B------:R-:W-:-:S04]  /*1510*/  @P1 IADD3 R6, P2, R34, UR4, RZ ;  /* 0x0000000422061c10 */ /* 0x000fc8000ff5e0ff */
[----:B------:R-:W-:-:S05]  /*1520*/  @P1 IADD3.X R7, R35, UR5, RZ, P2, !PT ;  /* 0x0000000523071c10 */ /* 0x000fca00097fe4ff */
[----:B------:R4:W5:Y:S01]  /*1530*/  @P1 LDG.E R24, desc[UR40][R6.64] ;  /* 0x0000002806181981 */ /* 0x000962000c1e1900 */
[----:B0-----:R-:W-:Y:S01]  /*1540*/  ISETP.NE.AND P1, PT, R8, 0x1, PT ;  /* 0x000000010800780c */ /* 0x001fe20003f25270 */
[----:B------:R-:W-:Y:S02]  /*1550*/  IMAD R12, R29, 0xc0, RZ ;  /* 0x000000c01d0c7824 */ /* 0x000fe400078e02ff */
[----:B------:R-:W-:Y:S02]  /*1560*/  IMAD.IADD R8, R32, 0x1, -R3 ;  /* 0x0000000120087824 */ /* 0x000fe400078e0a03 */
[----:B---3--:R-:W-:Y:S01]  /*1570*/  VIADD R4, R12, 0xbf ;  /* 0x000000bf0c047836 */ /* 0x008fe20000000000 */
[----:B------:R0:W-:Y:S01]  /*1580*/  STL [R1+0x2c], R12 ;  /* 0x00002c0c01007387 */ /* 0x0001e20000100800 */
[----:B------:R-:W-:-:S05]  /*1590*/  IMAD.MOV R27, RZ, RZ, -R8 ;  /* 0x000000ffff1b7224 */ /* 0x000fca00078e0a08 */
[----:B------:R-:W-:Y:S01]  /*15a0*/  VIMNMX R27, RZ, R27, !PT ;  /* 0x0000001bff1b7248 */ /* 0x000fe20007fe0100 */
[----:B------:R-:W3:Y:S08]  /*15b0*/  @P1 LDC R11, c[0x0][0x44c] ;  /* 0x00011300ff0b1b82 */ /* 0x000ef00000000800 */
[----:B------:R-:W1:Y:S01]  /*15c0*/  @P1 LDC R5, c[0x0][0x450] ;  /* 0x00011400ff051b82 */ /* 0x000e620000000800 */
[----:B--2---:R-:W-:-:S02]  /*15d0*/  @P0 IMAD.IADD R28, R9, 0x1, -R0 ;  /* 0x00000001091c0824 */ /* 0x004fc400078e0a00 */
[----:B---3--:R-:W-:-:S04]  /*15e0*/  @P1 IMAD.HI.U32 R0, R4, R11, RZ ;  /* 0x0000000b04001227 */ /* 0x008fc800078e00ff */
[----:B----4-:R-:W-:Y:S01]  /*15f0*/  IMAD.IADD R6, R8, 0x1, R28 ;  /* 0x0000000108067824 */ /* 0x010fe200078e021c */
[----:B-1----:R-:W-:-:S03]  /*1600*/  @P1 SHF.R.U32.HI R4, RZ, R5, R0 ;  /* 0x00000005ff041219 */ /* 0x002fc60000011600 */
[C---:B------:R-:W-:Y:S01]  /*1610*/  VIADD R0, R6.reuse, 0x7f ;  /* 0x0000007f06007836 */ /* 0x040fe20000000000 */
[----:B------:R-:W-:Y:S01]  /*1620*/  IADD3 R91, R6, 0x80, -R10 ;  /* 0x00000080065b7810 */ /* 0x000fe20007ffe80a */
[----:B------:R0:W-:Y:S03]  /*1630*/  STL [R1+0x30], R6 ;  /* 0x0000300601007387 */ /* 0x0001e60000100800 */
[----:B------:R-:W-:Y:S01]  /*1640*/  SHF.R.S32.HI R3, RZ, 0x1f, R0 ;  /* 0x0000001fff037819 */ /* 0x000fe20000011400 */
[----:B------:R-:W-:-:S03]  /*1650*/  IMAD.IADD R4, R91, 0x1, R4 ;  /* 0x000000015b047824 */ /* 0x000fc600078e0204 */
[----:B------:R-:W-:Y:S02]  /*1660*/  LEA.HI R3, R3, R0, RZ, 0x7 ;  /* 0x0000000003037211 */ /* 0x000fe400078f38ff */
[----:B------:R-:W-:Y:S02]  /*1670*/  SHF.R.S32.HI R5, RZ, 0x1f, R4 ;  /* 0x0000001fff057819 */ /* 0x000fe40000011404 */
[----:B------:R-:W-:Y:S02]  /*1680*/  SHF.R.S32.HI R92, RZ, 0x7, R3 ;  /* 0x00000007ff5c7819 */ /* 0x000fe40000011403 */
[----:B------:R-:W-:-:S04]  /*1690*/  LEA.HI R5, R5, R4, RZ, 0x7 ;  /* 0x0000000405057211 */ /* 0x000fc800078f38ff */
[----:B------:R-:W-:-:S04]  /*16a0*/  SHF.R.S32.HI R5, RZ, 0x7, R5 ;  /* 0x00000007ff057819 */ /* 0x000fc80000011405 */
[----:B------:R-:W-:-:S05]  /*16b0*/  VIMNMX R5, R92, R5, PT ;  /* 0x000000055c057248 */ /* 0x000fca0003fe0100 */
[----:B------:R-:W-:-:S05]  /*16c0*/  IMAD R5, R5, 0x80, -R8 ;  /* 0x0000008005057824 */ /* 0x000fca00078e0a08 */
[----:B------:R-:W-:-:S04]  /*16d0*/  VIMNMX R0, R5, R28, PT ;  /* 0x0000001c05007248 */ /* 0x000fc80003fe0100 */
[----:B------:R-:W-:Y:S02]  /*16e0*/  ISETP.GT.AND P0, PT, R0, R27, PT ;  /* 0x0000001b0000720c */ /* 0x000fe40003f04270 */
[----:B------:R-:W-:-:S05]  /*16f0*/  SHF.R.U32.HI R27, RZ, 0x7, R27 ;  /* 0x00000007ff1b7819 */ /* 0x000fca000001161b */
[----:B------:R-:W-:-:S06]  /*1700*/  IMAD.MOV.U32 R26, RZ, RZ, R27 ;  /* 0x000000ffff1a7224 */ /* 0x000fcc00078e001b */
[----:B------:R-:W-:-:S05]  /*1710*/  @P0 VIADD R0, R0, 0x7f ;  /* 0x0000007f00000836 */ /* 0x000fca0000000000 */
[----:B------:R-:W-:-:S04]  /*1720*/  @P0 SHF.R.S32.HI R3, RZ, 0x1f, R0 ;  /* 0x0000001fff030819 */ /* 0x000fc80000011400 */
[----:B------:R-:W-:-:S04]  /*1730*/  @P0 LEA.HI R3, R3, R0, RZ, 0x7 ;  /* 0x0000000003030211 */ /* 0x000fc800078f38ff */
[----:B------:R-:W-:Y:S02]  /*1740*/  @P0 SHF.R.S32.HI R26, RZ, 0x7, R3 ;  /* 0x00000007ff1a0819 */ /* 0x000fe40000011403 */
        /* <DEDUP_REMOVED lines=23> */
.L_x_2245:
[----:B------:R-:W-:Y:S05]  /*18c0*/  BSYNC B6 ;  /* 0x0000000000067941 */ /* 0x000fea0003800000 */
.L_x_2244:
        /* <DEDUP_REMOVED lines=20> */
.L_x_2247:
[----:B------:R-:W-:Y:S05]  /*1a10*/  BSYNC B6 ;  /* 0x0000000000067941 */ /* 0x000fea0003800000 */
.L_x_2246:
[----:B------:R-:W-:Y:S01]  /*1a20*/  ULDC.64 UR4, c[0x0][0x9f8] ;  /* 0x00027e0000047ab9 */ /* 0x000fe20000000a00 */
[----:B------:R-:W2:Y:S01]  /*1a30*/  LDL R37, [R1+0x38] ;  /* 0x0000380001257983 */ /* 0x000ea20000100800 */
[----:B------:R-:W-:Y:S01]  /*1a40*/  ISETP.NE.U32.AND P0, PT, RZ, UR4, PT ;  /* 0x00000004ff007c0c */ /* 0x000fe2000bf05070 */
[----:B------:R-:W0:Y:S01]  /*1a50*/  LDC.64 R4, c[0x0][0x300] ;  /* 0x0000c000ff047b82 */ /* 0x000e220000000a00 */
[----:B------:R-:W-:Y:S01]  /*1a60*/  IMAD.IADD R32, R33, 0x1, R32 ;  /* 0x0000000121207824 */ /* 0x000fe200078e0220 */
[----:B------:R-:W3:Y:S01]  /*1a70*/  LDL.LU R41, [R1] ;  /* 0x0000000001297983 */ /* 0x000ee20000300800 */
[----:B------:R-:W-:Y:S01]  /*1a80*/  ISETP.NE.AND.EX P0, PT, RZ, UR5, PT, P0 ;  /* 0x00000005ff007c0c */ /* 0x000fe2000bf05300 */
[----:B------:R-:W-:Y:S02]  /*1a90*/  ULDC.64 UR6, c[0x0][0xa08] ;  /* 0x0002820000067ab9 */ /* 0x000fe40000000a00 */
[----:B------:R-:W4:Y:S01]  /*1aa0*/  LDL R36, [R1+0x3c] ;  /* 0x00003c0001247983 */ /* 0x000f220000100800 */
[----:B------:R-:W-:Y:S01]  /*1ab0*/  SHF.R.S32.HI R13, RZ, 0x1f, R30 ;  /* 0x0000001fff0d7819 */ /* 0x000fe2000001141e */
[----:B------:R-:W1:Y:S08]  /*1ac0*/  LDC R63, c[0x0][0x3f4] ;  /* 0x0000fd00ff3f7b82 */ /* 0x000e700000000800 */
[----:B------:R-:W-:Y:S01]  /*1ad0*/  @P0 IADD3 R6, P1, R34, UR4, RZ ;  /* 0x0000000422060c10 */ /* 0x000fe2000ff3e0ff */
[----:B------:R-:W1:Y:S01]  /*1ae0*/  S2R R40, SR_TID.X ;  /* 0x0000000000287919 */ /* 0x000e620000002100 */
[----:B------:R-:W-:Y:S01]  /*1af0*/  SHF.R.S32.HI R17, RZ, 0x1f, R16 ;  /* 0x0000001fff117819 */ /* 0x000fe20000011410 */
[----:B------:R-:W1:Y:S01]  /*1b00*/  LDC.64 R68, c[0x0][0x408] ;  /* 0x00010200ff447b82 */ /* 0x000e620000000a00 */
[----:B------:R-:W-:Y:S01]  /*1b10*/  @P0 IADD3.X R7, R35, UR5, RZ, P1, !PT ;  /* 0x0000000523070c10 */ /* 0x000fe20008ffe4ff */
[----:B------:R-:W-:-:S04]  /*1b20*/  ULDC.64 UR4, c[0x0][0x308] ;  /* 0x0000c20000047ab9 */ /* 0x000fc80000000a00 */
[----:B------:R0:W4:Y:S01]  /*1b30*/  @P0 LDG.E R31, desc[UR40][R6.64] ;  /* 0x00000028061f0981 */ /* 0x000122000c1e1900 */
[----:B------:R-:W-:Y:S01]  /*1b40*/  SHF.R.S32.HI R35, RZ, 0x1f, R32 ;  /* 0x0000001fff237819 */ /* 0x000fe20000011420 */
[-C--:B0-----:R-:W-:Y:S01]  /*1b50*/  IMAD.WIDE.U32 R8, R32, R4.reuse, RZ ;  /* 0x0000000420087225 */ /* 0x081fe200078e00ff */
[----:B------:R-:W-:Y:S02]  /*1b60*/  ISETP.NE.U32.AND P0, PT, RZ, UR6, PT ;  /* 0x00000006ff007c0c */ /* 0x000fe4000bf05070 */
[----:B------:R-:W-:Y:S01]  /*1b70*/  SHF.R.S32.HI R38, RZ, 0x1f, R19 ;  /* 0x0000001fff267819 */ /* 0x000fe20000011413 */
[-C--:B------:R-:W-:Y:S01]  /*1b80*/  IMAD R0, R35, R4.reuse, RZ ;  /* 0x0000000423007224 */ /* 0x080fe200078e02ff */
[----:B------:R-:W-:Y:S01]  /*1b90*/  ISETP.NE.AND.EX P0, PT, RZ, UR7, PT, P0 ;  /* 0x00000007ff007c0c */ /* 0x000fe2000bf05300 */
[----:B------:R-:W-:Y:S01]  /*1ba0*/  IMAD.WIDE.U32 R10, R19, R4, R16 ;  /* 0x00000004130a7225 */ /* 0x000fe200078e0010 */
[----:B------:R-:W-:Y:S02]  /*1bb0*/  SHF.R.S32.HI R153, RZ, 0x1f, R152 ;  /* 0x0000001fff997819 */ /* 0x000fe40000011498 */
[----:B------:R-:W-:Y:S01]  /*1bc0*/  SHF.L.U64.HI R74, R4, 0x7, R5 ;  /* 0x00000007044a7819 */ /* 0x000fe20000010205 */
[----:B------:R-:W-:-:S02]  /*1bd0*/  IMAD R3, R32, R5, R0 ;  /* 0x0000000520037224 */ /* 0x000fc400078e0200 */
[----:B------:R-:W-:Y:S02]  /*1be0*/  IMAD.SHL.U32 R73, R4, 0x80, RZ ;  /* 0x0000008004497824 */ /* 0x000fe400078e00ff */
[----:B------:R-:W-:Y:S02]  /*1bf0*/  IMAD.IADD R9, R9, 0x1, R3 ;  /* 0x0000000109097824 */ /* 0x000fe400078e0203 */
[----:B------:R-:W-:Y:S02]  /*1c00*/  IMAD R3, R13, UR4, RZ ;  /* 0x000000040d037c24 */ /* 0x000fe4000f8e02ff */
[----:B------:R-:W-:-:S04]  /*1c10*/  IMAD.WIDE.U32 R6, R30, UR4, R8 ;  /* 0x000000041e067c25 */ /* 0x000fc8000f8e0008 */
[----:B------:R-:W-:Y:S01]  /*1c20*/  IMAD R3, R30, UR5, R3 ;  /* 0x000000051e037c24 */ /* 0x000fe2000f8e0203 */
[----:B------:R-:W-:Y:S01]  /*1c30*/  ULDC.64 UR4, c[0x0][0x310] ;  /* 0x0000c40000047ab9 */ /* 0x000fe20000000a00 */
[----:B-1----:R-:W-:Y:S01]  /*1c40*/  SHF.R.U32.HI R39, RZ, 0x7, R40 ;  /* 0x00000007ff277819 */ /* 0x002fe20000011628 */
[----:B------:R-:W-:-:S03]  /*1c50*/  IMAD.WIDE.U32 R20, R19, R68, R16 ;  /* 0x0000004413147225 */ /* 0x000fc600078e0010 */
[----:B------:R-:W-:Y:S01]  /*1c60*/  ISETP.NE.AND P6, PT, R39, 0x1, PT ;  /* 0x000000012700780c */ /* 0x000fe20003fc5270 */
[----:B------:R-:W-:Y:S02]  /*1c70*/  IMAD.IADD R7, R7, 0x1, R3 ;  /* 0x0000000107077824 */ /* 0x000fe400078e0203 */
[----:B------:R-:W-:Y:S02]  /*1c80*/  VIADD R40, R40, 0xffffff80 ;  /* 0xffffff8028287836 */ /* 0x000fe40000000000 */
[----:B------:R-:W-:Y:S02]  /*1c90*/  VIADD R66, R16, 0x20 ;  /* 0x0000002010427836 */ /* 0x000fe40000000000 */
[----:B------:R-:W-:Y:S01]  /*1ca0*/  VIADD R64, R39, 0x8 ;  /* 0x0000000827407836 */ /* 0x000fe20000000000 */
        /* <DEDUP_REMOVED lines=12> */
[----:B----4-:R-:W-:Y:S02]  /*1d70*/  SEL R57, R31, RZ, !P0 ;  /* 0x000000ff1f397207 */ /* 0x010fe40004000000 */
[----:B------:R-:W-:-:S03]  /*1d80*/  SHF.R.S32.HI R0, RZ, 0x1f, R31 ;  /* 0x0000001fff007819 */ /* 0x000fc6000001141f */
[----:B------:R-:W-:Y:S01]  /*1d90*/  IMAD.WIDE.U32 R8, R57, UR4, R6 ;  /* 0x0000000439087c25 */ /* 0x000fe2000f8e0006 */
[----:B------:R-:W-:Y:S01]  /*1da0*/  SEL R14, R0, RZ, !P0 ;  /* 0x000000ff000e7207 */ /* 0x000fe20004000000 */
[----:B------:R-:W1:Y:S01]  /*1db0*/  LDC.64 R6, c[0x0][0x3f8] ;  /* 0x0000fe00ff067b82 */ /* 0x000e620000000a00 */
[----:B------:R-:W-:-:S03]  /*1dc0*/  IADD3 R77, P0, R8, R10, RZ ;  /* 0x0000000a084d7210 */ /* 0x000fc60007f1e0ff */
[----:B------:R-:W-:-:S04]  /*1dd0*/  IMAD R0, R14, UR4, RZ ;  /* 0x000000040e007c24 */ /* 0x000fc8000f8e02ff */
[----:B------:R-:W-:Y:S01]  /*1de0*/  IMAD R3, R57, UR5, R0 ;  /* 0x0000000539037c24 */ /* 0x000fe2000f8e0200 */
[----:B------:R-:W-:Y:S05]  /*1df0*/  @!P6 WARPSYNC.ALL ;  /* 0x000000000000e948 */ /* 0x000fea0003800000 */
[----:B------:R-:W-:Y:S01]  /*1e00*/  ULDC.64 UR4, c[0x0][0x330] ;  /* 0x0000cc0000047ab9 */ /* 0x000fe20000000a00 */
[----:B------:R-:W-:Y:S01]  /*1e10*/  IMAD R0, R38, R4, RZ ;  /* 0x0000000426007224 */ /* 0x000fe200078e02ff */
[----:B------:R-:W-:Y:S01]  /*1e20*/  IADD3 R76, R9, R3, RZ ;  /* 0x00000003094c7210 */ /* 0x000fe20007ffe0ff */
[----:B------:R-:W-:Y:S02]  /*1e30*/  IMAD R13, R13, UR4, RZ ;  /* 0x000000040d0d7c24 */ /* 0x000fe4000f8e02ff */
[----:B------:R-:W-:-:S02]  /*1e40*/  IMAD R75, R19, R5, R0 ;  /* 0x00000005134b7224 */ /* 0x000fc400078e0200 */
[C---:B------:R-:W-:Y:S02]  /*1e50*/  IMAD R15, R30.reuse, UR5, R13 ;  /* 0x000000051e0f7c24 */ /* 0x040fe4000f8e020d */
[----:B------:R-:W-:Y:S01]  /*1e60*/  IMAD.WIDE.U32 R12, R30, UR4, R16 ;  /* 0x000000041e0c7c25 */ /* 0x000fe2000f8e0010 */
[----:B------:R-:W-:Y:S01]  /*1e70*/  IADD3.X R75, R76, R11, R75, P0, !PT ;  /* 0x0000000b4c4b7210 */ /* 0x000fe200007fe44b */
[----:B------:R-:W-:Y:S01]  /*1e80*/  ULDC.64 UR4, c[0x0][0x338] ;  /* 0x0000ce0000047ab9 */ /* 0x000fe20000000a00 */
[----:B------:R-:W-:Y:S01]  /*1e90*/  ISETP.GE.AND P0, PT, R16, R63, PT ;  /* 0x0000003f1000720c */ /* 0x000fe20003f06270 */
[----:B-1----:R-:W-:Y:S01]  /*1ea0*/  IMAD R0, R38, R6, RZ ;  /* 0x0000000626007224 */ /* 0x002fe200078e02ff */
[----:B------:R-:W-:Y:S01]  /*1eb0*/  SHF.L.U64.HI R72, R6, 0x7, R7 ;  /* 0x0000000706487819 */ /* 0x000fe20000010207 */
[----:B------:R-:W-:Y:S02]  /*1ec0*/  IMAD.IADD R13, R13, 0x1, R15 ;  /* 0x000000010d0d7824 */ /* 0x000fe400078e020f */
[----:B------:R-:W-:-:S02]  /*1ed0*/  IMAD R15, R19, R7, R0 ;  /* 0x00000007130f7224 */ /* 0x000fc400078e0200 */
[----:B------:R-:W-:-:S04]  /*1ee0*/  IMAD.WIDE.U32 R10, R19, R6, R16 ;  /* 0x00000006130a7225 */ /* 0x000fc800078e0010 */
[----:B------:R-:W-:Y:S02]  /*1ef0*/  IMAD.IADD R11, R15, 0x1, R11 ;  /* 0x000000010f0b7824 */ /* 0x000fe400078e020b */
[----:B------:R-:W-:Y:S02]  /*1f00*/  IMAD R3, R14, UR4, RZ ;  /* 0x000000040e037c24 */ /* 0x000fe4000f8e02ff */
[----:B-----5:R-:W-:Y:S01]  /*1f10*/  IMAD.WIDE.U32 R52, R24, R6, R10 ;  /* 0x0000000618347225 */ /* 0x020fe200078e000a */
[----:B------:R-:W-:Y:S01]  /*1f20*/  @!P6 BAR.SYNC.DEFER_BLOCKING 0x9, 0x100 ;  /* 0x024400000000eb1d */ /* 0x000fe20000010000 */
[----:B------:R-:W-:Y:S02]  /*1f30*/  IADD3 R10, P1, R19, R32, RZ ;  /* 0x00000020130a7210 */ /* 0x000fe40007f3e0ff */
[----:B------:R-:W-:Y:S01]  /*1f40*/  IMAD R33, R57, UR5, R3 ;  /* 0x0000000539217c24 */ /* 0x000fe2000f8e0203 */
[----:B------:R-:W-:Y:S01]  /*1f50*/  SEL R3, R63, RZ, P0 ;  /* 0x000000ff3f037207 */ /* 0x000fe20000000000 */
[----:B------:R-:W-:-:S02]  /*1f60*/  IMAD R0, R38, R68, RZ ;  /* 0x0000004426007224 */ /* 0x000fc400078e02ff */
[----:B------:R-:W-:Y:S02]  /*1f70*/  IMAD.X R11, R38, 0x1, R35, P1 ;  /* 0x00000001260b7824 */ /* 0x000fe400008e0623 */
[----:B------:R-:W-:Y:S01]  /*1f80*/  IMAD.WIDE.U32 R56, R57, UR4, R12 ;  /* 0x0000000439387c25 */ /* 0x000fe2000f8e000c */
[----:B------:R-:W-:Y:S02]  /*1f90*/  ULDC UR4, c[0x0][0x2f4] ;  /* 0x0000bd0000047ab9 */ /* 0x000fe40000000800 */
[C---:B------:R-:W-:Y:S01]  /*1fa0*/  ISETP.GE.AND P1, PT, R16.reuse, UR4, PT ;  /* 0x0000000410007c0c */ /* 0x040fe2000bf26270 */
[----:B------:R-:W-:Y:S01]  /*1fb0*/  IMAD.IADD R3, R16, 0x1, R3 ;  /* 0x0000000110037824 */ /* 0x000fe200078e0203 */
[----:B------:R-:W-:Y:S01]  /*1fc0*/  ISETP.GE.AND P2, PT, R66, UR4, PT ;  /* 0x0000000442007c0c */ /* 0x000fe2000bf46270 */
[C---:B------:R-:W-:Y:S02]  /*1fd0*/  VIADD R38, R19.reuse, 0x60 ;  /* 0x0000006013267836 */ /* 0x040fe40000000000 */
[----:B------:R-:W-:-:S04]  /*1fe0*/  IMAD.WIDE.U32 R30, R19, R68, R152 ;  /* 0x00000044131e7225 */ /* 0x000fc800078e0098 */
[----:B------:R-:W-:Y:S01]  /*1ff0*/  IMAD R13, R19, R69, R0 ;  /* 0x00000045130d7224 */ /* 0x000fe200078e0200 */
[----:B------:R-:W-:Y:S01]  /*2000*/  SHF.R.S32.HI R0, RZ, 0x1f, R3 ;  /* 0x0000001fff007819 */ /* 0x000fe20000011403 */
[----:B------:R-:W-:Y:S02]  /*2010*/  IMAD.SHL.U32 R38, R38, 0x40, RZ ;  /* 0x0000004026267824 */ /* 0x000fe400078e00ff */
[----:B------:R-:W-:Y:S01]  /*2020*/  IMAD.IADD R31, R31, 0x1, R13 ;  /* 0x000000011f1f7824 */ /* 0x000fe200078e020d */
[----:B------:R-:W-:Y:S01]  /*2030*/  LEA.HI R3, R0, R3, RZ, 0x3 ;  /* 0x0000000300037211 */ /* 0x000fe200078f18ff */
[----:B------:R-:W-:Y:S01]  /*2040*/  IMAD.IADD R21, R13, 0x1, R21 ;  /* 0x000000010d157824 */ /* 0x000fe200078e0215 */
[----:B------:R-:W-:Y:S01]  /*2050*/  SHF.R.S32.HI R13, RZ, 0x1f, R24 ;  /* 0x0000001fff0d7819 */ /* 0x000fe20000011418 */
[----:B------:R-:W-:Y:S01]  /*2060*/  IMAD.WIDE.U32 R54, R19, R6, R152 ;  /* 0x0000000613367225 */ /* 0x000fe200078e0098 */
[----:B------:R-:W-:-:S03]  /*2070*/  LOP3.LUT R38, R38, 0x1c0, RZ, 0xc0, !PT ;  /* 0x000001c026267812 */ /* 0x000fc600078ec0ff */
[----:B------:R-:W-:Y:S01]  /*2080*/  IMAD R0, R13, R6, RZ ;  /* 0x000000060d007224 */ /* 0x000fe200078e02ff */
[----:B------:R-:W-:Y:S01]  /*2090*/  LOP3.LUT R4, R38, 0x38, R3, 0xf8, !PT ;  /* 0x0000003826047812 */ /* 0x000fe200078ef803 */
[----:B------:R-:W-:Y:S02]  /*20a0*/  VIADD R38, R19, 0x60 ;  /* 0x0000006013267836 */ /* 0x000fe40000000000 */
[----:B------:R-:W-:Y:S01]  /*20b0*/  IMAD R5, R24, R7, R0 ;  /* 0x0000000718057224 */ /* 0x000fe200078e0200 */
[----:B------:R-:W-:Y:S01]  /*20c0*/  LOP3.LUT R0, R70, 0x18, R16, 0xf8, !PT ;  /* 0x0000001846007812 */ /* 0x000fe200078ef810 */
[----:B------:R-:W-:Y:S01]  /*20d0*/  IMAD.SHL.U32 R38, R38, 0x40, RZ ;  /* 0x0000004026267824 */ /* 0x000fe200078e00ff */
[----:B------:R-:W-:Y:S01]  /*20e0*/  LOP3.LUT R7, R3, 0xfffffff8, RZ, 0xc0, !PT ;  /* 0xfffffff803077812 */ /* 0x000fe200078ec0ff */
[----:B------:R-:W-:Y:S01]  /*20f0*/  IMAD.IADD R55, R55, 0x1, R15 ;  /* 0x0000000137377824 */ /* 0x000fe200078e020f */
[----:B------:R-:W-:Y:S01]  /*2100*/  LOP3.LUT R0, R0, R67, RZ, 0x3c, !PT ;  /* 0x0000004300007212 */ /* 0x000fe200078e3cff */
[----:B------:R-:W-:Y:S01]  /*2110*/  IMAD R13, R13, R68, RZ ;  /* 0x000000440d0d7224 */ /* 0x000fe200078e02ff */
[----:B------:R-:W-:Y:S01]  /*2120*/  LOP3.LUT R38, R38, 0x1c0, RZ, 0xc0, !PT ;  /* 0x000001c026267812 */ /* 0x000fe200078ec0ff */
[----:B------:R-:W-:-:S03]  /*2130*/  IMAD.WIDE.U32 R54, R24, R6, R54 ;  /* 0x0000000618367225 */ /* 0x000fc600078e0036 */
[----:B------:R-:W-:Y:S01]  /*2140*/  SHF.R.U32.HI R38, RZ, 0x3, R38 ;  /* 0x00000003ff267819 */ /* 0x000fe20000011626 */
[----:B------:R-:W-:Y:S01]  /*2150*/  IMAD R62, R37, 0x200, R0 ;  /* 0x00000200253e7824 */ /* 0x000fe200078e0200 */
[----:B------:R-:W-:Y:S01]  /*2160*/  LOP3.LUT R0, R70, 0x38, R3, 0xf8, !PT ;  /* 0x0000003846007812 */ /* 0x000fe200078ef803 */
[----:B------:R-:W-:Y:S01]  /*2170*/  IMAD R13, R24, R69, R13 ;  /* 0x00000045180d7224 */ /* 0x000fe200078e020d */
[----:B------:R-:W-:Y:S01]  /*2180*/  LOP3.LUT R12, R4, R38, RZ, 0x3c, !PT ;  /* 0x00000026040c7212 */ /* 0x000fe200078e3cff */
[-C--:B------:R-:W-:Y:S01]  /*2190*/  IMAD.WIDE.U32 R30, R24, R68.reuse, R30 ;  /* 0x00000044181e7225 */ /* 0x080fe200078e001e */
[----:B------:R-:W-:Y:S02]  /*21a0*/  LOP3.LUT R0, R0, R67, RZ, 0x3c, !PT ;  /* 0x0000004300007212 */ /* 0x000fe400078e3cff */
[----:B------:R-:W-:Y:S01]  /*21b0*/  SHF.L.U64.HI R69, R68, 0x7, R69 ;  /* 0x0000000744457819 */ /* 0x000fe20000010245 */
[----:B------:R-:W-:Y:S01]  /*21c0*/  IMAD.WIDE.U32 R20, R24, R68, R20 ;  /* 0x0000004418147225 */ /* 0x000fe200078e0014 */
[----:B------:R-:W-:-:S03]  /*21d0*/  IADD3 R61, R55, R5, RZ ;  /* 0x00000005373d7210 */ /* 0x000fc60007ffe0ff */
[----:B------:R-:W-:Y:S01]  /*21e0*/  IMAD.SHL.U32 R71, R6, 0x80, RZ ;  /* 0x0000008006477824 */ /* 0x000fe200078e00ff */
[----:B------:R-:W-:Y:S01]  /*21f0*/  SHF.R.S32.HI R6, RZ, 0x3, R3 ;  /* 0x00000003ff067819 */ /* 0x000fe20000011403 */
[----:B------:R-:W-:Y:S01]  /*2200*/  IMAD.IADD R60, R5, 0x1, R53 ;  /* 0x00000001053c7824 */ /* 0x000fe200078e0235 */
[----:B------:R-:W-:Y:S01]  /*2210*/  SHF.R.S32.HI R5, RZ, 0x1f, R7 ;  /* 0x0000001fff057819 */ /* 0x000fe20000011407 */
[----:B------:R-:W-:Y:S02]  /*2220*/  IMAD R4, R37, 0x200, R0 ;  /* 0x0000020025047824 */ /* 0x000fe400078e0200 */
[----:B------:R-:W-:Y:S02]  /*2230*/  IMAD.SHL.U32 R68, R68, 0x80, RZ ;  /* 0x0000008044447824 */ /* 0x000fe400078e00ff */
[----:B------:R-:W-:Y:S02]  /*2240*/  IMAD.SHL.U32 R63, R63, 0x2, RZ ;  /* 0x000000023f3f7824 */ /* 0x000fe400078e00ff */
[----:B------:R-:W-:-:S02]  /*2250*/  IMAD.IADD R59, R31, 0x1, R13 ;  /* 0x000000011f3b7824 */ /* 0x000fc400078e020d */
[----:B------:R-:W-:Y:S02]  /*2260*/  IMAD.IADD R58, R13, 0x1, R21 ;  /* 0x000000010d3a7824 */ /* 0x000fe400078e0215 */
[----:B------:R-:W-:Y:S02]  /*2270*/  IMAD.IADD R3, R36, 0x1, R12 ;  /* 0x0000000124037824 */ /* 0x000fe400078e020c */
[----:B0-----:R-:W-:-:S07]  /*2280*/  IMAD.IADD R0, R57, 0x1, R33 ;  /* 0x0000000139007824 */ /* 0x001fce00078e0221 */
.L_x_2297:
[----:B------:R-:W2:Y:S01]  /*2290*/  LDL R35, [R1+0x38] ;  /* 0x0000380001237983 */ /* 0x000ea20000100800 */
[----:B------:R-:W0:Y:S03]  /*22a0*/  LDC.64 R86, c[0x0][0x300] ;  /* 0x0000c000ff567b82 */ /* 0x000e260000000a00 */
        /* <DEDUP_REMOVED lines=9> */
[----:B------:R-:W4:Y:S01]  /*2340*/  LDC R88, c[0x0][0x3f4] ;  /* 0x0000fd00ff587b82 */ /* 0x000f220000000800 */
[----:B------:R-:W-:Y:S02]  /*2350*/  IMAD.MOV.U32 R84, RZ, RZ, R14 ;  /* 0x000000ffff547224 */ /* 0x000fe400078e000e */
[----:B------:R-:W-:Y:S02]  /*2360*/  IMAD.IADD R85, R15, 0x1, R85 ;  /* 0x000000010f557824 */ /* 0x000fe400078e0255 */
[----:B0-----:R-:W-:Y:S02]  /*2370*/  IMAD R26, R87, 0x60, RZ ;  /* 0x00000060571a7824 */ /* 0x001fe400078e02ff */
[----:B------:R-:W-:-:S04]  /*2380*/  IMAD.WIDE.U32 R12, R86, 0x60, R84 ;  /* 0x00000060560c7825 */ /* 0x000fc800078e0054 */
[----:B------:R-:W-:Y:S01]  /*2390*/  IMAD R82, R22, 0x2000, R62 ;  /* 0x0000200016527824 */ /* 0x000fe200078e023e */
[C---:B------:R-:W-:Y:S02]  /*23a0*/  IADD3 R15, P4, R77.reuse, R12, RZ ;  /* 0x0000000c4d0f7210 */ /* 0x040fe40007f9e0ff */
[----:B------:R-:W-:Y:S02]  /*23b0*/  IADD3 R12, P3, R77, R14, RZ ;  /* 0x0000000e4d0c7210 */ /* 0x000fe40007f7e0ff */
[----:B------:R-:W-:Y:S01]  /*23c0*/  IADD3.X R14, R75, R13, R26, P4, !PT ;  /* 0x0000000d4b0e7210 */ /* 0x000fe200027fe41a */
[----:B------:R-:W-:Y:S01]  /*23d0*/  IMAD.MOV.U32 R26, RZ, RZ, R32 ;  /* 0x000000ffff1a7224 */ /* 0x000fe200078e0020 */
[-C--:B-1----:R-:W-:Y:S01]  /*23e0*/  LEA R36, P4, R15, R80.reuse, 0x1 ;  /* 0x000000500f247211 */ /* 0x082fe200078808ff */
[----:B------:R-:W-:Y:S01]  /*23f0*/  IMAD.X R13, R85, 0x1, R75, P3 ;  /* 0x00000001550d7824 */ /* 0x000fe200018e064b */
[----:B------:R-:W-:Y:S02]  /*2400*/  LEA R38, P3, R12, R80, 0x1 ;  /* 0x000000500c267211 */ /* 0x000fe400078608ff */
[----:B------:R-:W-:-:S02]  /*2410*/  LEA.HI.X R37, R15, R81, R14, 0x1, P4 ;  /* 0x000000510f257211 */ /* 0x000fc400020f0c0e */
[----:B------:R-:W-:Y:S02]  /*2420*/  ISETP.GT.AND P4, PT, R32, R27, PT ;  /* 0x0000001b2000720c */ /* 0x000fe40003f84270 */
[----:B------:R-:W-:Y:S01]  /*2430*/  LEA.HI.X R39, R12, R81, R13, 0x1, P3 ;  /* 0x000000510c277211 */ /* 0x000fe200018f0c0d */
[----:B------:R-:W-:Y:S01]  /*2440*/  VIADD R12, R82, 0x20 ;  /* 0x00000020520c7836 */ /* 0x000fe20000000000 */
[----:B----4-:R-:W-:Y:S02]  /*2450*/  ISETP.GE.AND P3, PT, R88, 0x1, PT ;  /* 0x000000015800780c */ /* 0x010fe40003f66270 */
[----:B--2---:R-:W-:Y:S02]  /*2460*/  LOP3.LUT P5, RZ, R35, 0x4, RZ, 0xc0, !PT ;  /* 0x0000000423ff7812 */ /* 0x004fe400078ac0ff */
[----:B---3--:R-:W-:-:S05]  /*2470*/  LOP3.LUT R34, R34, 0xfffffffd, RZ, 0xc0, !PT ;  /* 0xfffffffd22227812 */ /* 0x008fca00078ec0ff */
[----:B------:R-:W-:-:S05]  /*2480*/  @P4 LOP3.LUT R34, R34, 0x2, RZ, 0xfc, !PT ;  /* 0x0000000222224812 */ /* 0x000fca00078efcff */
[----:B------:R0:W-:Y:S01]  /*2490*/  STL [R1], R34 ;  /* 0x0000002201007387 */ /* 0x0001e20000100800 */
[C---:B------:R-:W-:Y:S01]  /*24a0*/  @P5 VIADD R12, R82.reuse, 0xffffffe0 ;  /* 0xffffffe0520c5836 */ /* 0x040fe20000000000 */
[----:B------:R-:W-:-:S03]  /*24b0*/  LEA R82, R82, R25, 0x1 ;  /* 0x0000001952527211 */ /* 0x000fc600078e08ff */
[----:B------:R-:W-:Y:S01]  /*24c0*/  IMAD R79, R12, 0x2, R25 ;  /* 0x000000020c4f7824 */ /* 0x000fe200078e0219 */
[----:B------:R-:W-:Y:S06]  /*24d0*/  @!P3 BRA `(.L_x_2249) ;  /* 0x0000002c0010b947 */ /* 0x000fec0003800000 */
[----:B------:R-:W-:Y:S01]  /*24e0*/  ULDC.U8 UR4, c[0x0][0x410] ;  /* 0x0001040000047ab9 */ /* 0x000fe20000000000 */
[-C--:B------:R-:W-:Y:S01]  /*24f0*/  IMAD R12, R72, R32.reuse, RZ ;  /* 0x00000020480c7224 */ /* 0x080fe200078e02ff */
[----:B------:R-:W-:Y:S01]  /*2500*/  ISETP.NE.AND P3, PT, RZ, UR4, PT ;  /* 0x00000004ff007c0c */ /* 0x000fe2000bf65270 */
[----:B------:R-:W-:Y:S02]  /*2510*/  IMAD R13, R69, R32, RZ ;  /* 0x00000020450d7224 */ /* 0x000fe400078e02ff */
        /* <DEDUP_REMOVED lines=40> */
.L_x_2252:
[----:B------:R-:W-:Y:S05]  /*27a0*/  BSYNC B1 ;  /* 0x0000000000017941 */ /* 0x000fea0003800000 */
.L_x_2251:
        /* <DEDUP_REMOVED lines=34> */
.L_x_2254:
[----:B------:R-:W-:Y:S05]  /*29d0*/  BSYNC B1 ;  /* 0x0000000000017941 */ /* 0x000fea0003800000 */
.L_x_2253:
        /* <DEDUP_REMOVED lines=13> */
[----:B-----5:R-:W-:Y:S01]  /*2ab0*/  IMAD.MOV.U32 R13, RZ, RZ, R33 ;  /* 0x000000ffff0d7224 */ /* 0x020fe200078e0021 */
[----:B------:R-:W-:Y:S01]  /*2ac0*/  PRMT R46, R46, 0x5410, R15 ;  /* 0x000054102e2e7816 */ /* 0x000fe2000000000f */
[----:B------:R-:W-:Y:S01]  /*2ad0*/  IMAD.MOV.U32 R14, RZ, RZ, R40 ;  /* 0x000000ffff0e7224 */ /* 0x000fe200078e0028 */
[----:B------:R-:W-:Y:S01]  /*2ae0*/  PRMT R95, R12, 0x7610, R95 ;  /* 0x000076100c5f7816 */ /* 0x000fe2000000005f */
[----:B------:R-:W-:Y:S01]  /*2af0*/  IMAD.MOV.U32 R15, RZ, RZ, R41 ;  /* 0x000000ffff0f7224 */ /* 0x000fe200078e0029 */
[----:B------:R-:W-:-:S02]  /*2b00*/  MOV R12, R32 ;  /* 0x00000020000c7202 */ /* 0x000fc40000000f00 */
        /* <DEDUP_REMOVED lines=11> */
[----:B------:R-:W-:Y:S02]  /*2bc0*/  PRMT R93, R15, 0x7610, R93 ;  /* 0x000076100f5d7816 */ /* 0x000fe4000000005d */
[----:B--2---:R-:W-:-:S13]  /*2bd0*/  ISETP.NE.AND P3, PT, R78, 0x3, PT ;  /* 0x000000034e00780c */ /* 0x004fda0003f65270 */
[----:B------:R-:W-:Y:S05]  /*2be0*/  @!P3 BRA `(.L_x_2255) ;  /* 0x000000000004b947 */ /* 0x000fea0003800000 */
[----:B------:R-:W-:Y:S01]  /*2bf0*/  BPT.TRAP 0x1 ;  /* 0x000000040000795c */ /* 0x000fe20000300000 */
.L_x_2255:
[----:B------:R-:W-:Y:S01]  /*2c00*/  IMAD R78, R22, 0x8, R2 ;  /* 0x00000008164e7824 */ /* 0x000fe200078e0202 */
[----:B------:R-:W-:Y:S01]  /*2c10*/  SHF.L.U32 R90, R154, 0x1f, RZ ;  /* 0x0000001f9a5a7819 */ /* 0x000fe200000006ff */
[----:B------:R-:W-:Y:S03]  /*2c20*/  BSSY B1, `(.L_x_2256) ;  /* 0x0000003000017945 */ /* 0x000fe60003800000 */
[----:B------:R-:W0:Y:S02]  /*2c30*/  SYNCS.PHASECHK.TRANS64.TRYWAIT P6, [R78+URZ+0x16890], R90 ;  /* 0x0168905a4e0075a7 */ /* 0x000e2400080c017f */
[----:B0-----:R-:W-:Y:S05]  /*2c40*/  @!P6 BRA `(.L_x_2257) ;  /* 0x000001700000e947 */ /* 0x001fea0003800000 */
.L_x_2515:
[----:B------:R-:W-:Y:S05]  /*2c50*/  BSYNC B1 ;  /* 0x0000000000017941 */ /* 0x000fea0003800000 */
.L_x_2256:
        /* <DEDUP_REMOVED lines=10> */
[----:B------:R-:W-:Y:S02]  /*2d00*/  PRMT R101, R99, 0x5410, R101 ;  /* 0x0000541063657816 */ /* 0x000fe40000000065 */
[----:B------:R-:W-:Y:S02]  /*2d10*/  PRMT R98, R44, 0x5432, R98 ;  /* 0x000054322c627816 */ /* 0x000fe40000000062 */
[----:B------:R-:W-:Y:S01]  /*2d20*/  SHF.R.U32.HI R100, RZ, 0x10, R81 ;  /* 0x00000010ff647819 */ /* 0x000fe20000011651 */
[----:B--2---:R-:W-:Y:S01]  /*2d30*/  IMAD.U32 R81, R14, 0x10000, RZ ;  /* 0x000100000e517824 */ /* 0x004fe200078e00ff */
[----:B------:R-:W-:-:S02]  /*2d40*/  SHF.R.U32.HI R104, RZ, 0x10, R85 ;  /* 0x00000010ff687819 */ /* 0x000fc40000011655 */
[----:B------:R-:W-:Y:S02]  /*2d50*/  LOP3.LUT R84, R13, 0xffff0000, RZ, 0xc0, !PT ;  /* 0xffff00000d547812 */ /* 0x000fe400078ec0ff */
[C---:B------:R-:W-:Y:S01]  /*2d60*/  LOP3.LUT R103, R101.reuse, 0xffff0000, RZ, 0xc0, !PT ;  /* 0xffff000065677812 */ /* 0x040fe200078ec0ff */
[----:B------:R-:W-:Y:S01]  /*2d70*/  IMAD.U32 R101, R101, 0x10000, RZ ;  /* 0x0001000065657824 */ /* 0x000fe200078e00ff */
[C---:B------:R-:W-:Y:S01]  /*2d80*/  LOP3.LUT R99, R98.reuse, 0xffff0000, RZ, 0xc0, !PT ;  /* 0xffff000062637812 */ /* 0x040fe200078ec0ff */
[----:B------:R-:W-:Y:S01]  /*2d90*/  IMAD.U32 R98, R98, 0x10000, RZ ;  /* 0x0001000062627824 */ /* 0x000fe200078e00ff */
[----:B------:R-:W-:Y:S01]  /*2da0*/  PRMT R100, R45, 0x5432, R100 ;  /* 0x000054322d647816 */ /* 0x000fe20000000064 */
[----:B------:R-:W-:Y:S01]  /*2db0*/  FMUL.FTZ R108, R84, R103 ;  /* 0x00000067546c7220 */ /* 0x000fe20000410000 */
[----:B------:R-:W-:Y:S01]  /*2dc0*/  PRMT R104, R46, 0x5432, R104 ;  /* 0x000054322e687816 */ /* 0x000fe20000000068 */
[----:B------:R-:W-:Y:S01]  /*2dd0*/  FMUL.FTZ R84, R84, R99 ;  /* 0x0000006354547220 */ /* 0x000fe20000410000 */
[----:B------:R-:W-:Y:S01]  /*2de0*/  LOP3.LUT R85, R14, 0xffff0000, RZ, 0xc0, !PT ;  /* 0xffff00000e557812 */ /* 0x000fe200078ec0ff */
[C---:B------:R-:W-:Y:S01]  /*2df0*/  IMAD.U32 R14, R15.reuse, 0x10000, RZ ;  /* 0x000100000f0e7824 */ /* 0x040fe200078e00ff */
[----:B------:R-:W-:Y:S01]  /*2e00*/  LOP3.LUT R80, R15, 0xffff0000, RZ, 0xc0, !PT ;  /* 0xffff00000f507812 */ /* 0x000fe200078ec0ff */
[----:B------:R-:W-:-:S02]  /*2e10*/  IMAD.U32 R15, R13, 0x10000, RZ ;  /* 0x000100000d0f7824 */ /* 0x000fc400078e00ff */
[----:B------:R-:W-:Y:S02]  /*2e20*/  IMAD.U32 R106, R104, 0x10000, RZ ;  /* 0x00010000686a7824 */ /* 0x000fe400078e00ff */
[----:B------:R-:W-:Y:S02]  /*2e30*/  IMAD.U32 R102, R100, 0x10000, RZ ;  /* 0x0001000064667824 */ /* 0x000fe400078e00ff */
[----:B------:R-:W-:Y:S01]  /*2e40*/  FFMA.FTZ R103, R15, R103, R84 ;  /* 0x000000670f677223 */ /* 0x000fe20000010054 */
[----:B------:R-:W-:Y:S01]  /*2e50*/  FMUL.FTZ R110, R85, R106 ;  /* 0x0000006a556e7220 */ /* 0x000fe20000410000 */
[----:B------:R-:W-:Y:S01]  /*2e60*/  FFMA.FTZ R108, R15, R99, -R108 ;  /* 0x000000630f6c7223 */ /* 0x000fe2000001086c */
[-C--:B------:R-:W-:Y:S01]  /*2e70*/  FMUL.FTZ R84, R85, R102.reuse ;  /* 0x0000006655547220 */ /* 0x080fe20000410000 */
[----:B------:R-:W-:Y:S01]  /*2e80*/  IMAD.U32 R13, R12, 0x10000, RZ ;  /* 0x000100000c0d7824 */ /* 0x000fe200078e00ff */
[----:B------:R-:W-:Y:S01]  /*2e90*/  LOP3.LUT R85, R104, 0xffff0000, RZ, 0xc0, !PT ;  /* 0xffff000068557812 */ /* 0x000fe200078ec0ff */
[C---:B------:R-:W-:Y:S01]  /*2ea0*/  FFMA.FTZ R110, R81.reuse, R102, -R110 ;  /* 0x00000066516e7223 */ /* 0x040fe2000001086e */
[----:B------:R-:W-:Y:S01]  /*2eb0*/  LOP3.LUT R15, R100, 0xffff0000, RZ, 0xc0, !PT ;  /* 0xffff0000640f7812 */ /* 0x000fe200078ec0ff */
[----:B------:R-:W-:Y:S01]  /*2ec0*/  FFMA.FTZ R81, R81, R106, R84 ;  /* 0x0000006a51517223 */ /* 0x000fe20000010054 */
[----:B------:R-:W-:Y:S01]  /*2ed0*/  LOP3.LUT R12, R12, 0xffff0000, RZ, 0xc0, !PT ;  /* 0xffff00000c0c7812 */ /* 0x000fe200078ec0ff */
[C---:B------:R-:W-:Y:S01]  /*2ee0*/  FMUL.FTZ R99, R80.reuse, R85 ;  /* 0x0000005550637220 */ /* 0x040fe20000410000 */
[----:B------:R-:W-:Y:S01]  /*2ef0*/  F2FP.BF16.F32.PACK_AB R103, R103, R108 ;  /* 0x0000006c6767723e */ /* 0x000fe200000010ff */
[----:B------:R-:W-:-:S02]  /*2f00*/  FMUL.FTZ R84, R80, R15 ;  /* 0x0000000f50547220 */ /* 0x000fc40000410000 */
[C---:B------:R-:W-:Y:S01]  /*2f10*/  FMUL.FTZ R80, R12.reuse, R101 ;  /* 0x000000650c507220 */ /* 0x040fe20000410000 */
[-C--:B------:R-:W-:Y:S01]  /*2f20*/  FMUL.FTZ R12, R12, R98.reuse ;  /* 0x000000620c0c7220 */ /* 0x080fe20000410000 */
[C---:B------:R-:W-:Y:S01]  /*2f30*/  FFMA.FTZ R99, R14.reuse, R15, -R99 ;  /* 0x0000000f0e637223 */ /* 0x040fe20000010863 */
[----:B------:R-:W-:Y:S01]  /*2f40*/  FFMA.FTZ R84, R14, R85, R84 ;  /* 0x000000550e547223 */ /* 0x000fe20000010054 */
[C---:B------:R-:W-:Y:S01]  /*2f50*/  FFMA.FTZ R80, R13.reuse, R98, -R80 ;  /* 0x000000620d507223 */ /* 0x040fe20000010850 */
[----:B------:R-:W-:Y:S01]  /*2f60*/  FFMA.FTZ R13, R13, R101, R12 ;  /* 0x000000650d0d7223 */ /* 0x000fe2000001000c */
[----:B------:R-:W-:Y:S02]  /*2f70*/  F2FP.BF16.F32.PACK_AB R14, R81, R110 ;  /* 0x0000006e510e723e */ /* 0x000fe400000010ff */
[----:B------:R-:W-:Y:S02]  /*2f80*/  F2FP.BF16.F32.PACK_AB R15, R84, R99 ;  /* 0x00000063540f723e */ /* 0x000fe400000010ff */
[----:B------:R-:W-:Y:S01]  /*2f90*/  F2FP.BF16.F32.PACK_AB R12, R13, R80 ;  /* 0x000000500d0c723e */ /* 0x000fe200000010ff */
[----:B------:R-:W-:-:S07]  /*2fa0*/  IMAD.MOV.U32 R13, RZ, RZ, R103 ;  /* 0x000000ffff0d7224 */ /* 0x000fce00078e0067 */
.L_x_2263:
[----:B------:R-:W-:Y:S05]  /*2fb0*/  BSYNC B3 ;  /* 0x0000000000037941 */ /* 0x000fea0003800000 */
.L_x_2262:
[----:B--2---:R1:W-:Y:S02]  /*2fc0*/  STG.E.128 desc[UR40][R38.64], R12 ;  /* 0x0000000c26007986 */ /* 0x0043e4000c101d28 */
.L_x_2261:
[----:B------:R-:W-:Y:S05]  /*2fd0*/  BSYNC B2 ;  /* 0x0000000000027941 */ /* 0x000fea0003800000 */
.L_x_2260:
[----:B------:R-:W-:Y:S05]  /*2fe0*/  @P2 BRA `(.L_x_2259) ;  /* 0x0000000000d02947 */ /* 0x000fea0003800000 */
[----:B-1----:R1:W2:Y:S01]  /*2ff0*/  LDS.128 R12, [R79+0xe000] ;  /* 0x00e000004f0c7984 */ /* 0x0022a20000000c00 */
        /* <DEDUP_REMOVED lines=19> */
[C---:B------:R-:W-:Y:S01]  /*3130*/  LOP3.LUT R49, R14.reuse, 0xffff0000, RZ, 0xc0, !PT ;  /* 0xffff00000e317812 */ /* 0x040fe200078ec0ff */
[----:B------:R-:W-:Y:S01]  /*3140*/  FMUL.FTZ R99, R15, R84 ;  /* 0x000000540f637220 */ /* 0x000fe20000410000 */
[----:B------:R-:W-:Y:S01]  /*3150*/  SHF.L.U32 R48, R14, 0x10, RZ ;  /* 0x000000100e307819 */ /* 0x000fe200000006ff */
[----:B------:R-:W-:-:S02]  /*3160*/  IMAD.U32 R14, R13, 0x10000, RZ ;  /* 0x000100000d0e7824 */ /* 0x000fc400078e00ff */
[-C--:B------:R-:W-:Y:S01]  /*3170*/  FMUL.FTZ R15, R15, R80.reuse ;  /* 0x000000500f0f7220 */ /* 0x080fe20000410000 */
[C---:B------:R-:W-:Y:S01]  /*3180*/  IMAD.U32 R13, R12.reuse, 0x10000, RZ ;  /* 0x000100000c0d7824 */ /* 0x040fe200078e00ff */
        /* <DEDUP_REMOVED lines=24> */
.L_x_2265:
[----:B------:R-:W-:Y:S05]  /*3310*/  BSYNC B2 ;  /* 0x0000000000027941 */ /* 0x000fea0003800000 */
.L_x_2264:
[----:B--2---:R2:W-:Y:S02]  /*3320*/  STG.E.128 desc[UR40][R38.64+0x40], R12 ;  /* 0x0000400c26007986 */ /* 0x0045e4000c101d28 */
.L_x_2259:
[----:B------:R-:W-:Y:S05]  /*3330*/  BSYNC B1 ;  /* 0x0000000000017941 */ /* 0x000fea0003800000 */
.L_x_2258:
        /* <DEDUP_REMOVED lines=15> */
[----:B------:R-:W-:Y:S02]  /*3430*/  LOP3.LUT R41, R15, 0xffff0000, RZ, 0xc0, !PT ;  /* 0xffff00000f297812 */ /* 0x000fe400078ec0ff */
        /* <DEDUP_REMOVED lines=14> */
[----:B------:R-:W-:Y:S01]  /*3520*/  FMUL.FTZ R81, R39, R49 ;  /* 0x0000003127517220 */ /* 0x000fe20000410000 */
[----:B------:R-:W-:Y:S01]  /*3530*/  LOP3.LUT R93, R93, 0xffff0000, RZ, 0xc0, !PT ;  /* 0xffff00005d5d7812 */ /* 0x000fe200078ec0ff */
[----:B------:R-:W-:Y:S01]  /*3540*/  IMAD.U32 R86, R86, 0x10000, RZ ;  /* 0x0001000056567824 */ /* 0x000fe200078e00ff */
[----:B------:R-:W-:Y:S01]  /*3550*/  LOP3.LUT R87, R87, 0xffff0000, RZ, 0xc0, !PT ;  /* 0xffff000057577812 */ /* 0x000fe200078ec0ff */
[----:B------:R-:W-:Y:S01]  /*3560*/  FMUL.FTZ R39, R39, R43 ;  /* 0x0000002b27277220 */ /* 0x000fe20000410000 */
[C---:B------:R-:W-:Y:S01]  /*3570*/  FFMA.FTZ R51, R14.reuse, R42, -R51 ;  /* 0x0000002a0e337223 */ /* 0x040fe20000010833 */
[----:B------:R-:W-:Y:S01]  /*3580*/  FFMA.FTZ R48, R14, R48, R15 ;  /* 0x000000300e307223 */ /* 0x000fe2000001000f */
[----:B------:R-:W-:Y:S01]  /*3590*/  FMUL.FTZ R14, R12, R89 ;  /* 0x000000590c0e7220 */ /* 0x000fe20000410000 */
[----:B------:R-:W-:Y:S01]  /*35a0*/  FFMA.FTZ R81, R38, R43, -R81 ;  /* 0x0000002b26517223 */ /* 0x000fe20000010851 */
[-C--:B------:R-:W-:Y:S01]  /*35b0*/  FMUL.FTZ R12, R12, R86.reuse ;  /* 0x000000560c0c7220 */ /* 0x080fe20000410000 */
[----:B------:R-:W-:Y:S01]  /*35c0*/  FFMA.FTZ R38, R38, R49, R39 ;  /* 0x0000003126267223 */ /* 0x000fe20000010027 */
        /* <DEDUP_REMOVED lines=10> */
[----:B------:R-:W-:Y:S02]  /*3670*/  F2FP.BF16.F32.PACK_AB R15, R42, R15 ;  /* 0x0000000f2a0f723e */ /* 0x000fe400000010ff */
[----:B------:R-:W-:-:S07]  /*3680*/  MOV R14, R38 ;  /* 0x00000026000e7202 */ /* 0x000fce0000000f00 */
.L_x_2270:
[----:B------:R-:W-:Y:S05]  /*3690*/  BSYNC B2 ;  /* 0x0000000000027941 */ /* 0x000fea0003800000 */
.L_x_2269:
[----:B--2---:R3:W-:Y:S02]  /*36a0*/  STG.E.128 desc[UR40][R36.64], R12 ;  /* 0x0000000c24007986 */ /* 0x0047e4000c101d28 */
.L_x_2268:
[----:B------:R-:W-:Y:S05]  /*36b0*/  BSYNC B1 ;  /* 0x0000000000017941 */ /* 0x000fea0003800000 */
.L_x_2267:
[----:B------:R-:W-:Y:S05]  /*36c0*/  @P2 BRA `(.L_x_2266) ;  /* 0x0000001c00002947 */ /* 0x000fea0003800000 */
[----:B-123--:R1:W2:Y:S01]  /*36d0*/  LDS.128 R12, [R79+0x11000] ;  /* 0x011000004f0c7984 */ /* 0x00e2a20000000c00 */
[----:B------:R-:W-:Y:S01]  /*36e0*/  ISETP.GE.AND P4, PT, R155, R88, PT ;  /* 0x000000589b00720c */ /* 0x000fe20003f86270 */
[----:B------:R-:W-:-:S12]  /*36f0*/  BSSY B1, `(.L_x_2271) ;  /* 0x0000030000017945 */ /* 0x000fd80003800000 */
[----:B-1----:R-:W-:Y:S05]  /*3700*/  @P4 BRA `(.L_x_2272) ;  /* 0x0000000000b84947 */ /* 0x002fea0003800000 */
[----:B------:R-:W-:Y:S02]  /*3710*/  SHF.R.U32.HI R38, RZ, 0x10, R35 ;  /* 0x00000010ff267819 */ /* 0x000fe40000011623 */
[----:B------:R-:W-:Y:S02]  /*3720*/  SHF.R.U32.HI R40, RZ, 0x10, R33 ;  /* 0x00000010ff287819 */ /* 0x000fe40000011621 */
[----:B------:R-:W-:Y:S01]  /*3730*/  SHF.R.U64 R39, R34, 0x10, R35 ;  /* 0x0000001022277819 */ /* 0x000fe20000001223 */
[----:B--2---:R-:W-:Y:S01]  /*3740*/  IMAD.U32 R34, R15, 0x10000, RZ ;  /* 0x000100000f227824 */ /* 0x004fe200078e00ff */
        /* <DEDUP_REMOVED lines=42> */
.L_x_2272:
[----:B------:R-:W-:Y:S05]  /*39f0*/  BSYNC B1 ;  /* 0x0000000000017941 */ /* 0x000fea0003800000 */
.L_x_2271:
[----:B--2---:R1:W-:Y:S01]  /*3a00*/  STG.E.128 desc[UR40][R36.64+0x40], R12 ;  /* 0x0000400c24007986 */ /* 0x0043e2000c101d28 */
[----:B------:R-:W-:Y:S05]  /*3a10*/  BRA `(.L_x_2266) ;  /* 0x00000018002c7947 */ /* 0x000fea0003800000 */
.L_x_2250:
        /* <DEDUP_REMOVED lines=48> */
.L_x_2274:
[----:B------:R-:W-:Y:S05]  /*3d20*/  BSYNC B1 ;  /* 0x0000000000017941 */ /* 0x000fea0003800000 */
.L_x_2273:
        /* <DEDUP_REMOVED lines=36> */
.L_x_2275:
[----:B------:R-:W-:Y:S01]  /*3f70*/  IMAD R78, R22, 0x8, R2 ;  /* 0x00000008164e7824 */ /* 0x000fe200078e0202 */
[----:B------:R-:W-:Y:S01]  /*3f80*/  SHF.L.U32 R90, R154, 0x1f, RZ ;  /* 0x0000001f9a5a7819 */ /* 0x000fe200000006ff */
[----:B------:R-:W0:Y:S01]  /*3f90*/  LDC R94, c[0x0][0x2f4] ;  /* 0x0000bd00ff5e7b82 */ /* 0x000e220000000800 */
[----:B------:R-:W-:Y:S02]  /*3fa0*/  BSSY B1, `(.L_x_2276) ;  /* 0x0000004000017945 */ /* 0x000fe40003800000 */
[----:B------:R-:W1:Y:S01]  /*3fb0*/  SYNCS.PHASECHK.TRANS64.TRYWAIT P5, [R78+URZ+0x16890], R90 ;  /* 0x0168905a4e0075a7 */ /* 0x000e6200080a017f */
[----:B0-----:R-:W-:Y:S01]  /*3fc0*/  IMAD.IADD R96, R94, 0x1, -R63 ;  /* 0x000000015e607824 */ /* 0x001fe200078e0a3f */
[----:B-1----:R-:W-:Y:S06]  /*3fd0*/  @!P5 BRA `(.L_x_2277) ;  /* 0x0000015c0030d947 */ /* 0x002fec0003800000 */
.L_x_2516:
[----:B------:R-:W-:Y:S05]  /*3fe0*/  BSYNC B1 ;  /* 0x0000000000017941 */ /* 0x000fea0003800000 */
.L_x_2276:
        /* <DEDUP_REMOVED lines=12> */
[----:B------:R-:W-:Y:S02]  /*40b0*/  IADD3.X R98, R76, R95, R5, P5, P6 ;  /* 0x0000005f4c627210 */ /* 0x000fe40002fec405 */
[----:B-1----:R-:W-:Y:S02]  /*40c0*/  IADD3 R47, R45, -0x80, RZ ;  /* 0xffffff802d2f7810 */ /* 0x002fe40007ffe0ff */
[----:B------:R-:W-:Y:S02]  /*40d0*/  SHF.R.S32.HI R45, RZ, 0x1f, R44 ;  /* 0x0000001fff2d7819 */ /* 0x000fe4000001142c */
[----:B------:R-:W-:Y:S02]  /*40e0*/  SHF.R.S32.HI R46, RZ, 0x1f, R47 ;  /* 0x0000001fff2e7819 */ /* 0x000fe4000001142f */
[----:B------:R-:W-:Y:S02]  /*40f0*/  LEA.HI R45, R45, R44, RZ, 0x4 ;  /* 0x0000002c2d2d7211 */ /* 0x000fe400078f20ff */
[----:B------:R-:W-:-:S02]  /*4100*/  LEA.HI R46, R46, R47, RZ, 0x5 ;  /* 0x0000002f2e2e7211 */ /* 0x000fc400078f28ff */
[----:B------:R-:W-:Y:S02]  /*4110*/  LEA.HI.SX32 R45, R45, R6, 0x1c ;  /* 0x000000062d2d7211 */ /* 0x000fe400078fe2ff */
[----:B------:R-:W-:-:S03]  /*4120*/  SHF.R.S32.HI R46, RZ, 0x5, R46 ;  /* 0x00000005ff2e7819 */ /* 0x000fc6000001142e */
[----:B------:R-:W-:Y:S02]  /*4130*/  IMAD.SHL.U32 R97, R45, 0x8, RZ ;  /* 0x000000082d617824 */ /* 0x000fe400078e00ff */
[----:B------:R-:W-:-:S03]  /*4140*/  IMAD R45, R22, 0x2000, R4 ;  /* 0x00002000162d7824 */ /* 0x000fc600078e0204 */
[----:B------:R-:W-:Y:S01]  /*4150*/  LOP3.LUT R44, R70, 0x38, R97, 0xf8, !PT ;  /* 0x00000038462c7812 */ /* 0x000fe200078ef861 */
[----:B------:R-:W-:-:S03]  /*4160*/  IMAD R45, R45, 0x2, R2 ;  /* 0x000000022d2d7824 */ /* 0x000fc600078e0202 */
[----:B------:R-:W-:-:S05]  /*4170*/  LOP3.LUT R44, R44, R67, RZ, 0x3c, !PT ;  /* 0x000000432c2c7212 */ /* 0x000fca00078e3cff */
[----:B------:R-:W-:-:S04]  /*4180*/  IMAD R47, R46, 0x200, R44 ;  /* 0x000002002e2f7824 */ /* 0x000fc800078e022c */
[----:B------:R-:W-:-:S04]  /*4190*/  IMAD R47, R22, 0x2000, R47 ;  /* 0x00002000162f7824 */ /* 0x000fc800078e022f */
[----:B------:R-:W-:Y:S02]  /*41a0*/  IMAD R48, R47, 0x2, R2 ;  /* 0x000000022f307824 */ /* 0x000fe400078e0202 */
        /* <DEDUP_REMOVED lines=9> */
[----:B------:R-:W-:Y:S01]  /*4240*/  SHF.R.U64 R12, R12, 0x10, R13 ;  /* 0x000000100c0c7819 */ /* 0x000fe2000000120d */
[----:B------:R-:W-:Y:S01]  /*4250*/  IMAD.U32 R103, R46, 0x10000, RZ ;  /* 0x000100002e677824 */ /* 0x000fe200078e00ff */
[----:B------:R-:W-:Y:S02]  /*4260*/  SHF.R.U32.HI R33, RZ, 0x10, R33 ;  /* 0x00000010ff217819 */ /* 0x000fe40000011621 */
[----:B------:R-:W-:-:S02]  /*4270*/  SHF.R.U32.HI R13, RZ, 0x10, R13 ;  /* 0x00000010ff0d7819 */ /* 0x000fc4000001160d */
[----:B------:R-:W-:Y:S02]  /*4280*/  PRMT R118, R118, 0x5410, R33 ;  /* 0x0000541076767816 */ /* 0x000fe40000000021 */
[----:B------:R-:W-:Y:S02]  /*4290*/  PRMT R115, R115, 0x5410, R13 ;  /* 0x0000541073737816 */ /* 0x000fe4000000000d */
[--C-:B------:R-:W-:Y:S01]  /*42a0*/  SHF.R.U64 R32, R34, 0x10, R35.reuse ;  /* 0x0000001022207819 */ /* 0x100fe20000001223 */
[----:B------:R-:W-:Y:S01]  /*42b0*/  IMAD.U32 R33, R118, 0x10000, RZ ;  /* 0x0001000076217824 */ /* 0x000fe200078e00ff */
[----:B------:R-:W-:Y:S01]  /*42c0*/  SHF.R.U32.HI R34, RZ, 0x10, R35 ;  /* 0x00000010ff227819 */ /* 0x000fe20000011623 */
[----:B------:R-:W-:Y:S01]  /*42d0*/  IMAD.U32 R13, R115, 0x10000, RZ ;  /* 0x00010000730d7824 */ /* 0x000fe200078e00ff */
[----:B------:R-:W-:Y:S01]  /*42e0*/  PRMT R99, R117, 0x5410, R99 ;  /* 0x0000541075637816 */ /* 0x000fe20000000063 */
[----:B------:R-:W-:Y:S01]  /*42f0*/  IMAD.U32 R35, R45, 0x10000, RZ ;  /* 0x000100002d237824 */ /* 0x000fe200078e00ff */
[----:B------:R-:W-:Y:S01]  /*4300*/  LOP3.LUT R101, R49, 0xffff0000, RZ, 0xc0, !PT ;  /* 0xffff000031657812 */ /* 0x000fe200078ec0ff */
[----:B------:R-:W-:Y:S01]  /*4310*/  FMUL.FTZ R120, R102, R33 ;  /* 0x0000002166787220 */ /* 0x000fe20000410000 */
[----:B------:R-:W-:Y:S01]  /*4320*/  PRMT R15, R116, 0x5410, R15 ;  /* 0x00005410740f7816 */ /* 0x000fe2000000000f */
[-C--:B------:R-:W-:Y:S01]  /*4330*/  FMUL.FTZ R102, R102, R13.reuse ;  /* 0x0000000d66667220 */ /* 0x080fe20000410000 */
[----:B------:R-:W-:Y:S01]  /*4340*/  LOP3.LUT R117, R118, 0xffff0000, RZ, 0xc0, !PT ;  /* 0xffff000076757812 */ /* 0x000fe200078ec0ff */
[----:B------:R-:W-:Y:S01]  /*4350*/  FFMA.FTZ R13, R35, R13, -R120 ;  /* 0x0000000d230d7223 */ /* 0x000fe20000010878 */
[----:B------:R-:W-:Y:S01]  /*4360*/  PRMT R116, R105, 0x5432, R34 ;  /* 0x0000543269747816 */ /* 0x000fe20000000022 */
[----:B------:R-:W-:Y:S01]  /*4370*/  FFMA.FTZ R35, R35, R33, R102 ;  /* 0x0000002123237223 */ /* 0x000fe20000010066 */
[----:B------:R-:W-:Y:S01]  /*4380*/  LOP3.LUT R34, R115, 0xffff0000, RZ, 0xc0, !PT ;  /* 0xffff000073227812 */ /* 0x000fe200078ec0ff */
[----:B------:R-:W-:Y:S01]  /*4390*/  FMUL.FTZ R119, R101, R117 ;  /* 0x0000007565777220 */ /* 0x000fe20000410000 */
[----:B------:R-:W-:Y:S01]  /*43a0*/  LOP3.LUT R100, R45, 0xffff0000, RZ, 0xc0, !PT ;  /* 0xffff00002d647812 */ /* 0x000fe200078ec0ff */
[C---:B------:R-:W-:Y:S01]  /*43b0*/  IMAD.U32 R115, R116.reuse, 0x10000, RZ ;  /* 0x0001000074737824 */ /* 0x040fe200078e00ff */
[----:B------:R-:W-:Y:S01]  /*43c0*/  SHF.L.U32 R33, R99, 0x10, RZ ;  /* 0x0000001063217819 */ /* 0x000fe200000006ff */
[-C--:B------:R-:W-:Y:S01]  /*43d0*/  FMUL.FTZ R101, R101, R34.reuse ;  /* 0x0000002265657220 */ /* 0x080fe20000410000 */
[----:B------:R-:W-:Y:S01]  /*43e0*/  LOP3.LUT R102, R116, 0xffff0000, RZ, 0xc0, !PT ;  /* 0xffff000074667812 */ /* 0x000fe200078ec0ff */
[----:B------:R-:W-:Y:S01]  /*43f0*/  FFMA.FTZ R34, R100, R34, -R119 ;  /* 0x0000002264227223 */ /* 0x000fe20000010877 */
[----:B------:R-:W-:Y:S01]  /*4400*/  FMUL.FTZ R119, R114, R115 ;  /* 0x0000007372777220 */ /* 0x000fe20000410000 */
[----:B------:R-:W-:Y:S01]  /*4410*/  PRMT R12, R108, 0x5432, R12 ;  /* 0x000054326c0c7816 */ /* 0x000fe2000000000c */
[-C--:B------:R-:W-:Y:S01]  /*4420*/  FMUL.FTZ R116, R114, R33.reuse ;  /* 0x0000002172747220 */ /* 0x080fe20000410000 */
[----:B------:R-:W-:Y:S01]  /*4430*/  LOP3.LUT R51, R51, 0xffff0000, RZ, 0xc0, !PT ;  /* 0xffff000033337812 */ /* 0x000fe200078ec0ff */
[----:B------:R-:W-:Y:S01]  /*4440*/  FFMA.FTZ R33, R104, R33, -R119 ;  /* 0x0000002168217223 */ /* 0x000fe20000010877 */
[----:B------:R-:W-:Y:S01]  /*4450*/  LOP3.LUT R114, R99, 0xffff0000, RZ, 0xc0, !PT ;  /* 0xffff000063727812 */ /* 0x000fe200078ec0ff */
[----:B------:R-:W-:-:S02]  /*4460*/  IMAD.U32 R49, R48, 0x10000, RZ ;  /* 0x0001000030317824 */ /* 0x000fc400078e00ff */
[----:B------:R-:W-:Y:S01]  /*4470*/  FFMA.FTZ R104, R104, R115, R116 ;  /* 0x0000007368687223 */ /* 0x000fe20000010074 */
[C---:B------:R-:W-:Y:S01]  /*4480*/  IMAD.U32 R118, R15.reuse, 0x10000, RZ ;  /* 0x000100000f767824 */ /* 0x040fe200078e00ff */
[----:B------:R-:W-:Y:S01]  /*4490*/  LOP3.LUT R48, R48, 0xffff0000, RZ, 0xc0, !PT ;  /* 0xffff000030307812 */ /* 0x000fe200078ec0ff */
[C---:B------:R-:W-:Y:S01]  /*44a0*/  IMAD.U32 R116, R12.reuse, 0x10000, RZ ;  /* 0x000100000c747824 */ /* 0x040fe200078e00ff */
[----:B------:R-:W-:Y:S01]  /*44b0*/  LOP3.LUT R15, R15, 0xffff0000, RZ, 0xc0, !PT ;  /* 0xffff00000f0f7812 */ /* 0x000fe200078ec0ff */
[C---:B------:R-:W-:Y:S01]  /*44c0*/  FMUL.FTZ R120, R51.reuse, R102 ;  /* 0x0000006633787220 */ /* 0x040fe20000410000 */
[----:B------:R-:W-:Y:S01]  /*44d0*/  FMUL.FTZ R122, R51, R114 ;  /* 0x00000072337a7220 */ /* 0x000fe20000410000 */
[----:B------:R-:W-:Y:S01]  /*44e0*/  LOP3.LUT R51, R12, 0xffff0000, RZ, 0xc0, !PT ;  /* 0xffff00000c337812 */ /* 0x000fe200078ec0ff */
[C---:B------:R-:W-:Y:S02]  /*44f0*/  IMAD.U32 R45, R44.reuse, 0x10000, RZ ;  /* 0x000100002c2d7824 */ /* 0x040fe400078e00ff */
[C---:B------:R-:W-:Y:S01]  /*4500*/  FMUL.FTZ R12, R49.reuse, R118 ;  /* 0x00000076310c7220 */ /* 0x040fe20000410000 */
[----:B------:R-:W-:Y:S01]  /*4510*/  LOP3.LUT R44, R44, 0xffff0000, RZ, 0xc0, !PT ;  /* 0xffff00002c2c7812 */ /* 0x000fe200078ec0ff */
[-C--:B------:R-:W-:Y:S01]  /*4520*/  FMUL.FTZ R49, R49, R116.reuse ;  /* 0x0000007431317220 */ /* 0x080fe20000410000 */
[----:B------:R-:W-:Y:S01]  /*4530*/  PRMT R32, R106, 0x5432, R32 ;  /* 0x000054326a207816 */ /* 0x000fe20000000020 */
[----:B------:R-:W-:Y:S01]  /*4540*/  FMUL.FTZ R99, R48, R15 ;  /* 0x0000000f30637220 */ /* 0x000fe20000410000 */
[C---:B------:R-:W-:Y:S01]  /*4550*/  FFMA.FTZ R12, R45.reuse, R116, -R12 ;  /* 0x000000742d0c7223 */ /* 0x040fe2000001080c */
[----:B------:R-:W-:Y:S01]  /*4560*/  FFMA.FTZ R100, R100, R117, R101 ;  /* 0x0000007564647223 */ /* 0x000fe20000010065 */
[----:B------:R-:W-:Y:S01]  /*4570*/  FFMA.FTZ R45, R45, R118, R49 ;  /* 0x000000762d2d7223 */ /* 0x000fe20000010031 */
[----:B------:R-:W-:Y:S01]  /*4580*/  LOP3.LUT R47, R47, 0xffff0000, RZ, 0xc0, !PT ;  /* 0xffff00002f2f7812 */ /* 0x000fe200078ec0ff */
[-C--:B------:R-:W-:Y:S01]  /*4590*/  FMUL.FTZ R101, R48, R51.reuse ;  /* 0x0000003330657220 */ /* 0x080fe20000410000 */
[----:B------:R-:W-:Y:S01]  /*45a0*/  LOP3.LUT R113, R46, 0xffff0000, RZ, 0xc0, !PT ;  /* 0xffff00002e717812 */ /* 0x000fe200078ec0ff */
[----:B------:R-:W-:Y:S01]  /*45b0*/  FFMA.FTZ R49, R44, R51, -R99 ;  /* 0x000000332c317223 */ /* 0x000fe20000010863 */
[----:B------:R-:W-:Y:S01]  /*45c0*/  PRMT R14, R107, 0x5432, R14 ;  /* 0x000054326b0e7816 */ /* 0x000fe2000000000e */
[C---:B------:R-:W-:Y:S01]  /*45d0*/  IMAD.U32 R46, R50.reuse, 0x10000, RZ ;  /* 0x00010000322e7824 */ /* 0x040fe200078e00ff */
[----:B------:R-:W-:Y:S01]  /*45e0*/  LOP3.LUT R50, R50, 0xffff0000, RZ, 0xc0, !PT ;  /* 0xffff000032327812 */ /* 0x000fe200078ec0ff */
[C---:B------:R-:W-:Y:S01]  /*45f0*/  IMAD.U32 R51, R32.reuse, 0x10000, RZ ;  /* 0x0001000020337824 */ /* 0x040fe200078e00ff */
[----:B------:R-:W-:Y:S01]  /*4600*/  LOP3.LUT R32, R32, 0xffff0000, RZ, 0xc0, !PT ;  /* 0xffff000020207812 */ /* 0x000fe200078ec0ff */
[----:B------:R-:W-:Y:S01]  /*4610*/  FFMA.FTZ R114, R47, R114, -R120 ;  /* 0x000000722f727223 */ /* 0x000fe20000010878 */
[----:B------:R-:W-:-:S02]  /*4620*/  IMAD.U32 R48, R14, 0x10000, RZ ;  /* 0x000100000e307824 */ /* 0x000fc400078e00ff */
[----:B------:R-:W-:Y:S01]  /*4630*/  FFMA.FTZ R47, R47, R102, R122 ;  /* 0x000000662f2f7223 */ /* 0x000fe2000001007a */
[----:B------:R-:W-:Y:S01]  /*4640*/  LOP3.LUT R14, R14, 0xffff0000, RZ, 0xc0, !PT ;  /* 0xffff00000e0e7812 */ /* 0x000fe200078ec0ff */
[----:B------:R-:W-:Y:S01]  /*4650*/  FMUL.FTZ R102, R46, R51 ;  /* 0x000000332e667220 */ /* 0x000fe20000410000 */
[----:B------:R-:W-:Y:S01]  /*4660*/  FMUL.FTZ R116, R50, R32 ;  /* 0x0000002032747220 */ /* 0x000fe20000410000 */
[----:B------:R-:W-:Y:S01]  /*4670*/  FFMA.FTZ R44, R44, R15, R101 ;  /* 0x0000000f2c2c7223 */ /* 0x000fe20000010065 */
[----:B------:R-:W-:Y:S01]  /*4680*/  FMUL.FTZ R46, R46, R48 ;  /* 0x000000302e2e7220 */ /* 0x000fe20000410000 */
        /* <DEDUP_REMOVED lines=18> */
.L_x_2281:
[----:B------:R-:W-:Y:S05]  /*47b0*/  BSYNC B2 ;  /* 0x0000000000027941 */ /* 0x000fea0003800000 */
.L_x_2280:
        /* <DEDUP_REMOVED lines=12> */
.L_x_2279:
[----:B------:R-:W-:Y:S05]  /*4880*/  BSYNC B1 ;  /* 0x0000000000017941 */ /* 0x000fea0003800000 */
.L_x_2278:
        /* <DEDUP_REMOVED lines=11> */
[----:B------:R-:W-:Y:S01]  /*4940*/  VIADD R32, R19, 0x60 ;  /* 0x0000006013207836 */ /* 0x000fe20000000000 */
[----:B------:R-:W-:Y:S01]  /*4950*/  IADD3.X R13, R76, R47, R5, P5, P6 ;  /* 0x0000002f4c0d7210 */ /* 0x000fe20002fec405 */
[----:B------:R-:W-:Y:S01]  /*4960*/  IMAD.SHL.U32 R15, R15, 0x40, RZ ;  /* 0x000000400f0f7824 */ /* 0x000fe200078e00ff */
[----:B------:R-:W-:Y:S01]  /*4970*/  LEA R44, P5, R12, R80, 0x1 ;  /* 0x000000500c2c7211 */ /* 0x000fe200078a08ff */
[----:B------:R-:W-:Y:S01]  /*4980*/  IMAD.SHL.U32 R32, R32, 0x40, RZ ;  /* 0x0000004020207824 */ /* 0x000fe200078e00ff */
[----:B------:R-:W-:Y:S02]  /*4990*/  BSSY B1, `(.L_x_2282) ;  /* 0x000006e000017945 */ /* 0x000fe40003800000 */
[----:B------:R-:W-:-:S02]  /*49a0*/  LEA.HI.X R45, R12, R81, R13, 0x1, P5 ;  /* 0x000000510c2d7211 */ /* 0x000fc400028f0c0d */
[----:B------:R-:W-:Y:S02]  /*49b0*/  SHF.R.S32.HI R13, RZ, 0x1f, R96 ;  /* 0x0000001fff0d7819 */ /* 0x000fe40000011460 */
[----:B------:R-:W-:Y:S02]  /*49c0*/  LOP3.LUT R15, R15, 0x1c0, RZ, 0xc0, !PT ;  /* 0x000001c00f0f7812 */ /* 0x000fe400078ec0ff */
[----:B------:R-:W-:Y:S02]  /*49d0*/  LEA.HI R13, R13, R96, RZ, 0x4 ;  /* 0x000000600d0d7211 */ /* 0x000fe400078f20ff */
[----:B------:R-:W-:Y:S02]  /*49e0*/  LOP3.LUT R32, R32, 0x1c0, RZ, 0xc0, !PT ;  /* 0x000001c020207812 */ /* 0x000fe400078ec0ff */
[----:B------:R-:W-:Y:S02]  /*49f0*/  LEA.HI.SX32 R13, R13, R6, 0x1c ;  /* 0x000000060d0d7211 */ /* 0x000fe400078fe2ff */
[----:B------:R-:W-:-:S03]  /*4a00*/  SHF.R.U32.HI R15, RZ, 0x3, R15 ;  /* 0x00000003ff0f7819 */ /* 0x000fc6000001160f */
[----:B------:R-:W-:Y:S01]  /*4a10*/  IMAD.SHL.U32 R49, R13, 0x8, RZ ;  /* 0x000000080d317824 */ /* 0x000fe200078e00ff */
[----:B------:R-:W-:-:S04]  /*4a20*/  LEA R13, R22, R3, 0xd ;  /* 0x00000003160d7211 */ /* 0x000fc800078e68ff */
[----:B------:R-:W-:Y:S01]  /*4a30*/  LOP3.LUT R12, R32, 0x38, R49, 0xf8, !PT ;  /* 0x00000038200c7812 */ /* 0x000fe200078ef831 */
[----:B------:R-:W-:-:S03]  /*4a40*/  IMAD R13, R13, 0x2, R2 ;  /* 0x000000020d0d7824 */ /* 0x000fc600078e0202 */
        /* <DEDUP_REMOVED lines=10> */
[----:B------:R-:W-:Y:S02]  /*4af0*/  PRMT R112, R112, 0x5410, R51 ;  /* 0x0000541070707816 */ /* 0x000fe40000000033 */
[----:B------:R-:W-:Y:S02]  /*4b00*/  PRMT R108, R108, 0x5410, R93 ;  /* 0x000054106c6c7816 */ /* 0x000fe4000000005d */
[----:B------:R-:W-:Y:S01]  /*4b10*/  SHF.R.U32.HI R89, RZ, 0x10, R43 ;  /* 0x00000010ff597819 */ /* 0x000fe2000001162b */
[----:B------:R-:W-:Y:S01]  /*4b20*/  IMAD.U32 R51, R112, 0x10000, RZ ;  /* 0x0001000070337824 */ /* 0x000fe200078e00ff */
[----:B------:R-:W-:-:S02]  /*4b30*/  SHF.R.U32.HI R87, RZ, 0x10, R39 ;  /* 0x00000010ff577819 */ /* 0x000fc40000011627 */
[----:B------:R-:W-:Y:S01]  /*4b40*/  SHF.R.U64 R86, R38, 0x10, R39 ;  /* 0x0000001026567819 */ /* 0x000fe20000001227 */
[----:B-1----:R-:W-:Y:S01]  /*4b50*/  IMAD.U32 R38, R13, 0x10000, RZ ;  /* 0x000100000d267824 */ /* 0x002fe200078e00ff */
[----:B------:R-:W-:Y:S01]  /*4b60*/  SHF.R.U64 R48, R42, 0x10, R43 ;  /* 0x000000102a307819 */ /* 0x000fe2000000122b */
[C---:B------:R-:W-:Y:S01]  /*4b70*/  IMAD.U32 R43, R35.reuse, 0x10000, RZ ;  /* 0x00010000232b7824 */ /* 0x040fe200078e00ff */
[----:B------:R-:W-:Y:S01]  /*4b80*/  LOP3.LUT R39, R35, 0xffff0000, RZ, 0xc0, !PT ;  /* 0xffff000023277812 */ /* 0x000fe200078ec0ff */
[----:B------:R-:W-:Y:S01]  /*4b90*/  IMAD.U32 R35, R108, 0x10000, RZ ;  /* 0x000100006c237824 */ /* 0x000fe200078e00ff */
[----:B------:R-:W-:Y:S01]  /*4ba0*/  PRMT R110, R110, 0x5410, R89 ;  /* 0x000054106e6e7816 */ /* 0x000fe20000000059 */
[----:B------:R-:W-:Y:S01]  /*4bb0*/  IMAD.U32 R42, R15, 0x10000, RZ ;  /* 0x000100000f2a7824 */ /* 0x000fe200078e00ff */
[----:B------:R-:W-:Y:S01]  /*4bc0*/  PRMT R106, R106, 0x5410, R87 ;  /* 0x000054106a6a7816 */ /* 0x000fe20000000057 */
[C---:B------:R-:W-:Y:S01]  /*4bd0*/  FMUL.FTZ R87, R46.reuse, R51 ;  /* 0x000000332e577220 */ /* 0x040fe20000410000 */
[----:B------:R-:W-:Y:S01]  /*4be0*/  PRMT R109, R109, 0x5410, R48 ;  /* 0x000054106d6d7816 */ /* 0x000fe20000000030 */
[-C--:B------:R-:W-:Y:S01]  /*4bf0*/  FMUL.FTZ R89, R46, R35.reuse ;  /* 0x000000232e597220 */ /* 0x080fe20000410000 */
[----:B------:R-:W-:Y:S01]  /*4c00*/  IMAD.U32 R48, R110, 0x10000, RZ ;  /* 0x000100006e307824 */ /* 0x000fe200078e00ff */
[----:B------:R-:W-:Y:S01]  /*4c10*/  SHF.R.U64 R50, R40, 0x10, R41 ;  /* 0x0000001028327819 */ /* 0x000fe20000001229 */
[----:B------:R-:W-:Y:S01]  /*4c20*/  IMAD.U32 R46, R106, 0x10000, RZ ;  /* 0x000100006a2e7824 */ /* 0x000fe200078e00ff */
[----:B------:R-:W-:Y:S01]  /*4c30*/  SHF.R.U64 R88, R36, 0x10, R37 ;  /* 0x0000001024587819 */ /* 0x000fe20000001225 */
[C---:B------:R-:W-:Y:S01]  /*4c40*/  FFMA.FTZ R35, R38.reuse, R35, -R87 ;  /* 0x0000002326237223 */ /* 0x040fe20000010857 */
[----:B------:R-:W-:Y:S01]  /*4c50*/  LOP3.LUT R40, R33, 0xffff0000, RZ, 0xc0, !PT ;  /* 0xffff000021287812 */ /* 0x000fe200078ec0ff */
[----:B------:R-:W-:Y:S01]  /*4c60*/  FFMA.FTZ R38, R38, R51, R89 ;  /* 0x0000003326267223 */ /* 0x000fe20000010059 */
[----:B------:R-:W-:Y:S01]  /*4c70*/  LOP3.LUT R112, R112, 0xffff0000, RZ, 0xc0, !PT ;  /* 0xffff000070707812 */ /* 0x000fe200078ec0ff */
[----:B------:R-:W-:Y:S01]  /*4c80*/  FMUL.FTZ R51, R43, R48 ;  /* 0x000000302b337220 */ /* 0x000fe20000410000 */
[----:B------:R-:W-:Y:S01]  /*4c90*/  PRMT R111, R111, 0x5410, R50 ;  /* 0x000054106f6f7816 */ /* 0x000fe20000000032 */
[----:B------:R-:W-:Y:S01]  /*4ca0*/  FMUL.FTZ R43, R43, R46 ;  /* 0x0000002e2b2b7220 */ /* 0x000fe20000410000 */
[----:B------:R-:W-:Y:S01]  /*4cb0*/  LOP3.LUT R110, R110, 0xffff0000, RZ, 0xc0, !PT ;  /* 0xffff00006e6e7812 */ /* 0x000fe200078ec0ff */
[----:B------:R-:W-:Y:S01]  /*4cc0*/  FMUL.FTZ R50, R40, R112 ;  /* 0x0000007028327220 */ /* 0x000fe20000410000 */
[----:B------:R-:W-:Y:S01]  /*4cd0*/  PRMT R107, R107, 0x5410, R88 ;  /* 0x000054106b6b7816 */ /* 0x000fe20000000058 */
[----:B------:R-:W-:Y:S01]  /*4ce0*/  FFMA.FTZ R51, R42, R46, -R51 ;  /* 0x0000002e2a337223 */ /* 0x000fe20000010833 */
[----:B------:R-:W-:Y:S01]  /*4cf0*/  LOP3.LUT R108, R108, 0xffff0000, RZ, 0xc0, !PT ;  /* 0xffff00006c6c7812 */ /* 0x000fe200078ec0ff */
[----:B------:R-:W-:Y:S01]  /*4d00*/  FFMA.FTZ R48, R42, R48, R43 ;  /* 0x000000302a307223 */ /* 0x000fe2000001002b */
[----:B------:R-:W-:Y:S01]  /*4d10*/  LOP3.LUT R41, R13, 0xffff0000, RZ, 0xc0, !PT ;  /* 0xffff00000d297812 */ /* 0x000fe200078ec0ff */
[----:B------:R-:W-:Y:S01]  /*4d20*/  IMAD.U32 R33, R32, 0x10000, RZ ;  /* 0x0001000020217824 */ /* 0x000fe200078e00ff */
[----:B------:R-:W-:Y:S01]  /*4d30*/  LOP3.LUT R106, R106, 0xffff0000, RZ, 0xc0, !PT ;  /* 0xffff00006a6a7812 */ /* 0x000fe200078ec0ff */
[----:B------:R-:W-:Y:S01]  /*4d40*/  FMUL.FTZ R46, R39, R110 ;  /* 0x0000006e272e7220 */ /* 0x000fe20000410000 */
[----:B------:R-:W-:Y:S01]  /*4d50*/  LOP3.LUT R37, R15, 0xffff0000, RZ, 0xc0, !PT ;  /* 0xffff00000f257812 */ /* 0x000fe200078ec0ff */
[----:B------:R-:W-:Y:S01]  /*4d60*/  IMAD.U32 R43, R111, 0x10000, RZ ;  /* 0x000100006f2b7824 */ /* 0x000fe200078e00ff */
[----:B------:R-:W-:Y:S01]  /*4d70*/  PRMT R105, R105, 0x5410, R86 ;  /* 0x0000541069697816 */ /* 0x000fe20000000056 */
[-C--:B------:R-:W-:Y:S01]  /*4d80*/  FMUL.FTZ R86, R40, R108.reuse ;  /* 0x0000006c28567220 */ /* 0x080fe20000410000 */
[----:B------:R-:W-:Y:S01]  /*4d90*/  LOP3.LUT R32, R32, 0xffff0000, RZ, 0xc0, !PT ;  /* 0xffff000020207812 */ /* 0x000fe200078ec0ff */
[----:B------:R-:W-:Y:S01]  /*4da0*/  IMAD.U32 R42, R107, 0x10000, RZ ;  /* 0x000100006b2a7824 */ /* 0x000fe200078e00ff */
[----:B------:R-:W-:Y:S01]  /*4db0*/  LOP3.LUT R111, R111, 0xffff0000, RZ, 0xc0, !PT ;  /* 0xffff00006f6f7812 */ /* 0x000fe200078ec0ff */
[----:B------:R-:W-:Y:S01]  /*4dc0*/  FFMA.FTZ R40, R41, R108, -R50 ;  /* 0x0000006c29287223 */ /* 0x000fe20000010832 */
[----:B------:R-:W-:Y:S01]  /*4dd0*/  FMUL.FTZ R50, R39, R106 ;  /* 0x0000006a27327220 */ /* 0x000fe20000410000 */
[----:B------:R-:W-:-:S02]  /*4de0*/  IMAD.U32 R36, R12, 0x10000, RZ ;  /* 0x000100000c247824 */ /* 0x000fc400078e00ff */
[----:B------:R-:W-:Y:S01]  /*4df0*/  FFMA.FTZ R106, R37, R106, -R46 ;  /* 0x0000006a256a7223 */ /* 0x000fe2000001082e */
[----:B------:R-:W-:Y:S01]  /*4e00*/  LOP3.LUT R12, R12, 0xffff0000, RZ, 0xc0, !PT ;  /* 0xffff00000c0c7812 */ /* 0x000fe200078ec0ff */
[----:B------:R-:W-:Y:S01]  /*4e10*/  FMUL.FTZ R39, R33, R43 ;  /* 0x0000002b21277220 */ /* 0x000fe20000410000 */
[----:B------:R-:W-:Y:S01]  /*4e20*/  LOP3.LUT R107, R107, 0xffff0000, RZ, 0xc0, !PT ;  /* 0xffff00006b6b7812 */ /* 0x000fe200078ec0ff */
[-C--:B------:R-:W-:Y:S01]  /*4e30*/  FMUL.FTZ R46, R33, R42.reuse ;  /* 0x0000002a212e7220 */ /* 0x080fe20000410000 */
[----:B------:R-:W-:Y:S01]  /*4e40*/  FMUL.FTZ R33, R32, R111 ;  /* 0x0000006f20217220 */ /* 0x000fe20000410000 */
[----:B------:R-:W-:Y:S01]  /*4e50*/  FFMA.FTZ R39, R36, R42, -R39 ;  /* 0x0000002a24277223 */ /* 0x000fe20000010827 */
[----:B------:R-:W-:Y:S02]  /*4e60*/  IMAD.U32 R13, R14, 0x10000, RZ ;  /* 0x000100000e0d7824 */ /* 0x000fe400078e00ff */
[----:B------:R-:W-:Y:S01]  /*4e70*/  FFMA.FTZ R46, R36, R43, R46 ;  /* 0x0000002b242e7223 */ /* 0x000fe2000001002e */
[----:B------:R-:W-:Y:S01]  /*4e80*/  LOP3.LUT R15, R14, 0xffff0000, RZ, 0xc0, !PT ;  /* 0xffff00000e0f7812 */ /* 0x000fe200078ec0ff */
[----:B------:R-:W-:Y:S01]  /*4e90*/  FFMA.FTZ R36, R12, R107, -R33 ;  /* 0x0000006b0c247223 */ /* 0x000fe20000010821 */
[----:B------:R-:W-:-:S02]  /*4ea0*/  IMAD.U32 R14, R34, 0x10000, RZ ;  /* 0x00010000220e7824 */ /* 0x000fc400078e00ff */
[----:B------:R-:W-:Y:S01]  /*4eb0*/  FFMA.FTZ R87, R37, R110, R50 ;  /* 0x0000006e25577223 */ /* 0x000fe20000010032 */
[----:B------:R-:W-:Y:S01]  /*4ec0*/  SHF.L.U32 R33, R109, 0x10, RZ ;  /* 0x000000106d217819 */ /* 0x000fe200000006ff */
[----:B------:R-:W-:Y:S01]  /*4ed0*/  FMUL.FTZ R37, R32, R107 ;  /* 0x0000006b20257220 */ /* 0x000fe20000410000 */
[----:B------:R-:W-:Y:S01]  /*4ee0*/  LOP3.LUT R34, R34, 0xffff0000, RZ, 0xc0, !PT ;  /* 0xffff000022227812 */ /* 0x000fe200078ec0ff */
[----:B------:R-:W-:Y:S01]  /*4ef0*/  IMAD.U32 R32, R105, 0x10000, RZ ;  /* 0x0001000069207824 */ /* 0x000fe200078e00ff */
[----:B------:R-:W-:Y:S01]  /*4f00*/  LOP3.LUT R109, R109, 0xffff0000, RZ, 0xc0, !PT ;  /* 0xffff00006d6d7812 */ /* 0x000fe200078ec0ff */
[----:B------:R-:W-:Y:S01]  /*4f10*/  FFMA.FTZ R37, R12, R111, R37 ;  /* 0x0000006f0c257223 */ /* 0x000fe20000010025 */
[----:B------:R-:W-:Y:S01]  /*4f20*/  LOP3.LUT R105, R105, 0xffff0000, RZ, 0xc0, !PT ;  /* 0xffff000069697812 */ /* 0x000fe200078ec0ff */
[C---:B------:R-:W-:Y:S01]  /*4f30*/  FMUL.FTZ R12, R14.reuse, R33 ;  /* 0x000000210e0c7220 */ /* 0x040fe20000410000 */
[----:B------:R-:W-:Y:S01]  /*4f40*/  FMUL.FTZ R14, R14, R32 ;  /* 0x000000200e0e7220 */ /* 0x000fe20000410000 */
[C---:B------:R-:W-:Y:S01]  /*4f50*/  FMUL.FTZ R42, R34.reuse, R109 ;  /* 0x0000006d222a7220 */ /* 0x040fe20000410000 */
[----:B------:R-:W-:Y:S01]  /*4f60*/  FFMA.FTZ R41, R41, R112, R86 ;  /* 0x0000007029297223 */ /* 0x000fe20000010056 */
[-C--:B------:R-:W-:Y:S01]  /*4f70*/  FMUL.FTZ R34, R34, R105.reuse ;  /* 0x0000006922227220 */ /* 0x080fe20000410000 */
[----:B------:R-:W-:Y:S01]  /*4f80*/  FFMA.FTZ R12, R13, R32, -R12 ;  /* 0x000000200d0c7223 */ /* 0x000fe2000001080c */
[----:B------:R-:W-:Y:S01]  /*4f90*/  FFMA.FTZ R105, R15, R105, -R42 ;  /* 0x000000690f697223 */ /* 0x000fe2000001082a */
[----:B------:R-:W-:Y:S01]  /*4fa0*/  FFMA.FTZ R14, R13, R33, R14 ;  /* 0x000000210d0e7223 */ /* 0x000fe2000001000e */
        /* <DEDUP_REMOVED lines=10> */
[----:B------:R-:W-:-:S02]  /*5050*/  F2FP.BF16.F32.PACK_AB R35, R87, R48 ;  /* 0x000000305723723e */ /* 0x000fc400000010ff */
[----:B------:R-:W-:-:S07]  /*5060*/  F2FP.BF16.F32.PACK_AB R32, R37, R46 ;  /* 0x0000002e2520723e */ /* 0x000fce00000010ff */
.L_x_2283:
[----:B------:R-:W-:Y:S05]  /*5070*/  BSYNC B1 ;  /* 0x0000000000017941 */ /* 0x000fea0003800000 */
.L_x_2282:
        /* <DEDUP_REMOVED lines=10> */
.L_x_2249:
[----:B------:R-:W2:Y:S02]  /*5120*/  LDL R12, [R1+0x4] ;  /* 0x00000400010c7983 */ /* 0x000ea40000100800 */
[----:B--2---:R-:W-:-:S13]  /*5130*/  ISETP.NE.AND P3, PT, R12, 0x3, PT ;  /* 0x000000030c00780c */ /* 0x004fda0003f65270 */
[----:B------:R-:W-:Y:S05]  /*5140*/  @!P3 BRA `(.L_x_2284) ;  /* 0x000000000004b947 */ /* 0x000fea0003800000 */
[----:B------:R-:W-:Y:S01]  /*5150*/  BPT.TRAP 0x1 ;  /* 0x000000040000795c */ /* 0x000fe20000300000 */
.L_x_2284:
[----:B------:R-:W-:Y:S01]  /*5160*/  IMAD R78, R22, 0x8, R2 ;  /* 0x00000008164e7824 */ /* 0x000fe200078e0202 */
[----:B------:R-:W-:Y:S01]  /*5170*/  SHF.L.U32 R90, R154, 0x1f, RZ ;  /* 0x0000001f9a5a7819 */ /* 0x000fe200000006ff */
[----:B------:R-:W-:Y:S01]  /*5180*/  IMAD R83, R26, -0x80, R28 ;  /* 0xffffff801a537824 */ /* 0x000fe200078e021c */
[----:B------:R-:W-:Y:S02]  /*5190*/  BSSY B1, `(.L_x_2285) ;  /* 0x0000004000017945 */ /* 0x000fe40003800000 */
[----:B------:R-:W1:Y:S02]  /*51a0*/  SYNCS.PHASECHK.TRANS64.TRYWAIT P4, [R78+URZ+0x16890], R90 ;  /* 0x0168905a4e0075a7 */ /* 0x000e64000808017f */
[----:B------:R-:W-:Y:S01]  /*51b0*/  VIMNMX R83, R83, 0x80, PT ;  /* 0x0000008053537848 */ /* 0x000fe20003fe0100 */
[----:B-1----:R-:W-:Y:S06]  /*51c0*/  @!P4 BRA `(.L_x_2286) ;  /* 0x0000014800c8c947 */ /* 0x002fec0003800000 */
.L_x_2517:
[----:B------:R-:W-:Y:S05]  /*51d0*/  BSYNC B1 ;  /* 0x0000000000017941 */ /* 0x000fea0003800000 */
.L_x_2285:
[----:B------:R-:W-:Y:S01]  /*51e0*/  ISETP.GE.AND P4, PT, R19, R83, PT ;  /* 0x000000531300720c */ /* 0x000fe20003f86270 */
[----:B------:R-:W-:-:S12]  /*51f0*/  BSSY B1, `(.L_x_2287) ;  /* 0x0000006000017945 */ /* 0x000fd80003800000 */
[----:B------:R-:W-:Y:S05]  /*5200*/  @P4 BRA `(.L_x_2288) ;  /* 0x0000000000104947 */ /* 0x000fea0003800000 */
[----:B------:R-:W2:Y:S04]  /*5210*/  @!P1 LDS.128 R12, [R82+0xe000] ;  /* 0x00e00000520c9984 */ /* 0x000ea80000000c00 */
[----:B0-----:R-:W0:Y:S04]  /*5220*/  @!P2 LDS.128 R32, [R79+0xe000] ;  /* 0x00e000004f20a984 */ /* 0x001e280000000c00 */
[----:B--2---:R2:W-:Y:S04]  /*5230*/  @!P1 STG.E.128 desc[UR40][R38.64], R12 ;  /* 0x0000000c26009986 */ /* 0x0045e8000c101d28 */
[----:B0-----:R2:W-:Y:S02]  /*5240*/  @!P2 STG.E.128 desc[UR40][R38.64+0x40], R32 ;  /* 0x000040202600a986 */ /* 0x0015e4000c101d28 */
.L_x_2288:
[----:B------:R-:W-:Y:S05]  /*5250*/  BSYNC B1 ;  /* 0x0000000000017941 */ /* 0x000fea0003800000 */
.L_x_2287:
[----:B--2---:R-:W-:-:S05]  /*5260*/  VIADD R12, R19, 0x60 ;  /* 0x00000060130c7836 */ /* 0x004fca0000000000 */
[----:B------:R-:W-:-:S13]  /*5270*/  ISETP.GE.AND P4, PT, R12, R83, PT ;  /* 0x000000530c00720c */ /* 0x000fda0003f86270 */
[----:B------:R-:W-:Y:S05]  /*5280*/  @P4 BRA `(.L_x_2266) ;  /* 0x0000000000104947 */ /* 0x000fea0003800000 */
[----:B------:R-:W2:Y:S04]  /*5290*/  @!P1 LDS.128 R12, [R82+0x11000] ;  /* 0x01100000520c9984 */ /* 0x000ea80000000c00 */
[----:B0-----:R-:W0:Y:S04]  /*52a0*/  @!P2 LDS.128 R32, [R79+0x11000] ;  /* 0x011000004f20a984 */ /* 0x001e280000000c00 */
[----:B--2---:R2:W-:Y:S04]  /*52b0*/  @!P1 STG.E.128 desc[UR40][R36.64], R12 ;  /* 0x0000000c24009986 */ /* 0x0045e8000c101d28 */
[----:B0-----:R2:W-:Y:S02]  /*52c0*/  @!P2 STG.E.128 desc[UR40][R36.64+0x40], R32 ;  /* 0x000040202400a986 */ /* 0x0015e4000c101d28 */
.L_x_2266:
[----:B------:R-:W-:Y:S05]  /*52d0*/  BSYNC B0 ;  /* 0x0000000000007941 */ /* 0x000fea0003800000 */
.L_x_2248:
        /* <DEDUP_REMOVED lines=17> */
.L_x_2290:
[----:B------:R-:W-:Y:S05]  /*53f0*/  BSYNC B0 ;  /* 0x0000000000007941 */ /* 0x000fea0003800000 */
.L_x_2289:
[----:B------:R-:W2:Y:S01]  /*5400*/  SYNCS.PHASECHK.TRANS64.TRYWAIT P3, [R78+URZ+0x168b0], R90 ;  /* 0x0168b05a4e0075a7 */ /* 0x000ea2000806017f */
[----:B------:R-:W-:Y:S01]  /*5410*/  ULDC UR42, c[0x0][0x2f4] ;  /* 0x0000bd00002a7ab9 */ /* 0x000fe20000000800 */
[----:B------:R-:W-:Y:S01]  /*5420*/  ULDC.64 UR36, c[0x0][0x328] ;  /* 0x0000ca0000247ab9 */ /* 0x000fe20000000a00 */
[----:B------:R-:W-:Y:S01]  /*5430*/  ULDC.64 UR38, c[0x0][0x318] ;  /* 0x0000c60000267ab9 */ /* 0x000fe20000000a00 */
[----:B------:R-:W-:Y:S01]  /*5440*/  BSSY B0, `(.L_x_2291) ;  /* 0x0000003000007945 */ /* 0x000fe20003800000 */
[----:B----4-:R-:W-:-:S03]  /*5450*/  IMAD.WIDE R32, R26, 0x80, R10 ;  /* 0x000000801a207825 */ /* 0x010fc600078e020a */
[----:B--2---:R-:W-:Y:S05]  /*5460*/  @!P3 BRA `(.L_x_2292) ;  /* 0x000001480034b947 */ /* 0x004fea0003800000 */
.L_x_2518:
[----:B------:R-:W-:Y:S05]  /*5470*/  BSYNC B0 ;  /* 0x0000000000007941 */ /* 0x000fea0003800000 */
.L_x_2291:
        /* <DEDUP_REMOVED lines=17> */
.L_x_2294:
[----:B------:R-:W-:Y:S05]  /*5590*/  BSYNC B0 ;  /* 0x0000000000007941 */ /* 0x000fea0003800000 */
.L_x_2293:
        /* <DEDUP_REMOVED lines=20> */
.L_x_2296:
[----:B------:R-:W-:Y:S05]  /*56e0*/  BSYNC B0 ;  /* 0x0000000000007941 */ /* 0x000fea0003800000 */
.L_x_2295:
        /* <DEDUP_REMOVED lines=12> */
[----:B------:R-:W-:Y:S02]  /*57b0*/  SEL R13, RZ, 0x1, P3 ;  /* 0x00000001ff0d7807 */ /* 0x000fe40001800000 */
[----:B------:R-:W-:Y:S02]  /*57c0*/  SEL R22, R22, RZ, P3 ;  /* 0x000000ff16167207 */ /* 0x000fe40001800000 */
[----:B------:R-:W-:Y:S01]  /*57d0*/  LOP3.LUT R154, R154, R13, RZ, 0x3c, !PT ;  /* 0x0000000d9a9a7212 */ /* 0x000fe200078e3cff */
[----:B------:R0:W-:Y:S01]  /*57e0*/  @!P4 SYNCS.ARRIVE.TRANS64.RED.A1T0 RZ, [R78+URZ], RZ ;  /* 0x000000ff4effc9a7 */ /* 0x0001e2000810043f */
[----:B---3--:R-:W-:-:S13]  /*57f0*/  LOP3.LUT P5, RZ, R12, 0x2, RZ, 0xc0, !PT ;  /* 0x000000020cff7812 */ /* 0x008fda00078ac0ff */
[----:B0-----:R-:W-:Y:S05]  /*5800*/  @P5 BRA `(.L_x_2297) ;  /* 0xffffffc800a05947 */ /* 0x001fea000383ffff */
[----:B------:R-:W0:Y:S01]  /*5810*/  S2R R12, SR_TID.X ;  /* 0x00000000000c7919 */ /* 0x000e220000002100 */
[----:B------:R-:W-:Y:S02]  /*5820*/  PLOP3.LUT P0, PT, PT, PT, PT, 0x8, 0x0 ;  /* 0x000000000000781c */ /* 0x000fe40003f0e170 */
[----:B0-----:R-:W-:-:S04]  /*5830*/  SHF.R.U32.HI R12, RZ, 0x7, R12 ;  /* 0x00000007ff0c7819 */ /* 0x001fc8000001160c */
[----:B------:R-:W-:-:S13]  /*5840*/  ISETP.NE.AND P5, PT, R12, 0x1, PT ;  /* 0x000000010c00780c */ /* 0x000fda0003fa5270 */
[----:B------:R-:W-:Y:S06]  /*5850*/  @!P5 BAR.ARV 0x9, 0x100 ;  /* 0x024400000000db1d */ /* 0x000fec0000002000 */
.L_x_2243:
[----:B------:R-:W2:Y:S01]  /*5860*/  LDL R5, [R1+0x2c] ;  /* 0x00002c0001057983 */ /* 0x000ea20000100800 */
[----:B------:R-:W0:Y:S01]  /*5870*/  LDC R0, c[0x0][0x448] ;  /* 0x00011200ff007b82 */ /* 0x000e220000000800 */
        /* <DEDUP_REMOVED lines=12> */
[----:B------:R-:W-:Y:S01]  /*5940*/  CS2R R14, SRZ ;  /* 0x00000000000e7805 */ /* 0x000fe2000001ff00 */
[----:B------:R-:W-:Y:S02]  /*5950*/  IMAD.MOV.U32 R94, RZ, RZ, RZ ;  /* 0x000000ffff5e7224 */ /* 0x000fe400078e00ff */
[----:B------:R-:W-:Y:S02]  /*5960*/  IMAD.MOV.U32 R25, RZ, RZ, RZ ;  /* 0x000000ffff197224 */ /* 0x000fe400078e00ff */
[----:B------:R-:W-:Y:S02]  /*5970*/  IMAD.MOV.U32 R13, RZ, RZ, RZ ;  /* 0x000000ffff0d7224 */ /* 0x000fe400078e00ff */
[----:B------:R-:W-:Y:S01]  /*5980*/  IMAD.MOV.U32 R90, RZ, RZ, RZ ;  /* 0x000000ffff5a7224 */ /* 0x000fe200078e00ff */
[----:B0-----:R-:W-:-:S13]  /*5990*/  ISETP.NE.AND P1, PT, R0, 0x1, PT ;  /* 0x000000010000780c */ /* 0x001fda0003f25270 */
[----:B------:R-:W0:Y:S08]  /*59a0*/  @P1 LDC R3, c[0x0][0x44c] ;  /* 0x00011300ff031b82 */ /* 0x000e300000000800 */
[----:B------:R-:W1:Y:S01]  /*59b0*/  @P1 LDC R4, c[0x0][0x450] ;  /* 0x00011400ff041b82 */ /* 0x000e620000000800 */
[----:B--2---:R-:W-:-:S05]  /*59c0*/  IADD3 R0, R5, 0xbf, RZ ;  /* 0x000000bf05007810 */ /* 0x004fca0007ffe0ff */
[----:B0-----:R-:W-:-:S05]  /*59d0*/  @P1 IMAD.HI.U32 R3, R0, R3, RZ ;  /* 0x0000000300031227 */ /* 0x001fca00078e00ff */
[----:B-1----:R-:W-:Y:S02]  /*59e0*/  @P1 SHF.R.U32.HI R0, RZ, R4, R3 ;  /* 0x00000004ff001219 */ /* 0x002fe40000011603 */
[----:B------:R-:W-:-:S03]  /*59f0*/  PLOP3.LUT P1, PT, PT, PT, PT, 0x80, 0x0 ;  /* 0x000000000000781c */ /* 0x000fc60003f2f070 */
[----:B------:R-:W-:-:S05]  /*5a00*/  IMAD.IADD R0, R91, 0x1, R0 ;  /* 0x000000015b007824 */ /* 0x000fca00078e0200 */
[----:B------:R-:W-:-:S04]  /*5a10*/  SHF.R.S32.HI R3, RZ, 0x1f, R0 ;  /* 0x0000001fff037819 */ /* 0x000fc80000011400 */
[----:B------:R-:W-:Y:S01]  /*5a20*/  LEA.HI R3, R3, R0, RZ, 0x7 ;  /* 0x0000000003037211 */ /* 0x000fe200078f38ff */
[----:B------:R-:W-:-:S03]  /*5a30*/  IMAD.MOV.U32 R0, RZ, RZ, RZ ;  /* 0x000000ffff007224 */ /* 0x000fc600078e00ff */
[----:B------:R-:W-:-:S04]  /*5a40*/  SHF.R.S32.HI R3, RZ, 0x7, R3 ;  /* 0x00000007ff037819 */ /* 0x000fc80000011403 */
[----:B------:R-:W-:Y:S01]  /*5a50*/  VIMNMX R92, R92, R3, PT ;  /* 0x000000035c5c7248 */ /* 0x000fe20003fe0100 */
[----:B------:R-:W-:-:S03]  /*5a60*/  IMAD.MOV.U32 R3, RZ, RZ, RZ ;  /* 0x000000ffff037224 */ /* 0x000fc600078e00ff */
[----:B------:R-:W-:Y:S01]  /*5a70*/  ISETP.GE.AND P2, PT, R92, 0x1, PT ;  /* 0x000000015c00780c */ /* 0x000fe20003f46270 */
[----:B------:R-:W-:-:S12]  /*5a80*/  @P0 BRA `(.L_x_2298) ;  /* 0x00000000000c0947 */ /* 0x000fd80003800000 */
[----:B------:R-:W0:Y:S01]  /*5a90*/  FENCE.VIEW.ASYNC.G ;  /* 0x00000000000073c6 */ /* 0x000e220000000100 */
[----:B------:R-:W-:Y:S05]  /*5aa0*/  WARPSYNC.ALL ;  /* 0x0000000000007948 */ /* 0x000fea0003800000 */
[----:B0-----:R-:W-:Y:S06]  /*5ab0*/  BAR.ARV 0xc, 0x200 ;  /* 0x0308000000007b1d */ /* 0x001fec0000002000 */
.L_x_2298:
        /* <DEDUP_REMOVED lines=12> */
.L_x_2521:
        /* <DEDUP_REMOVED lines=27> */
[----:B-1---5:R-:W-:Y:S05]  /*5d30*/  CALL.ABS.NOINC R14 ;  /* 0x000000000e007343 */ /* 0x022fea0003c00000 */
.L_x_2302:
[----:B------:R-:W-:Y:S05]  /*5d40*/  BSYNC B6 ;  /* 0x0000000000067941 */ /* 0x000fea0003800000 */
.L_x_2301:
        /* <DEDUP_REMOVED lines=13> */
.L_x_2306:
[----:B--2---:R2:W3:Y:S02]  /*5e20*/  SYNCS.PHASECHK.TRANS64.TRYWAIT P0, [R2+URZ+0x16800], R3 ;  /* 0x01680003020075a7 */ /* 0x0044e4000800017f */
[----:B---3--:R-:W-:Y:S05]  /*5e30*/  @!P0 NANOSLEEP.SYNCS 0x989680 ;  /* 0x009896800000895d */ /* 0x008fea0003900000 */
[----:B------:R-:W3:Y:S02]  /*5e40*/  @!P0 SYNCS.PHASECHK.TRANS64 P0, [R2+URZ+0x16800], R3 ;  /* 0x01680003020085a7 */ /* 0x000ee4000800007f */
[----:B---3--:R-:W-:Y:S05]  /*5e50*/  @!P0 BRA `(.L_x_2306) ;  /* 0xfffffffc00f08947 */ /* 0x008fea000383ffff */
.L_x_2305:
[----:B------:R-:W-:Y:S05]  /*5e60*/  BSYNC B0 ;  /* 0x0000000000007941 */ /* 0x000fea0003800000 */
.L_x_2304:
[----:B------:R-:W-:Y:S05]  /*5e70*/  BRA `(.L_x_2307) ;  /* 0x0000003000247947 */ /* 0x000fea0003800000 */
.L_x_2303:
        /* <DEDUP_REMOVED lines=30> */
.L_x_2309:
[----:B------:R-:W-:Y:S05]  /*6060*/  BSYNC B6 ;  /* 0x0000000000067941 */ /* 0x000fea0003800000 */
.L_x_2308:
[----:B------:R-:W2:Y:S01]  /*6070*/  LDL R20, [R1+0x2c] ;  /* 0x00002c0001147983 */ /* 0x000ea20000100800 */
[----:B------:R-:W-:Y:S01]  /*6080*/  ULDC.U8 UR4, c[0x0][0x410] ;  /* 0x0001040000047ab9 */ /* 0x000fe20000000000 */
[----:B------:R-:W-:Y:S01]  /*6090*/  BSSY B0, `(.L_x_2310) ;  /* 0x00002df000007945 */ /* 0x000fe20003800000 */
[----:B------:R-:W-:Y:S01]  /*60a0*/  ISETP.NE.AND P0, PT, RZ, UR4, PT ;  /* 0x00000004ff007c0c */ /* 0x000fe2000bf05270 */
[----:B--2---:R-:W-:-:S12]  /*60b0*/  IMAD.IADD R41, R19, 0x1, R20 ;  /* 0x0000000113297824 */ /* 0x004fd800078e0214 */
[----:B------:R-:W-:Y:S05]  /*60c0*/  @!P0 BRA `(.L_x_2311) ;  /* 0x0000001400d88947 */ /* 0x000fea0003800000 */
[----:B------:R-:W1:Y:S01]  /*60d0*/  LDC R36, c[0x0][0x448] ;  /* 0x00011200ff247b82 */ /* 0x000e620000000800 */
[----:B------:R-:W2:Y:S01]  /*60e0*/  S2R R20, SR_TID.X ;  /* 0x0000000000147919 */ /* 0x000ea20000002100 */
[----:B------:R-:W-:Y:S01]  /*60f0*/  ULDC.64 UR4, c[0x0][0x3f8] ;  /* 0x0000fe0000047ab9 */ /* 0x000fe20000000a00 */
[----:B------:R-:W-:Y:S01]  /*6100*/  ULDC.64 UR6, c[0x0][0x408] ;  /* 0x0001020000067ab9 */ /* 0x000fe20000000a00 */
[----:B------:R-:W-:Y:S01]  /*6110*/  IMAD.MOV.U32 R6, RZ, RZ, R26 ;  /* 0x000000ffff067224 */ /* 0x000fe200078e001a */
[----:B------:R-:W-:Y:S01]  /*6120*/  SHF.R.S32.HI R38, RZ, 0x1f, R155 ;  /* 0x0000001fff267819 */ /* 0x000fe2000001149b */
[----:B------:R-:W-:Y:S02]  /*6130*/  IMAD.MOV.U32 R7, RZ, RZ, R31 ;  /* 0x000000ffff077224 */ /* 0x000fe400078e001f */
[----:B------:R-:W-:Y:S02]  /*6140*/  IMAD.MOV.U32 R8, RZ, RZ, R24 ;  /* 0x000000ffff087224 */ /* 0x000fe400078e0018 */
[----:B------:R-:W-:Y:S01]  /*6150*/  IMAD.MOV.U32 R9, RZ, RZ, R33 ;  /* 0x000000ffff097224 */ /* 0x000fe200078e0021 */
[----:B-1----:R-:W-:-:S02]  /*6160*/  ISETP.NE.AND P0, PT, R36, 0x1, PT ;  /* 0x000000012400780c */ /* 0x002fc40003f05270 */
[----:B--2---:R-:W-:-:S11]  /*6170*/  IADD3 R21, R20, -0x80, RZ ;  /* 0xffffff8014157810 */ /* 0x004fd60007ffe0ff */
[----:B------:R-:W1:Y:S01]  /*6180*/  @P0 LDC R0, c[0x0][0x44c] ;  /* 0x00011300ff000b82 */ /* 0x000e620000000800 */
[----:B------:R-:W-:-:S04]  /*6190*/  SHF.R.S32.HI R20, RZ, 0x1f, R21 ;  /* 0x0000001fff147819 */ /* 0x000fc80000011415 */
[----:B------:R-:W-:-:S03]  /*61a0*/  LEA.HI R20, R20, R21, RZ, 0x2 ;  /* 0x0000001514147211 */ /* 0x000fc600078f10ff */
[----:B------:R-:W2:Y:S01]  /*61b0*/  @P0 LDC R5, c[0x0][0x450] ;  /* 0x00011400ff050b82 */ /* 0x000ea20000000800 */
[----:B------:R-:W-:-:S05]  /*61c0*/  LOP3.LUT R20, R20, 0xfffffffc, RZ, 0xc0, !PT ;  /* 0xfffffffc14147812 */ /* 0x000fca00078ec0ff */
[----:B------:R-:W-:-:S04]  /*61d0*/  IMAD.IADD R20, R21, 0x1, -R20 ;  /* 0x0000000115147824 */ /* 0x000fc800078e0a14 */
[----:B------:R-:W-:-:S04]  /*61e0*/  IMAD R3, R20, 0x60, R41 ;  /* 0x0000006014037824 */ /* 0x000fc800078e0229 */
[----:B-1----:R-:W-:-:S05]  /*61f0*/  @P0 IMAD.HI.U32 R0, R3, R0, RZ ;  /* 0x0000000003000227 */ /* 0x002fca00078e00ff */
[----:B--2---:R-:W-:-:S04]  /*6200*/  @P0 SHF.R.U32.HI R3, RZ, R5, R0 ;  /* 0x00000005ff030219 */ /* 0x004fc80000011600 */
        /* <DEDUP_REMOVED lines=17> */
[----:B------:R1:W2:Y:S04]  /*6320*/  SHFL.IDX PT, R3, R6, RZ, 0x1c1f ;  /* 0x001c1fff06037589 */ /* 0x0002a800000e0000 */
[----:B------:R1:W3:Y:S04]  /*6330*/  SHFL.IDX PT, R0, R4, RZ, 0x1c1f ;  /* 0x001c1fff04007589 */ /* 0x0002e800000e0000 */
[----:B------:R1:W4:Y:S04]  /*6340*/  SHFL.IDX PT, R5, R8, RZ, 0x1c1f ;  /* 0x001c1fff08057589 */ /* 0x00032800000e0000 */
[----:B0-----:R1:W0:Y:S02]  /*6350*/  SHFL.IDX PT, R14, R7, RZ, 0x1c1f ;  /* 0x001c1fff070e7589 */ /* 0x00122400000e0000 */
.L_x_2527:
        /* <DEDUP_REMOVED lines=31> */
.L_x_2314:
[----:B------:R-:W-:Y:S05]  /*6550*/  BSYNC B1 ;  /* 0x0000000000017941 */ /* 0x000fea0003800000 */
.L_x_2313:
[----:B---3-5:R-:W-:Y:S01]  /*6560*/  IMAD.MOV.U32 R0, RZ, RZ, R32 ;  /* 0x000000ffff007224 */ /* 0x028fe200078e0020 */
[----:B------:R-:W-:Y:S01]  /*6570*/  MOV R9, R27 ;  /* 0x0000001b00097202 */ /* 0x000fe20000000f00 */
[----:B--2---:R-:W-:Y:S01]  /*6580*/  IMAD.MOV.U32 R3, RZ, RZ, R33 ;  /* 0x000000ffff037224 */ /* 0x004fe200078e0021 */
[----:B------:R-:W-:Y:S01]  /*6590*/  UMOV UR4, 0xffffffff ;  /* 0xffffffff00047882 */ /* 0x000fe20000000000 */
[----:B----4-:R-:W-:Y:S01]  /*65a0*/  IMAD.MOV.U32 R5, RZ, RZ, R26 ;  /* 0x000000ffff057224 */ /* 0x010fe200078e001a */
        /* <DEDUP_REMOVED lines=8> */
[----:B0-----:R-:W-:-:S02]  /*6630*/  CS2R R20, SRZ ;  /* 0x0000000000147805 */ /* 0x001fc4000001ff00 */
[----:B------:R-:W-:Y:S02]  /*6640*/  PRMT R47, R3, 0x7610, R47 ;  /* 0x00007610032f7816 */ /* 0x000fe4000000002f */
[----:B------:R-:W-:Y:S01]  /*6650*/  PRMT R50, R9, 0x5410, R5 ;  /* 0x0000541009327816 */ /* 0x000fe20000000005 */
[----:B------:R-:W-:Y:S06]  /*6660*/  BRA.DIV UR4, `(.L_x_2315) ;  /* 0x0000013a04787947 */ /* 0x000fec000b800000 */
[----:B------:R0:W2:Y:S04]  /*6670*/  SHFL.IDX PT, R3, R6, 0x1, 0x1c1f ;  /* 0x003c1f0006037f89 */ /* 0x0000a800000e0000 */
[----:B------:R0:W3:Y:S04]  /*6680*/  SHFL.IDX PT, R0, R4, 0x1, 0x1c1f ;  /* 0x003c1f0004007f89 */ /* 0x0000e800000e0000 */
[----:B------:R0:W4:Y:S04]  /*6690*/  SHFL.IDX PT, R5, R8, 0x1, 0x1c1f ;  /* 0x003c1f0008057f89 */ /* 0x00012800000e0000 */
[----:B------:R0:W0:Y:S02]  /*66a0*/  SHFL.IDX PT, R14, R7, 0x1, 0x1c1f ;  /* 0x003c1f00070e7f89 */ /* 0x00002400000e0000 */
.L_x_2533:
        /* <DEDUP_REMOVED lines=27> */
[----:B------:R-:W-:Y:S01]  /*6860*/  @!P3 IADD3 R4, P1, R14, R9, RZ ;  /* 0x000000090e04b210 */ /* 0x000fe20007f3e0ff */
        /* <DEDUP_REMOVED lines=8> */
.L_x_2317:
[----:B------:R-:W-:Y:S05]  /*68f0*/  BSYNC B1 ;  /* 0x0000000000017941 */ /* 0x000fea0003800000 */
.L_x_2316:
[----:B0-----:R-:W0:Y:S01]  /*6900*/  S2R R7, SR_TID.X ;  /* 0x0000000000077919 */ /* 0x001e220000002100 */
[----:B------:R-:W1:Y:S01]  /*6910*/  SYNCS.PHASECHK.TRANS64.TRYWAIT P0, [R2+URZ+0x16800], R43 ;  /* 0x0168002b020075a7 */ /* 0x000e62000800017f */
[----:B------:R-:W-:Y:S01]  /*6920*/  LOP3.LUT R37, R37, 0x1c0, RZ, 0xc0, !PT ;  /* 0x000001c025257812 */ /* 0x000fe200078ec0ff */
[----:B-----5:R-:W-:Y:S01]  /*6930*/  IMAD.MOV.U32 R3, RZ, RZ, R20 ;  /* 0x000000ffff037224 */ /* 0x020fe200078e0014 */
[----:B----4-:R-:W-:Y:S01]  /*6940*/  MOV R5, R9 ;  /* 0x0000000900057202 */ /* 0x010fe20000000f00 */
[----:B------:R-:W-:Y:S01]  /*6950*/  IMAD.MOV.U32 R4, RZ, RZ, R8 ;  /* 0x000000ffff047224 */ /* 0x000fe200078e0008 */
[----:B---3--:R-:W-:Y:S01]  /*6960*/  LOP3.LUT R0, R37, 0x18, R16, 0xf8, !PT ;  /* 0x0000001825007812 */ /* 0x008fe200078ef810 */
[----:B------:R-:W-:Y:S01]  /*6970*/  IMAD R14, R29, -0xc0, R36 ;  /* 0xffffff401d0e7824 */ /* 0x000fe200078e0224 */
[----:B------:R-:W-:Y:S01]  /*6980*/  SHF.R.U32.HI R37, RZ, 0x3, R37 ;  /* 0x00000003ff257819 */ /* 0x000fe20000011625 */
[----:B------:R-:W-:Y:S01]  /*6990*/  IMAD.MOV.U32 R6, RZ, RZ, R12 ;  /* 0x000000ffff067224 */ /* 0x000fe200078e000c */
[----:B------:R-:W-:Y:S01]  /*69a0*/  PRMT R15, R4, 0x7610, R15 ;  /* 0x00007610040f7816 */ /* 0x000fe2000000000f */
[----:B------:R-:W-:Y:S01]  /*69b0*/  IMAD.MOV.U32 R4, RZ, RZ, R10 ;  /* 0x000000ffff047224 */ /* 0x000fe200078e000a */
[----:B------:R-:W-:Y:S01]  /*69c0*/  LOP3.LUT R0, R0, R37, RZ, 0x3c, !PT ;  /* 0x0000002500007212 */ /* 0x000fe200078e3cff */
[----:B------:R-:W-:Y:S01]  /*69d0*/  BSSY B1, `(.L_x_2318) ;  /* 0x0000016000017945 */ /* 0x000fe20003800000 */
[----:B------:R-:W-:Y:S01]  /*69e0*/  PRMT R37, R3, 0x7610, R37 ;  /* 0x0000761003257816 */ /* 0x000fe20000000025 */
[----:B------:R-:W-:Y:S01]  /*69f0*/  IMAD.MOV.U32 R3, RZ, RZ, R21 ;  /* 0x000000ffff037224 */ /* 0x000fe200078e0015 */
[----:B------:R-:W-:-:S02]  /*6a00*/  VIMNMX R14, R14, 0xc0, PT ;  /* 0x000000c00e0e7848 */ /* 0x000fc40003fe0100 */
[----:B------:R-:W-:Y:S01]  /*6a10*/  PRMT R29, R5, 0x7610, R29 ;  /* 0x00007610051d7816 */ /* 0x000fe2000000001d */
[----:B------:R-:W-:Y:S01]  /*6a20*/  IMAD.MOV.U32 R5, RZ, RZ, R11 ;  /* 0x000000ffff057224 */ /* 0x000fe200078e000b */
[----:B------:R-:W-:Y:S02]  /*6a30*/  PRMT R36, R3, 0x7610, R36 ;  /* 0x0000761003247816 */ /* 0x000fe40000000024 */
        /* <DEDUP_REMOVED lines=15> */
.L_x_2534:
[----:B------:R-:W-:Y:S05]  /*6b30*/  BSYNC B1 ;  /* 0x0000000000017941 */ /* 0x000fea0003800000 */
.L_x_2318:
[----:B------:R-:W-:Y:S01]  /*6b40*/  BSSY B1, `(.L_x_2320) ;  /* 0x0000067000017945 */ /* 0x000fe20003800000 */
[----:B------:R-:W-:Y:S01]  /*6b50*/  PRMT R35, R5, 0x7610, R35 ;  /* 0x0000761005237816 */ /* 0x000fe20000000023 */
[----:B------:R-:W-:Y:S02]  /*6b60*/  @P2 VIADD R0, R4, 0xffffffc0 ;  /* 0xffffffc004002836 */ /* 0x000fe40000000000 */
[----:B------:R-:W-:Y:S05]  /*6b70*/  @P1 BRA `(.L_x_2321) ;  /* 0x00000004008c1947 */ /* 0x000fea0003800000 */
[----:B------:R-:W1:Y:S01]  /*6b80*/  LDC R4, c[0x0][0x3f4] ;  /* 0x0000fd00ff047b82 */ /* 0x000e620000000800 */
[----:B------:R-:W-:Y:S01]  /*6b90*/  BSSY B2, `(.L_x_2322) ;  /* 0x0000032000027945 */ /* 0x000fe20003800000 */
[-C--:B-1----:R-:W-:Y:S02]  /*6ba0*/  ISETP.GE.AND P0, PT, R152, R4.reuse, PT ;  /* 0x000000049800720c */ /* 0x082fe40003f06270 */
[----:B------:R-:W-:-:S11]  /*6bb0*/  ISETP.GE.AND P1, PT, R155, R4, PT ;  /* 0x000000049b00720c */ /* 0x000fd60003f26270 */
        /* <DEDUP_REMOVED lines=25> */
[----:B------:R-:W-:Y:S02]  /*6d50*/  IMAD.U32 R7, R5, 0x10000, RZ ;  /* 0x0001000005077824 */ /* 0x000fe400078e00ff */
[----:B------:R-:W-:Y:S01]  /*6d60*/  FMUL.FTZ R51, R33, R43 ;  /* 0x0000002b21337220 */ /* 0x000fe20000410000 */
[----:B------:R-:W-:Y:S01]  /*6d70*/  IMAD.U32 R31, R42, 0x10000, RZ ;  /* 0x000100002a1f7824 */ /* 0x000fe200078e00ff */
[----:B------:R-:W-:-:S02]  /*6d80*/  LOP3.LUT R4, R4, 0xffff0000, RZ, 0xc0, !PT ;  /* 0xffff000004047812 */ /* 0x000fc400078ec0ff */
[----:B------:R-:W-:Y:S01]  /*6d90*/  LOP3.LUT R5, R5, 0xffff0000, RZ, 0xc0, !PT ;  /* 0xffff000005057812 */ /* 0x000fe200078ec0ff */
[----:B------:R-:W-:Y:S01]  /*6da0*/  FFMA.FTZ R46, R32, R46, R51 ;  /* 0x0000002e202e7223 */ /* 0x000fe20000010033 */
[C---:B------:R-:W-:Y:S01]  /*6db0*/  SHF.L.U32 R33, R45.reuse, 0x10, RZ ;  /* 0x000000102d217819 */ /* 0x040fe200000006ff */
[----:B------:R-:W-:Y:S01]  /*6dc0*/  FMUL.FTZ R32, R4, R31 ;  /* 0x0000001f04207220 */ /* 0x000fe20000410000 */
[----:B------:R-:W-:Y:S02]  /*6dd0*/  LOP3.LUT R30, R45, 0xffff0000, RZ, 0xc0, !PT ;  /* 0xffff00002d1e7812 */ /* 0x000fe400078ec0ff */
[----:B------:R-:W-:Y:S01]  /*6de0*/  LOP3.LUT R42, R42, 0xffff0000, RZ, 0xc0, !PT ;  /* 0xffff00002a2a7812 */ /* 0x000fe200078ec0ff */
[-C--:B------:R-:W-:Y:S01]  /*6df0*/  FMUL.FTZ R43, R4, R33.reuse ;  /* 0x00000021042b7220 */ /* 0x080fe20000410000 */
[C---:B------:R-:W-:Y:S01]  /*6e00*/  FFMA.FTZ R33, R6.reuse, R33, R32 ;  /* 0x0000002106217223 */ /* 0x040fe20000010020 */
[C---:B------:R-:W-:Y:S02]  /*6e10*/  FMUL.FTZ R44, R5.reuse, R30 ;  /* 0x0000001e052c7220 */ /* 0x040fe40000410000 */
[-C--:B------:R-:W-:Y:S01]  /*6e20*/  FMUL.FTZ R45, R5, R42.reuse ;  /* 0x0000002a052d7220 */ /* 0x080fe20000410000 */
[----:B------:R-:W-:Y:S01]  /*6e30*/  FFMA.FTZ R4, R6, R31, -R43 ;  /* 0x0000001f06047223 */ /* 0x000fe2000001082b */
[C---:B------:R-:W-:Y:S01]  /*6e40*/  FFMA.FTZ R5, R7.reuse, R42, -R44 ;  /* 0x0000002a07057223 */ /* 0x040fe2000001082c */
[----:B------:R-:W-:Y:S01]  /*6e50*/  F2FP.BF16.F32.PACK_AB R6, R48, R49 ;  /* 0x000000313006723e */ /* 0x000fe200000010ff */
[----:B------:R-:W-:Y:S01]  /*6e60*/  FFMA.FTZ R30, R7, R30, R45 ;  /* 0x0000001e071e7223 */ /* 0x000fe2000001002d */
[----:B------:R-:W-:-:S02]  /*6e70*/  F2FP.BF16.F32.PACK_AB R7, R46, R47 ;  /* 0x0000002f2e07723e */ /* 0x000fc400000010ff */
[----:B------:R-:W-:Y:S02]  /*6e80*/  F2FP.BF16.F32.PACK_AB R4, R33, R4 ;  /* 0x000000042104723e */ /* 0x000fe400000010ff */
[----:B------:R-:W-:-:S05]  /*6e90*/  F2FP.BF16.F32.PACK_AB R5, R30, R5 ;  /* 0x000000051e05723e */ /* 0x000fca00000010ff */
[----:B------:R1:W-:Y:S02]  /*6ea0*/  STS.128 [R3+0x8400], R4 ;  /* 0x0084000403007388 */ /* 0x0003e40000000c00 */
.L_x_2323:
[----:B------:R-:W-:Y:S05]  /*6eb0*/  BSYNC B2 ;  /* 0x0000000000027941 */ /* 0x000fea0003800000 */
.L_x_2322:
[----:B------:R-:W-:Y:S05]  /*6ec0*/  @P1 BRA `(.L_x_2321) ;  /* 0x0000000000b81947 */ /* 0x000fea0003800000 */
[----:B-1----:R-:W1:Y:S01]  /*6ed0*/  LDS.128 R4, [R0] ;  /* 0x0000000000047984 */ /* 0x002e620000000c00 */
        /* <DEDUP_REMOVED lines=16> */
[C---:B0-----:R-:W-:Y:S01]  /*6fe0*/  FMUL.FTZ R43, R25.reuse, R33 ;  /* 0x00000021192b7220 */ /* 0x041fe20000410000 */
[----:B------:R-:W-:Y:S01]  /*6ff0*/  FMUL.FTZ R42, R25, R32 ;  /* 0x00000020192a7220 */ /* 0x000fe20000410000 */
[----:B------:R-:W-:Y:S01]  /*7000*/  FMUL.FTZ R25, R27, R40 ;  /* 0x000000281b197220 */ /* 0x000fe20000410000 */
[----:B------:R-:W-:Y:S02]  /*7010*/  IMAD.U32 R6, R4, 0x10000, RZ ;  /* 0x0001000004067824 */ /* 0x000fe400078e00ff */
[----:B------:R-:W-:Y:S01]  /*7020*/  FFMA.FTZ R43, R24, R32, -R43 ;  /* 0x00000020182b7223 */ /* 0x000fe2000001082b */
[----:B------:R-:W-:Y:S02]  /*7030*/  IMAD.U32 R7, R5, 0x10000, RZ ;  /* 0x0001000005077824 */ /* 0x000fe400078e00ff */
[----:B------:R-:W-:Y:S01]  /*7040*/  FFMA.FTZ R44, R26, R31, -R25 ;  /* 0x0000001f1a2c7223 */ /* 0x000fe20000010819 */
[----:B------:R-:W-:Y:S01]  /*7050*/  FFMA.FTZ R42, R24, R33, R42 ;  /* 0x00000021182a7223 */ /* 0x000fe2000001002a */
[----:B------:R-:W-:Y:S01]  /*7060*/  IMAD.U32 R25, R30, 0x10000, RZ ;  /* 0x000100001e197824 */ /* 0x000fe200078e00ff */
[----:B------:R-:W-:Y:S01]  /*7070*/  LOP3.LUT R4, R4, 0xffff0000, RZ, 0xc0, !PT ;  /* 0xffff000004047812 */ /* 0x000fe200078ec0ff */
[----:B------:R-:W-:Y:S01]  /*7080*/  FMUL.FTZ R33, R27, R31 ;  /* 0x0000001f1b217220 */ /* 0x000fe20000410000 */
[----:B------:R-:W-:Y:S01]  /*7090*/  LOP3.LUT R5, R5, 0xffff0000, RZ, 0xc0, !PT ;  /* 0xffff000005057812 */ /* 0x000fe200078ec0ff */
[C---:B------:R-:W-:Y:S01]  /*70a0*/  IMAD.U32 R27, R39.reuse, 0x10000, RZ ;  /* 0x00010000271b7824 */ /* 0x040fe200078e00ff */
[----:B------:R-:W-:Y:S01]  /*70b0*/  LOP3.LUT R24, R39, 0xffff0000, RZ, 0xc0, !PT ;  /* 0xffff000027187812 */ /* 0x000fe200078ec0ff */
[----:B------:R-:W-:Y:S01]  /*70c0*/  FFMA.FTZ R39, R26, R40, R33 ;  /* 0x000000281a277223 */ /* 0x000fe20000010021 */
[----:B------:R-:W-:Y:S01]  /*70d0*/  LOP3.LUT R30, R30, 0xffff0000, RZ, 0xc0, !PT ;  /* 0xffff00001e1e7812 */ /* 0x000fe200078ec0ff */
[C---:B------:R-:W-:Y:S01]  /*70e0*/  FMUL.FTZ R31, R4.reuse, R27 ;  /* 0x0000001b041f7220 */ /* 0x040fe20000410000 */
[----:B------:R-:W-:Y:S01]  /*70f0*/  FMUL.FTZ R26, R4, R25 ;  /* 0x00000019041a7220 */ /* 0x000fe20000410000 */
[----:B------:R-:W-:-:S02]  /*7100*/  FMUL.FTZ R32, R5, R24 ;  /* 0x0000001805207220 */ /* 0x000fc40000410000 */
[-C--:B------:R-:W-:Y:S01]  /*7110*/  FMUL.FTZ R33, R5, R30.reuse ;  /* 0x0000001e05217220 */ /* 0x080fe20000410000 */
[C---:B------:R-:W-:Y:S01]  /*7120*/  FFMA.FTZ R4, R6.reuse, R25, -R31 ;  /* 0x0000001906047223 */ /* 0x040fe2000001081f */
[----:B------:R-:W-:Y:S01]  /*7130*/  FFMA.FTZ R27, R6, R27, R26 ;  /* 0x0000001b061b7223 */ /* 0x000fe2000001001a */
[C---:B------:R-:W-:Y:S01]  /*7140*/  FFMA.FTZ R5, R7.reuse, R30, -R32 ;  /* 0x0000001e07057223 */ /* 0x040fe20000010820 */
[----:B------:R-:W-:Y:S01]  /*7150*/  FFMA.FTZ R24, R7, R24, R33 ;  /* 0x0000001807187223 */ /* 0x000fe20000010021 */
[----:B------:R-:W-:Y:S02]  /*7160*/  F2FP.BF16.F32.PACK_AB R6, R42, R43 ;  /* 0x0000002b2a06723e */ /* 0x000fe400000010ff */
[----:B------:R-:W-:Y:S02]  /*7170*/  F2FP.BF16.F32.PACK_AB R7, R39, R44 ;  /* 0x0000002c2707723e */ /* 0x000fe400000010ff */
[----:B------:R-:W-:Y:S02]  /*7180*/  F2FP.BF16.F32.PACK_AB R4, R27, R4 ;  /* 0x000000041b04723e */ /* 0x000fe400000010ff */
[----:B------:R-:W-:-:S05]  /*7190*/  F2FP.BF16.F32.PACK_AB R5, R24, R5 ;  /* 0x000000051805723e */ /* 0x000fca00000010ff */
[----:B------:R2:W-:Y:S02]  /*71a0*/  STS.128 [R0], R4 ;  /* 0x0000000400007388 */ /* 0x0005e40000000c00 */
.L_x_2321:
[----:B------:R-:W-:Y:S05]  /*71b0*/  BSYNC B1 ;  /* 0x0000000000017941 */ /* 0x000fea0003800000 */
.L_x_2320:
        /* <DEDUP_REMOVED lines=16> */
[----:B------:R-:W-:Y:S01]  /*72c0*/  IMAD.U32 R24, R36, 0x10000, RZ ;  /* 0x0001000024187824 */ /* 0x000fe200078e00ff */
        /* <DEDUP_REMOVED lines=18> */
[----:B------:R-:W-:Y:S01]  /*73f0*/  FMUL.FTZ R27, R20, R41 ;  /* 0x00000029141b7220 */ /* 0x000fe20000410000 */
[----:B------:R-:W-:-:S02]  /*7400*/  SHF.L.U32 R21, R37, 0x10, RZ ;  /* 0x0000001025157819 */ /* 0x000fc400000006ff */
[----:B------:R-:W-:Y:S01]  /*7410*/  LOP3.LUT R12, R37, 0xffff0000, RZ, 0xc0, !PT ;  /* 0xffff0000250c7812 */ /* 0x000fe200078ec0ff */
[----:B------:R-:W-:Y:S01]  /*7420*/  FFMA.FTZ R33, R14, R41, -R33 ;  /* 0x000000290e217223 */ /* 0x000fe20000010821 */
        /* <DEDUP_REMOVED lines=15> */
.L_x_2326:
[----:B------:R-:W-:Y:S05]  /*7520*/  BSYNC B1 ;  /* 0x0000000000017941 */ /* 0x000fea0003800000 */
.L_x_2325:
        /* <DEDUP_REMOVED lines=48> */
.L_x_2311:
        /* <DEDUP_REMOVED lines=45> */
[C---:B------:R-:W-:Y:S02]  /*7b00*/  @!P1 SHF.L.U32 R5, R16.reuse, 0x1, RZ ;  /* 0x0000000110059819 */ /* 0x040fe400000006ff */
[----:B------:R-:W-:Y:S02]  /*7b10*/  @!P1 SHF.L.U64.HI R21, R16, 0x1, R43 ;  /* 0x0000000110159819 */ /* 0x000fe4000001022b */
        /* <DEDUP_REMOVED lines=28> */
[----:B------:R-:W-:Y:S01]  /*7ce0*/  @!P1 IMAD.MOV.U32 R31, RZ, RZ, R7 ;  /* 0x000000ffff1f9224 */ /* 0x000fe200078e0007 */
[----:B------:R-:W-:Y:S01]  /*7cf0*/  MOV R5, R21 ;  /* 0x0000001500057202 */ /* 0x000fe20000000f00 */
[----:B------:R-:W-:Y:S02]  /*7d00*/  IMAD.MOV.U32 R4, RZ, RZ, R20 ;  /* 0x000000ffff047224 */ /* 0x000fe400078e0014 */
[----:B------:R-:W-:Y:S01]  /*7d10*/  IMAD.MOV.U32 R9, RZ, RZ, R39 ;  /* 0x000000ffff097224 */ /* 0x000fe200078e0027 */
[----:B------:R-:W-:Y:S01]  /*7d20*/  PRMT R54, R5, 0x7610, R54 ;  /* 0x0000761005367816 */ /* 0x000fe20000000036 */
[----:B------:R-:W-:Y:S01]  /*7d30*/  IMAD.MOV.U32 R6, RZ, RZ, R30 ;  /* 0x000000ffff067224 */ /* 0x000fe200078e001e */
[----:B------:R-:W-:Y:S01]  /*7d40*/  PRMT R50, R4, 0x7610, R50 ;  /* 0x0000761004327816 */ /* 0x000fe20000000032 */
[----:B------:R-:W-:Y:S01]  /*7d50*/  IMAD.MOV.U32 R7, RZ, RZ, R31 ;  /* 0x000000ffff077224 */ /* 0x000fe200078e001f */
[----:B------:R-:W-:-:S02]  /*7d60*/  PRMT R34, R9, 0x7610, R34 ;  /* 0x0000761009227816 */ /* 0x000fc40000000022 */
[----:B------:R-:W-:Y:S02]  /*7d70*/  CS2R R4, SRZ ;  /* 0x0000000000047805 */ /* 0x000fe4000001ff00 */
[----:B------:R-:W-:Y:S02]  /*7d80*/  PRMT R33, R33, 0x5410, R6 ;  /* 0x0000541021217816 */ /* 0x000fe40000000006 */
[----:B012-4-:R-:W-:-:S07]  /*7d90*/  PRMT R55, R7, 0x7610, R55 ;  /* 0x0000761007377816 */ /* 0x017fce0000000037 */
.L_x_2544:
        /* <DEDUP_REMOVED lines=24> */
.L_x_2329:
[----:B------:R-:W-:Y:S05]  /*7f20*/  BSYNC B1 ;  /* 0x0000000000017941 */ /* 0x000fea0003800000 */
.L_x_2328:
[----:B------:R-:W0:Y:S01]  /*7f30*/  SYNCS.PHASECHK.TRANS64.TRYWAIT P1, [R2+URZ+0x16800], R13 ;  /* 0x0168000d020075a7 */ /* 0x000e22000802017f */
[----:B------:R-:W-:Y:S01]  /*7f40*/  IMAD R29, R29, -0xc0, R32 ;  /* 0xffffff401d1d7824 */ /* 0x000fe200078e0220 */
[----:B------:R-:W-:Y:S01]  /*7f50*/  BSSY B1, `(.L_x_2330) ;  /* 0x0000014000017945 */ /* 0x000fe20003800000 */
[----:B------:R-:W-:Y:S02]  /*7f60*/  VIADD R14, R19, 0x60 ;  /* 0x00000060130e7836 */ /* 0x000fe40000000000 */
[----:B---3-5:R-:W-:Y:S01]  /*7f70*/  IMAD.MOV.U32 R3, RZ, RZ, R4 ;  /* 0x000000ffff037224 */ /* 0x028fe200078e0004 */
[----:B------:R-:W-:Y:S01]  /*7f80*/  VIMNMX R0, R29, 0xc0, PT ;  /* 0x000000c01d007848 */ /* 0x000fe20003fe0100 */
[----:B------:R-:W-:-:S03]  /*7f90*/  IMAD.MOV.U32 R12, RZ, RZ, R5 ;  /* 0x000000ffff0c7224 */ /* 0x000fc600078e0005 */
[-C--:B------:R-:W-:Y:S02]  /*7fa0*/  ISETP.GE.OR P2, PT, R19, R0.reuse, P0 ;  /* 0x000000001300720c */ /* 0x080fe40000746670 */
[----:B------:R-:W-:Y:S01]  /*7fb0*/  ISETP.GE.OR P0, PT, R14, R0, P0 ;  /* 0x000000000e00720c */ /* 0x000fe20000706670 */
        /* <DEDUP_REMOVED lines=12> */
[----:B0-----:R-:W-:Y:S06]  /*8080*/  @!P1 BRA `(.L_x_2331) ;  /* 0x0000012400e89947 */ /* 0x001fec0003800000 */
.L_x_2545:
[----:B------:R-:W-:Y:S05]  /*8090*/  BSYNC B1 ;  /* 0x0000000000017941 */ /* 0x000fea0003800000 */
.L_x_2330:
        /* <DEDUP_REMOVED lines=27> */
[----:B------:R-:W-:Y:S02]  /*8250*/  SHF.R.S32.HI R24, RZ, 0x5, R24 ;  /* 0x00000005ff187819 */ /* 0x000fe40000011418 */
[----:B--2---:R-:W-:-:S04]  /*8260*/  SHF.L.U32 R12, R12, 0x6, RZ ;  /* 0x000000060c0c7819 */ /* 0x004fc800000006ff */
[----:B------:R-:W-:-:S04]  /*8270*/  LOP3.LUT R14, R12, 0x1c0, RZ, 0xc0, !PT ;  /* 0x000001c00c0e7812 */ /* 0x000fc800078ec0ff */
[----:B------:R-:W-:Y:S02]  /*8280*/  SHF.R.U32.HI R15, RZ, 0x3, R14 ;  /* 0x00000003ff0f7819 */ /* 0x000fe4000001160e */
[C---:B------:R-:W-:Y:S02]  /*8290*/  LOP3.LUT R13, R14.reuse, 0x38, R13, 0xf8, !PT ;  /* 0x000000380e0d7812 */ /* 0x040fe400078ef80d */
        /* <DEDUP_REMOVED lines=13> */
[C---:B-1----:R-:W-:Y:S02]  /*8370*/  IMAD.U32 R20, R12.reuse, 0x10000, RZ ;  /* 0x000100000c147824 */ /* 0x042fe400078e00ff */
[C---:B------:R-:W-:Y:S01]  /*8380*/  FMUL.FTZ R55, R33.reuse, R50 ;  /* 0x0000003221377220 */ /* 0x040fe20000410000 */
[----:B------:R-:W-:Y:S01]  /*8390*/  FMUL.FTZ R57, R33, R39 ;  /* 0x0000002721397220 */ /* 0x000fe20000410000 */
[----:B------:R-:W-:Y:S01]  /*83a0*/  LOP3.LUT R12, R12, 0xffff0000, RZ, 0xc0, !PT ;  /* 0xffff00000c0c7812 */ /* 0x000fe200078ec0ff */
[----:B------:R-:W-:-:S02]  /*83b0*/  IMAD.U32 R21, R13, 0x10000, RZ ;  /* 0x000100000d157824 */ /* 0x000fc400078e00ff */
[----:B------:R-:W-:Y:S01]  /*83c0*/  FFMA.FTZ R55, R20, R39, -R55 ;  /* 0x0000002714377223 */ /* 0x000fe20000010837 */
[----:B------:R-:W-:Y:S01]  /*83d0*/  LOP3.LUT R33, R38, 0xffff0000, RZ, 0xc0, !PT ;  /* 0xffff000026217812 */ /* 0x000fe200078ec0ff */
[----:B------:R-:W-:Y:S01]  /*83e0*/  FMUL.FTZ R39, R24, R49 ;  /* 0x0000003118277220 */ /* 0x000fe20000410000 */
[----:B------:R-:W-:Y:S01]  /*83f0*/  FFMA.FTZ R57, R20, R50, R57 ;  /* 0x0000003214397223 */ /* 0x000fe20000010039 */
[C---:B------:R-:W-:Y:S01]  /*8400*/  SHF.L.U32 R38, R51.reuse, 0x10, RZ ;  /* 0x0000001033267819 */ /* 0x040fe200000006ff */
[----:B------:R-:W-:Y:S02]  /*8410*/  IMAD.U32 R20, R46, 0x10000, RZ ;  /* 0x000100002e147824 */ /* 0x000fe400078e00ff */
[-C--:B------:R-:W-:Y:S01]  /*8420*/  FMUL.FTZ R59, R24, R33.reuse ;  /* 0x00000021183b7220 */ /* 0x080fe20000410000 */
[----:B------:R-:W-:Y:S01]  /*8430*/  FFMA.FTZ R50, R12, R33, -R39 ;  /* 0x000000210c327223 */ /* 0x000fe20000010827 */
[----:B------:R-:W-:Y:S01]  /*8440*/  LOP3.LUT R24, R51, 0xffff0000, RZ, 0xc0, !PT ;  /* 0xffff000033187812 */ /* 0x000fe200078ec0ff */
[C---:B------:R-:W-:Y:S01]  /*8450*/  FMUL.FTZ R33, R34.reuse, R20 ;  /* 0x0000001422217220 */ /* 0x040fe20000410000 */
[----:B------:R-:W-:Y:S01]  /*8460*/  FMUL.FTZ R54, R34, R38 ;  /* 0x0000002622367220 */ /* 0x000fe20000410000 */
[----:B------:R-:W-:Y:S01]  /*8470*/  LOP3.LUT R46, R46, 0xffff0000, RZ, 0xc0, !PT ;  /* 0xffff00002e2e7812 */ /* 0x000fe200078ec0ff */
[----:B------:R-:W-:-:S02]  /*8480*/  IMAD.U32 R36, R26, 0x10000, RZ ;  /* 0x000100001a247824 */ /* 0x000fc400078e00ff */
[----:B------:R-:W-:Y:S01]  /*8490*/  FFMA.FTZ R38, R21, R38, R33 ;  /* 0x0000002615267223 */ /* 0x000fe20000010021 */
[----:B------:R-:W-:Y:S01]  /*84a0*/  LOP3.LUT R13, R13, 0xffff0000, RZ, 0xc0, !PT ;  /* 0xffff00000d0d7812 */ /* 0x000fe200078ec0ff */
[----:B------:R-:W-:Y:S01]  /*84b0*/  FFMA.FTZ R34, R12, R49, R59 ;  /* 0x000000310c227223 */ /* 0x000fe2000001003b */
[----:B------:R-:W-:Y:S01]  /*84c0*/  FFMA.FTZ R54, R21, R20, -R54 ;  /* 0x0000001415367223 */ /* 0x000fe20000010836 */
[----:B------:R-:W-:Y:S02]  /*84d0*/  IMAD.U32 R33, R52, 0x10000, RZ ;  /* 0x0001000034217824 */ /* 0x000fe400078e00ff */
[----:B------:R-:W-:Y:S01]  /*84e0*/  FMUL.FTZ R12, R25, R24 ;  /* 0x00000018190c7220 */ /* 0x000fe20000410000 */
[----:B------:R-:W-:Y:S02]  /*84f0*/  IMAD.U32 R21, R47, 0x10000, RZ ;  /* 0x000100002f157824 */ /* 0x000fe400078e00ff */
[----:B------:R-:W-:Y:S01]  /*8500*/  FMUL.FTZ R56, R25, R46 ;  /* 0x0000002e19387220 */ /* 0x000fe20000410000 */
[----:B------:R-:W-:-:S02]  /*8510*/  IMAD.U32 R37, R27, 0x10000, RZ ;  /* 0x000100001b257824 */ /* 0x000fc400078e00ff */
[----:B------:R-:W-:Y:S01]  /*8520*/  FMUL.FTZ R49, R36, R33 ;  /* 0x0000002124317220 */ /* 0x000fe20000410000 */
[----:B------:R-:W-:Y:S02]  /*8530*/  IMAD.U32 R20, R53, 0x10000, RZ ;  /* 0x0001000035147824 */ /* 0x000fe400078e00ff */
[C---:B------:R-:W-:Y:S01]  /*8540*/  FFMA.FTZ R25, R13.reuse, R46, -R12 ;  /* 0x0000002e0d197223 */ /* 0x040fe2000001080c */
[----:B------:R-:W-:Y:S02]  /*8550*/  IMAD.U32 R30, R14, 0x10000, RZ ;  /* 0x000100000e1e7824 */ /* 0x000fe400078e00ff */
[----:B------:R-:W-:Y:S01]  /*8560*/  FMUL.FTZ R36, R36, R21 ;  /* 0x0000001524247220 */ /* 0x000fe20000410000 */
[----:B------:R-:W-:Y:S01]  /*8570*/  FFMA.FTZ R39, R13, R24, R56 ;  /* 0x000000180d277223 */ /* 0x000fe20000010038 */
[----:B------:R-:W-:Y:S02]  /*8580*/  IMAD.U32 R31, R15, 0x10000, RZ ;  /* 0x000100000f1f7824 */ /* 0x000fe400078e00ff */
[----:B------:R-:W-:Y:S01]  /*8590*/  FMUL.FTZ R24, R37, R20 ;  /* 0x0000001425187220 */ /* 0x000fe20000410000 */
[----:B------:R-:W-:-:S02]  /*85a0*/  IMAD.U32 R12, R48, 0x10000, RZ ;  /* 0x00010000300c7824 */ /* 0x000fc400078e00ff */
[C---:B------:R-:W-:Y:S01]  /*85b0*/  FFMA.FTZ R49, R30.reuse, R21, -R49 ;  /* 0x000000151e317223 */ /* 0x040fe20000010831 */
[----:B------:R-:W-:Y:S01]  /*85c0*/  FFMA.FTZ R36, R30, R33, R36 ;  /* 0x000000211e247223 */ /* 0x000fe20000010024 */
[----:B------:R-:W-:Y:S01]  /*85d0*/  LOP3.LUT R26, R26, 0xffff0000, RZ, 0xc0, !PT ;  /* 0xffff00001a1a7812 */ /* 0x000fe200078ec0ff */
[-C--:B------:R-:W-:Y:S01]  /*85e0*/  FMUL.FTZ R46, R37, R12.reuse ;  /* 0x0000000c252e7220 */ /* 0x080fe20000410000 */
[----:B------:R-:W-:Y:S01]  /*85f0*/  FFMA.FTZ R30, R31, R12, -R24 ;  /* 0x0000000c1f1e7223 */ /* 0x000fe20000010818 */
[----:B------:R-:W-:Y:S02]  /*8600*/  LOP3.LUT R27, R27, 0xffff0000, RZ, 0xc0, !PT ;  /* 0xffff00001b1b7812 */ /* 0x000fe400078ec0ff */
        /* <DEDUP_REMOVED lines=25> */
.L_x_2333:
[----:B------:R-:W-:Y:S05]  /*87a0*/  BSYNC B1 ;  /* 0x0000000000017941 */ /* 0x000fea0003800000 */
.L_x_2332:
        /* <DEDUP_REMOVED lines=38> */
[----:B------:R-:W-:Y:S02]  /*8a10*/  PRMT R40, R40, 0x5410, R7 ;  /* 0x0000541028287816 */ /* 0x000fe40000000007 */
[C---:B0-----:R-:W-:Y:S01]  /*8a20*/  SHF.L.U32 R9, R24.reuse, 0x10, RZ ;  /* 0x0000001018097819 */ /* 0x041fe200000006ff */
[C---:B------:R-:W-:Y:S01]  /*8a30*/  IMAD.U32 R11, R25.reuse, 0x10000, RZ ;  /* 0x00010000190b7824 */ /* 0x040fe200078e00ff */
[----:B------:R-:W-:Y:S02]  /*8a40*/  LOP3.LUT R10, R24, 0xffff0000, RZ, 0xc0, !PT ;  /* 0xffff0000180a7812 */ /* 0x000fe400078ec0ff */
        /* <DEDUP_REMOVED lines=67> */
.L_x_2324:
[----:B------:R-:W-:Y:S05]  /*8e80*/  BSYNC B0 ;  /* 0x0000000000007941 */ /* 0x000fea0003800000 */
.L_x_2310:
        /* <DEDUP_REMOVED lines=8> */
.L_x_2307:
[----:B--2---:R-:W2:Y:S02]  /*8f10*/  LDL R0, [R1+0x4] ;  /* 0x0000040001007983 */ /* 0x004ea40000100800 */
[----:B--2---:R-:W-:-:S13]  /*8f20*/  ISETP.NE.AND P0, PT, R0, 0x3, PT ;  /* 0x000000030000780c */ /* 0x004fda0003f05270 */
[----:B------:R-:W-:Y:S05]  /*8f30*/  @!P0 BRA `(.L_x_2334) ;  /* 0x0000000000048947 */ /* 0x000fea0003800000 */
[----:B------:R-:W-:Y:S01]  /*8f40*/  BPT.TRAP 0x1 ;  /* 0x000000040000795c */ /* 0x000fe20000300000 */
.L_x_2334:
[----:B------:R-:W-:Y:S01]  /*8f50*/  IMAD R0, R18, 0x8, R2 ;  /* 0x0000000812007824 */ /* 0x000fe200078e0202 */
[----:B-1-3--:R-:W-:-:S04]  /*8f60*/  SHF.L.U32 R3, R23, 0x1f, RZ ;  /* 0x0000001f17037819 */ /* 0x00afc800000006ff */
[----:B------:R1:W2:Y:S01]  /*8f70*/  SYNCS.PHASECHK.TRANS64.TRYWAIT P2, [R0+URZ+0x16830], R3 ;  /* 0x01683003000075a7 */ /* 0x0002a2000804017f */
[----:B------:R-:W-:Y:S05]  /*8f80*/  @!P0 BRA `(.L_x_2335) ;  /* 0x0000000000048947 */ /* 0x000fea0003800000 */
[----:B------:R-:W-:Y:S01]  /*8f90*/  BPT.TRAP 0x1 ;  /* 0x000000040000795c */ /* 0x000fe20000300000 */
.L_x_2335:
[----:B------:R-:W3:Y:S02]  /*8fa0*/  S2R R4, SR_TID.X ;  /* 0x0000000000047919 */ /* 0x000ee40000002100 */
[----:B---3--:R-:W-:-:S04]  /*8fb0*/  LOP3.LUT R4, R4, 0x7f, RZ, 0xc0, !PT ;  /* 0x0000007f04047812 */ /* 0x008fc800078ec0ff */
[----:B------:R-:W-:Y:S01]  /*8fc0*/  ISETP.NE.AND P1, PT, R4, RZ, PT ;  /* 0x000000ff0400720c */ /* 0x000fe20003f25270 */
[----:B--2---:R-:W-:-:S12]  /*8fd0*/  @P2 BRA `(.L_x_2336) ;  /* 0x0000000000082947 */ /* 0x004fd80003800000 */
[----:B------:R-:W2:Y:S02]  /*8fe0*/  SYNCS.PHASECHK.TRANS64.TRYWAIT P2, [R0+URZ+0x16830], R3 ;  /* 0x01683003000075a7 */ /* 0x000ea4000804017f */
[----:B--2---:R-:W-:Y:S05]  /*8ff0*/  @!P2 BRA `(.L_x_2337) ;  /* 0x000001180020a947 */ /* 0x004fea0003800000 */
.L_x_2336:
[----:B------:R-:W-:Y:S05]  /*9000*/  WARPSYNC.ALL ;  /* 0x0000000000007948 */ /* 0x000fea0003800000 */
[----:B-12---:R-:W-:Y:S01]  /*9010*/  VIADD R3, R2, 0xe400 ;  /* 0x0000e40002037836 */ /* 0x006fe20000000000 */
[----:B------:R-:W-:-:S04]  /*9020*/  LOP3.LUT R4, R28, 0x10000, RZ, 0xfc, !PT ;  /* 0x000100001c047812 */ /* 0x000fc800078efcff */
[----:B------:R-:W-:-:S04]  /*9030*/  SHF.R.U32.HI R3, RZ, 0x4, R3 ;  /* 0x00000004ff037819 */ /* 0x000fc80000011603 */
[----:B------:R-:W-:-:S04]  /*9040*/  LOP3.LUT R3, R3, 0x3fff, RZ, 0xc0, !PT ;  /* 0x00003fff03037812 */ /* 0x000fc800078ec0ff */
[----:B------:R-:W-:Y:S01]  /*9050*/  LOP3.LUT R6, R3, 0x10000, RZ, 0xfc, !PT ;  /* 0x0001000003067812 */ /* 0x000fe200078efcff */
[----:B------:R-:W-:Y:S02]  /*9060*/  IMAD.MOV.U32 R5, RZ, RZ, 0x40000040 ;  /* 0x40000040ff057424 */ /* 0x000fe400078e00ff */
[----:B------:R-:W-:Y:S02]  /*9070*/  IMAD.MOV.U32 R9, RZ, RZ, 0x40000040 ;  /* 0x40000040ff097424 */ /* 0x000fe400078e00ff */
[----:B------:R-:W-:Y:S01]  /*9080*/  IMAD R8, R18, 0x400, R6 ;  /* 0x0000040012087824 */ /* 0x000fe200078e0206 */
[----:B------:R-:W-:Y:S01]  /*9090*/  R2UR UR4, R4 ;  /* 0x00000000040472ca */ /* 0x000fe200000e0000 */
[----:B0----5:R-:W-:Y:S01]  /*90a0*/  WARPGROUP.ARRIVE ;  /* 0x00000000000079c5 */ /* 0x021fe20000000000 */
[----:B------:R-:W-:Y:S01]  /*90b0*/  R2UR UR5, R5 ;  /* 0x00000000050572ca */ /* 0x000fe200000e0000 */
[----:B------:R0:W-:Y:S01]  /*90c0*/  STL [R1+0x28], R6 ;  /* 0x0000280601007387 */ /* 0x0001e20000100800 */
[----:B------:R-:W-:-:S02]  /*90d0*/  R2UR UR6, R8 ;  /* 0x00000000080672ca */ /* 0x000fc400000e0000 */
[----:B------:R-:W-:Y:S01]  /*90e0*/  R2UR UR7, R9 ;  /* 0x00000000090772ca */ /* 0x000fe200000e0000 */
[----:B------:R-:W-:Y:S01]  /*90f0*/  IMAD.MOV.U32 R157, RZ, RZ, 0x40000040 ;  /* 0x40000040ff9d7424 */ /* 0x000fe200078e00ff */
[----:B------:R-:W-:Y:S01]  /*9100*/  IADD3 R156, R4, 0x2, RZ ;  /* 0x00000002049c7810 */ /* 0x000fe20007ffe0ff */
[----:B------:R-:W-:Y:S01]  /*9110*/  IMAD.MOV.U32 R7, RZ, RZ, 0x40000040 ;  /* 0x40000040ff077424 */ /* 0x000fe200078e00ff */
[----:B------:R-:W2:Y:S01]  /*9120*/  LDL R89, [R1+0x44] ;  /* 0x0000440001597983 */ /* 0x000ea20000100800 */
[----:B0-----:R-:W-:-:S03]  /*9130*/  VIADD R6, R8, 0x2 ;  /* 0x0000000208067836 */ /* 0x001fc60000000000 */
[----:B------:R-:W2:Y:S04]  /*9140*/  LDL R95, [R1+0x2c] ;  /* 0x00002c00015f7983 */ /* 0x000ea80000100800 */
[----:B------:R-:W3:Y:S01]  /*9150*/  LDL R88, [R1+0x40] ;  /* 0x0000400001587983 */ /* 0x000ee20000100800 */
[----:B------:R-:W-:Y:S01]  /*9160*/  HGMMA.64x128x16.F32.BF16 R24, gdesc[UR4], RZ, !UPT, gsb0 ;  /* 0x01e00000041879f0 */ /* 0x000fe2000c0018ff */
[----:B------:R-:W-:Y:S02]  /*9170*/  R2UR UR4, R156 ;  /* 0x000000009c0472ca */ /* 0x000fe400000e0000 */
[----:B------:R-:W-:Y:S01]  /*9180*/  R2UR UR5, R157 ;  /* 0x000000009d0572ca */ /* 0x000fe200000e0000 */
[----:B------:R-:W4:Y:S01]  /*9190*/  LDL R91, [R1+0x30] ;  /* 0x00003000015b7983 */ /* 0x000f220000100800 */
[----:B------:R-:W-:-:S02]  /*91a0*/  R2UR UR6, R6 ;  /* 0x00000000060672ca */ /* 0x000fc400000e0000 */
[----:B------:R-:W-:Y:S01]  /*91b0*/  R2UR UR7, R7 ;  /* 0x00000000070772ca */ /* 0x000fe200000e0000 */
[----:B------:R-:W3:Y:S01]  /*91c0*/  LDL R93, [R1+0x20] ;  /* 0x00002000015d7983 */ /* 0x000ee20000100800 */
[----:B------:R-:W-:Y:S02]  /*91d0*/  VIADD R20, R4, 0x4 ;  /* 0x0000000404147836 */ /* 0x000fe40000000000 */
[----:B------:R-:W-:Y:S02]  /*91e0*/  VIADD R6, R8, 0x4 ;  /* 0x0000000408067836 */ /* 0x000fe40000000000 */
        /* <DEDUP_REMOVED lines=19> */
[----:B------:R-:W-:Y:S02]  /*9320*/  R2UR UR7, R9 ;  /* 0x00000000090772ca */ /* 0x000fe400000e0000 */
[----:B------:R-:W0:Y:S01]  /*9330*/  LDC R9, c[0x0][0x448] ;  /* 0x00011200ff097b82 */ /* 0x000e220000000800 */
[----:B------:R-:W-:-:S02]  /*9340*/  WARPGROUP.DEPBAR.LE gsb0, 0x0 ;  /* 0x00008000000079c5 */ /* 0x000fc40000010000 */
[----:B------:R-:W-:-:S08]  /*9350*/  WARPGROUP.ARRIVE ;  /* 0x00000000000079c5 */ /* 0x000fd00000000000 */
[----:B------:R-:W-:Y:S01]  /*9360*/  HGMMA.64x128x16.F32.BF16 R24, gdesc[UR4], R24, gsb0 ;  /* 0x01e00000041879f0 */ /* 0x000fe20008001818 */
[----:B0-----:R-:W-:Y:S01]  /*9370*/  ISETP.NE.AND P2, PT, R9, 0x1, PT ;  /* 0x000000010900780c */ /* 0x001fe20003f45270 */
[----:B------:R-:W-:Y:S01]  /*9380*/  ULDC UR4, c[0x0][0x9d8] ;  /* 0x0002760000047ab9 */ /* 0x000fe20000000800 */
[----:B--2---:R-:W-:Y:S01]  /*9390*/  IMAD.IADD R89, R89, 0x1, R95 ;  /* 0x0000000159597824 */ /* 0x004fe200078e025f */
[----:B------:R-:W-:Y:S01]  /*93a0*/  ULDC UR5, c[0x0][0x988] ;  /* 0x0002620000057ab9 */ /* 0x000fe20000000800 */
[----:B------:R-:W-:Y:S01]  /*93b0*/  @!P1 IADD3 R0, R0, 0x16840, RZ ;  /* 0x0001684000009810 */ /* 0x000fe20007ffe0ff */
[----:B------:R-:W-:Y:S01]  /*93c0*/  ULDC UR6, c[0x0][0x988] ;  /* 0x0002620000067ab9 */ /* 0x000fe20000000800 */
[----:B------:R-:W-:Y:S01]  /*93d0*/  ULDC UR7, c[0x0][0x988] ;  /* 0x0002620000077ab9 */ /* 0x000fe20000000800 */
[----:B------:R-:W-:Y:S02]  /*93e0*/  WARPGROUP.DEPBAR.LE gsb0, 0x0 ;  /* 0x00008000000079c5 */ /* 0x000fe40000010000 */
[----:B------:R-:W-:-:S04]  /*93f0*/  FMUL.FTZ R11, R42, UR4 ;  /* 0x000000042a0b7c20 */ /* 0x000fc80008410000 */
[----:B------:R-:W0:Y:S01]  /*9400*/  @P2 LDC R42, c[0x0][0x44c] ;  /* 0x00011300ff2a2b82 */ /* 0x000e220000000800 */
[----:B------:R-:W-:Y:S01]  /*9410*/  FMUL.FTZ R14, R33, UR4 ;  /* 0x00000004210e7c20 */ /* 0x000fe20008410000 */
[----:B------:R-:W-:-:S06]  /*9420*/  FMUL.FTZ R33, R48, UR4 ;  /* 0x0000000430217c20 */ /* 0x000fcc0008410000 */
[----:B------:R-:W1:Y:S01]  /*9430*/  @P2 LDC R48, c[0x0][0x450] ;  /* 0x00011400ff302b82 */ /* 0x000e620000000800 */
[----:B------:R-:W-:Y:S01]  /*9440*/  FMUL.FTZ R108, R31, UR4 ;  /* 0x000000041f6c7c20 */ /* 0x000fe20008410000 */
[----:B0-----:R-:W-:-:S05]  /*9450*/  @P2 IMAD.HI.U32 R9, R89, R42, RZ ;  /* 0x0000002a59092227 */ /* 0x001fca00078e00ff */
[----:B-1----:R-:W-:Y:S01]  /*9460*/  @P2 SHF.R.U32.HI R89, RZ, R48, R9 ;  /* 0x00000030ff592219 */ /* 0x002fe20000011609 */
[----:B------:R-:W-:-:S04]  /*9470*/  IMAD.MOV.U32 R9, RZ, RZ, -0x80 ;  /* 0xffffff80ff097424 */ /* 0x000fc800078e00ff */
[----:B------:R-:W0:Y:S01]  /*9480*/  SHFL.IDX PT, R31, R89, 0x1, 0x1c1f ;  /* 0x003c1f00591f7f89 */ /* 0x000e2200000e0000 */
[----:B------:R-:W-:Y:S02]  /*9490*/  IMAD R9, R92, R9, 0x80 ;  /* 0x000000805c097424 */ /* 0x000fe400078e0209 */
[----:B------:R-:W-:Y:S01]  /*94a0*/  FMUL.FTZ R110, R26, UR4 ;  /* 0x000000041a6e7c20 */ /* 0x000fe20008410000 */
[----:B------:R-:W-:Y:S01]  /*94b0*/  FMUL.FTZ R112, R27, UR4 ;  /* 0x000000041b707c20 */ /* 0x000fe20008410000 */
[----:B------:R-:W-:Y:S01]  /*94c0*/  FMUL.FTZ R12, R29, UR4 ;  /* 0x000000041d0c7c20 */ /* 0x000fe20008410000 */
[----:B------:R-:W-:Y:S02]  /*94d0*/  VIADD R27, R9, 0x1 ;  /* 0x00000001091b7836 */ /* 0x000fe40000000000 */
[----:B------:R-:W-:Y:S01]  /*94e0*/  FMUL.FTZ R29, R44, UR4 ;  /* 0x000000042c1d7c20 */ /* 0x000fe20008410000 */
[----:B------:R-:W-:Y:S01]  /*94f0*/  FMUL.FTZ R114, R30, UR4 ;  /* 0x000000041e727c20 */ /* 0x000fe20008410000 */
[----:B------:R-:W-:Y:S01]  /*9500*/  FMUL.FTZ R44, R57, UR4 ;  /* 0x00000004392c7c20 */ /* 0x000fe20008410000 */
[----:B------:R-:W1:Y:S01]  /*9510*/  MUFU.TANH R110, R110 ;  /* 0x0000006e006e7308 */ /* 0x000e620000002400 */
[----:B----4-:R-:W-:-:S02]  /*9520*/  IMAD.IADD R57, R91, 0x1, R9 ;  /* 0x000000015b397824 */ /* 0x010fc400078e0209 */
[----:B---3--:R-:W-:-:S05]  /*9530*/  IMAD R27, R88, -0x2, R27 ;  /* 0xfffffffe581b7824 */ /* 0x008fca00078e021b */
[----:B------:R-:W2:Y:S01]  /*9540*/  MUFU.TANH R112, R112 ;  /* 0x0000007000707308 */ /* 0x000ea20000002400 */
[----:B------:R-:W-:Y:S01]  /*9550*/  IMAD R57, R88, -0x2, R57 ;  /* 0xfffffffe58397824 */ /* 0x000fe200078e0239 */
[----:B------:R-:W-:Y:S01]  /*9560*/  IADD3 R106, -R93, R27, R91 ;  /* 0x0000001b5d6a7210 */ /* 0x000fe20007ffe15b */
[----:B------:R-:W-:-:S05]  /*9570*/  FMUL.FTZ R98, R34, UR4 ;  /* 0x0000000422627c20 */ /* 0x000fca0008410000 */
[----:B------:R-:W3:Y:S01]  /*9580*/  MUFU.TANH R114, R114 ;  /* 0x0000007200727308 */ /* 0x000ee20000002400 */
[----:B0-----:R-:W-:Y:S01]  /*9590*/  VIADDMNMX R9, R31, R106, R57, PT ;  /* 0x0000006a1f097246 */ /* 0x001fe20003800139 */
[----:B------:R-:W-:-:S06]  /*95a0*/  FMUL.FTZ R100, R35, UR4 ;  /* 0x0000000423647c20 */ /* 0x000fcc0008410000 */
[----:B------:R-:W0:Y:S01]  /*95b0*/  MUFU.TANH R108, R108 ;  /* 0x0000006c006c7308 */ /* 0x000e220000002400 */
[C---:B------:R-:W-:Y:S01]  /*95c0*/  ISETP.GT.AND P4, PT, R9.reuse, RZ, PT ;  /* 0x000000ff0900720c */ /* 0x040fe20003f84270 */
[----:B------:R-:W-:Y:S01]  /*95d0*/  FMUL.FTZ R104, R38, UR4 ;  /* 0x0000000426687c20 */ /* 0x000fe20008410000 */
[----:B------:R-:W-:-:S05]  /*95e0*/  ISETP.GT.AND P5, PT, R9, 0x1, PT ;  /* 0x000000010900780c */ /* 0x000fca0003fa4270 */
[----:B------:R-:W4:Y:S01]  /*95f0*/  MUFU.TANH R98, R98 ;  /* 0x0000006200627308 */ /* 0x000f220000002400 */
[----:B------:R-:W-:Y:S01]  /*9600*/  ISETP.GT.AND P3, PT, R9, 0x8, PT ;  /* 0x000000080900780c */ /* 0x000fe20003f64270 */
[----:B------:R-:W-:Y:S01]  /*9610*/  FMUL.FTZ R102, R39, UR4 ;  /* 0x0000000427667c20 */ /* 0x000fe20008410000 */
[----:B-1----:R-:W-:Y:S02]  /*9620*/  FSEL R110, R110, -INF , P4 ;  /* 0xff8000006e6e7808 */ /* 0x002fe40002000000 */
[----:B--2---:R-:W-:-:S03]  /*9630*/  FSEL R112, R112, -INF , P5 ;  /* 0xff80000070707808 */ /* 0x004fc60002800000 */
[----:B------:R-:W1:Y:S01]  /*9640*/  MUFU.TANH R100, R100 ;  /* 0x0000006400647308 */ /* 0x000e620000002400 */
[----:B------:R-:W-:Y:S02]  /*9650*/  ISETP.GT.AND P4, PT, R9, 0x9, PT ;  /* 0x000000090900780c */ /* 0x000fe40003f84270 */
[----:B---3--:R-:W-:Y:S02]  /*9660*/  FSEL R114, R114, -INF , P3 ;  /* 0xff80000072727808 */ /* 0x008fe40001800000 */
[----:B------:R-:W-:-:S03]  /*9670*/  FMNMX.FTZ R27, R110, R112, !PT ;  /* 0x000000706e1b7209 */ /* 0x000fc60007810000 */
[----:B------:R-:W2:Y:S01]  /*9680*/  MUFU.TANH R104, R104 ;  /* 0x0000006800687308 */ /* 0x000ea20000002400 */
[----:B------:R-:W-:Y:S01]  /*9690*/  ISETP.GT.AND P3, PT, R9, 0x10, PT ;  /* 0x000000100900780c */ /* 0x000fe20003f64270 */
[----:B------:R-:W-:Y:S01]  /*96a0*/  FMUL.FTZ R26, R43, UR4 ;  /* 0x000000042b1a7c20 */ /* 0x000fe20008410000 */
[----:B0-----:R-:W-:Y:S02]  /*96b0*/  FSEL R108, R108, -INF , P4 ;  /* 0xff8000006c6c7808 */ /* 0x001fe40002000000 */
[----:B------:R-:W-:-:S03]  /*96c0*/  FMNMX.FTZ R27, R114, R27, !PT ;  /* 0x0000001b721b7209 */ /* 0x000fc60007810000 */
[----:B------:R-:W0:Y:S01]  /*96d0*/  MUFU.TANH R102, R102 ;  /* 0x0000006600667308 */ /* 0x000e220000002400 */
[----:B------:R-:W-:Y:S01]  /*96e0*/  ISETP.GT.AND P4, PT, R9, 0x11, PT ;  /* 0x000000110900780c */ /* 0x000fe20003f84270 */
[----:B------:R-:W-:Y:S01]  /*96f0*/  FMUL.FTZ R34, R46, UR4 ;  /* 0x000000042e227c20 */ /* 0x000fe20008410000 */
[----:B----4-:R-:W-:Y:S02]  /*9700*/  FSEL R98, R98, -INF , P3 ;  /* 0xff80000062627808 */ /* 0x010fe40001800000 */
[----:B------:R-:W-:-:S03]  /*9710*/  FMNMX.FTZ R27, R108, R27, !PT ;  /* 0x0000001b6c1b7209 */ /* 0x000fc60007810000 */
[----:B------:R-:W3:Y:S01]  /*9720*/  MUFU.TANH R11, R11 ;  /* 0x0000000b000b7308 */ /* 0x000ee20000002400 */
[----:B------:R-:W-:Y:S01]  /*9730*/  ISETP.GT.AND P3, PT, R9, 0x18, PT ;  /* 0x000000180900780c */ /* 0x000fe20003f64270 */
[----:B------:R-:W-:Y:S01]  /*9740*/  FMUL.FTZ R30, R47, UR4 ;  /* 0x000000042f1e7c20 */ /* 0x000fe20008410000 */
[----:B-1----:R-:W-:Y:S02]  /*9750*/  FSEL R100, R100, -INF , P4 ;  /* 0xff80000064647808 */ /* 0x002fe40002000000 */
[----:B------:R-:W-:-:S03]  /*9760*/  FMNMX.FTZ R27, R98, R27, !PT ;  /* 0x0000001b621b7209 */ /* 0x000fc60007810000 */
[----:B------:R-:W1:Y:S01]  /*9770*/  MUFU.TANH R26, R26 ;  /* 0x0000001a001a7308 */ /* 0x000e620000002400 */
[----:B------:R-:W-:Y:S01]  /*9780*/  ISETP.GT.AND P4, PT, R9, 0x19, PT ;  /* 0x000000190900780c */ /* 0x000fe20003f84270 */
[----:B------:R-:W-:Y:S01]  /*9790*/  FMUL.FTZ R38, R50, UR4 ;  /* 0x0000000432267c20 */ /* 0x000fe20008410000 */
[----:B--2---:R-:W-:Y:S02]  /*97a0*/  FSEL R104, R104, -INF , P3 ;  /* 0xff80000068687808 */ /* 0x004fe40001800000 */
        /* <DEDUP_REMOVED lines=9> */
[----:B---3--:R-:W-:Y:S02]  /*9840*/  FSEL R46, R11, -INF , P3 ;  /* 0xff8000000b2e7808 */ /* 0x008fe40001800000 */
[----:B------:R-:W-:-:S03]  /*9850*/  FMNMX.FTZ R27, R102, R27, !PT ;  /* 0x0000001b661b7209 */ /* 0x000fc60007810000 */
[----:B------:R-:W3:Y:S01]  /*9860*/  MUFU.TANH R38, R38 ;  /* 0x0000002600267308 */ /* 0x000ee20000002400 */
[----:B------:R-:W-:Y:S01]  /*9870*/  ISETP.GT.AND P3, PT, R9, 0x28, PT ;  /* 0x000000280900780c */ /* 0x000fe20003f64270 */
[----:B------:R-:W-:Y:S01]  /*9880*/  FMUL.FTZ R48, R55, UR4 ;  /* 0x0000000437307c20 */ /* 0x000fe20008410000 */
[----:B-1----:R-:W-:Y:S02]  /*9890*/  FSEL R26, R26, -INF , P4 ;  /* 0xff8000001a1a7808 */ /* 0x002fe40002000000 */
[----:B------:R-:W-:-:S03]  /*98a0*/  FMNMX.FTZ R27, R46, R27, !PT ;  /* 0x0000001b2e1b7209 */ /* 0x000fc60007810000 */
[----:B------:R-:W1:Y:S01]  /*98b0*/  MUFU.TANH R42, R42 ;  /* 0x0000002a002a7308 */ /* 0x000e620000002400 */
[----:B------:R-:W-:Y:S01]  /*98c0*/  FMUL.FTZ R3, R24, UR4 ;  /* 0x0000000418037c20 */ /* 0x000fe20008410000 */
[----:B------:R-:W-:Y:S01]  /*98d0*/  FMUL.FTZ R24, R37, UR4 ;  /* 0x0000000425187c20 */ /* 0x000fe20008410000 */
[----:B------:R-:W-:Y:S01]  /*98e0*/  FMUL.FTZ R37, R52, UR4 ;  /* 0x0000000434257c20 */ /* 0x000fe20008410000 */
[----:B------:R-:W-:Y:S01]  /*98f0*/  ISETP.GT.AND P4, PT, R9, 0x29, PT ;  /* 0x000000290900780c */ /* 0x000fe20003f84270 */
[----:B------:R-:W-:Y:S01]  /*9900*/  FMUL.FTZ R52, R58, UR4 ;  /* 0x000000043a347c20 */ /* 0x000fe20008410000 */
[----:B--2---:R-:W-:Y:S02]  /*9910*/  FSEL R34, R34, -INF , P3 ;  /* 0xff80000022227808 */ /* 0x004fe40001800000 */
[----:B------:R-:W2:Y:S01]  /*9920*/  MUFU.TANH R50, R50 ;  /* 0x0000003200327308 */ /* 0x000ea20000002400 */
[----:B------:R-:W-:Y:S01]  /*9930*/  FMNMX.FTZ R27, R26, R27, !PT ;  /* 0x0000001b1a1b7209 */ /* 0x000fe20007810000 */
[----:B------:R-:W-:Y:S01]  /*9940*/  FMUL.FTZ R54, R59, UR4 ;  /* 0x000000043b367c20 */ /* 0x000fe20008410000 */
[----:B------:R-:W-:-:S02]  /*9950*/  ISETP.GT.AND P3, PT, R9, 0x30, PT ;  /* 0x000000300900780c */ /* 0x000fc40003f64270 */
[----:B0-----:R-:W-:Y:S02]  /*9960*/  FSEL R30, R30, -INF , P4 ;  /* 0xff8000001e1e7808 */ /* 0x001fe40002000000 */
[----:B------:R-:W-:Y:S01]  /*9970*/  FMNMX.FTZ R27, R34, R27, !PT ;  /* 0x0000001b221b7209 */ /* 0x000fe20007810000 */
[----:B------:R-:W0:Y:S01]  /*9980*/  MUFU.TANH R48, R48 ;  /* 0x0000003000307308 */ /* 0x000e220000002400 */
[----:B------:R-:W-:Y:S01]  /*9990*/  FMUL.FTZ R10, R28, UR4 ;  /* 0x000000041c0a7c20 */ /* 0x000fe20008410000 */
[----:B------:R-:W-:Y:S01]  /*99a0*/  FMUL.FTZ R28, R41, UR4 ;  /* 0x00000004291c7c20 */ /* 0x000fe20008410000 */
[----:B------:R-:W-:Y:S01]  /*99b0*/  FMUL.FTZ R41, R56, UR4 ;  /* 0x0000000438297c20 */ /* 0x000fe20008410000 */
[----:B------:R-:W-:Y:S01]  /*99c0*/  ISETP.GT.AND P4, PT, R9, 0x31, PT ;  /* 0x000000310900780c */ /* 0x000fe20003f84270 */
[----:B------:R-:W-:Y:S01]  /*99d0*/  FMUL.FTZ R56, R62, UR4 ;  /* 0x000000043e387c20 */ /* 0x000fe20008410000 */
[----:B---3--:R-:W-:Y:S02]  /*99e0*/  FSEL R38, R38, -INF , P3 ;  /* 0xff80000026267808 */ /* 0x008fe40001800000 */
[----:B------:R-:W3:Y:S01]  /*99f0*/  MUFU.TANH R52, R52 ;  /* 0x0000003400347308 */ /* 0x000ee20000002400 */
[----:B------:R-:W-:Y:S01]  /*9a00*/  FMNMX.FTZ R27, R30, R27, !PT ;  /* 0x0000001b1e1b7209 */ /* 0x000fe20007810000 */
[----:B------:R-:W-:Y:S01]  /*9a10*/  FMUL.FTZ R58, R63, UR4 ;  /* 0x000000043f3a7c20 */ /* 0x000fe20008410000 */
[----:B------:R-:W-:-:S02]  /*9a20*/  ISETP.GT.AND P3, PT, R9, 0x38, PT ;  /* 0x000000380900780c */ /* 0x000fc40003f64270 */
[----:B-1----:R-:W-:Y:S02]  /*9a30*/  FSEL R42, R42, -INF , P4 ;  /* 0xff8000002a2a7808 */ /* 0x002fe40002000000 */
[----:B------:R-:W-:Y:S01]  /*9a40*/  FMNMX.FTZ R27, R38, R27, !PT ;  /* 0x0000001b261b7209 */ /* 0x000fe20007810000 */
        /* <DEDUP_REMOVED lines=21> */
[----:B------:R-:W-:Y:S02]  /*9ba0*/  ISETP.GT.AND P4, PT, R9, 0x49, PT ;  /* 0x000000490900780c */ /* 0x000fe40003f84270 */
[----:B--2---:R-:W-:Y:S02]  /*9bb0*/  FSEL R56, R56, -INF , P3 ;  /* 0xff80000038387808 */ /* 0x004fe40001800000 */
[----:B------:R-:W-:-:S03]  /*9bc0*/  FMNMX.FTZ R27, R54, R27, !PT ;  /* 0x0000001b361b7209 */ /* 0x000fc60007810000 */
[----:B------:R-:W2:Y:S01]  /*9bd0*/  MUFU.TANH R70, R70 ;  /* 0x0000004600467308 */ /* 0x000ea20000002400 */
[----:B------:R-:W-:Y:S01]  /*9be0*/  FMUL.FTZ R74, R74, UR4 ;  /* 0x000000044a4a7c20 */ /* 0x000fe20008410000 */
[----:B------:R-:W-:Y:S01]  /*9bf0*/  ISETP.GT.AND P3, PT, R9, 0x50, PT ;  /* 0x000000500900780c */ /* 0x000fe20003f64270 */
[----:B------:R-:W-:Y:S01]  /*9c00*/  FMUL.FTZ R75, R75, UR4 ;  /* 0x000000044b4b7c20 */ /* 0x000fe20008410000 */
[----:B0-----:R-:W-:Y:S02]  /*9c10*/  FSEL R58, R58, -INF , P4 ;  /* 0xff8000003a3a7808 */ /* 0x001fe40002000000 */
[----:B------:R-:W-:Y:S02]  /*9c20*/  FMNMX.FTZ R27, R56, R27, !PT ;  /* 0x0000001b381b7209 */ /* 0x000fe40007810000 */
[----:B------:R-:W0:Y:S01]  /*9c30*/  MUFU.TANH R71, R71 ;  /* 0x0000004700477308 */ /* 0x000e220000002400 */
[----:B------:R-:W-:Y:S02]  /*9c40*/  ISETP.GT.AND P4, PT, R9, 0x51, PT ;  /* 0x000000510900780c */ /* 0x000fe40003f84270 */
[----:B---3--:R-:W-:-:S02]  /*9c50*/  FSEL R62, R62, -INF , P3 ;  /* 0xff8000003e3e7808 */ /* 0x008fc40001800000 */
[----:B------:R-:W-:-:S03]  /*9c60*/  FMNMX.FTZ R27, R58, R27, !PT ;  /* 0x0000001b3a1b7209 */ /* 0x000fc60007810000 */
[----:B------:R0:W-:Y:S01]  /*9c70*/  MUFU.TANH R31, R74 ;  /* 0x0000004a001f7308 */ /* 0x0001e20000002400 */
[----:B------:R-:W-:Y:S01]  /*9c80*/  FMUL.FTZ R78, R78, UR4 ;  /* 0x000000044e4e7c20 */ /* 0x000fe20008410000 */
[----:B------:R-:W-:Y:S01]  /*9c90*/  ISETP.GT.AND P3, PT, R9, 0x58, PT ;  /* 0x000000580900780c */ /* 0x000fe20003f64270 */
[----:B------:R-:W-:Y:S01]  /*9ca0*/  FMUL.FTZ R79, R79, UR4 ;  /* 0x000000044f4f7c20 */ /* 0x000fe20008410000 */
[----:B-1----:R-:W-:Y:S02]  /*9cb0*/  FSEL R66, R66, -INF , P4 ;  /* 0xff80000042427808 */ /* 0x002fe40002000000 */
[----:B------:R-:W-:Y:S02]  /*9cc0*/  FMNMX.FTZ R27, R62, R27, !PT ;  /* 0x0000001b3e1b7209 */ /* 0x000fe40007810000 */
[----:B------:R-:W1:Y:S01]  /*9cd0*/  MUFU.TANH R75, R75 ;  /* 0x0000004b004b7308 */ /* 0x000e620000002400 */
[----:B------:R-:W-:Y:S02]  /*9ce0*/  ISETP.GT.AND P4, PT, R9, 0x59, PT ;  /* 0x000000590900780c */ /* 0x000fe40003f84270 */
[----:B--2---:R-:W-:-:S02]  /*9cf0*/  FSEL R70, R70, -INF , P3 ;  /* 0xff80000046467808 */ /* 0x004fc40001800000 */
[----:B------:R-:W-:-:S03]  /*9d00*/  FMNMX.FTZ R27, R66, R27, !PT ;  /* 0x0000001b421b7209 */ /* 0x000fc60007810000 */
[----:B------:R1:W2:Y:S01]  /*9d10*/  MUFU.TANH R35, R78 ;  /* 0x0000004e00237308 */ /* 0x0002a20000002400 */
[----:B------:R-:W-:Y:S01]  /*9d20*/  FMUL.FTZ R82, R82, UR4 ;  /* 0x0000000452527c20 */ /* 0x000fe20008410000 */
[----:B------:R-:W-:Y:S01]  /*9d30*/  ISETP.GT.AND P3, PT, R9, 0x60, PT ;  /* 0x000000600900780c */ /* 0x000fe20003f64270 */
[----:B------:R-:W-:Y:S01]  /*9d40*/  FMUL.FTZ R83, R83, UR4 ;  /* 0x0000000453537c20 */ /* 0x000fe20008410000 */
[----:B0-----:R-:W-:Y:S02]  /*9d50*/  FSEL R74, R71, -INF , P4 ;  /* 0xff800000474a7808 */ /* 0x001fe40002000000 */
[----:B------:R-:W-:Y:S02]  /*9d60*/  FMNMX.FTZ R27, R70, R27, !PT ;  /* 0x0000001b461b7209 */ /* 0x000fe40007810000 */
[----:B------:R-:W0:Y:S01]  /*9d70*/  MUFU.TANH R79, R79 ;  /* 0x0000004f004f7308 */ /* 0x000e220000002400 */
[----:B------:R-:W-:Y:S01]  /*9d80*/  ISETP.GT.AND P4, PT, R9, 0x61, PT ;  /* 0x000000610900780c */ /* 0x000fe20003f84270 */
[----:B------:R-:W-:Y:S01]  /*9d90*/  FMUL.FTZ R11, R86, UR4 ;  /* 0x00000004560b7c20 */ /* 0x000fe20008410000 */
[----:B------:R-:W-:-:S05]  /*9da0*/  FMNMX.FTZ R27, R74, R27, !PT ;  /* 0x0000001b4a1b7209 */ /* 0x000fca0007810000 */
[----:B------:R3:W4:Y:S01]  /*9db0*/  MUFU.TANH R39, R82 ;  /* 0x0000005200277308 */ /* 0x0007220000002400 */
[----:B-1----:R-:W-:Y:S01]  /*9dc0*/  FSEL R78, R75, -INF , P4 ;  /* 0xff8000004b4e7808 */ /* 0x002fe20002000000 */
[----:B------:R-:W-:Y:S01]  /*9dd0*/  FMUL.FTZ R87, R87, UR4 ;  /* 0x0000000457577c20 */ /* 0x000fe20008410000 */
[----:B---3--:R-:W-:-:S05]  /*9de0*/  FSEL R82, R31, -INF , P3 ;  /* 0xff8000001f527808 */ /* 0x008fca0001800000 */
[----:B------:R-:W1:Y:S01]  /*9df0*/  MUFU.TANH R83, R83 ;  /* 0x0000005300537308 */ /* 0x000e620000002400 */
[C---:B------:R-:W-:Y:S02]  /*9e00*/  ISETP.GT.AND P3, PT, R9.reuse, 0x68, PT ;  /* 0x000000680900780c */ /* 0x040fe40003f64270 */
[----:B------:R-:W-:Y:S02]  /*9e10*/  FMNMX.FTZ R27, R82, R27, !PT ;  /* 0x0000001b521b7209 */ /* 0x000fe40007810000 */
[----:B------:R-:W-:Y:S02]  /*9e20*/  ISETP.GT.AND P4, PT, R9, 0x69, PT ;  /* 0x000000690900780c */ /* 0x000fe40003f84270 */
[----:B--2---:R-:W-:Y:S01]  /*9e30*/  FSEL R86, R35, -INF , P3 ;  /* 0xff80000023567808 */ /* 0x004fe20001800000 */
[----:B------:R-:W2:Y:S01]  /*9e40*/  MUFU.TANH R11, R11 ;  /* 0x0000000b000b7308 */ /* 0x000ea20000002400 */
[----:B------:R-:W-:Y:S02]  /*9e50*/  FMNMX.FTZ R27, R78, R27, !PT ;  /* 0x0000001b4e1b7209 */ /* 0x000fe40007810000 */
[----:B------:R-:W-:-:S02]  /*9e60*/  ISETP.GT.AND P3, PT, R9, 0x70, PT ;  /* 0x000000700900780c */ /* 0x000fc40003f64270 */
[----:B0-----:R-:W-:Y:S02]  /*9e70*/  FSEL R88, R79, -INF , P4 ;  /* 0xff8000004f587808 */ /* 0x001fe40002000000 */
[----:B------:R-:W-:Y:S01]  /*9e80*/  FMNMX.FTZ R27, R86, R27, !PT ;  /* 0x0000001b561b7209 */ /* 0x000fe20007810000 */
[----:B------:R-:W0:Y:S01]  /*9e90*/  MUFU.TANH R87, R87 ;  /* 0x0000005700577308 */ /* 0x000e220000002400 */
[----:B------:R-:W-:Y:S01]  /*9ea0*/  FMUL.FTZ R63, R60, UR4 ;  /* 0x000000043c3f7c20 */ /* 0x000fe20008410000 */
[----:B------:R-:W-:Y:S02]  /*9eb0*/  ISETP.GT.AND P4, PT, R9, 0x71, PT ;  /* 0x000000710900780c */ /* 0x000fe40003f84270 */
[----:B----4-:R-:W-:Y:S02]  /*9ec0*/  FSEL R60, R39, -INF , P3 ;  /* 0xff800000273c7808 */ /* 0x010fe40001800000 */
[----:B------:R-:W-:Y:S02]  /*9ed0*/  FMNMX.FTZ R27, R88, R27, !PT ;  /* 0x0000001b581b7209 */ /* 0x000fe40007810000 */
[----:B------:R-:W-:-:S02]  /*9ee0*/  ISETP.GT.AND P3, PT, R9, 0x78, PT ;  /* 0x000000780900780c */ /* 0x000fc40003f64270 */
[----:B-1----:R-:W-:Y:S02]  /*9ef0*/  FSEL R96, R83, -INF , P4 ;  /* 0xff80000053607808 */ /* 0x002fe40002000000 */
[----:B------:R-:W-:Y:S02]  /*9f00*/  FMNMX.FTZ R27, R60, R27, !PT ;  /* 0x0000001b3c1b7209 */ /* 0x000fe40007810000 */
[----:B------:R-:W-:Y:S02]  /*9f10*/  ISETP.GT.AND P4, PT, R9, 0x79, PT ;  /* 0x000000790900780c */ /* 0x000fe40003f84270 */
[----:B--2---:R-:W-:Y:S02]  /*9f20*/  FSEL R94, R11, -INF , P3 ;  /* 0xff8000000b5e7808 */ /* 0x004fe40001800000 */
[----:B------:R-:W-:Y:S02]  /*9f30*/  FMNMX.FTZ R27, R96, R27, !PT ;  /* 0x0000001b601b7209 */ /* 0x000fe40007810000 */
[----:B0-----:R-:W-:-:S02]  /*9f40*/  FSEL R90, R87, -INF , P4 ;  /* 0xff800000575a7808 */ /* 0x001fc40002000000 */
[----:B------:R-:W-:-:S04]  /*9f50*/  FMNMX.FTZ R27, R94, R27, !PT ;  /* 0x0000001b5e1b7209 */ /* 0x000fc80007810000 */
[----:B------:R-:W-:Y:S01]  /*9f60*/  FMNMX.FTZ R9, R90, R27, !PT ;  /* 0x0000001b5a097209 */ /* 0x000fe20007810000 */
[----:B------:R-:W-:-:S04]  /*9f70*/  FMUL.FTZ R59, R64, UR4 ;  /* 0x00000004403b7c20 */ /* 0x000fc80008410000 */
[----:B------:R-:W0:Y:S04]  /*9f80*/  SHFL.BFLY PT, R64, R9, 0x2, 0x1f ;  /* 0x0c401f0009407f89 */ /* 0x000e2800000e0000 */
[----:B------:R-:W1:Y:S01]  /*9f90*/  SHFL.IDX PT, R89, R89, RZ, 0x1c1f ;  /* 0x001c1fff59597589 */ /* 0x000e6200000e0000 */
[----:B------:R-:W-:Y:S01]  /*9fa0*/  FMUL.FTZ R8, R25, UR4 ;  /* 0x0000000419087c20 */ /* 0x000fe20008410000 */
[----:B0-----:R-:W-:-:S05]  /*9fb0*/  FMNMX.FTZ R64, R9, R64, !PT ;  /* 0x0000004009407209 */ /* 0x001fca0007810000 */
[----:B------:R-:W0:Y:S01]  /*9fc0*/  SHFL.BFLY PT, R11, R64, 0x1, 0x1f ;  /* 0x0c201f00400b7f89 */ /* 0x000e2200000e0000 */
[----:B------:R-:W2:Y:S01]  /*9fd0*/  MUFU.TANH R3, R3 ;  /* 0x0000000300037308 */ /* 0x000ea20000002400 */
[----:B------:R-:W-:-:S07]  /*9fe0*/  FMUL.FTZ R13, R32, UR4 ;  /* 0x00000004200d7c20 */ /* 0x000fce0008410000 */
[----:B------:R-:W3:Y:S01]  /*9ff0*/  MUFU.TANH R8, R8 ;  /* 0x0000000800087308 */ /* 0x000ee20000002400 */
[----:B------:R-:W-:Y:S02]  /*a000*/  IMAD.U32 R9, RZ, RZ, UR5 ;  /* 0x00000005ff097e24 */ /* 0x000fe4000f8e00ff */
[----:B------:R-:W-:Y:S01]  /*a010*/  FMUL.FTZ R15, R36, UR4 ;  /* 0x00000004240f7c20 */ /* 0x000fe20008410000 */
[----:B-1----:R-:W-:-:S04]  /*a020*/  VIADDMNMX R57, R89, R106, R57, PT ;  /* 0x0000006a59397246 */ /* 0x002fc80003800139 */
[----:B------:R-:W1:Y:S01]  /*a030*/  MUFU.TANH R10, R10 ;  /* 0x0000000a000a7308 */ /* 0x000e620000002400 */
[----:B------:R-:W-:Y:S01]  /*a040*/  FMUL.FTZ R36, R49, UR4 ;  /* 0x0000000431247c20 */ /* 0x000fe20008410000 */
[----:B0-----:R-:W-:-:S06]  /*a050*/  FMNMX.FTZ R11, R64, R11, !PT ;  /* 0x0000000b400b7209 */ /* 0x001fcc0007810000 */
[----:B------:R-:W0:Y:S01]  /*a060*/  MUFU.TANH R12, R12 ;  /* 0x0000000c000c7308 */ /* 0x000e220000002400 */
[----:B------:R-:W-:Y:S01]  /*a070*/  ISETP.GT.AND P4, PT, R57, RZ, PT ;  /* 0x000000ff3900720c */ /* 0x000fe20003f84270 */
[----:B------:R-:W-:Y:S01]  /*a080*/  FMUL.FTZ R27, R68, UR4 ;  /* 0x00000004441b7c20 */ /* 0x000fe20008410000 */
[C---:B------:R-:W-:Y:S01]  /*a090*/  FSETP.NEU.FTZ.AND P3, PT, R11.reuse, -INF , PT ;  /* 0xff8000000b00780b */ /* 0x040fe20003f7d000 */
[----:B------:R-:W-:Y:S01]  /*a0a0*/  FMUL.FTZ R49, R11, R9 ;  /* 0x000000090b317220 */ /* 0x000fe20000410000 */
[----:B------:R-:W-:-:S03]  /*a0b0*/  ISETP.GT.AND P5, PT, R57, 0x1, PT ;  /* 0x000000013900780c */ /* 0x000fc60003fa4270 */
[----:B------:R-:W-:Y:S01]  /*a0c0*/  MUFU.TANH R14, R14 ;  /* 0x0000000e000e7308 */ /* 0x000fe20000002400 */
[----:B------:R-:W-:Y:S01]  /*a0d0*/  FSEL R49, R49, RZ, P3 ;  /* 0x000000ff31317208 */ /* 0x000fe20001800000 */
[----:B------:R-:W-:Y:S01]  /*a0e0*/  FMUL.FTZ R31, R72, UR4 ;  /* 0x00000004481f7c20 */ /* 0x000fe20008410000 */
[----:B------:R-:W-:Y:S01]  /*a0f0*/  ISETP.GT.AND P3, PT, R57, 0x8, PT ;  /* 0x000000083900780c */ /* 0x000fe20003f64270 */
[----:B------:R-:W-:-:S04]  /*a100*/  FMUL.FTZ R25, R40, UR4 ;  /* 0x0000000428197c20 */ /* 0x000fc80008410000 */
[----:B------:R-:W4:Y:S01]  /*a110*/  MUFU.TANH R13, R13 ;  /* 0x0000000d000d7308 */ /* 0x000f220000002400 */
[----:B--2---:R-:W-:Y:S01]  /*a120*/  FSEL R68, R3, -INF , P4 ;  /* 0xff80000003447808 */ /* 0x004fe20002000000 */
[----:B------:R-:W-:Y:S01]  /*a130*/  FMUL.FTZ R39, R76, UR4 ;  /* 0x000000044c277c20 */ /* 0x000fe20008410000 */
[----:B---3--:R-:W-:Y:S01]  /*a140*/  FSEL R8, R8, -INF , P5 ;  /* 0xff80000008087808 */ /* 0x008fe20002800000 */
[----:B------:R-:W-:Y:S01]  /*a150*/  FMUL.FTZ R47, R80, UR4 ;  /* 0x00000004502f7c20 */ /* 0x000fe20008410000 */
[----:B------:R-:W-:-:S03]  /*a160*/  ISETP.GT.AND P4, PT, R57, 0x9, PT ;  /* 0x000000093900780c */ /* 0x000fc60003f84270 */
[----:B------:R-:W-:Y:S01]  /*a170*/  MUFU.TANH R24, R24 ;  /* 0x0000001800187308 */ /* 0x000fe20000002400 */
[----:B-1----:R-:W-:Y:S01]  /*a180*/  FSEL R72, R10, -INF , P3 ;  /* 0xff8000000a487808 */ /* 0x002fe20001800000 */
[----:B------:R-:W-:Y:S01]  /*a190*/  FMUL.FTZ R32, R45, UR4 ;  /* 0x000000042d207c20 */ /* 0x000fe20008410000 */
[----:B------:R-:W-:-:S05]  /*a1a0*/  FMNMX.FTZ R3, R68, R8, !PT ;  /* 0x0000000844037209 */ /* 0x000fca0007810000 */
[----:B------:R-:W-:Y:S01]  /*a1b0*/  MUFU.TANH R28, R28 ;  /* 0x0000001c001c7308 */ /* 0x000fe20000002400 */
[----:B------:R-:W-:-:S07]  /*a1c0*/  ISETP.GT.AND P3, PT, R57, 0x10, PT ;  /* 0x000000103900780c */ /* 0x000fce0003f64270 */
[----:B------:R-:W-:Y:S01]  /*a1d0*/  MUFU.TANH R29, R29 ;  /* 0x0000001d001d7308 */ /* 0x000fe20000002400 */
[----:B0-----:R-:W-:-:S07]  /*a1e0*/  FSEL R76, R12, -INF , P4 ;  /* 0xff8000000c4c7808 */ /* 0x001fce0002000000 */
[----:B------:R-:W-:Y:S01]  /*a1f0*/  MUFU.TANH R33, R33 ;  /* 0x0000002100217308 */ /* 0x000fe20000002400 */
[----:B------:R-:W-:-:S07]  /*a200*/  FMNMX.FTZ R3, R72, R3, !PT ;  /* 0x0000000348037209 */ /* 0x000fce0007810000 */
[----:B------:R-:W-:Y:S01]  /*a210*/  MUFU.TANH R37, R37 ;  /* 0x0000002500257308 */ /* 0x000fe20000002400 */
[----:B------:R-:W-:-:S07]  /*a220*/  FMUL.FTZ R67, R61, UR4 ;  /* 0x000000043d437c20 */ /* 0x000fce0008410000 */
[----:B------:R-:W-:Y:S08]  /*a230*/  MUFU.TANH R41, R41 ;  /* 0x0000002900297308 */ /* 0x000ff00000002400 */
[----:B------:R-:W-:Y:S01]  /*a240*/  MUFU.TANH R44, R44 ;  /* 0x0000002c002c7308 */ /* 0x000fe20000002400 */
[----:B------:R-:W-:Y:S01]  /*a250*/  FMUL.FTZ R35, R69, UR4 ;  /* 0x0000000445237c20 */ /* 0x000fe20008410000 */
[----:B------:R-:W-:Y:S01]  /*a260*/  FMUL.FTZ R43, R73, UR4 ;  /* 0x00000004492b7c20 */ /* 0x000fe20008410000 */
[----:B------:R-:W-:Y:S01]  /*a270*/  FMUL.FTZ R51, R81, UR4 ;  /* 0x0000000451337c20 */ /* 0x000fe20008410000 */
[----:B------:R-:W-:Y:S01]  /*a280*/  FMUL.FTZ R55, R85, UR4 ;  /* 0x0000000455377c20 */ /* 0x000fe20008410000 */
[----:B------:R-:W-:Y:S01]  /*a290*/  @!P1 PRMT R0, RZ, 0x654, R0 ;  /* 0x00000654ff009816 */ /* 0x000fe20000000000 */
[----:B------:R-:W-:-:S02]  /*a2a0*/  ULDC UR5, c[0x0][0x9d8] ;  /* 0x0002760000057ab9 */ /* 0x000fc40000000800 */
[----:B------:R-:W0:Y:S01]  /*a2b0*/  MUFU.TANH R15, R15 ;  /* 0x0000000f000f7308 */ /* 0x000e220000002400 */
[----:B------:R-:W-:Y:S02]  /*a2c0*/  ISETP.GT.AND P4, PT, R57, 0x11, PT ;  /* 0x000000113900780c */ /* 0x000fe40003f84270 */
[----:B----4-:R-:W-:Y:S02]  /*a2d0*/  FSEL R80, R13, -INF , P3 ;  /* 0xff8000000d507808 */ /* 0x010fe40001800000 */
[----:B------:R-:W-:-:S03]  /*a2e0*/  FMNMX.FTZ R3, R76, R3, !PT ;  /* 0x000000034c037209 */ /* 0x000fc60007810000 */
[----:B------:R-:W1:Y:S01]  /*a2f0*/  MUFU.TANH R25, R25 ;  /* 0x0000001900197308 */ /* 0x000e620000002400 */
[----:B------:R-:W-:Y:S01]  /*a300*/  FMUL.FTZ R40, R53, UR4 ;  /* 0x0000000435287c20 */ /* 0x000fe20008410000 */
[----:B------:R-:W-:Y:S01]  /*a310*/  FMUL.FTZ R53, R84, UR4 ;  /* 0x0000000454357c20 */ /* 0x000fe20008410000 */
[----:B------:R-:W-:Y:S01]  /*a320*/  ISETP.GT.AND P3, PT, R57, 0x18, PT ;  /* 0x000000183900780c */ /* 0x000fe20003f64270 */
[----:B------:R-:W-:Y:S01]  /*a330*/  FFMA.FTZ R145, R98, R9, -R49 ;  /* 0x0000000962917223 */ /* 0x000fe20000010831 */
[----:B------:R-:W-:-:S03]  /*a340*/  FSEL R84, R14, -INF , P4 ;  /* 0xff8000000e547808 */ /* 0x000fc60002000000 */
[----:B------:R-:W2:Y:S01]  /*a350*/  MUFU.TANH R32, R32 ;  /* 0x0000002000207308 */ /* 0x000ea20000002400 */
[----:B------:R-:W-:Y:S01]  /*a360*/  FMNMX.FTZ R3, R80, R3, !PT ;  /* 0x0000000350037209 */ /* 0x000fe20007810000 */
[----:B------:R-:W-:Y:S01]  /*a370*/  FFMA.FTZ R147, R104, R9, -R49 ;  /* 0x0000000968937223 */ /* 0x000fe20000010831 */
[----:B------:R-:W-:-:S05]  /*a380*/  ISETP.GT.AND P4, PT, R57, 0x19, PT ;  /* 0x000000193900780c */ /* 0x000fca0003f84270 */
[----:B------:R-:W3:Y:S01]  /*a390*/  MUFU.TANH R36, R36 ;  /* 0x0000002400247308 */ /* 0x000ee20000002400 */
[----:B0-----:R-:W-:Y:S01]  /*a3a0*/  FSEL R98, R15, -INF , P3 ;  /* 0xff8000000f627808 */ /* 0x001fe20001800000 */
[--C-:B------:R-:W-:Y:S01]  /*a3b0*/  FFMA.FTZ R141, R46, R9, -R49.reuse ;  /* 0x000000092e8d7223 */ /* 0x100fe20000010831 */
[----:B------:R-:W-:Y:S01]  /*a3c0*/  FMNMX.FTZ R3, R84, R3, !PT ;  /* 0x0000000354037209 */ /* 0x000fe20007810000 */
[----:B------:R-:W-:Y:S01]  /*a3d0*/  FFMA.FTZ R108, R108, R9, -R49 ;  /* 0x000000096c6c7223 */ /* 0x000fe20000010831 */
[----:B------:R-:W-:-:S03]  /*a3e0*/  ISETP.GT.AND P3, PT, R57, 0x20, PT ;  /* 0x000000203900780c */ /* 0x000fc60003f64270 */
[----:B------:R-:W-:Y:S01]  /*a3f0*/  MUFU.TANH R63, R63 ;  /* 0x0000003f003f7308 */ /* 0x000fe20000002400 */
[----:B------:R-:W-:Y:S01]  /*a400*/  FSEL R24, R24, -INF , P4 ;  /* 0xff80000018187808 */ /* 0x000fe20002000000 */
[----:B------:R-:W-:Y:S01]  /*a410*/  FMUL.FTZ R61, R65, UR4 ;  /* 0x00000004413d7c20 */ /* 0x000fe20008410000 */
[----:B------:R-:W-:Y:S01]  /*a420*/  FMNMX.FTZ R3, R98, R3, !PT ;  /* 0x0000000362037209 */ /* 0x000fe20007810000 */
[----:B------:R-:W-:Y:S01]  /*a430*/  FFMA.FTZ R14, R100, R9, -R49 ;  /* 0x00000009640e7223 */ /* 0x000fe20000010831 */
[----:B------:R-:W-:-:S03]  /*a440*/  ISETP.GT.AND P4, PT, R57, 0x21, PT ;  /* 0x000000213900780c */ /* 0x000fc60003f84270 */
[----:B------:R-:W-:Y:S01]  /*a450*/  MUFU.TANH R59, R59 ;  /* 0x0000003b003b7308 */ /* 0x000fe20000002400 */
[----:B-1----:R-:W-:Y:S01]  /*a460*/  FSEL R100, R25, -INF , P3 ;  /* 0xff80000019647808 */ /* 0x002fe20001800000 */
[--C-:B------:R-:W-:Y:S01]  /*a470*/  FFMA.FTZ R143, R34, R9, -R49.reuse ;  /* 0x00000009228f7223 */ /* 0x100fe20000010831 */
[----:B------:R-:W-:Y:S01]  /*a480*/  FMNMX.FTZ R3, R24, R3, !PT ;  /* 0x0000000318037209 */ /* 0x000fe20007810000 */
[----:B------:R-:W-:Y:S01]  /*a490*/  FFMA.FTZ R149, R110, R9, -R49 ;  /* 0x000000096e957223 */ /* 0x000fe20000010831 */
[----:B------:R-:W-:-:S03]  /*a4a0*/  ISETP.GT.AND P3, PT, R57, 0x28, PT ;  /* 0x000000283900780c */ /* 0x000fc60003f64270 */
[----:B------:R-:W-:Y:S01]  /*a4b0*/  MUFU.TANH R27, R27 ;  /* 0x0000001b001b7308 */ /* 0x000fe20000002400 */
[----:B------:R-:W-:Y:S01]  /*a4c0*/  FSEL R104, R28, -INF , P4 ;  /* 0xff8000001c687808 */ /* 0x000fe20002000000 */
        /* <DEDUP_REMOVED lines=8> */
[-CC-:B------:R-:W-:Y:S01]  /*a550*/  FFMA.FTZ R28, R102, R9.reuse, -R49.reuse ;  /* 0x00000009661c7223 */ /* 0x180fe20000010831 */
[C---:B------:R-:W-:Y:S01]  /*a560*/  ISETP.GT.AND P3, PT, R57.reuse, 0x30, PT ;  /* 0x000000303900780c */ /* 0x040fe20003f64270 */
[--C-:B------:R-:W-:Y:S01]  /*a570*/  FFMA.FTZ R139, R50, R9, -R49.reuse ;  /* 0x00000009328b7223 */ /* 0x100fe20000010831 */
[----:B--2---:R-:W-:Y:S01]  /*a580*/  FSEL R32, R32, -INF , P4 ;  /* 0xff80000020207808 */ /* 0x004fe20002000000 */
[----:B------:R-:W0:Y:S01]  /*a590*/  MUFU.TANH R40, R40 ;  /* 0x0000002800287308 */ /* 0x000e220000002400 */
[----:B------:R-:W-:Y:S01]  /*a5a0*/  FMNMX.FTZ R3, R106, R3, !PT ;  /* 0x000000036a037209 */ /* 0x000fe20007810000 */
[-CC-:B------:R-:W-:Y:S01]  /*a5b0*/  FFMA.FTZ R26, R26, R9.reuse, -R49.reuse ;  /* 0x000000091a1a7223 */ /* 0x180fe20000010831 */
[----:B------:R-:W-:Y:S01]  /*a5c0*/  ISETP.GT.AND P4, PT, R57, 0x31, PT ;  /* 0x000000313900780c */ /* 0x000fe20003f84270 */
[-CC-:B------:R-:W-:Y:S01]  /*a5d0*/  FFMA.FTZ R30, R30, R9.reuse, -R49.reuse ;  /* 0x000000091e1e7223 */ /* 0x180fe20000010831 */
[----:B------:R-:W-:Y:S01]  /*a5e0*/  FSEL R102, R33, -INF , P3 ;  /* 0xff80000021667808 */ /* 0x000fe20001800000 */
[--C-:B------:R-:W-:Y:S01]  /*a5f0*/  FFMA.FTZ R137, R38, R9, -R49.reuse ;  /* 0x0000000926897223 */ /* 0x100fe20000010831 */
[----:B------:R-:W-:Y:S01]  /*a600*/  FMNMX.FTZ R3, R32, R3, !PT ;  /* 0x0000000320037209 */ /* 0x000fe20007810000 */
[----:B------:R-:W1:Y:S01]  /*a610*/  MUFU.TANH R67, R67 ;  /* 0x0000004300437308 */ /* 0x000e620000002400 */
[C---:B------:R-:W-:Y:S01]  /*a620*/  ISETP.GT.AND P3, PT, R57.reuse, 0x38, PT ;  /* 0x000000383900780c */ /* 0x040fe20003f64270 */
[----:B------:R2:W-:Y:S01]  /*a630*/  @!P1 SYNCS.ARRIVE.TRANS64.RED.A1T0 RZ, [R0+URZ], RZ ;  /* 0x000000ff00ff99a7 */ /* 0x0005e2000810043f */
[----:B---3--:R-:W-:Y:S01]  /*a640*/  FSEL R36, R36, -INF , P4 ;  /* 0xff80000024247808 */ /* 0x008fe20002000000 */
[--C-:B------:R-:W-:Y:S01]  /*a650*/  FFMA.FTZ R133, R52, R9, -R49.reuse ;  /* 0x0000000934857223 */ /* 0x100fe20000010831 */
[----:B------:R-:W-:Y:S01]  /*a660*/  FMNMX.FTZ R3, R102, R3, !PT ;  /* 0x0000000366037209 */ /* 0x000fe20007810000 */
[-CC-:B------:R-:W-:Y:S01]  /*a670*/  FFMA.FTZ R135, R56, R9.reuse, -R49.reuse ;  /* 0x0000000938877223 */ /* 0x180fe20000010831 */
[----:B------:R-:W-:Y:S01]  /*a680*/  ISETP.GT.AND P4, PT, R57, 0x39, PT ;  /* 0x000000393900780c */ /* 0x000fe20003f84270 */
[----:B------:R3:W-:Y:S01]  /*a690*/  MUFU.EX2 R12, R108 ;  /* 0x0000006c000c7308 */ /* 0x0007e20000000800 */
[----:B------:R-:W-:Y:S01]  /*a6a0*/  FSEL R46, R37, -INF , P3 ;  /* 0xff800000252e7808 */ /* 0x000fe20001800000 */
[--C-:B------:R-:W-:Y:S01]  /*a6b0*/  FFMA.FTZ R129, R62, R9, -R49.reuse ;  /* 0x000000093e817223 */ /* 0x100fe20000010831 */
[----:B------:R-:W-:Y:S01]  /*a6c0*/  FMNMX.FTZ R3, R36, R3, !PT ;  /* 0x0000000324037209 */ /* 0x000fe20007810000 */
[-CC-:B------:R-:W-:Y:S01]  /*a6d0*/  FFMA.FTZ R131, R70, R9.reuse, -R49.reuse ;  /* 0x0000000946837223 */ /* 0x180fe20000010831 */
[C---:B------:R-:W-:Y:S01]  /*a6e0*/  ISETP.GT.AND P3, PT, R57.reuse, 0x40, PT ;  /* 0x000000403900780c */ /* 0x040fe20003f64270 */
[--C-:B------:R-:W-:Y:S01]  /*a6f0*/  FFMA.FTZ R121, R60, R9, -R49.reuse ;  /* 0x000000093c797223 */ /* 0x100fe20000010831 */
[----:B0-----:R-:W-:Y:S01]  /*a700*/  FSEL R40, R40, -INF , P4 ;  /* 0xff80000028287808 */ /* 0x001fe20002000000 */
[----:B------:R-:W0:Y:S01]  /*a710*/  MUFU.TANH R61, R61 ;  /* 0x0000003d003d7308 */ /* 0x000e220000002400 */
[----:B------:R-:W-:Y:S01]  /*a720*/  FMNMX.FTZ R3, R46, R3, !PT ;  /* 0x000000032e037209 */ /* 0x000fe20007810000 */
[-CC-:B------:R-:W-:Y:S01]  /*a730*/  FFMA.FTZ R125, R82, R9.reuse, -R49.reuse ;  /* 0x00000009527d7223 */ /* 0x180fe20000010831 */
[----:B------:R-:W-:Y:S01]  /*a740*/  ISETP.GT.AND P4, PT, R57, 0x41, PT ;  /* 0x000000413900780c */ /* 0x000fe20003f84270 */
[-CC-:B------:R-:W-:Y:S01]  /*a750*/  FFMA.FTZ R127, R86, R9.reuse, -R49.reuse ;  /* 0x00000009567f7223 */ /* 0x180fe20000010831 */
[----:B---3--:R-:W-:Y:S01]  /*a760*/  FSEL R108, R41, -INF , P3 ;  /* 0xff800000296c7808 */ /* 0x008fe20001800000 */
[----:B------:R-:W-:Y:S01]  /*a770*/  FFMA.FTZ R123, R94, R9, -R49 ;  /* 0x000000095e7b7223 */ /* 0x000fe20000010831 */
[----:B------:R-:W-:Y:S01]  /*a780*/  FMNMX.FTZ R3, R40, R3, !PT ;  /* 0x0000000328037209 */ /* 0x000fe20007810000 */
[----:B------:R-:W3:Y:S01]  /*a790*/  MUFU.TANH R35, R35 ;  /* 0x0000002300237308 */ /* 0x000ee20000002400 */
[----:B------:R-:W-:Y:S01]  /*a7a0*/  ISETP.GT.AND P3, PT, R57, 0x48, PT ;  /* 0x000000483900780c */ /* 0x000fe20003f64270 */
[----:B------:R-:W-:Y:S01]  /*a7b0*/  ULDC UR4, c[0x0][0x9d8] ;  /* 0x0002760000047ab9 */ /* 0x000fe20000000800 */
[----:B------:R-:W-:-:S02]  /*a7c0*/  FSEL R44, R44, -INF , P4 ;  /* 0xff8000002c2c7808 */ /* 0x000fc40002000000 */
[----:B------:R-:W-:Y:S02]  /*a7d0*/  FMNMX.FTZ R3, R108, R3, !PT ;  /* 0x000000036c037209 */ /* 0x000fe40007810000 */
[----:B------:R-:W-:Y:S02]  /*a7e0*/  ISETP.GT.AND P4, PT, R57, 0x49, PT ;  /* 0x000000493900780c */ /* 0x000fe40003f84270 */
[----:B------:R-:W-:Y:S02]  /*a7f0*/  FSEL R34, R63, -INF , P3 ;  /* 0xff8000003f227808 */ /* 0x000fe40001800000 */
[----:B------:R-:W-:Y:S02]  /*a800*/  FMNMX.FTZ R3, R44, R3, !PT ;  /* 0x000000032c037209 */ /* 0x000fe40007810000 */
[----:B------:R-:W-:Y:S02]  /*a810*/  ISETP.GT.AND P3, PT, R57, 0x50, PT ;  /* 0x000000503900780c */ /* 0x000fe40003f64270 */
[----:B-1----:R-:W-:-:S02]  /*a820*/  FSEL R110, R67, -INF , P4 ;  /* 0xff800000436e7808 */ /* 0x002fc40002000000 */
[----:B------:R-:W-:Y:S02]  /*a830*/  FMNMX.FTZ R3, R34, R3, !PT ;  /* 0x0000000322037209 */ /* 0x000fe40007810000 */
[----:B------:R-:W-:Y:S02]  /*a840*/  ISETP.GT.AND P4, PT, R57, 0x51, PT ;  /* 0x000000513900780c */ /* 0x000fe40003f84270 */
[----:B------:R-:W-:Y:S02]  /*a850*/  FSEL R112, R59, -INF , P3 ;  /* 0xff8000003b707808 */ /* 0x000fe40001800000 */
[----:B------:R-:W-:Y:S01]  /*a860*/  FMNMX.FTZ R3, R110, R3, !PT ;  /* 0x000000036e037209 */ /* 0x000fe20007810000 */
[----:B------:R-:W1:Y:S01]  /*a870*/  MUFU.TANH R43, R43 ;  /* 0x0000002b002b7308 */ /* 0x000e620000002400 */
[----:B------:R-:W-:Y:S02]  /*a880*/  ISETP.GT.AND P3, PT, R57, 0x58, PT ;  /* 0x000000583900780c */ /* 0x000fe40003f64270 */
[----:B0-----:R-:W-:-:S02]  /*a890*/  FSEL R114, R61, -INF , P4 ;  /* 0xff8000003d727808 */ /* 0x001fc40002000000 */
[----:B------:R-:W-:Y:S02]  /*a8a0*/  FMNMX.FTZ R3, R112, R3, !PT ;  /* 0x0000000370037209 */ /* 0x000fe40007810000 */
[----:B------:R-:W-:Y:S01]  /*a8b0*/  ISETP.GT.AND P4, PT, R57, 0x59, PT ;  /* 0x000000593900780c */ /* 0x000fe20003f84270 */
[----:B------:R-:W0:Y:S01]  /*a8c0*/  MUFU.TANH R39, R39 ;  /* 0x0000002700277308 */ /* 0x000e220000002400 */
[----:B------:R-:W-:Y:S02]  /*a8d0*/  FSEL R116, R27, -INF , P3 ;  /* 0xff8000001b747808 */ /* 0x000fe40001800000 */
[----:B------:R-:W-:Y:S02]  /*a8e0*/  FMNMX.FTZ R3, R114, R3, !PT ;  /* 0x0000000372037209 */ /* 0x000fe40007810000 */
[----:B------:R-:W-:Y:S02]  /*a8f0*/  ISETP.GT.AND P3, PT, R57, 0x60, PT ;  /* 0x000000603900780c */ /* 0x000fe40003f64270 */
[----:B---3--:R-:W-:Y:S01]  /*a900*/  FSEL R118, R35, -INF , P4 ;  /* 0xff80000023767808 */ /* 0x008fe20002000000 */
[----:B------:R-:W3:Y:S01]  /*a910*/  MUFU.TANH R45, R45 ;  /* 0x0000002d002d7308 */ /* 0x000ee20000002400 */
[----:B------:R-:W-:-:S02]  /*a920*/  FMNMX.FTZ R3, R116, R3, !PT ;  /* 0x0000000374037209 */ /* 0x000fc40007810000 */
[----:B------:R-:W-:Y:S02]  /*a930*/  ISETP.GT.AND P4, PT, R57, 0x61, PT ;  /* 0x000000613900780c */ /* 0x000fe40003f84270 */
[----:B------:R-:W-:Y:S02]  /*a940*/  FSEL R120, R31, -INF , P3 ;  /* 0xff8000001f787808 */ /* 0x000fe40001800000 */
[----:B------:R-:W-:Y:S01]  /*a950*/  FMNMX.FTZ R3, R118, R3, !PT ;  /* 0x0000000376037209 */ /* 0x000fe20007810000 */
[----:B------:R-:W4:Y:S01]  /*a960*/  MUFU.TANH R47, R47 ;  /* 0x0000002f002f7308 */ /* 0x000f220000002400 */
[----:B------:R-:W-:Y:S02]  /*a970*/  ISETP.GT.AND P3, PT, R57, 0x68, PT ;  /* 0x000000683900780c */ /* 0x000fe40003f64270 */
[----:B-1----:R-:W-:Y:S02]  /*a980*/  FSEL R50, R43, -INF , P4 ;  /* 0xff8000002b327808 */ /* 0x002fe40002000000 */
[----:B------:R-:W-:-:S03]  /*a990*/  FMNMX.FTZ R3, R120, R3, !PT ;  /* 0x0000000378037209 */ /* 0x000fc60007810000 */
[----:B------:R-:W1:Y:S01]  /*a9a0*/  MUFU.TANH R51, R51 ;  /* 0x0000003300337308 */ /* 0x000e620000002400 */
[----:B------:R-:W-:Y:S02]  /*a9b0*/  ISETP.GT.AND P4, PT, R57, 0x69, PT ;  /* 0x000000693900780c */ /* 0x000fe40003f84270 */
[----:B0-----:R-:W-:Y:S02]  /*a9c0*/  FSEL R122, R39, -INF , P3 ;  /* 0xff800000277a7808 */ /* 0x001fe40001800000 */
[----:B------:R-:W-:-:S03]  /*a9d0*/  FMNMX.FTZ R3, R50, R3, !PT ;  /* 0x0000000332037209 */ /* 0x000fc60007810000 */
[----:B------:R-:W0:Y:S01]  /*a9e0*/  MUFU.TANH R53, R53 ;  /* 0x0000003500357308 */ /* 0x000e220000002400 */
[----:B------:R-:W-:Y:S02]  /*a9f0*/  ISETP.GT.AND P3, PT, R57, 0x70, PT ;  /* 0x000000703900780c */ /* 0x000fe40003f64270 */
[----:B---3--:R-:W-:Y:S02]  /*aa00*/  FSEL R124, R45, -INF , P4 ;  /* 0xff8000002d7c7808 */ /* 0x008fe40002000000 */
[----:B------:R-:W-:Y:S01]  /*aa10*/  FMNMX.FTZ R3, R122, R3, !PT ;  /* 0x000000037a037209 */ /* 0x000fe20007810000 */
[----:B------:R-:W3:Y:S02]  /*aa20*/  @P2 LDC R45, c[0x0][0x450] ;  /* 0x00011400ff2d2b82 */ /* 0x000ee40000000800 */
[----:B------:R-:W2:Y:S01]  /*aa30*/  MUFU.TANH R55, R55 ;  /* 0x0000003700377308 */ /* 0x000ea20000002400 */
[----:B------:R-:W-:Y:S02]  /*aa40*/  ISETP.GT.AND P4, PT, R57, 0x71, PT ;  /* 0x000000713900780c */ /* 0x000fe40003f84270 */
[----:B----4-:R-:W-:-:S02]  /*aa50*/  FSEL R126, R47, -INF , P3 ;  /* 0xff8000002f7e7808 */ /* 0x010fc40001800000 */
[----:B------:R-:W-:Y:S02]  /*aa60*/  FMNMX.FTZ R3, R124, R3, !PT ;  /* 0x000000037c037209 */ /* 0x000fe40007810000 */
[----:B------:R-:W-:Y:S02]  /*aa70*/  ISETP.GT.AND P3, PT, R57, 0x78, PT ;  /* 0x000000783900780c */ /* 0x000fe40003f64270 */
[----:B-1----:R-:W-:Y:S02]  /*aa80*/  FSEL R128, R51, -INF , P4 ;  /* 0xff80000033807808 */ /* 0x002fe40002000000 */
[----:B------:R-:W-:Y:S02]  /*aa90*/  FMNMX.FTZ R3, R126, R3, !PT ;  /* 0x000000037e037209 */ /* 0x000fe40007810000 */
[----:B------:R-:W-:Y:S02]  /*aaa0*/  ISETP.GT.AND P4, PT, R57, 0x79, PT ;  /* 0x000000793900780c */ /* 0x000fe40003f84270 */
[----:B0-----:R-:W-:-:S02]  /*aab0*/  FSEL R130, R53, -INF , P3 ;  /* 0xff80000035827808 */ /* 0x001fc40001800000 */
[----:B------:R-:W-:Y:S02]  /*aac0*/  FMNMX.FTZ R3, R128, R3, !PT ;  /* 0x0000000380037209 */ /* 0x000fe40007810000 */
[----:B--2---:R-:W-:Y:S02]  /*aad0*/  FSEL R132, R55, -INF , P4 ;  /* 0xff80000037847808 */ /* 0x004fe40002000000 */
[----:B------:R-:W-:-:S04]  /*aae0*/  FMNMX.FTZ R3, R130, R3, !PT ;  /* 0x0000000382037209 */ /* 0x000fc80007810000 */
[----:B------:R-:W-:-:S05]  /*aaf0*/  FMNMX.FTZ R3, R132, R3, !PT ;  /* 0x0000000384037209 */ /* 0x000fca0007810000 */
[----:B------:R-:W0:Y:S02]  /*ab00*/  SHFL.BFLY PT, R10, R3, 0x2, 0x1f ;  /* 0x0c401f00030a7f89 */ /* 0x000e2400000e0000 */
[----:B0-----:R-:W-:-:S05]  /*ab10*/  FMNMX.FTZ R13, R3, R10, !PT ;  /* 0x0000000a030d7209 */ /* 0x001fca0007810000 */
[----:B------:R-:W0:Y:S01]  /*ab20*/  SHFL.BFLY PT, R10, R13, 0x1, 0x1f ;  /* 0x0c201f000d0a7f89 */ /* 0x000e2200000e0000 */
[----:B------:R-:W-:Y:S08]  /*ab30*/  MUFU.EX2 R149, R149 ;  /* 0x0000009500957308 */ /* 0x000ff00000000800 */
[----:B------:R-:W1:Y:S01]  /*ab40*/  MUFU.EX2 R64, R64 ;  /* 0x0000004000407308 */ /* 0x000e620000000800 */
[----:B0-----:R-:W-:-:S07]  /*ab50*/  FMNMX.FTZ R10, R13, R10, !PT ;  /* 0x0000000a0d0a7209 */ /* 0x001fce0007810000 */
[----:B------:R-:W0:Y:S01]  /*ab60*/  MUFU.EX2 R151, R151 ;  /* 0x0000009700977308 */ /* 0x000e220000000800 */
[C---:B------:R-:W-:Y:S01]  /*ab70*/  FSETP.NEU.FTZ.AND P3, PT, R10.reuse, -INF , PT ;  /* 0xff8000000a00780b */ /* 0x040fe20003f7d000 */
[----:B------:R-:W-:-:S05]  /*ab80*/  FMUL.FTZ R37, R10, R9 ;  /* 0x000000090a257220 */ /* 0x000fca0000410000 */
[----:B------:R-:W-:Y:S01]  /*ab90*/  FSEL R37, R37, RZ, P3 ;  /* 0x000000ff25257208 */ /* 0x000fe20001800000 */
[----:B------:R-:W2:Y:S04]  /*aba0*/  MUFU.EX2 R145, R145 ;  /* 0x0000009100917308 */ /* 0x000ea80000000800 */
[-CC-:B------:R-:W-:Y:S01]  /*abb0*/  FFMA.FTZ R148, R68, R9.reuse, -R37.reuse ;  /* 0x0000000944947223 */ /* 0x180fe20000010825 */
[-CC-:B------:R-:W-:Y:S01]  /*abc0*/  FFMA.FTZ R3, R8, R9.reuse, -R37.reuse ;  /* 0x0000000908037223 */ /* 0x180fe20000010825 */
[-CC-:B------:R-:W-:Y:S01]  /*abd0*/  FFMA.FTZ R150, R72, R9.reuse, -R37.reuse ;  /* 0x0000000948967223 */ /* 0x180fe20000010825 */
[----:B-1----:R-:W-:Y:S01]  /*abe0*/  FADD.FTZ R8, R149, R64 ;  /* 0x0000004095087221 */ /* 0x002fe20000010000 */
[----:B------:R-:W1:Y:S01]  /*abf0*/  MUFU.EX2 R14, R14 ;  /* 0x0000000e000e7308 */ /* 0x000e620000000800 */
[----:B------:R-:W-:-:S02]  /*ac00*/  FFMA.FTZ R13, R76, R9, -R37 ;  /* 0x000000094c0d7223 */ /* 0x000fc40000010825 */
[----:B0-----:R-:W-:-:S05]  /*ac10*/  FADD.FTZ R35, R151, R8 ;  /* 0x0000000897237221 */ /* 0x001fca0000010000 */
[----:B------:R-:W-:Y:S01]  /*ac20*/  MUFU.EX2 R148, R148 ;  /* 0x0000009400947308 */ /* 0x000fe20000000800 */
[----:B------:R-:W-:-:S07]  /*ac30*/  FFMA.FTZ R144, R80, R9, -R37 ;  /* 0x0000000950907223 */ /* 0x000fce0000010825 */
[----:B------:R-:W0:Y:S01]  /*ac40*/  MUFU.EX2 R3, R3 ;  /* 0x0000000300037308 */ /* 0x000e220000000800 */
[----:B------:R-:W-:-:S07]  /*ac50*/  FADD.FTZ R8, R12, R35 ;  /* 0x000000230c087221 */ /* 0x000fce0000010000 */
[----:B------:R-:W4:Y:S01]  /*ac60*/  MUFU.EX2 R147, R147 ;  /* 0x0000009300937308 */ /* 0x000f220000000800 */
[----:B------:R-:W-:-:S07]  /*ac70*/  FFMA.FTZ R15, R84, R9, -R37 ;  /* 0x00000009540f7223 */ /* 0x000fce0000010825 */
[----:B------:R-:W3:Y:S01]  /*ac80*/  MUFU.EX2 R150, R150 ;  /* 0x0000009600967308 */ /* 0x000ee20000000800 */
[----:B--2---:R-:W-:Y:S01]  /*ac90*/  FADD.FTZ R39, R145, R8 ;  /* 0x0000000891277221 */ /* 0x004fe20000010000 */
[----:B------:R-:W-:-:S06]  /*aca0*/  FFMA.FTZ R31, R36, R9, -R37 ;  /* 0x00000009241f7223 */ /* 0x000fcc0000010825 */
[----:B------:R-:W2:Y:S01]  /*acb0*/  MUFU.EX2 R28, R28 ;  /* 0x0000001c001c7308 */ /* 0x000ea20000000800 */
[----:B------:R-:W-:Y:S01]  /*acc0*/  FFMA.FTZ R146, R98, R9, -R37 ;  /* 0x0000000962927223 */ /* 0x000fe20000010825 */
[----:B------:R-:W2:Y:S06]  /*acd0*/  @P2 LDC R36, c[0x0][0x44c] ;  /* 0x00011300ff242b82 */ /* 0x000eac0000000800 */
[----:B------:R-:W2:Y:S01]  /*ace0*/  MUFU.EX2 R13, R13 ;  /* 0x0000000d000d7308 */ /* 0x000ea20000000800 */
[----:B-1----:R-:W-:Y:S01]  /*acf0*/  FADD.FTZ R8, R14, R39 ;  /* 0x000000270e087221 */ /* 0x002fe20000010000 */
[----:B0-----:R-:W-:-:S06]  /*ad00*/  FADD.FTZ R41, R148, R3 ;  /* 0x0000000394297221 */ /* 0x001fcc0000010000 */
[----:B------:R-:W0:Y:S01]  /*ad10*/  MUFU.EX2 R141, R141 ;  /* 0x0000008d008d7308 */ /* 0x000e220000000800 */
[----:B------:R-:W-:-:S07]  /*ad20*/  FFMA.FTZ R25, R24, R9, -R37 ;  /* 0x0000000918197223 */ /* 0x000fce0000010825 */
[----:B------:R-:W1:Y:S01]  /*ad30*/  MUFU.EX2 R144, R144 ;  /* 0x0000009000907308 */ /* 0x000e620000000800 */
[----:B----4-:R-:W-:Y:S01]  /*ad40*/  FADD.FTZ R39, R147, R8 ;  /* 0x0000000893277221 */ /* 0x010fe20000010000 */
[----:B---3--:R-:W-:-:S06]  /*ad50*/  FADD.FTZ R8, R150, R41 ;  /* 0x0000002996087221 */ /* 0x008fcc0000010000 */
[----:B------:R-:W3:Y:S01]  /*ad60*/  MUFU.EX2 R26, R26 ;  /* 0x0000001a001a7308 */ /* 0x000ee20000000800 */
[----:B------:R-:W-:-:S07]  /*ad70*/  FFMA.FTZ R140, R100, R9, -R37 ;  /* 0x00000009648c7223 */ /* 0x000fce0000010825 */
[----:B------:R-:W4:Y:S01]  /*ad80*/  MUFU.EX2 R15, R15 ;  /* 0x0000000f000f7308 */ /* 0x000f220000000800 */
[----:B------:R-:W-:Y:S01]  /*ad90*/  FFMA.FTZ R29, R32, R9, -R37 ;  /* 0x00000009201d7223 */ /* 0x000fe20000010825 */
[----:B--2---:R-:W-:-:S06]  /*ada0*/  FADD.FTZ R32, R28, R39 ;  /* 0x000000271c207221 */ /* 0x004fcc0000010000 */
[----:B------:R-:W2:Y:S01]  /*adb0*/  MUFU.EX2 R143, R143 ;  /* 0x0000008f008f7308 */ /* 0x000ea20000000800 */
[----:B------:R-:W-:Y:S01]  /*adc0*/  FFMA.FTZ R38, R42, R9, -R49 ;  /* 0x000000092a267223 */ /* 0x000fe20000010831 */
[----:B------:R-:W-:-:S06]  /*add0*/  FADD.FTZ R41, R13, R8 ;  /* 0x000000080d297221 */ /* 0x000fcc0000010000 */
[----:B------:R-:W2:Y:S01]  /*ade0*/  MUFU.EX2 R146, R146 ;  /* 0x0000009200927308 */ /* 0x000ea20000000800 */
[----:B------:R-:W-:Y:S01]  /*adf0*/  FFMA.FTZ R27, R104, R9, -R37 ;  /* 0x00000009681b7223 */ /* 0x000fe20000010825 */
[----:B0-----:R-:W-:-:S06]  /*ae00*/  FADD.FTZ R43, R141, R32 ;  /* 0x000000208d2b7221 */ /* 0x001fcc0000010000 */
[----:B------:R-:W0:Y:S01]  /*ae10*/  MUFU.EX2 R30, R30 ;  /* 0x0000001e001e7308 */ /* 0x000e220000000800 */
[----:B-1----:R-:W-:Y:S01]  /*ae20*/  FADD.FTZ R0, R144, R41 ;  /* 0x0000002990007221 */ /* 0x002fe20000010000 */
[----:B------:R-:W-:-:S06]  /*ae30*/  FFMA.FTZ R142, R106, R9, -R37 ;  /* 0x000000096a8e7223 */ /* 0x000fcc0000010825 */
[----:B------:R-:W1:Y:S01]  /*ae40*/  MUFU.EX2 R25, R25 ;  /* 0x0000001900197308 */ /* 0x000e620000000800 */
[----:B---3--:R-:W-:Y:S01]  /*ae50*/  FADD.FTZ R8, R26, R43 ;  /* 0x0000002b1a087221 */ /* 0x008fe20000010000 */
[----:B------:R-:W-:-:S06]  /*ae60*/  FFMA.FTZ R42, R48, R9, -R49 ;  /* 0x00000009302a7223 */ /* 0x000fcc0000010831 */
[----:B------:R-:W3:Y:S01]  /*ae70*/  MUFU.EX2 R137, R137 ;  /* 0x0000008900897308 */ /* 0x000ee20000000800 */
[----:B----4-:R-:W-:-:S07]  /*ae80*/  FADD.FTZ R43, R15, R0 ;  /* 0x000000000f2b7221 */ /* 0x010fce0000010000 */
[----:B------:R-:W4:Y:S01]  /*ae90*/  MUFU.EX2 R140, R140 ;  /* 0x0000008c008c7308 */ /* 0x000f220000000800 */
[----:B--2---:R-:W-:Y:S01]  /*aea0*/  FADD.FTZ R41, R143, R8 ;  /* 0x000000088f297221 */ /* 0x004fe20000010000 */
[----:B------:R-:W-:-:S06]  /*aeb0*/  FADD.FTZ R0, R146, R43 ;  /* 0x0000002b92007221 */ /* 0x000fcc0000010000 */
[----:B------:R-:W2:Y:S01]  /*aec0*/  MUFU.EX2 R38, R38 ;  /* 0x0000002600267308 */ /* 0x000ea20000000800 */
[----:B------:R-:W-:Y:S01]  /*aed0*/  FFMA.FTZ R136, R102, R9, -R37 ;  /* 0x0000000966887223 */ /* 0x000fe20000010825 */
[----:B------:R-:W-:-:S06]  /*aee0*/  @P2 IMAD.HI.U32 R36, R95, R36, RZ ;  /* 0x000000245f242227 */ /* 0x000fcc00078e00ff */
[----:B------:R-:W2:Y:S01]  /*aef0*/  MUFU.EX2 R27, R27 ;  /* 0x0000001b001b7308 */ /* 0x000ea20000000800 */
[----:B0-----:R-:W-:Y:S01]  /*af00*/  FADD.FTZ R8, R30, R41 ;  /* 0x000000291e087221 */ /* 0x001fe20000010000 */
[----:B------:R-:W-:-:S06]  /*af10*/  FFMA.FTZ R48, R54, R9, -R49 ;  /* 0x0000000936307223 */ /* 0x000fcc0000010831 */
[----:B------:R-:W0:Y:S01]  /*af20*/  MUFU.EX2 R139, R139 ;  /* 0x0000008b008b7308 */ /* 0x000e220000000800 */
[----:B------:R-:W-:Y:S01]  /*af30*/  FFMA.FTZ R134, R34, R9, -R37 ;  /* 0x0000000922867223 */ /* 0x000fe20000010825 */
[----:B-1----:R-:W-:-:S06]  /*af40*/  FADD.FTZ R43, R25, R0 ;  /* 0x00000000192b7221 */ /* 0x002fcc0000010000 */
[----:B------:R-:W1:Y:S01]  /*af50*/  MUFU.EX2 R142, R142 ;  /* 0x0000008e008e7308 */ /* 0x000e620000000800 */
[----:B------:R-:W-:Y:S01]  /*af60*/  IMAD.MOV.U32 R34, RZ, RZ, R95 ;  /* 0x000000ffff227224 */ /* 0x000fe200078e005f */
[----:B------:R-:W-:Y:S01]  /*af70*/  @P2 SHF.R.U32.HI R34, RZ, R45, R36 ;  /* 0x0000002dff222219 */ /* 0x000fe20000011624 */
[----:B---3--:R-:W-:-:S05]  /*af80*/  FADD.FTZ R45, R137, R8 ;  /* 0x00000008892d7221 */ /* 0x008fca0000010000 */
[----:B------:R-:W3:Y:S01]  /*af90*/  MUFU.EX2 R42, R42 ;  /* 0x0000002a002a7308 */ /* 0x000ee20000000800 */
[----:B----4-:R-:W-:Y:S01]  /*afa0*/  FADD.FTZ R0, R140, R43 ;  /* 0x0000002b8c007221 */ /* 0x010fe20000010000 */
[----:B------:R-:W-:-:S06]  /*afb0*/  FFMA.FTZ R138, R46, R9, -R37 ;  /* 0x000000092e8a7223 */ /* 0x000fcc0000010825 */
[----:B------:R-:W4:Y:S01]  /*afc0*/  MUFU.EX2 R29, R29 ;  /* 0x0000001d001d7308 */ /* 0x000f220000000800 */
[----:B--2---:R-:W-:Y:S01]  /*afd0*/  FADD.FTZ R8, R38, R45 ;  /* 0x0000002d26087221 */ /* 0x004fe20000010000 */
[----:B------:R-:W-:-:S06]  /*afe0*/  FFMA.FTZ R52, R58, R9, -R49 ;  /* 0x000000093a347223 */ /* 0x000fcc0000010831 */
[----:B------:R-:W2:Y:S01]  /*aff0*/  MUFU.EX2 R133, R133 ;  /* 0x0000008500857308 */ /* 0x000ea20000000800 */
[----:B------:R-:W-:Y:S01]  /*b000*/  FADD.FTZ R45, R27, R0 ;  /* 0x000000001b2d7221 */ /* 0x000fe20000010000 */
[----:B------:R-:W-:-:S06]  /*b010*/  FFMA.FTZ R33, R40, R9, -R37 ;  /* 0x0000000928217223 */ /* 0x000fcc0000010825 */
[----:B------:R-:W2:Y:S01]  /*b020*/  MUFU.EX2 R136, R136 ;  /* 0x0000008800887308 */ /* 0x000ea20000000800 */
[----:B0-----:R-:W-:Y:S01]  /*b030*/  FADD.FTZ R47, R139, R8 ;  /* 0x000000088b2f7221 */ /* 0x001fe20000010000 */
[----:B-1----:R-:W-:-:S06]  /*b040*/  FADD.FTZ R0, R142, R45 ;  /* 0x0000002d8e007221 */ /* 0x002fcc0000010000 */
[----:B------:R-:W0:Y:S01]  /*b050*/  MUFU.EX2 R48, R48 ;  /* 0x0000003000307308 */ /* 0x000e220000000800 */
[----:B------:R-:W-:-:S07]  /*b060*/  FFMA.FTZ R24, R108, R9, -R37 ;  /* 0x000000096c187223 */ /* 0x000fce0000010825 */
[----:B------:R-:W1:Y:S01]  /*b070*/  MUFU.EX2 R31, R31 ;  /* 0x0000001f001f7308 */ /* 0x000e620000000800 */
[----:B---3--:R-:W-:Y:S01]  /*b080*/  FADD.FTZ R8, R42, R47 ;  /* 0x0000002f2a087221 */ /* 0x008fe20000010000 */
[----:B------:R-:W-:-:S06]  /*b090*/  FFMA.FTZ R54, R66, R9, -R49 ;  /* 0x0000000942367223 */ /* 0x000fcc0000010831 */
[----:B------:R-:W3:Y:S01]  /*b0a0*/  MUFU.EX2 R135, R135 ;  /* 0x0000008700877308 */ /* 0x000ee20000000800 */
[----:B----4-:R-:W-:Y:S01]  /*b0b0*/  FADD.FTZ R47, R29, R0 ;  /* 0x000000001d2f7221 */ /* 0x010fe20000010000 */
[----:B------:R-:W-:-:S06]  /*b0c0*/  FFMA.FTZ R35, R44, R9, -R37 ;  /* 0x000000092c237223 */ /* 0x000fcc0000010825 */
[----:B------:R-:W4:Y:S01]  /*b0d0*/  MUFU.EX2 R138, R138 ;  /* 0x0000008a008a7308 */ /* 0x000f220000000800 */
[----:B--2---:R-:W-:Y:S01]  /*b0e0*/  FADD.FTZ R45, R133, R8 ;  /* 0x00000008852d7221 */ /* 0x004fe20000010000 */
[----:B------:R-:W-:-:S06]  /*b0f0*/  FADD.FTZ R8, R136, R47 ;  /* 0x0000002f88087221 */ /* 0x000fcc0000010000 */
[----:B------:R-:W2:Y:S08]  /*b100*/  MUFU.EX2 R52, R52 ;  /* 0x0000003400347308 */ /* 0x000eb00000000800 */
[----:B------:R-:W2:Y:S01]  /*b110*/  MUFU.EX2 R33, R33 ;  /* 0x0000002100217308 */ /* 0x000ea20000000800 */
[----:B0-----:R-:W-:Y:S01]  /*b120*/  FADD.FTZ R36, R48, R45 ;  /* 0x0000002d30247221 */ /* 0x001fe20000010000 */
[----:B------:R-:W-:-:S06]  /*b130*/  FFMA.FTZ R56, R74, R9, -R49 ;  /* 0x000000094a387223 */ /* 0x000fcc0000010831 */
[----:B------:R-:W0:Y:S01]  /*b140*/  MUFU.EX2 R129, R129 ;  /* 0x0000008100817308 */ /* 0x000e220000000800 */
[----:B-1----:R-:W-:Y:S01]  /*b150*/  FADD.FTZ R47, R31, R8 ;  /* 0x000000081f2f7221 */ /* 0x002fe20000010000 */
[----:B------:R-:W-:-:S06]  /*b160*/  FFMA.FTZ R39, R110, R9, -R37 ;  /* 0x000000096e277223 */ /* 0x000fcc0000010825 */
[----:B------:R-:W1:Y:S01]  /*b170*/  MUFU.EX2 R24, R24 ;  /* 0x0000001800187308 */ /* 0x000e620000000800 */
[-CC-:B------:R-:W-:Y:S01]  /*b180*/  FFMA.FTZ R58, R78, R9.reuse, -R49.reuse ;  /* 0x000000094e3a7223 */ /* 0x180fe20000010831 */
[-CC-:B------:R-:W-:Y:S01]  /*b190*/  FFMA.FTZ R62, R88, R9.reuse, -R49.reuse ;  /* 0x00000009583e7223 */ /* 0x180fe20000010831 */
[-CC-:B------:R-:W-:Y:S01]  /*b1a0*/  FFMA.FTZ R60, R96, R9.reuse, -R49.reuse ;  /* 0x00000009603c7223 */ /* 0x180fe20000010831 */
[----:B------:R-:W-:-:S04]  /*b1b0*/  FFMA.FTZ R66, R90, R9, -R49 ;  /* 0x000000095a427223 */ /* 0x000fc80000010831 */
[----:B------:R-:W1:Y:S01]  /*b1c0*/  MUFU.EX2 R54, R54 ;  /* 0x0000003600367308 */ /* 0x000e620000000800 */
[----:B---3--:R-:W-:Y:S01]  /*b1d0*/  FADD.FTZ R49, R135, R36 ;  /* 0x0000002487317221 */ /* 0x008fe20000010000 */
[----:B----4-:R-:W-:-:S06]  /*b1e0*/  FADD.FTZ R40, R138, R47 ;  /* 0x0000002f8a287221 */ /* 0x010fcc0000010000 */
[----:B------:R-:W3:Y:S01]  /*b1f0*/  MUFU.EX2 R35, R35 ;  /* 0x0000002300237308 */ /* 0x000ee20000000800 */
[----:B------:R-:W-:Y:S01]  /*b200*/  FFMA.FTZ R32, R112, R9, -R37 ;  /* 0x0000000970207223 */ /* 0x000fe20000010825 */
[----:B--2---:R-:W-:-:S06]  /*b210*/  FADD.FTZ R8, R52, R49 ;  /* 0x0000003134087221 */ /* 0x004fcc0000010000 */
[----:B------:R-:W2:Y:S01]  /*b220*/  MUFU.EX2 R131, R131 ;  /* 0x0000008300837308 */ /* 0x000ea20000000800 */
[----:B------:R-:W-:Y:S01]  /*b230*/  FADD.FTZ R47, R33, R40 ;  /* 0x00000028212f7221 */ /* 0x000fe20000010000 */
[----:B------:R-:W-:-:S06]  /*b240*/  FFMA.FTZ R41, R114, R9, -R37 ;  /* 0x0000000972297223 */ /* 0x000fcc0000010825 */
[----:B------:R-:W4:Y:S01]  /*b250*/  MUFU.EX2 R134, R134 ;  /* 0x0000008600867308 */ /* 0x000f220000000800 */
[----:B0-----:R-:W-:Y:S01]  /*b260*/  FADD.FTZ R49, R129, R8 ;  /* 0x0000000881317221 */ /* 0x001fe20000010000 */
[----:B------:R-:W-:-:S06]  /*b270*/  F2FP.BF16.F32.PACK_AB R151, R12, R151 ;  /* 0x000000970c97723e */ /* 0x000fcc00000010ff */
[----:B------:R-:W0:Y:S01]  /*b280*/  MUFU.EX2 R56, R56 ;  /* 0x0000003800387308 */ /* 0x000e220000000800 */
[----:B------:R-:W-:Y:S01]  /*b290*/  IADD3 R44, R34, R91, -R93 ;  /* 0x0000005b222c7210 */ /* 0x000fe20007ffe85d */
[----:B-1----:R-:W-:-:S06]  /*b2a0*/  FADD.FTZ R12, R24, R47 ;  /* 0x0000002f180c7221 */ /* 0x002fcc0000010000 */
[----:B------:R-:W1:Y:S01]  /*b2b0*/  MUFU.EX2 R39, R39 ;  /* 0x0000002700277308 */ /* 0x000e620000000800 */
[----:B------:R-:W-:Y:S01]  /*b2c0*/  FFMA.FTZ R34, R116, R9, -R37 ;  /* 0x0000000974227223 */ /* 0x000fe20000010825 */
[----:B------:R-:W-:-:S06]  /*b2d0*/  FADD.FTZ R40, R54, R49 ;  /* 0x0000003136287221 */ /* 0x000fcc0000010000 */
[----:B------:R-:W1:Y:S01]  /*b2e0*/  MUFU.EX2 R125, R125 ;  /* 0x0000007d007d7308 */ /* 0x000e620000000800 */
[----:B---3--:R-:W-:Y:S01]  /*b2f0*/  FADD.FTZ R47, R35, R12 ;  /* 0x0000000c232f7221 */ /* 0x008fe20000010000 */
[----:B------:R-:W-:-:S06]  /*b300*/  FFMA.FTZ R43, R118, R9, -R37 ;  /* 0x00000009762b7223 */ /* 0x000fcc0000010825 */
[----:B------:R-:W3:Y:S01]  /*b310*/  MUFU.EX2 R32, R32 ;  /* 0x0000002000207308 */ /* 0x000ee20000000800 */
[----:B--2---:R-:W-:Y:S01]  /*b320*/  FADD.FTZ R49, R131, R40 ;  /* 0x0000002883317221 */ /* 0x004fe20000010000 */
[----:B----4-:R-:W-:-:S06]  /*b330*/  FADD.FTZ R12, R134, R47 ;  /* 0x0000002f860c7221 */ /* 0x010fcc0000010000 */
[----:B------:R-:W2:Y:S01]  /*b340*/  MUFU.EX2 R58, R58 ;  /* 0x0000003a003a7308 */ /* 0x000ea20000000800 */
[----:B------:R-:W-:-:S07]  /*b350*/  F2FP.BF16.F32.PACK_AB R145, R14, R145 ;  /* 0x000000910e91723e */ /* 0x000fce00000010ff */
[----:B------:R-:W4:Y:S01]  /*b360*/  MUFU.EX2 R41, R41 ;  /* 0x0000002900297308 */ /* 0x000f220000000800 */
[----:B------:R-:W-:Y:S01]  /*b370*/  FFMA.FTZ R120, R120, R9, -R37 ;  /* 0x0000000978787223 */ /* 0x000fe20000010825 */
[----:B0-----:R-:W-:-:S06]  /*b380*/  FADD.FTZ R14, R56, R49 ;  /* 0x00000031380e7221 */ /* 0x001fcc0000010000 */
[----:B------:R-:W0:Y:S01]  /*b390*/  MUFU.EX2 R127, R127 ;  /* 0x0000007f007f7308 */ /* 0x000e220000000800 */
[----:B-1----:R-:W-:-:S07]  /*b3a0*/  FADD.FTZ R47, R39, R12 ;  /* 0x0000000c272f7221 */ /* 0x002fce0000010000 */
[----:B------:R-:W1:Y:S01]  /*b3b0*/  MUFU.EX2 R34, R34 ;  /* 0x0000002200227308 */ /* 0x000e620000000800 */
[-CC-:B------:R-:W-:Y:S01]  /*b3c0*/  FFMA.FTZ R45, R124, R9.reuse, -R37.reuse ;  /* 0x000000097c2d7223 */ /* 0x180fe20000010825 */
[----:B------:R-:W-:Y:S01]  /*b3d0*/  FFMA.FTZ R50, R50, R9, -R37 ;  /* 0x0000000932327223 */ /* 0x000fe20000010825 */
[----:B------:R-:W-:-:S05]  /*b3e0*/  FADD.FTZ R49, R125, R14 ;  /* 0x0000000e7d317221 */ /* 0x000fca0000010000 */
[----:B------:R-:W1:Y:S01]  /*b3f0*/  MUFU.EX2 R62, R62 ;  /* 0x0000003e003e7308 */ /* 0x000e620000000800 */
[----:B---3--:R-:W-:-:S07]  /*b400*/  FADD.FTZ R12, R32, R47 ;  /* 0x0000002f200c7221 */ /* 0x008fce0000010000 */
[----:B------:R-:W3:Y:S01]  /*b410*/  MUFU.EX2 R43, R43 ;  /* 0x0000002b002b7308 */ /* 0x000ee20000000800 */
[-CC-:B------:R-:W-:Y:S01]  /*b420*/  FFMA.FTZ R122, R122, R9.reuse, -R37.reuse ;  /* 0x000000097a7a7223 */ /* 0x180fe20000010825 */
[-CC-:B------:R-:W-:Y:S01]  /*b430*/  FFMA.FTZ R0, R126, R9.reuse, -R37.reuse ;  /* 0x000000097e007223 */ /* 0x180fe20000010825 */
[-CC-:B------:R-:W-:Y:S01]  /*b440*/  FFMA.FTZ R128, R128, R9.reuse, -R37.reuse ;  /* 0x0000000980807223 */ /* 0x180fe20000010825 */
[----:B------:R-:W-:-:S04]  /*b450*/  FFMA.FTZ R130, R130, R9, -R37 ;  /* 0x0000000982827223 */ /* 0x000fc80000010825 */
[----:B------:R-:W3:Y:S01]  /*b460*/  MUFU.EX2 R121, R121 ;  /* 0x0000007900797308 */ /* 0x000ee20000000800 */
[----:B------:R-:W-:Y:S01]  /*b470*/  FFMA.FTZ R36, R132, R9, -R37 ;  /* 0x0000000984247223 */ /* 0x000fe20000010825 */
[----:B--2---:R-:W-:Y:S01]  /*b480*/  FADD.FTZ R14, R58, R49 ;  /* 0x000000313a0e7221 */ /* 0x004fe20000010000 */
[----:B----4-:R-:W-:-:S05]  /*b490*/  FADD.FTZ R47, R41, R12 ;  /* 0x0000000c292f7221 */ /* 0x010fca0000010000 */
[----:B------:R-:W-:Y:S01]  /*b4a0*/  MUFU.EX2 R124, R120 ;  /* 0x00000078007c7308 */ /* 0x000fe20000000800 */
[----:B0-----:R-:W-:Y:S01]  /*b4b0*/  FADD.FTZ R49, R127, R14 ;  /* 0x0000000e7f317221 */ /* 0x001fe20000010000 */
[----:B-1----:R-:W-:-:S06]  /*b4c0*/  FADD.FTZ R12, R34, R47 ;  /* 0x0000002f220c7221 */ /* 0x002fcc0000010000 */
[----:B------:R-:W0:Y:S01]  /*b4d0*/  MUFU.EX2 R60, R60 ;  /* 0x0000003c003c7308 */ /* 0x000e220000000800 */
[----:B------:R-:W-:-:S07]  /*b4e0*/  SHF.R.S32.HI R51, RZ, 0x1f, R44 ;  /* 0x0000001fff337819 */ /* 0x000fce000001142c */
[----:B------:R-:W-:Y:S01]  /*b4f0*/  MUFU.EX2 R37, R50 ;  /* 0x0000003200257308 */ /* 0x000fe20000000800 */
[----:B------:R-:W-:Y:S01]  /*b500*/  FADD.FTZ R14, R62, R49 ;  /* 0x000000313e0e7221 */ /* 0x000fe20000010000 */
[----:B---3--:R-:W-:-:S06]  /*b510*/  FADD.FTZ R49, R43, R12 ;  /* 0x0000000c2b317221 */ /* 0x008fcc0000010000 */
[----:B------:R-:W1:Y:S01]  /*b520*/  MUFU.EX2 R123, R123 ;  /* 0x0000007b007b7308 */ /* 0x000e620000000800 */
[----:B------:R-:W-:-:S07]  /*b530*/  LEA.HI R8, R51, R44, RZ, 0x7 ;  /* 0x0000002c33087211 */ /* 0x000fce00078f38ff */
[----:B------:R-:W2:Y:S01]  /*b540*/  MUFU.EX2 R126, R122 ;  /* 0x0000007a007e7308 */ /* 0x000ea20000000800 */
[----:B------:R-:W-:-:S07]  /*b550*/  FADD.FTZ R51, R121, R14 ;  /* 0x0000000e79337221 */ /* 0x000fce0000010000 */
[----:B------:R-:W3:Y:S01]  /*b560*/  MUFU.EX2 R45, R45 ;  /* 0x0000002d002d7308 */ /* 0x000ee20000000800 */
[----:B0-----:R-:W-:-:S07]  /*b570*/  FADD.FTZ R12, R60, R51 ;  /* 0x000000333c0c7221 */ /* 0x001fce0000010000 */
[----:B------:R0:W4:Y:S01]  /*b580*/  MUFU.EX2 R120, R0 ;  /* 0x0000000000787308 */ /* 0x0001220000000800 */
[----:B-1----:R-:W-:Y:S01]  /*b590*/  FADD.FTZ R51, R123, R12 ;  /* 0x0000000c7b337221 */ /* 0x002fe20000010000 */
[----:B0-----:R-:W-:-:S06]  /*b5a0*/  FADD.FTZ R0, R124, R49 ;  /* 0x000000317c007221 */ /* 0x001fcc0000010000 */
[----:B------:R-:W0:Y:S01]  /*b5b0*/  MUFU.EX2 R47, R128 ;  /* 0x00000080002f7308 */ /* 0x000e220000000800 */
[----:B------:R-:W-:Y:S01]  /*b5c0*/  FADD.FTZ R49, R37, R0 ;  /* 0x0000000025317221 */ /* 0x000fe20000010000 */
[----:B------:R-:W-:-:S03]  /*b5d0*/  F2FP.BF16.F32.PACK_AB R150, R13, R150 ;  /* 0x000000960d96723e */ /* 0x000fc600000010ff */
[----:B--2---:R-:W-:-:S03]  /*b5e0*/  FADD.FTZ R12, R126, R49 ;  /* 0x000000317e0c7221 */ /* 0x004fc60000010000 */
[----:B------:R-:W1:Y:S01]  /*b5f0*/  MUFU.EX2 R122, R130 ;  /* 0x00000082007a7308 */ /* 0x000e620000000800 */
[----:B------:R-:W-:Y:S01]  /*b600*/  F2FP.BF16.F32.PACK_AB R148, R3, R148 ;  /* 0x000000940394723e */ /* 0x000fe200000010ff */
[----:B---3--:R-:W-:-:S06]  /*b610*/  FADD.FTZ R3, R45, R12 ;  /* 0x0000000c2d037221 */ /* 0x008fcc0000010000 */
[----:B------:R-:W2:Y:S01]  /*b620*/  MUFU.EX2 R13, R36 ;  /* 0x00000024000d7308 */ /* 0x000ea20000000800 */
[----:B----4-:R-:W-:Y:S01]  /*b630*/  FADD.FTZ R12, R120, R3 ;  /* 0x00000003780c7221 */ /* 0x010fe20000010000 */
[----:B------:R-:W-:-:S03]  /*b640*/  SHF.R.S32.HI R8, RZ, 0x7, R8 ;  /* 0x00000007ff087819 */ /* 0x000fc60000011408 */
[----:B0-----:R-:W-:Y:S01]  /*b650*/  FADD.FTZ R3, R47, R12 ;  /* 0x0000000c2f037221 */ /* 0x001fe20000010000 */
[----:B------:R-:W-:-:S03]  /*b660*/  VIMNMX R46, RZ, R8, !PT ;  /* 0x00000008ff2e7248 */ /* 0x000fc60007fe0100 */
[----:B-1----:R-:W-:Y:S02]  /*b670*/  FADD.FTZ R12, R122, R3 ;  /* 0x000000037a0c7221 */ /* 0x002fe40000010000 */
[----:B------:R0:W-:Y:S01]  /*b680*/  STL [R1+0x34], R46 ;  /* 0x0000342e01007387 */ /* 0x0001e20000100800 */
[----:B------:R-:W1:Y:S01]  /*b690*/  MUFU.EX2 R66, R66 ;  /* 0x0000004200427308 */ /* 0x000e620000000800 */
[----:B--2---:R-:W-:Y:S01]  /*b6a0*/  FADD.FTZ R3, R13, R12 ;  /* 0x0000000c0d037221 */ /* 0x004fe20000010000 */
[----:B------:R-:W-:-:S05]  /*b6b0*/  VIADD R12, R92, 0xfffffffe ;  /* 0xfffffffe5c0c7836 */ /* 0x000fca0000000000 */
[----:B------:R-:W-:Y:S02]  /*b6c0*/  ISETP.GE.AND P3, PT, R12, R46, PT ;  /* 0x0000002e0c00720c */ /* 0x000fe40003f66270 */
[----:B------:R-:W-:Y:S02]  /*b6d0*/  CS2R R118, SRZ ;  /* 0x0000000000767805 */ /* 0x000fe4000001ff00 */
[----:B------:R-:W-:Y:S02]  /*b6e0*/  F2FP.BF16.F32.PACK_AB R149, R64, R149 ;  /* 0x000000954095723e */ /* 0x000fe400000010ff */
[----:B------:R-:W-:Y:S02]  /*b6f0*/  CS2R R116, SRZ ;  /* 0x0000000000747805 */ /* 0x000fe4000001ff00 */
[----:B------:R-:W-:Y:S02]  /*b700*/  F2FP.BF16.F32.PACK_AB R147, R28, R147 ;  /* 0x000000931c93723e */ /* 0x000fe400000010ff */
[----:B------:R-:W-:-:S02]  /*b710*/  CS2R R114, SRZ ;  /* 0x0000000000727805 */ /* 0x000fc4000001ff00 */
[----:B------:R-:W-:Y:S01]  /*b720*/  F2FP.BF16.F32.PACK_AB R141, R26, R141 ;  /* 0x0000008d1a8d723e */ /* 0x000fe200000010ff */
[----:B-1----:R-:W-:Y:S01]  /*b730*/  FADD.FTZ R0, R66, R51 ;  /* 0x0000003342007221 */ /* 0x002fe20000010000 */
[----:B------:R-:W-:Y:S02]  /*b740*/  F2FP.BF16.F32.PACK_AB R143, R30, R143 ;  /* 0x0000008f1e8f723e */ /* 0x000fe400000010ff */
[----:B------:R-:W-:Y:S02]  /*b750*/  CS2R R112, SRZ ;  /* 0x0000000000707805 */ /* 0x000fe4000001ff00 */
[----:B------:R-:W-:Y:S02]  /*b760*/  F2FP.BF16.F32.PACK_AB R137, R38, R137 ;  /* 0x000000892689723e */ /* 0x000fe400000010ff */
[----:B------:R-:W-:Y:S02]  /*b770*/  CS2R R110, SRZ ;  /* 0x00000000006e7805 */ /* 0x000fe4000001ff00 */
[----:B------:R-:W-:-:S02]  /*b780*/  F2FP.BF16.F32.PACK_AB R139, R42, R139 ;  /* 0x0000008b2a8b723e */ /* 0x000fc400000010ff */
[----:B------:R-:W-:Y:S02]  /*b790*/  CS2R R108, SRZ ;  /* 0x00000000006c7805 */ /* 0x000fe4000001ff00 */
        /* <DEDUP_REMOVED lines=31> */
[----:B------:R-:W-:Y:S01]  /*b990*/  F2FP.BF16.F32.PACK_AB R122, R13, R122 ;  /* 0x0000007a0d7a723e */ /* 0x000fe200000010ff */
[----:B0-----:R-:W-:Y:S06]  /*b9a0*/  @!P3 BRA `(.L_x_2338) ;  /* 0x00000030006cb947 */ /* 0x001fec0003800000 */
[----:B------:R-:W-:Y:S02]  /*b9b0*/  IMAD.MOV.U32 R15, RZ, RZ, R11 ;  /* 0x000000ffff0f7224 */ /* 0x000fe400078e000b */
[----:B------:R-:W-:Y:S02]  /*b9c0*/  IMAD.MOV.U32 R13, RZ, RZ, R10 ;  /* 0x000000ffff0d7224 */ /* 0x000fe400078e000a */
[----:B------:R-:W-:Y:S02]  /*b9d0*/  IMAD.MOV.U32 R8, RZ, RZ, R23 ;  /* 0x000000ffff087224 */ /* 0x000fe400078e0017 */
[----:B------:R-:W-:Y:S02]  /*b9e0*/  IMAD.MOV.U32 R14, RZ, RZ, R18 ;  /* 0x000000ffff0e7224 */ /* 0x000fe400078e0012 */
[----:B------:R-:W-:-:S07]  /*b9f0*/  IMAD.MOV.U32 R119, RZ, RZ, RZ ;  /* 0x000000ffff777224 */ /* 0x000fce00078e00ff */
.L_x_2348:
        /* <DEDUP_REMOVED lines=11> */
.L_x_2340:
[----:B------:R-:W-:Y:S01]  /*bab0*/  IMAD R9, R18, 0x8, R2 ;  /* 0x0000000812097824 */ /* 0x000fe200078e0202 */
[----:B------:R-:W-:-:S04]  /*bac0*/  SHF.L.U32 R10, R23, 0x1f, RZ ;  /* 0x0000001f170a7819 */ /* 0x000fc800000006ff */
[----:B------:R0:W1:Y:S01]  /*bad0*/  SYNCS.PHASECHK.TRANS64.TRYWAIT P4, [R9+URZ+0x16830], R10 ;  /* 0x0168300a090075a7 */ /* 0x000062000808017f */
[----:B------:R-:W-:Y:S05]  /*bae0*/  @!P0 BRA `(.L_x_2341) ;  /* 0x0000000000048947 */ /* 0x000fea0003800000 */
[----:B------:R-:W-:Y:S01]  /*baf0*/  BPT.TRAP 0x1 ;  /* 0x000000040000795c */ /* 0x000fe20000300000 */
.L_x_2341:
[----:B------:R-:W-:Y:S04]  /*bb00*/  BSSY B0, `(.L_x_2339) ;  /* 0x0000004000007945 */ /* 0x000fe80003800000 */
[----:B-1----:R-:W-:Y:S05]  /*bb10*/  @P4 BRA `(.L_x_2342) ;  /* 0x0000000000084947 */ /* 0x002fea0003800000 */
[----:B------:R-:W1:Y:S02]  /*bb20*/  SYNCS.PHASECHK.TRANS64.TRYWAIT P4, [R9+URZ+0x16830], R10 ;  /* 0x0168300a090075a7 */ /* 0x000e64000808017f */
[----:B-1----:R-:W-:Y:S05]  /*bb30*/  @!P4 BRA `(.L_x_2343) ;  /* 0x000000ec0064c947 */ /* 0x002fea0003800000 */
.L_x_2342:
[----:B------:R-:W-:Y:S05]  /*bb40*/  BSYNC B0 ;  /* 0x0000000000007941 */ /* 0x000fea0003800000 */
.L_x_2339:
[----:B01----:R-:W2:Y:S01]  /*bb50*/  LDL R10, [R1+0x28] ;  /* 0x00002800010a7983 */ /* 0x003ea20000100800 */
[----:B------:R-:W0:Y:S01]  /*bb60*/  S2R R9, SR_TID.X ;  /* 0x0000000000097919 */ /* 0x000e220000002100 */
        /* <DEDUP_REMOVED lines=13> */
[----:B------:R-:W-:Y:S02]  /*bc40*/  MOV R11, 0x40000040 ;  /* 0x40000040000b7802 */ /* 0x000fe40000000f00 */
        /* <DEDUP_REMOVED lines=28> */
.L_x_2345:
[----:B------:R-:W-:Y:S01]  /*be10*/  SHF.L.U32 R8, R8, 0x1f, RZ ;  /* 0x0000001f08087819 */ /* 0x000fe200000006ff */
[----:B------:R-:W-:-:S04]  /*be20*/  IMAD R9, R14, 0x8, R2 ;  /* 0x000000080e097824 */ /* 0x000fc800078e0202 */
[----:B------:R0:W1:Y:S01]  /*be30*/  SYNCS.PHASECHK.TRANS64.TRYWAIT P3, [R9+URZ+0x16850], R8 ;  /* 0x01685008090075a7 */ /* 0x000062000806017f */
[----:B------:R-:W-:Y:S05]  /*be40*/  @!P0 BRA `(.L_x_2346) ;  /* 0x0000000000048947 */ /* 0x000fea0003800000 */
[----:B------:R-:W-:Y:S01]  /*be50*/  BPT.TRAP 0x1 ;  /* 0x000000040000795c */ /* 0x000fe20000300000 */
.L_x_2346:
[----:B-1----:R-:W-:Y:S05]  /*be60*/  @P3 BRA `(.L_x_2344) ;  /* 0x0000000000083947 */ /* 0x002fea0003800000 */
[----:B------:R-:W1:Y:S02]  /*be70*/  SYNCS.PHASECHK.TRANS64.TRYWAIT P3, [R9+URZ+0x16850], R8 ;  /* 0x01685008090075a7 */ /* 0x000e64000806017f */
[----:B-1----:R-:W-:Y:S05]  /*be80*/  @!P3 BRA `(.L_x_2347) ;  /* 0x000000e800a4b947 */ /* 0x002fea0003800000 */
.L_x_2344:
[----:B01----:R-:W-:Y:S01]  /*be90*/  VIADD R8, R2, 0x400 ;  /* 0x0000040002087836 */ /* 0x003fe20000000000 */
[----:B------:R-:W-:Y:S05]  /*bea0*/  WARPSYNC.ALL ;  /* 0x0000000000007948 */ /* 0x000fea0003800000 */
[----:B------:R-:W-:Y:S01]  /*beb0*/  SHF.R.U32.HI R8, RZ, 0x4, R8 ;  /* 0x00000004ff087819 */ /* 0x000fe20000011608 */
[----:B------:R-:W-:Y:S01]  /*bec0*/  IMAD.MOV.U32 R9, RZ, RZ, 0x40000040 ;  /* 0x40000040ff097424 */ /* 0x000fe200078e00ff */
[----:B------:R-:W-:Y:S01]  /*bed0*/  WARPGROUP.ARRIVE ;  /* 0x00000000000079c5 */ /* 0x000fe20000000000 */
[----:B------:R-:W-:Y:S01]  /*bee0*/  IMAD.MOV.U32 R11, RZ, RZ, 0x40000040 ;  /* 0x40000040ff0b7424 */ /* 0x000fe200078e00ff */
[----:B------:R-:W-:Y:S01]  /*bef0*/  LOP3.LUT R8, R8, 0x3fff, RZ, 0xc0, !PT ;  /* 0x00003fff08087812 */ /* 0x000fe200078ec0ff */
[----:B------:R-:W-:Y:S01]  /*bf00*/  FMUL.FTZ R31, R31, UR5 ;  /* 0x000000051f1f7c20 */ /* 0x000fe20008410000 */
[----:B------:R-:W-:Y:S01]  /*bf10*/  R2UR UR11, R9 ;  /* 0x00000000090b72ca */ /* 0x000fe200000e0000 */
[----:B------:R-:W-:Y:S01]  /*bf20*/  FMUL.FTZ R34, R34, UR5 ;  /* 0x0000000522227c20 */ /* 0x000fe20008410000 */
[----:B------:R-:W-:Y:S01]  /*bf30*/  FMUL.FTZ R35, R35, UR5 ;  /* 0x0000000523237c20 */ /* 0x000fe20008410000 */
[----:B------:R-:W-:-:S02]  /*bf40*/  IMAD R8, R14, 0x400, R8 ;  /* 0x000004000e087824 */ /* 0x000fc400078e0208 */
[----:B------:R-:W-:Y:S01]  /*bf50*/  FMUL.FTZ R30, R30, UR5 ;  /* 0x000000051e1e7c20 */ /* 0x000fe20008410000 */
[----:B------:R-:W0:Y:S01]  /*bf60*/  @P2 LDC R9, c[0x0][0x44c] ;  /* 0x00011300ff092b82 */ /* 0x000e220000000800 */
[----:B------:R-:W-:Y:S01]  /*bf70*/  FMUL.FTZ R26, R26, UR5 ;  /* 0x000000051a1a7c20 */ /* 0x000fe20008410000 */
[C---:B------:R-:W-:Y:S01]  /*bf80*/  VIADD R10, R8.reuse, 0x80 ;  /* 0x00000080080a7836 */ /* 0x040fe20000000000 */
[----:B------:R-:W-:Y:S01]  /*bf90*/  R2UR UR10, R8 ;  /* 0x00000000080a72ca */ /* 0x000fe200000e0000 */
[----:B------:R-:W-:Y:S01]  /*bfa0*/  FMUL.FTZ R27, R27, UR5 ;  /* 0x000000051b1b7c20 */ /* 0x000fe20008410000 */
[----:B------:R-:W-:Y:S01]  /*bfb0*/  FMUL.FTZ R41, R41, UR5 ;  /* 0x0000000529297c20 */ /* 0x000fe20008410000 */
[----:B------:R-:W-:Y:S01]  /*bfc0*/  FMUL.FTZ R68, R68, UR5 ;  /* 0x0000000544447c20 */ /* 0x000fe20008410000 */
[----:B------:R-:W-:-:S04]  /*bfd0*/  FMUL.FTZ R69, R69, UR5 ;  /* 0x0000000545457c20 */ /* 0x000fc80008410000 */
[----:B------:R-:W-:Y:S05]  /*bfe0*/  MUFU.TANH R41, R41 ;  /* 0x0000002900297308 */ /* 0x000fea0000002400 */
[----:B------:R-:W-:Y:S01]  /*bff0*/  HGMMA.64x64x16.F32.BF16 R88, R148, gdesc[UR8].tnspB, R88, gsb0 ;  /* 0x40e0000894587df0 */ /* 0x000fe20008001858 */
[----:B------:R-:W-:Y:S01]  /*c000*/  R2UR UR10, R10 ;  /* 0x000000000a0a72ca */ /* 0x000fe200000e0000 */
[----:B------:R-:W-:Y:S01]  /*c010*/  VIADD R10, R8, 0x100 ;  /* 0x00000100080a7836 */ /* 0x000fe20000000000 */
[----:B------:R-:W-:Y:S01]  /*c020*/  R2UR UR11, R11 ;  /* 0x000000000b0b72ca */ /* 0x000fe200000e0000 */
[----:B------:R-:W-:Y:S01]  /*c030*/  IMAD.MOV.U32 R11, RZ, RZ, 0x40000040 ;  /* 0x40000040ff0b7424 */ /* 0x000fe200078e00ff */
[----:B------:R-:W-:-:S02]  /*c040*/  WARPGROUP.DEPBAR.LE gsb0, 0x0 ;  /* 0x00008000000079c5 */ /* 0x000fc40000010000 */
[----:B------:R-:W-:Y:S01]  /*c050*/  WARPGROUP.ARRIVE ;  /* 0x00000000000079c5 */ /* 0x000fe20000000000 */
[----:B------:R-:W-:Y:S01]  /*c060*/  FMUL.FTZ R151, R39, UR5 ;  /* 0x0000000527977c20 */ /* 0x000fe20008410000 */
[----:B------:R1:W-:Y:S01]  /*c070*/  MUFU.TANH R150, R26 ;  /* 0x0000001a00967308 */ /* 0x0003e20000002400 */
[----:B------:R-:W-:-:S06]  /*c080*/  FMUL.FTZ R149, R43, UR5 ;  /* 0x000000052b957c20 */ /* 0x000fcc0008410000 */
[----:B------:R-:W-:Y:S01]  /*c090*/  HGMMA.64x64x16.F32.BF16 R88, R144, gdesc[UR8].tnspB, R88, gsb0 ;  /* 0x40e0000890587df0 */ /* 0x000fe20008001858 */
[----:B------:R-:W-:Y:S01]  /*c0a0*/  R2UR UR10, R10 ;  /* 0x000000000a0a72ca */ /* 0x000fe200000e0000 */
[----:B------:R-:W-:Y:S01]  /*c0b0*/  FMUL.FTZ R39, R49, UR5 ;  /* 0x0000000531277c20 */ /* 0x000fe20008410000 */
[----:B------:R-:W-:Y:S01]  /*c0c0*/  R2UR UR11, R11 ;  /* 0x000000000b0b72ca */ /* 0x000fe200000e0000 */
[----:B------:R-:W2:Y:S01]  /*c0d0*/  LDL R49, [R1+0x40] ;  /* 0x0000400001317983 */ /* 0x000ea20000100800 */
[----:B------:R-:W-:Y:S02]  /*c0e0*/  VIADD R10, R8, 0x180 ;  /* 0x00000180080a7836 */ /* 0x000fe40000000000 */
[----:B-1----:R-:W-:Y:S01]  /*c0f0*/  FMUL.FTZ R26, R33, UR5 ;  /* 0x00000005211a7c20 */ /* 0x002fe20008410000 */
[----:B------:R-:W-:Y:S01]  /*c100*/  IMAD.MOV.U32 R11, RZ, RZ, 0x40000040 ;  /* 0x40000040ff0b7424 */ /* 0x000fe200078e00ff */
[----:B------:R1:W-:Y:S01]  /*c110*/  MUFU.TANH R148, R27 ;  /* 0x0000001b00947308 */ /* 0x0003e20000002400 */
[----:B------:R-:W-:Y:S01]  /*c120*/  FMUL.FTZ R80, R80, UR5 ;  /* 0x0000000550507c20 */ /* 0x000fe20008410000 */
[----:B------:R-:W-:-:S06]  /*c130*/  FMUL.FTZ R84, R84, UR5 ;  /* 0x0000000554547c20 */ /* 0x000fcc0008410000 */
[----:B------:R-:W-:Y:S08]  /*c140*/  MUFU.TANH R151, R151 ;  /* 0x0000009700977308 */ /* 0x000ff00000002400 */
[----:B------:R-:W-:Y:S01]  /*c150*/  MUFU.TANH R149, R149 ;  /* 0x0000009500957308 */ /* 0x000fe20000002400 */
[----:B------:R-:W-:Y:S02]  /*c160*/  WARPGROUP.DEPBAR.LE gsb0, 0x0 ;  /* 0x00008000000079c5 */ /* 0x000fe40000010000 */
[----:B------:R-:W-:-:S05]  /*c170*/  WARPGROUP.ARRIVE ;  /* 0x00000000000079c5 */ /* 0x000fca0000000000 */
[----:B------:R3:W-:Y:S01]  /*c180*/  MUFU.TANH R147, R31 ;  /* 0x0000001f00937308 */ /* 0x0007e20000002400 */
[----:B------:R-:W-:Y:S01]  /*c190*/  FMUL.FTZ R146, R42, UR5 ;  /* 0x000000052a927c20 */ /* 0x000fe20008410000 */
[----:B------:R-:W-:Y:S01]  /*c1a0*/  FMUL.FTZ R33, R48, UR5 ;  /* 0x0000000530217c20 */ /* 0x000fe20008410000 */
[----:B------:R-:W4:Y:S01]  /*c1b0*/  LDL R42, [R1+0x30] ;  /* 0x00003000012a7983 */ /* 0x000f220000100800 */
[----:B-1----:R-:W-:Y:S01]  /*c1c0*/  FMUL.FTZ R27, R36, UR5 ;  /* 0x00000005241b7c20 */ /* 0x002fe20008410000 */
[----:B------:R-:W-:Y:S01]  /*c1d0*/  HGMMA.64x64x16.F32.BF16 R88, R140, gdesc[UR8].tnspB, R88, gsb0 ;  /* 0x40e000088c587df0 */ /* 0x000fe20008001858 */
[----:B------:R-:W-:Y:S01]  /*c1e0*/  R2UR UR10, R10 ;  /* 0x000000000a0a72ca */ /* 0x000fe200000e0000 */
[----:B------:R-:W-:Y:S01]  /*c1f0*/  FMUL.FTZ R10, R24, UR5 ;  /* 0x00000005180a7c20 */ /* 0x000fe20008410000 */
[----:B------:R1:W5:Y:S01]  /*c200*/  MUFU.TANH R145, R30 ;  /* 0x0000001e00917308 */ /* 0x0003620000002400 */
[----:B---3--:R-:W3:Y:S01]  /*c210*/  LDL R31, [R1+0x44] ;  /* 0x00004400011f7983 */ /* 0x008ee20000100800 */
[----:B------:R-:W-:Y:S01]  /*c220*/  R2UR UR11, R11 ;  /* 0x000000000b0b72ca */ /* 0x000fe200000e0000 */
[----:B------:R-:W-:Y:S01]  /*c230*/  FMUL.FTZ R11, R28, UR5 ;  /* 0x000000051c0b7c20 */ /* 0x000fe20008410000 */
[----:B------:R-:W-:Y:S01]  /*c240*/  FMUL.FTZ R24, R29, UR5 ;  /* 0x000000051d187c20 */ /* 0x000fe20008410000 */
[----:B------:R-:W-:Y:S01]  /*c250*/  FMUL.FTZ R28, R37, UR5 ;  /* 0x00000005251c7c20 */ /* 0x000fe20008410000 */
[----:B------:R-:W-:Y:S01]  /*c260*/  FMUL.FTZ R29, R40, UR5 ;  /* 0x00000005281d7c20 */ /* 0x000fe20008410000 */
[----:B------:R-:W-:Y:S01]  /*c270*/  FMUL.FTZ R144, R38, UR5 ;  /* 0x0000000526907c20 */ /* 0x000fe20008410000 */
[----:B------:R-:W-:Y:S01]  /*c280*/  MUFU.TANH R10, R10 ;  /* 0x0000000a000a7308 */ /* 0x000fe20000002400 */
[----:B-1----:R-:W1:Y:S07]  /*c290*/  @P2 LDC R30, c[0x0][0x450] ;  /* 0x00011400ff1e2b82 */ /* 0x002e6e0000000800 */
[----:B------:R-:W-:Y:S08]  /*c2a0*/  MUFU.TANH R11, R11 ;  /* 0x0000000b000b7308 */ /* 0x000ff00000002400 */
[----:B------:R-:W-:Y:S08]  /*c2b0*/  MUFU.TANH R24, R24 ;  /* 0x0000001800187308 */ /* 0x000ff00000002400 */
[----:B------:R-:W-:Y:S08]  /*c2c0*/  MUFU.TANH R26, R26 ;  /* 0x0000001a001a7308 */ /* 0x000ff00000002400 */
[----:B------:R-:W-:Y:S08]  /*c2d0*/  MUFU.TANH R27, R27 ;  /* 0x0000001b001b7308 */ /* 0x000ff00000002400 */
[----:B------:R-:W-:Y:S08]  /*c2e0*/  MUFU.TANH R39, R39 ;  /* 0x0000002700277308 */ /* 0x000ff00000002400 */
[----:B------:R-:W-:Y:S01]  /*c2f0*/  MUFU.TANH R146, R146 ;  /* 0x0000009200927308 */ /* 0x000fe20000002400 */
[----:B------:R-:W-:-:S07]  /*c300*/  WARPGROUP.DEPBAR.LE gsb0, 0x0 ;  /* 0x00008000000079c5 */ /* 0x000fce0000010000 */
[----:B------:R0:W1:Y:S01]  /*c310*/  MUFU.TANH R141, R34 ;  /* 0x00000022008d7308 */ /* 0x0000620000002400 */
[----:B------:R-:W-:-:S07]  /*c320*/  FMUL.FTZ R143, R25, UR5 ;  /* 0x00000005198f7c20 */ /* 0x000fce0008410000 */
[----:B------:R1:W1:Y:S01]  /*c330*/  MUFU.TANH R142, R35 ;  /* 0x00000023008e7308 */ /* 0x0002620000002400 */
[----:B0-----:R-:W3:Y:S01]  /*c340*/  LDL R34, [R1+0x2c] ;  /* 0x00002c0001227983 */ /* 0x001ee20000100800 */
[----:B------:R-:W-:Y:S01]  /*c350*/  WARPGROUP.ARRIVE ;  /* 0x00000000000079c5 */ /* 0x000fe20000000000 */
[----:B------:R-:W-:Y:S01]  /*c360*/  FMUL.FTZ R25, R32, UR5 ;  /* 0x0000000520197c20 */ /* 0x000fe20008410000 */
[----:B------:R-:W-:Y:S01]  /*c370*/  FMUL.FTZ R32, R44, UR5 ;  /* 0x000000052c207c20 */ /* 0x000fe20008410000 */
[----:B-----5:R-:W-:-:S03]  /*c380*/  IMAD.MOV.U32 R44, RZ, RZ, R145 ;  /* 0x000000ffff2c7224 */ /* 0x020fc600078e0091 */
[----:B------:R-:W-:Y:S01]  /*c390*/  HGMMA.64x64x16.F32.BF16 R88, R136, gdesc[UR8].tnspB, R88, gsb0 ;  /* 0x40e0000888587df0 */ /* 0x000fe20008001858 */
[----:B-1----:R-:W4:Y:S01]  /*c3a0*/  LDL R35, [R1+0x20] ;  /* 0x0000200001237983 */ /* 0x002f220000100800 */
[----:B------:R-:W0:Y:S01]  /*c3b0*/  MUFU.TANH R143, R143 ;  /* 0x0000008f008f7308 */ /* 0x000e220000002400 */
[----:B------:R-:W-:Y:S02]  /*c3c0*/  IMAD.MOV.U32 R43, RZ, RZ, R141 ;  /* 0x000000ffff2b7224 */ /* 0x000fe400078e008d */
[----:B------:R-:W-:-:S05]  /*c3d0*/  IMAD.MOV.U32 R48, RZ, RZ, R142 ;  /* 0x000000ffff307224 */ /* 0x000fca00078e008e */
[----:B------:R-:W1:Y:S01]  /*c3e0*/  MUFU.TANH R25, R25 ;  /* 0x0000001900197308 */ /* 0x000e620000002400 */
[----:B------:R-:W-:-:S04]  /*c3f0*/  IMAD.MOV.U32 R142, RZ, RZ, -0x80 ;  /* 0xffffff80ff8e7424 */ /* 0x000fc800078e00ff */
[----:B------:R-:W-:Y:S02]  /*c400*/  IMAD R142, R12, R142, 0x1 ;  /* 0x000000010c8e7424 */ /* 0x000fe400078e028e */
[----:B------:R-:W-:Y:S01]  /*c410*/  FMUL.FTZ R141, R51, UR5 ;  /* 0x00000005338d7c20 */ /* 0x000fe20008410000 */
[----:B------:R-:W-:Y:S02]  /*c420*/  IMAD.MOV.U32 R51, RZ, RZ, R44 ;  /* 0x000000ffff337224 */ /* 0x000fe400078e002c */
[----:B------:R-:W-:Y:S01]  /*c430*/  FMUL.FTZ R40, R45, UR5 ;  /* 0x000000052d287c20 */ /* 0x000fe20008410000 */
[----:B------:R-:W-:Y:S02]  /*c440*/  IMAD.MOV.U32 R45, RZ, RZ, R147 ;  /* 0x000000ffff2d7224 */ /* 0x000fe400078e0093 */
[----:B------:R-:W-:Y:S01]  /*c450*/  FMUL.FTZ R147, R47, UR5 ;  /* 0x000000052f937c20 */ /* 0x000fe20008410000 */
[----:B------:R-:W-:Y:S01]  /*c460*/  FMUL.FTZ R47, R52, UR5 ;  /* 0x00000005342f7c20 */ /* 0x000fe20008410000 */
[----:B------:R-:W-:Y:S01]  /*c470*/  MUFU.TANH R28, R28 ;  /* 0x0000001c001c7308 */ /* 0x000fe20000002400 */
[----:B------:R-:W-:-:S02]  /*c480*/  IMAD.MOV.U32 R52, RZ, RZ, R45 ;  /* 0x000000ffff347224 */ /* 0x000fc400078e002d */
[----:B------:R-:W-:Y:S01]  /*c490*/  FMUL.FTZ R38, R53, UR5 ;  /* 0x0000000535267c20 */ /* 0x000fe20008410000 */
[----:B------:R-:W-:Y:S02]  /*c4a0*/  IMAD.MOV.U32 R53, RZ, RZ, R48 ;  /* 0x000000ffff357224 */ /* 0x000fe400078e0030 */
[----:B------:R-:W-:Y:S02]  /*c4b0*/  IMAD.MOV.U32 R48, RZ, RZ, R43 ;  /* 0x000000ffff307224 */ /* 0x000fe400078e002b */
[----:B------:R-:W5:Y:S08]  /*c4c0*/  MUFU.TANH R29, R29 ;  /* 0x0000001d001d7308 */ /* 0x000f700000002400 */
[----:B------:R-:W5:Y:S08]  /*c4d0*/  MUFU.TANH R32, R32 ;  /* 0x0000002000207308 */ /* 0x000f700000002400 */
[----:B------:R-:W5:Y:S01]  /*c4e0*/  MUFU.TANH R40, R40 ;  /* 0x0000002800287308 */ /* 0x000f620000002400 */
[----:B------:R-:W-:-:S07]  /*c4f0*/  FMUL.FTZ R37, R57, UR5 ;  /* 0x0000000539257c20 */ /* 0x000fce0008410000 */
[----:B------:R-:W5:Y:S01]  /*c500*/  MUFU.TANH R33, R33 ;  /* 0x0000002100217308 */ /* 0x000f620000002400 */
[----:B------:R-:W-:Y:S02]  /*c510*/  IMAD.MOV.U32 R57, RZ, RZ, R48 ;  /* 0x000000ffff397224 */ /* 0x000fe400078e0030 */
[----:B------:R-:W-:Y:S01]  /*c520*/  FMUL.FTZ R145, R46, UR5 ;  /* 0x000000052e917c20 */ /* 0x000fe20008410000 */
[----:B------:R-:W-:-:S04]  /*c530*/  FMUL.FTZ R46, R56, UR5 ;  /* 0x00000005382e7c20 */ /* 0x000fc80008410000 */
[----:B------:R-:W5:Y:S01]  /*c540*/  MUFU.TANH R47, R47 ;  /* 0x0000002f002f7308 */ /* 0x000f620000002400 */
[----:B------:R-:W-:-:S07]  /*c550*/  FMUL.FTZ R36, R60, UR5 ;  /* 0x000000053c247c20 */ /* 0x000fce0008410000 */
[----:B------:R-:W-:Y:S01]  /*c560*/  MUFU.TANH R144, R144 ;  /* 0x0000009000907308 */ /* 0x000fe20000002400 */
[----:B--2---:R-:W-:Y:S02]  /*c570*/  IMAD R142, R49, -0x2, R142 ;  /* 0xfffffffe318e7824 */ /* 0x004fe400078e028e */
[----:B------:R-:W-:-:S05]  /*c580*/  FMUL.FTZ R49, R72, UR5 ;  /* 0x0000000548317c20 */ /* 0x000fca0008410000 */
[----:B------:R-:W2:Y:S01]  /*c590*/  MUFU.TANH R38, R38 ;  /* 0x0000002600267308 */ /* 0x000ea20000002400 */
[----:B------:R-:W-:Y:S02]  /*c5a0*/  WARPGROUP.DEPBAR.LE gsb0, 0x0 ;  /* 0x00008000000079c5 */ /* 0x000fe40000010000 */
[----:B------:R-:W-:Y:S01]  /*c5b0*/  FMUL.FTZ R139, R55, UR5 ;  /* 0x00000005378b7c20 */ /* 0x000fe20008410000 */
[----:B------:R-:W-:-:S04]  /*c5c0*/  IMAD.MOV.U32 R55, RZ, RZ, R51 ;  /* 0x000000ffff377224 */ /* 0x000fc800078e0033 */
[----:B------:R-:W2:Y:S08]  /*c5d0*/  MUFU.TANH R46, R46 ;  /* 0x0000002e002e7308 */ /* 0x000eb00000002400 */
[----:B------:R-:W2:Y:S08]  /*c5e0*/  MUFU.TANH R37, R37 ;  /* 0x0000002500257308 */ /* 0x000eb00000002400 */
[----:B------:R-:W2:Y:S01]  /*c5f0*/  MUFU.TANH R36, R36 ;  /* 0x0000002400247308 */ /* 0x000ea20000002400 */
[----:B------:R-:W-:Y:S01]  /*c600*/  FMUL.FTZ R140, R50, UR5 ;  /* 0x00000005328c7c20 */ /* 0x000fe20008410000 */
[----:B------:R-:W-:Y:S01]  /*c610*/  FMUL.FTZ R50, R73, UR5 ;  /* 0x0000000549327c20 */ /* 0x000fe20008410000 */
[----:B------:R-:W-:-:S02]  /*c620*/  IMAD.MOV.U32 R73, RZ, RZ, R53 ;  /* 0x000000ffff497224 */ /* 0x000fc400078e0035 */
[----:B------:R-:W-:Y:S01]  /*c630*/  FMUL.FTZ R53, R77, UR5 ;  /* 0x000000054d357c20 */ /* 0x000fe20008410000 */
[----:B------:R-:W-:Y:S02]  /*c640*/  IMAD.MOV.U32 R56, RZ, RZ, R52 ;  /* 0x000000ffff387224 */ /* 0x000fe400078e0034 */
[----:B------:R-:W-:Y:S01]  /*c650*/  FMUL.FTZ R52, R76, UR5 ;  /* 0x000000054c347c20 */ /* 0x000fe20008410000 */
[----:B------:R-:W-:Y:S08]  /*c660*/  MUFU.TANH R49, R49 ;  /* 0x0000003100317308 */ /* 0x000ff00000002400 */
[----:B------:R-:W-:Y:S01]  /*c670*/  MUFU.TANH R50, R50 ;  /* 0x0000003200327308 */ /* 0x000fe20000002400 */
[----:B---3--:R-:W-:-:S04]  /*c680*/  IMAD.IADD R31, R31, 0x1, R34 ;  /* 0x000000011f1f7824 */ /* 0x008fc800078e0222 */
[----:B------:R-:W-:-:S04]  /*c690*/  @P2 IMAD.HI.U32 R34, R31, R9, RZ ;  /* 0x000000091f222227 */ /* 0x000fc800078e00ff */
[----:B------:R-:W-:Y:S01]  /*c6a0*/  IMAD.MOV.U32 R9, RZ, RZ, R31 ;  /* 0x000000ffff097224 */ /* 0x000fe200078e001f */
[----:B------:R-:W-:-:S05]  /*c6b0*/  @P2 SHF.R.U32.HI R9, RZ, R30, R34 ;  /* 0x0000001eff092219 */ /* 0x000fca0000011622 */
[----:B------:R-:W3:Y:S01]  /*c6c0*/  SHFL.IDX PT, R34, R9, RZ, 0x1c1f ;  /* 0x001c1fff09227589 */ /* 0x000ee200000e0000 */
[----:B----4-:R-:W-:-:S05]  /*c6d0*/  IADD3 R142, -R35, R142, R42 ;  /* 0x0000008e238e7210 */ /* 0x010fca0007ffe12a */
[----:B---3--:R-:W-:-:S05]  /*c6e0*/  IMAD.IADD R34, R142, 0x1, R34 ;  /* 0x000000018e227824 */ /* 0x008fca00078e0222 */
[C---:B------:R-:W-:Y:S02]  /*c6f0*/  ISETP.GT.AND P3, PT, R34.reuse, RZ, PT ;  /* 0x000000ff2200720c */ /* 0x040fe40003f64270 */
[----:B------:R-:W-:Y:S02]  /*c700*/  ISETP.GT.AND P4, PT, R34, 0x1, PT ;  /* 0x000000012200780c */ /* 0x000fe40003f84270 */
[----:B------:R-:W-:Y:S02]  /*c710*/  FSEL R44, R10, -INF , P3 ;  /* 0xff8000000a2c7808 */ /* 0x000fe40001800000 */
[----:B------:R-:W-:Y:S02]  /*c720*/  ISETP.GT.AND P3, PT, R34, 0x8, PT ;  /* 0x000000082200780c */ /* 0x000fe40003f64270 */
[----:B0-----:R-:W-:Y:S02]  /*c730*/  FSEL R143, R143, -INF , P4 ;  /* 0xff8000008f8f7808 */ /* 0x001fe40002000000 */
[----:B------:R-:W-:Y:S01]  /*c740*/  FMNMX.FTZ R42, R44, R13, !PT ;  /* 0x0000000d2c2a7209 */ /* 0x000fe20007810000 */
[----:B------:R0:W-:Y:S01]  /*c750*/  MUFU.TANH R10, R68 ;  /* 0x00000044000a7308 */ /* 0x0001e20000002400 */
[----:B------:R-:W-:-:S02]  /*c760*/  ISETP.GT.AND P4, PT, R34, 0x9, PT ;  /* 0x000000092200780c */ /* 0x000fc40003f84270 */
[----:B------:R-:W-:Y:S02]  /*c770*/  FMNMX.FTZ R42, R143, R42, !PT ;  /* 0x0000002a8f2a7209 */ /* 0x000fe40007810000 */
[----:B------:R-:W-:Y:S02]  /*c780*/  FSEL R45, R24, -INF , P4 ;  /* 0xff800000182d7808 */ /* 0x000fe40002000000 */
[----:B0-----:R-:W-:Y:S02]  /*c790*/  FSEL R68, R11, -INF , P3 ;  /* 0xff8000000b447808 */ /* 0x001fe40001800000 */
[----:B------:R-:W-:Y:S02]  /*c7a0*/  ISETP.GT.AND P3, PT, R34, 0x10, PT ;  /* 0x000000102200780c */ /* 0x000fe40003f64270 */
[----:B------:R-:W-:Y:S02]  /*c7b0*/  FMNMX.FTZ R42, R68, R42, !PT ;  /* 0x0000002a442a7209 */ /* 0x000fe40007810000 */
[----:B------:R-:W-:-:S02]  /*c7c0*/  ISETP.GT.AND P4, PT, R34, 0x11, PT ;  /* 0x000000112200780c */ /* 0x000fc40003f84270 */
[----:B-1----:R-:W-:Y:S02]  /*c7d0*/  FSEL R43, R25, -INF , P3 ;  /* 0xff800000192b7808 */ /* 0x002fe40001800000 */
[----:B------:R-:W-:Y:S01]  /*c7e0*/  FMNMX.FTZ R42, R45, R42, !PT ;  /* 0x0000002a2d2a7209 */ /* 0x000fe20007810000 */
[----:B------:R-:W-:Y:S01]  /*c7f0*/  FMUL.FTZ R35, R65, UR5 ;  /* 0x0000000541237c20 */ /* 0x000fe20008410000 */
[----:B------:R-:W-:Y:S02]  /*c800*/  ISETP.GT.AND P3, PT, R34, 0x18, PT ;  /* 0x000000182200780c */ /* 0x000fe40003f64270 */
[----:B------:R-:W-:Y:S02]  /*c810*/  FSEL R65, R26, -INF , P4 ;  /* 0xff8000001a417808 */ /* 0x000fe40002000000 */
[----:B------:R-:W-:Y:S02]  /*c820*/  FMNMX.FTZ R24, R43, R42, !PT ;  /* 0x0000002a2b187209 */ /* 0x000fe40007810000 */
[----:B------:R-:W-:-:S02]  /*c830*/  ISETP.GT.AND P4, PT, R34, 0x19, PT ;  /* 0x000000192200780c */ /* 0x000fc40003f84270 */
[----:B------:R-:W-:Y:S02]  /*c840*/  FSEL R42, R27, -INF , P3 ;  /* 0xff8000001b2a7808 */ /* 0x000fe40001800000 */
[----:B------:R-:W-:Y:S01]  /*c850*/  FMNMX.FTZ R24, R65, R24, !PT ;  /* 0x0000001841187209 */ /* 0x000fe20007810000 */
[----:B------:R0:W-:Y:S01]  /*c860*/  MUFU.TANH R11, R69 ;  /* 0x00000045000b7308 */ /* 0x0001e20000002400 */
[----:B------:R-:W-:Y:S02]  /*c870*/  ISETP.GT.AND P3, PT, R34, 0x20, PT ;  /* 0x000000202200780c */ /* 0x000fe40003f64270 */
[----:B------:R-:W-:Y:S02]  /*c880*/  FMNMX.FTZ R24, R42, R24, !PT ;  /* 0x000000182a187209 */ /* 0x000fe40007810000 */
[----:B-----5:R-:W-:Y:S02]  /*c890*/  FSEL R72, R29, -INF , P3 ;  /* 0xff8000001d487808 */ /* 0x020fe40001800000 */
[----:B0-----:R-:W-:-:S02]  /*c8a0*/  FSEL R69, R28, -INF , P4 ;  /* 0xff8000001c457808 */ /* 0x001fc40002000000 */
[C---:B------:R-:W-:Y:S02]  /*c8b0*/  ISETP.GT.AND P4, PT, R34.reuse, 0x21, PT ;  /* 0x000000212200780c */ /* 0x040fe40003f84270 */
[----:B------:R-:W-:Y:S02]  /*c8c0*/  FMNMX.FTZ R24, R69, R24, !PT ;  /* 0x0000001845187209 */ /* 0x000fe40007810000 */
[----:B------:R-:W-:Y:S02]  /*c8d0*/  ISETP.GT.AND P3, PT, R34, 0x28, PT ;  /* 0x000000282200780c */ /* 0x000fe40003f64270 */
[----:B------:R-:W-:Y:S02]  /*c8e0*/  FSEL R41, R41, -INF , P4 ;  /* 0xff80000029297808 */ /* 0x000fe40002000000 */
[----:B------:R-:W-:Y:S02]  /*c8f0*/  FMNMX.FTZ R24, R72, R24, !PT ;  /* 0x0000001848187209 */ /* 0x000fe40007810000 */
[----:B------:R-:W-:-:S02]  /*c900*/  ISETP.GT.AND P4, PT, R34, 0x29, PT ;  /* 0x000000292200780c */ /* 0x000fc40003f84270 */
[----:B------:R-:W-:Y:S02]  /*c910*/  FSEL R48, R32, -INF , P3 ;  /* 0xff80000020307808 */ /* 0x000fe40001800000 */
[----:B------:R-:W-:Y:S02]  /*c920*/  FMNMX.FTZ R24, R41, R24, !PT ;  /* 0x0000001829187209 */ /* 0x000fe40007810000 */
[----:B------:R-:W-:Y:S02]  /*c930*/  ISETP.GT.AND P3, PT, R34, 0x30, PT ;  /* 0x000000302200780c */ /* 0x000fe40003f64270 */
[----:B------:R-:W-:Y:S02]  /*c940*/  FSEL R40, R40, -INF , P4 ;  /* 0xff80000028287808 */ /* 0x000fe40002000000 */
[----:B------:R-:W-:Y:S02]  /*c950*/  FMNMX.FTZ R24, R48, R24, !PT ;  /* 0x0000001830187209 */ /* 0x000fe40007810000 */
[----:B------:R-:W-:-:S02]  /*c960*/  IADD3 R30, R8, 0x200, RZ ;  /* 0x00000200081e7810 */ /* 0x000fc40007ffe0ff */
[----:B------:R-:W-:Y:S02]  /*c970*/  ISETP.GT.AND P4, PT, R34, 0x31, PT ;  /* 0x000000312200780c */ /* 0x000fe40003f84270 */
[----:B------:R-:W-:Y:S02]  /*c980*/  FSEL R51, R33, -INF , P3 ;  /* 0xff80000021337808 */ /* 0x000fe40001800000 */
[----:B------:R-:W-:Y:S01]  /*c990*/  FMNMX.FTZ R24, R40, R24, !PT ;  /* 0x0000001828187209 */ /* 0x000fe20007810000 */
[----:B------:R-:W-:Y:S01]  /*c9a0*/  IMAD.MOV.U32 R31, RZ, RZ, 0x40000040 ;  /* 0x40000040ff1f7424 */ /* 0x000fe200078e00ff */
[----:B------:R-:W-:Y:S01]  /*c9b0*/  R2UR UR10, R30 ;  /* 0x000000001e0a72ca */ /* 0x000fe200000e0000 */
[----:B------:R-:W-:Y:S01]  /*c9c0*/  FMUL.FTZ R30, R61, UR5 ;  /* 0x000000053d1e7c20 */ /* 0x000fe20008410000 */
[----:B------:R-:W-:Y:S02]  /*c9d0*/  ISETP.GT.AND P3, PT, R34, 0x38, PT ;  /* 0x000000382200780c */ /* 0x000fe40003f64270 */
[----:B------:R-:W-:-:S02]  /*c9e0*/  FSEL R39, R39, -INF , P4 ;  /* 0xff80000027277808 */ /* 0x000fc40002000000 */
[----:B------:R-:W-:Y:S02]  /*c9f0*/  FMNMX.FTZ R24, R51, R24, !PT ;  /* 0x0000001833187209 */ /* 0x000fe40007810000 */
[----:B------:R-:W-:Y:S01]  /*ca00*/  R2UR UR11, R31 ;  /* 0x000000001f0b72ca */ /* 0x000fe200000e0000 */
[----:B------:R-:W-:Y:S01]  /*ca10*/  FMUL.FTZ R31, R64, UR5 ;  /* 0x00000005401f7c20 */ /* 0x000fe20008410000 */
[C---:B------:R-:W-:Y:S02]  /*ca20*/  ISETP.GT.AND P4, PT, R34.reuse, 0x39, PT ;  /* 0x000000392200780c */ /* 0x040fe40003f84270 */
[----:B------:R-:W-:Y:S02]  /*ca30*/  FSEL R47, R47, -INF , P3 ;  /* 0xff8000002f2f7808 */ /* 0x000fe40001800000 */
[----:B------:R-:W-:Y:S01]  /*ca40*/  FMNMX.FTZ R24, R39, R24, !PT ;  /* 0x0000001827187209 */ /* 0x000fe20007810000 */
[----:B------:R-:W0:Y:S01]  /*ca50*/  MUFU.TANH R30, R30 ;  /* 0x0000001e001e7308 */ /* 0x000e220000002400 */
[----:B------:R-:W-:-:S02]  /*ca60*/  ISETP.GT.AND P3, PT, R34, 0x40, PT ;  /* 0x000000402200780c */ /* 0x000fc40003f64270 */
[----:B--2---:R-:W-:Y:S02]  /*ca70*/  FSEL R38, R38, -INF , P4 ;  /* 0xff80000026267808 */ /* 0x004fe40002000000 */
[----:B------:R-:W-:Y:S02]  /*ca80*/  FMNMX.FTZ R24, R47, R24, !PT ;  /* 0x000000182f187209 */ /* 0x000fe40007810000 */
[----:B------:R-:W-:Y:S01]  /*ca90*/  ISETP.GT.AND P4, PT, R34, 0x41, PT ;  /* 0x000000412200780c */ /* 0x000fe20003f84270 */
[----:B------:R-:W1:Y:S01]  /*caa0*/  MUFU.TANH R31, R31 ;  /* 0x0000001f001f7308 */ /* 0x000e620000002400 */
[----:B------:R-:W-:Y:S02]  /*cab0*/  FSEL R46, R46, -INF , P3 ;  /* 0xff8000002e2e7808 */ /* 0x000fe40001800000 */
[----:B------:R-:W-:Y:S02]  /*cac0*/  FMNMX.FTZ R24, R38, R24, !PT ;  /* 0x0000001826187209 */ /* 0x000fe40007810000 */
[----:B------:R-:W-:-:S02]  /*cad0*/  ISETP.GT.AND P3, PT, R34, 0x48, PT ;  /* 0x000000482200780c */ /* 0x000fc40003f64270 */
[----:B------:R-:W-:Y:S01]  /*cae0*/  FSEL R37, R37, -INF , P4 ;  /* 0xff80000025257808 */ /* 0x000fe20002000000 */
[----:B------:R-:W2:Y:S01]  /*caf0*/  MUFU.TANH R35, R35 ;  /* 0x0000002300237308 */ /* 0x000ea20000002400 */
[----:B------:R-:W-:Y:S02]  /*cb00*/  FMNMX.FTZ R24, R46, R24, !PT ;  /* 0x000000182e187209 */ /* 0x000fe40007810000 */
[----:B------:R-:W-:Y:S02]  /*cb10*/  ISETP.GT.AND P5, PT, R34, 0x49, PT ;  /* 0x000000492200780c */ /* 0x000fe40003fa4270 */
[----:B------:R-:W-:Y:S02]  /*cb20*/  FSEL R36, R36, -INF , P3 ;  /* 0xff80000024247808 */ /* 0x000fe40001800000 */
[----:B------:R-:W-:Y:S02]  /*cb30*/  FMNMX.FTZ R25, R37, R24, !PT ;  /* 0x0000001825197209 */ /* 0x000fe40007810000 */
[----:B------:R-:W-:-:S02]  /*cb40*/  ISETP.GT.AND P4, PT, R34, 0x50, PT ;  /* 0x000000502200780c */ /* 0x000fc40003f84270 */
[----:B0-----:R-:W-:Y:S02]  /*cb50*/  FSEL R32, R30, -INF , P5 ;  /* 0xff8000001e207808 */ /* 0x001fe40002800000 */
[----:B------:R-:W-:Y:S02]  /*cb60*/  FMNMX.FTZ R28, R36, R25, !PT ;  /* 0x00000019241c7209 */ /* 0x000fe40007810000 */
[C---:B------:R-:W-:Y:S02]  /*cb70*/  ISETP.GT.AND P5, PT, R34.reuse, 0x58, PT ;  /* 0x000000582200780c */ /* 0x040fe40003fa4270 */
[----:B------:R-:W-:Y:S02]  /*cb80*/  ISETP.GT.AND P3, PT, R34, 0x51, PT ;  /* 0x000000512200780c */ /* 0x000fe40003f64270 */
[----:B-1----:R-:W-:Y:S02]  /*cb90*/  FSEL R24, R31, -INF , P4 ;  /* 0xff8000001f187808 */ /* 0x002fe40002000000 */
[----:B------:R-:W-:Y:S01]  /*cba0*/  FMNMX.FTZ R28, R32, R28, !PT ;  /* 0x0000001c201c7209 */ /* 0x000fe20007810000 */
[----:B------:R-:W0:Y:S01]  /*cbb0*/  MUFU.TANH R52, R52 ;  /* 0x0000003400347308 */ /* 0x000e220000002400 */
[----:B------:R-:W-:-:S02]  /*cbc0*/  FSEL R26, R10, -INF , P5 ;  /* 0xff8000000a1a7808 */ /* 0x000fc40002800000 */
[----:B--2---:R-:W-:Y:S02]  /*cbd0*/  FSEL R25, R35, -INF , P3 ;  /* 0xff80000023197808 */ /* 0x004fe40001800000 */
[----:B------:R-:W-:-:S03]  /*cbe0*/  FMNMX.FTZ R10, R24, R28, !PT ;  /* 0x0000001c180a7209 */ /* 0x000fc60007810000 */
[----:B------:R-:W1:Y:S01]  /*cbf0*/  MUFU.TANH R53, R53 ;  /* 0x0000003500357308 */ /* 0x000e620000002400 */
[----:B------:R-:W-:Y:S02]  /*cc00*/  ISETP.GT.AND P4, PT, R34, 0x59, PT ;  /* 0x000000592200780c */ /* 0x000fe40003f84270 */
[----:B------:R-:W-:-:S05]  /*cc10*/  FMNMX.FTZ R10, R25, R10, !PT ;  /* 0x0000000a190a7209 */ /* 0x000fca0007810000 */
[----:B------:R-:W2:Y:S01]  /*cc20*/  MUFU.TANH R33, R80 ;  /* 0x0000005000217308 */ /* 0x000ea20000002400 */
[----:B------:R-:W-:Y:S01]  /*cc30*/  FMUL.FTZ R138, R54, UR5 ;  /* 0x00000005368a7c20 */ /* 0x000fe20008410000 */
[C---:B------:R-:W-:Y:S01]  /*cc40*/  ISETP.GT.AND P3, PT, R34.reuse, 0x60, PT ;  /* 0x000000602200780c */ /* 0x040fe20003f64270 */
[----:B------:R-:W-:Y:S01]  /*cc50*/  FMUL.FTZ R54, R81, UR5 ;  /* 0x0000000551367c20 */ /* 0x000fe20008410000 */
[----:B------:R-:W-:Y:S02]  /*cc60*/  ISETP.GT.AND P5, PT, R34, 0x61, PT ;  /* 0x000000612200780c */ /* 0x000fe40003fa4270 */
[----:B------:R-:W-:Y:S02]  /*cc70*/  FSEL R27, R11, -INF , P4 ;  /* 0xff8000000b1b7808 */ /* 0x000fe40002000000 */
[----:B------:R-:W-:Y:S02]  /*cc80*/  FMNMX.FTZ R10, R26, R10, !PT ;  /* 0x0000000a1a0a7209 */ /* 0x000fe40007810000 */
[----:B------:R-:W-:-:S02]  /*cc90*/  FSEL R28, R49, -INF , P3 ;  /* 0xff800000311c7808 */ /* 0x000fc40001800000 */
[----:B------:R-:W-:Y:S02]  /*cca0*/  FSEL R29, R50, -INF , P5 ;  /* 0xff800000321d7808 */ /* 0x000fe40002800000 */
[----:B------:R-:W-:Y:S02]  /*ccb0*/  FMNMX.FTZ R10, R27, R10, !PT ;  /* 0x0000000a1b0a7209 */ /* 0x000fe40007810000 */
[C---:B------:R-:W-:Y:S02]  /*ccc0*/  ISETP.GT.AND P4, PT, R34.reuse, 0x68, PT ;  /* 0x000000682200780c */ /* 0x040fe40003f84270 */
[C---:B------:R-:W-:Y:S02]  /*ccd0*/  ISETP.GT.AND P3, PT, R34.reuse, 0x69, PT ;  /* 0x000000692200780c */ /* 0x040fe40003f64270 */
[----:B------:R-:W-:Y:S01]  /*cce0*/  ISETP.GT.AND P5, PT, R34, 0x70, PT ;  /* 0x000000702200780c */ /* 0x000fe20003fa4270 */
[----:B------:R-:W3:Y:S01]  /*ccf0*/  MUFU.TANH R54, R54 ;  /* 0x0000003600367308 */ /* 0x000ee20000002400 */
[----:B------:R-:W-:Y:S01]  /*cd00*/  FMNMX.FTZ R10, R28, R10, !PT ;  /* 0x0000000a1c0a7209 */ /* 0x000fe20007810000 */
[----:B------:R-:W-:Y:S01]  /*cd10*/  FMUL.FTZ R35, R85, UR5 ;  /* 0x0000000555237c20 */ /* 0x000fe20008410000 */
[----:B0-----:R-:W-:-:S02]  /*cd20*/  FSEL R30, R52, -INF , P4 ;  /* 0xff800000341e7808 */ /* 0x001fc40002000000 */
[----:B-1----:R-:W-:Y:S02]  /*cd30*/  FSEL R31, R53, -INF , P3 ;  /* 0xff800000351f7808 */ /* 0x002fe40001800000 */
[----:B--2---:R-:W-:Y:S02]  /*cd40*/  FSEL R11, R33, -INF , P5 ;  /* 0xff800000210b7808 */ /* 0x004fe40002800000 */
[C---:B------:R-:W-:Y:S02]  /*cd50*/  ISETP.GT.AND P4, PT, R34.reuse, 0x71, PT ;  /* 0x000000712200780c */ /* 0x040fe40003f84270 */
[C---:B------:R-:W-:Y:S02]  /*cd60*/  ISETP.GT.AND P3, PT, R34.reuse, 0x78, PT ;  /* 0x000000782200780c */ /* 0x040fe40003f64270 */
[----:B------:R-:W-:Y:S02]  /*cd70*/  ISETP.GT.AND P5, PT, R34, 0x79, PT ;  /* 0x000000792200780c */ /* 0x000fe40003fa4270 */
[----:B------:R-:W0:Y:S01]  /*cd80*/  MUFU.TANH R34, R84 ;  /* 0x0000005400227308 */ /* 0x000e220000002400 */
[----:B------:R-:W-:-:S04]  /*cd90*/  FMNMX.FTZ R10, R29, R10, !PT ;  /* 0x0000000a1d0a7209 */ /* 0x000fc80007810000 */
[----:B------:R-:W-:-:S03]  /*cda0*/  FMNMX.FTZ R10, R30, R10, !PT ;  /* 0x0000000a1e0a7209 */ /* 0x000fc60007810000 */
[----:B------:R-:W1:Y:S01]  /*cdb0*/  MUFU.TANH R35, R35 ;  /* 0x0000002300237308 */ /* 0x000e620000002400 */
[----:B------:R-:W-:Y:S02]  /*cdc0*/  FMNMX.FTZ R10, R31, R10, !PT ;  /* 0x0000000a1f0a7209 */ /* 0x000fe40007810000 */
[----:B---3--:R-:W-:Y:S02]  /*cdd0*/  FSEL R33, R54, -INF , P4 ;  /* 0xff80000036217808 */ /* 0x008fe40002000000 */
[----:B------:R-:W-:Y:S02]  /*cde0*/  FMNMX.FTZ R10, R11, R10, !PT ;  /* 0x0000000a0b0a7209 */ /* 0x000fe40007810000 */
[----:B0-----:R-:W-:Y:S02]  /*cdf0*/  FSEL R34, R34, -INF , P3 ;  /* 0xff80000022227808 */ /* 0x001fe40001800000 */
[----:B------:R-:W-:-:S04]  /*ce00*/  FMNMX.FTZ R10, R33, R10, !PT ;  /* 0x0000000a210a7209 */ /* 0x000fc80007810000 */
[----:B------:R-:W-:Y:S02]  /*ce10*/  FMNMX.FTZ R10, R34, R10, !PT ;  /* 0x0000000a220a7209 */ /* 0x000fe40007810000 */
[----:B-1----:R-:W-:-:S04]  /*ce20*/  FSEL R35, R35, -INF , P5 ;  /* 0xff80000023237808 */ /* 0x002fc80002800000 */
[----:B------:R-:W-:Y:S01]  /*ce30*/  FMNMX.FTZ R10, R35, R10, !PT ;  /* 0x0000000a230a7209 */ /* 0x000fe20007810000 */
[----:B------:R-:W-:-:S04]  /*ce40*/  IMAD.MOV.U32 R84, RZ, RZ, R56 ;  /* 0x000000ffff547224 */ /* 0x000fc800078e0038 */
[----:B------:R-:W0:Y:S01]  /*ce50*/  SHFL.BFLY PT, R56, R10, 0x2, 0x1f ;  /* 0x0c401f000a387f89 */ /* 0x000e2200000e0000 */
[----:B------:R-:W-:-:S03]  /*ce60*/  FMUL.FTZ R49, R62, UR5 ;  /* 0x000000053e317c20 */ /* 0x000fc60008410000 */
[----:B------:R-:W1:Y:S01]  /*ce70*/  SHFL.IDX PT, R62, R9, 0x1, 0x1c1f ;  /* 0x003c1f00093e7f89 */ /* 0x000e6200000e0000 */
[----:B0-----:R-:W-:-:S05]  /*ce80*/  FMNMX.FTZ R10, R10, R56, !PT ;  /* 0x000000380a0a7209 */ /* 0x001fca0007810000 */
[----:B------:R-:W0:Y:S01]  /*ce90*/  SHFL.BFLY PT, R61, R10, 0x1, 0x1f ;  /* 0x0c201f000a3d7f89 */ /* 0x000e2200000e0000 */
[----:B-1----:R-:W-:Y:S02]  /*cea0*/  IMAD.IADD R62, R142, 0x1, R62 ;  /* 0x000000018e3e7824 */ /* 0x002fe400078e023e */
[----:B------:R-:W-:-:S03]  /*ceb0*/  IMAD.MOV.U32 R76, RZ, RZ, R150 ;  /* 0x000000ffff4c7224 */ /* 0x000fc600078e0096 */
[C---:B------:R-:W-:Y:S01]  /*cec0*/  ISETP.GT.AND P5, PT, R62.reuse, RZ, PT ;  /* 0x000000ff3e00720c */ /* 0x040fe20003fa4270 */
[----:B------:R-:W-:Y:S01]  /*ced0*/  IMAD.MOV.U32 R77, RZ, RZ, R148 ;  /* 0x000000ffff4d7224 */ /* 0x000fe200078e0094 */
[----:B------:R-:W-:Y:S02]  /*cee0*/  ISETP.GT.AND P4, PT, R62, 0x1, PT ;  /* 0x000000013e00780c */ /* 0x000fe40003f84270 */
[----:B------:R-:W-:Y:S01]  /*cef0*/  FSEL R76, R76, -INF , P5 ;  /* 0xff8000004c4c7808 */ /* 0x000fe20002800000 */
[----:B------:R-:W-:Y:S02]  /*cf00*/  IMAD.MOV.U32 R85, RZ, RZ, R55 ;  /* 0x000000ffff557224 */ /* 0x000fe400078e0037 */
[----:B------:R-:W-:Y:S01]  /*cf10*/  FMUL.FTZ R50, R63, UR5 ;  /* 0x000000053f327c20 */ /* 0x000fe20008410000 */
[----:B------:R-:W-:Y:S02]  /*cf20*/  MOV R9, UR7 ;  /* 0x0000000700097c02 */ /* 0x000fe40008000f00 */
[----:B------:R-:W-:-:S02]  /*cf30*/  ISETP.GT.AND P5, PT, R62, 0x8, PT ;  /* 0x000000083e00780c */ /* 0x000fc40003fa4270 */
[----:B------:R-:W-:Y:S02]  /*cf40*/  FSEL R77, R77, -INF , P4 ;  /* 0xff8000004d4d7808 */ /* 0x000fe40002000000 */
[----:B------:R-:W-:Y:S01]  /*cf50*/  FMNMX.FTZ R63, R76, R15, !PT ;  /* 0x0000000f4c3f7209 */ /* 0x000fe20007810000 */
[----:B------:R-:W-:Y:S02]  /*cf60*/  IMAD.MOV.U32 R80, RZ, RZ, R57 ;  /* 0x000000ffff507224 */ /* 0x000fe400078e0039 */
[----:B------:R-:W-:Y:S01]  /*cf70*/  FMUL.FTZ R57, R78, UR5 ;  /* 0x000000054e397c20 */ /* 0x000fe20008410000 */
[----:B0-----:R-:W-:Y:S02]  /*cf80*/  FMNMX.FTZ R10, R10, R61, !PT ;  /* 0x0000003d0a0a7209 */ /* 0x001fe40007810000 */
[----:B------:R-:W-:Y:S02]  /*cf90*/  ISETP.GT.AND P4, PT, R62, 0x9, PT ;  /* 0x000000093e00780c */ /* 0x000fe40003f84270 */
[----:B------:R-:W-:Y:S01]  /*cfa0*/  FSEL R78, R85, -INF , P5 ;  /* 0xff800000554e7808 */ /* 0x000fe20002800000 */
[----:B------:R-:W-:Y:S01]  /*cfb0*/  FMUL.FTZ R64, R10, R9 ;  /* 0x000000090a407220 */ /* 0x000fe20000410000 */
[----:B------:R-:W-:Y:S01]  /*cfc0*/  FMNMX.FTZ R63, R77, R63, !PT ;  /* 0x0000003f4d3f7209 */ /* 0x000fe20007810000 */
[----:B------:R-:W-:Y:S01]  /*cfd0*/  FMUL.FTZ R136, R58, UR5 ;  /* 0x000000053a887c20 */ /* 0x000fe20008410000 */
[----:B------:R-:W-:Y:S01]  /*cfe0*/  FSETP.NEU.FTZ.AND P3, PT, R10, -INF , PT ;  /* 0xff8000000a00780b */ /* 0x000fe20003f7d000 */
[----:B------:R-:W-:Y:S01]  /*cff0*/  FMUL.FTZ R58, R79, UR5 ;  /* 0x000000054f3a7c20 */ /* 0x000fe20008410000 */
[----:B------:R-:W-:-:S02]  /*d000*/  ISETP.GT.AND P5, PT, R62, 0x10, PT ;  /* 0x000000103e00780c */ /* 0x000fc40003fa4270 */
[----:B------:R-:W-:Y:S02]  /*d010*/  FSEL R79, R84, -INF , P4 ;  /* 0xff800000544f7808 */ /* 0x000fe40002000000 */
[----:B------:R-:W-:Y:S01]  /*d020*/  FMNMX.FTZ R63, R78, R63, !PT ;  /* 0x0000003f4e3f7209 */ /* 0x000fe20007810000 */
[----:B------:R-:W-:Y:S01]  /*d030*/  FMUL.FTZ R60, R66, UR5 ;  /* 0x00000005423c7c20 */ /* 0x000fe20008410000 */
[----:B------:R-:W-:Y:S02]  /*d040*/  FSEL R64, R64, RZ, P3 ;  /* 0x000000ff40407208 */ /* 0x000fe40001800000 */
[----:B------:R-:W-:Y:S02]  /*d050*/  ISETP.GT.AND P4, PT, R62, 0x11, PT ;  /* 0x000000113e00780c */ /* 0x000fe40003f84270 */
[----:B------:R-:W-:Y:S02]  /*d060*/  FSEL R80, R80, -INF , P5 ;  /* 0xff80000050507808 */ /* 0x000fe40002800000 */
[----:B------:R-:W-:Y:S01]  /*d070*/  FMNMX.FTZ R66, R79, R63, !PT ;  /* 0x0000003f4f427209 */ /* 0x000fe20007810000 */
[----:B------:R-:W-:Y:S01]  /*d080*/  FMUL.FTZ R52, R67, UR5 ;  /* 0x0000000543347c20 */ /* 0x000fe20008410000 */
[----:B------:R-:W-:Y:S01]  /*d090*/  ISETP.GT.AND P5, PT, R62, 0x18, PT ;  /* 0x000000183e00780c */ /* 0x000fe20003fa4270 */
[----:B------:R-:W-:Y:S01]  /*d0a0*/  FFMA.FTZ R67, R65, R9, -R64 ;  /* 0x0000000941437223 */ /* 0x000fe20000010840 */
[----:B------:R-:W-:-:S02]  /*d0b0*/  FSEL R63, R73, -INF , P4 ;  /* 0xff800000493f7808 */ /* 0x000fc40002000000 */
[----:B------:R-:W-:Y:S01]  /*d0c0*/  FMNMX.FTZ R66, R80, R66, !PT ;  /* 0x0000004250427209 */ /* 0x000fe20007810000 */
[----:B------:R-:W0:Y:S01]  /*d0d0*/  MUFU.TANH R145, R145 ;  /* 0x0000009100917308 */ /* 0x000e220000002400 */
[----:B------:R-:W-:Y:S02]  /*d0e0*/  FSEL R65, R144, -INF , P5 ;  /* 0xff80000090417808 */ /* 0x000fe40002800000 */
[----:B------:R-:W-:Y:S01]  /*d0f0*/  ISETP.GT.AND P4, PT, R62, 0x19, PT ;  /* 0x000000193e00780c */ /* 0x000fe20003f84270 */
[----:B------:R-:W-:-:S04]  /*d100*/  FFMA.FTZ R150, R68, R9, -R64 ;  /* 0x0000000944967223 */ /* 0x000fc80000010840 */
[----:B------:R1:W-:Y:S01]  /*d110*/  MUFU.EX2 R144, R67 ;  /* 0x0000004300907308 */ /* 0x0003e20000000800 */
[----:B------:R-:W-:Y:S01]  /*d120*/  ISETP.GT.AND P5, PT, R62, 0x20, PT ;  /* 0x000000203e00780c */ /* 0x000fe20003fa4270 */
[----:B------:R-:W-:Y:S01]  /*d130*/  FMUL.FTZ R53, R70, UR5 ;  /* 0x0000000546357c20 */ /* 0x000fe20008410000 */
[----:B-1----:R-:W-:-:S05]  /*d140*/  FMNMX.FTZ R67, R63, R66, !PT ;  /* 0x000000423f437209 */ /* 0x002fca0007810000 */
[----:B------:R-:W1:Y:S01]  /*d150*/  MUFU.TANH R147, R147 ;  /* 0x0000009300937308 */ /* 0x000e620000002400 */
[----:B------:R-:W-:Y:S02]  /*d160*/  FSEL R66, R151, -INF , P4 ;  /* 0xff80000097427808 */ /* 0x000fe40002000000 */
[----:B------:R-:W-:Y:S02]  /*d170*/  FMNMX.FTZ R68, R65, R67, !PT ;  /* 0x0000004341447209 */ /* 0x000fe40007810000 */
[----:B------:R-:W-:Y:S02]  /*d180*/  ISETP.GT.AND P4, PT, R62, 0x21, PT ;  /* 0x000000213e00780c */ /* 0x000fe40003f84270 */
[----:B------:R-:W-:Y:S01]  /*d190*/  FSEL R67, R146, -INF , P5 ;  /* 0xff80000092437808 */ /* 0x000fe20002800000 */
[----:B------:R-:W2:Y:S01]  /*d1a0*/  MUFU.TANH R140, R140 ;  /* 0x0000008c008c7308 */ /* 0x000ea20000002400 */
[----:B------:R-:W-:Y:S02]  /*d1b0*/  FMNMX.FTZ R70, R66, R68, !PT ;  /* 0x0000004442467209 */ /* 0x000fe40007810000 */
[----:B------:R-:W-:-:S02]  /*d1c0*/  ISETP.GT.AND P5, PT, R62, 0x28, PT ;  /* 0x000000283e00780c */ /* 0x000fc40003fa4270 */
[----:B------:R-:W-:Y:S02]  /*d1d0*/  FSEL R68, R149, -INF , P4 ;  /* 0xff80000095447808 */ /* 0x000fe40002000000 */
[----:B------:R-:W-:Y:S01]  /*d1e0*/  FMNMX.FTZ R70, R67, R70, !PT ;  /* 0x0000004643467209 */ /* 0x000fe20007810000 */
[----:B------:R-:W-:Y:S01]  /*d1f0*/  MUFU.TANH R141, R141 ;  /* 0x0000008d008d7308 */ /* 0x000fe20000002400 */
[----:B------:R-:W-:Y:S01]  /*d200*/  FMUL.FTZ R54, R71, UR5 ;  /* 0x0000000547367c20 */ /* 0x000fe20008410000 */
[----:B------:R-:W-:Y:S01]  /*d210*/  FFMA.FTZ R146, R69, R9, -R64 ;  /* 0x0000000945927223 */ /* 0x000fe20000010840 */
[----:B------:R-:W-:Y:S02]  /*d220*/  ISETP.GT.AND P4, PT, R62, 0x29, PT ;  /* 0x000000293e00780c */ /* 0x000fe40003f84270 */
[----:B0-----:R-:W-:Y:S02]  /*d230*/  FSEL R69, R145, -INF , P5 ;  /* 0xff80000091457808 */ /* 0x001fe40002800000 */
[----:B------:R-:W-:Y:S01]  /*d240*/  FMNMX.FTZ R71, R68, R70, !PT ;  /* 0x0000004644477209 */ /* 0x000fe20007810000 */
[----:B------:R-:W0:Y:S01]  /*d250*/  MUFU.TANH R138, R138 ;  /* 0x0000008a008a7308 */ /* 0x000e220000002400 */
[----:B------:R-:W-:Y:S01]  /*d260*/  ISETP.GT.AND P5, PT, R62, 0x30, PT ;  /* 0x000000303e00780c */ /* 0x000fe20003fa4270 */
[----:B------:R-:W-:Y:S01]  /*d270*/  FMUL.FTZ R137, R59, UR5 ;  /* 0x000000053b897c20 */ /* 0x000fe20008410000 */
[----:B-1----:R-:W-:-:S02]  /*d280*/  FSEL R70, R147, -INF , P4 ;  /* 0xff80000093467808 */ /* 0x002fc40002000000 */
[----:B------:R-:W-:-:S03]  /*d290*/  FMNMX.FTZ R73, R69, R71, !PT ;  /* 0x0000004745497209 */ /* 0x000fc60007810000 */
[----:B------:R-:W1:Y:S01]  /*d2a0*/  MUFU.TANH R139, R139 ;  /* 0x0000008b008b7308 */ /* 0x000e620000002400 */
[----:B------:R-:W-:Y:S01]  /*d2b0*/  FFMA.FTZ R72, R72, R9, -R64 ;  /* 0x0000000948487223 */ /* 0x000fe20000010840 */
[----:B------:R-:W-:Y:S02]  /*d2c0*/  ISETP.GT.AND P4, PT, R62, 0x31, PT ;  /* 0x000000313e00780c */ /* 0x000fe40003f84270 */
[----:B--2---:R-:W-:Y:S02]  /*d2d0*/  FSEL R71, R140, -INF , P5 ;  /* 0xff8000008c477808 */ /* 0x004fe40002800000 */
[----:B------:R-:W-:Y:S02]  /*d2e0*/  FMNMX.FTZ R73, R70, R73, !PT ;  /* 0x0000004946497209 */ /* 0x000fe40007810000 */
[----:B------:R-:W2:Y:S01]  /*d2f0*/  MUFU.TANH R136, R136 ;  /* 0x0000008800887308 */ /* 0x000ea20000002400 */
[----:B------:R-:W-:Y:S01]  /*d300*/  FMUL.FTZ R55, R74, UR5 ;  /* 0x000000054a377c20 */ /* 0x000fe20008410000 */
[----:B------:R-:W-:-:S02]  /*d310*/  ISETP.GT.AND P5, PT, R62, 0x38, PT ;  /* 0x000000383e00780c */ /* 0x000fc40003fa4270 */
[----:B------:R-:W-:-:S04]  /*d320*/  FMNMX.FTZ R74, R71, R73, !PT ;  /* 0x00000049474a7209 */ /* 0x000fc80007810000 */
[----:B------:R-:W3:Y:S01]  /*d330*/  MUFU.TANH R137, R137 ;  /* 0x0000008900897308 */ /* 0x000ee20000002400 */
[----:B------:R-:W-:Y:S01]  /*d340*/  FMUL.FTZ R56, R75, UR5 ;  /* 0x000000054b387c20 */ /* 0x000fe20008410000 */
[----:B0-----:R-:W-:-:S06]  /*d350*/  FSEL R73, R138, -INF , P5 ;  /* 0xff8000008a497808 */ /* 0x001fcc0002800000 */
[----:B------:R0:W-:Y:S01]  /*d360*/  MUFU.EX2 R140, R72 ;  /* 0x00000048008c7308 */ /* 0x0001e20000000800 */
[----:B------:R-:W-:Y:S01]  /*d370*/  WARPGROUP.ARRIVE ;  /* 0x00000000000079c5 */ /* 0x000fe20000000000 */
[----:B------:R-:W-:Y:S01]  /*d380*/  FFMA.FTZ R142, R48, R9, -R64 ;  /* 0x00000009308e7223 */ /* 0x000fe20000010840 */
[----:B------:R-:W-:Y:S01]  /*d390*/  ISETP.GT.AND P5, PT, R62, 0x40, PT ;  /* 0x000000403e00780c */ /* 0x000fe20003fa4270 */
[----:B------:R-:W-:-:S03]  /*d3a0*/  FMUL.FTZ R81, R83, UR5 ;  /* 0x0000000553517c20 */ /* 0x000fc60008410000 */
[----:B------:R-:W-:Y:S01]  /*d3b0*/  HGMMA.64x64x16.F32.BF16 R88, R132, gdesc[UR8].tnspB, R88, gsb0 ;  /* 0x40e0000884587df0 */ /* 0x000fe20008001858 */
[----:B0-----:R-:W-:Y:S01]  /*d3c0*/  FSEL R72, R141, -INF , P4 ;  /* 0xff8000008d487808 */ /* 0x001fe20002000000 */
[----:B------:R-:W0:Y:S01]  /*d3d0*/  MUFU.TANH R49, R49 ;  /* 0x0000003100317308 */ /* 0x000e220000002400 */
[----:B------:R-:W-:Y:S02]  /*d3e0*/  ISETP.GT.AND P4, PT, R62, 0x39, PT ;  /* 0x000000393e00780c */ /* 0x000fe40003f84270 */
[----:B------:R-:W-:Y:S02]  /*d3f0*/  FMNMX.FTZ R75, R72, R74, !PT ;  /* 0x0000004a484b7209 */ /* 0x000fe40007810000 */
[----:B-1----:R-:W-:Y:S02]  /*d400*/  FSEL R74, R139, -INF , P4 ;  /* 0xff8000008b4a7808 */ /* 0x002fe40002000000 */
[----:B------:R-:W-:Y:S01]  /*d410*/  FMNMX.FTZ R48, R73, R75, !PT ;  /* 0x0000004b49307209 */ /* 0x000fe20007810000 */
[----:B------:R-:W1:Y:S01]  /*d420*/  MUFU.TANH R50, R50 ;  /* 0x0000003200327308 */ /* 0x000e620000002400 */
[----:B------:R-:W-:-:S02]  /*d430*/  ISETP.GT.AND P4, PT, R62, 0x41, PT ;  /* 0x000000413e00780c */ /* 0x000fc40003f84270 */
[----:B--2---:R-:W-:Y:S02]  /*d440*/  FSEL R75, R136, -INF , P5 ;  /* 0xff800000884b7808 */ /* 0x004fe40002800000 */
[----:B------:R-:W-:-:S03]  /*d450*/  FMNMX.FTZ R83, R74, R48, !PT ;  /* 0x000000304a537209 */ /* 0x000fc60007810000 */
[----:B------:R-:W2:Y:S01]  /*d460*/  MUFU.TANH R60, R60 ;  /* 0x0000003c003c7308 */ /* 0x000ea20000002400 */
[----:B------:R-:W-:Y:S02]  /*d470*/  ISETP.GT.AND P5, PT, R62, 0x48, PT ;  /* 0x000000483e00780c */ /* 0x000fe40003fa4270 */
[----:B---3--:R-:W-:Y:S02]  /*d480*/  FSEL R48, R137, -INF , P4 ;  /* 0xff80000089307808 */ /* 0x008fe40002000000 */
[----:B------:R-:W-:-:S03]  /*d490*/  FMNMX.FTZ R83, R75, R83, !PT ;  /* 0x000000534b537209 */ /* 0x000fc60007810000 */
[----:B------:R-:W3:Y:S01]  /*d4a0*/  MUFU.TANH R52, R52 ;  /* 0x0000003400347308 */ /* 0x000ee20000002400 */
[----:B------:R-:W-:Y:S02]  /*d4b0*/  ISETP.GT.AND P4, PT, R62, 0x49, PT ;  /* 0x000000493e00780c */ /* 0x000fe40003f84270 */
[----:B0-----:R-:W-:Y:S02]  /*d4c0*/  FSEL R49, R49, -INF , P5 ;  /* 0xff80000031317808 */ /* 0x001fe40002800000 */
[----:B------:R-:W-:-:S03]  /*d4d0*/  FMNMX.FTZ R83, R48, R83, !PT ;  /* 0x0000005330537209 */ /* 0x000fc60007810000 */
[----:B------:R-:W0:Y:S01]  /*d4e0*/  MUFU.TANH R53, R53 ;  /* 0x0000003500357308 */ /* 0x000e220000002400 */
[----:B------:R-:W-:Y:S02]  /*d4f0*/  ISETP.GT.AND P5, PT, R62, 0x50, PT ;  /* 0x000000503e00780c */ /* 0x000fe40003fa4270 */
[----:B-1----:R-:W-:Y:S02]  /*d500*/  FSEL R50, R50, -INF , P4 ;  /* 0xff80000032327808 */ /* 0x002fe40002000000 */
[----:B------:R-:W-:-:S03]  /*d510*/  FMNMX.FTZ R83, R49, R83, !PT ;  /* 0x0000005331537209 */ /* 0x000fc60007810000 */
[----:B------:R-:W1:Y:S01]  /*d520*/  MUFU.TANH R54, R54 ;  /* 0x0000003600367308 */ /* 0x000e620000002400 */
[----:B------:R-:W-:Y:S01]  /*d530*/  FFMA.FTZ R136, R51, R9, -R64 ;  /* 0x0000000933887223 */ /* 0x000fe20000010840 */
[----:B------:R-:W-:Y:S02]  /*d540*/  ISETP.GT.AND P4, PT, R62, 0x51, PT ;  /* 0x000000513e00780c */ /* 0x000fe40003f84270 */
[----:B--2---:R-:W-:Y:S02]  /*d550*/  FSEL R51, R60, -INF , P5 ;  /* 0xff8000003c337808 */ /* 0x004fe40002800000 */
[----:B------:R-:W-:Y:S02]  /*d560*/  FMNMX.FTZ R83, R50, R83, !PT ;  /* 0x0000005332537209 */ /* 0x000fe40007810000 */
[----:B------:R-:W2:Y:S01]  /*d570*/  MUFU.TANH R55, R55 ;  /* 0x0000003700377308 */ /* 0x000ea20000002400 */
[----:B------:R-:W-:Y:S02]  /*d580*/  ISETP.GT.AND P5, PT, R62, 0x58, PT ;  /* 0x000000583e00780c */ /* 0x000fe40003fa4270 */
[----:B---3--:R-:W-:-:S02]  /*d590*/  FSEL R52, R52, -INF , P4 ;  /* 0xff80000034347808 */ /* 0x008fc40002000000 */
[----:B------:R-:W-:-:S03]  /*d5a0*/  FMNMX.FTZ R83, R51, R83, !PT ;  /* 0x0000005333537209 */ /* 0x000fc60007810000 */
[----:B------:R-:W3:Y:S01]  /*d5b0*/  MUFU.TANH R56, R56 ;  /* 0x0000003800387308 */ /* 0x000ee20000002400 */
[----:B------:R-:W-:Y:S01]  /*d5c0*/  ISETP.GT.AND P4, PT, R62, 0x59, PT ;  /* 0x000000593e00780c */ /* 0x000fe20003f84270 */
[----:B------:R-:W-:Y:S01]  /*d5d0*/  FMUL.FTZ R59, R82, UR5 ;  /* 0x00000005523b7c20 */ /* 0x000fe20008410000 */
[----:B0-----:R-:W-:Y:S02]  /*d5e0*/  FSEL R53, R53, -INF , P5 ;  /* 0xff80000035357808 */ /* 0x001fe40002800000 */
[----:B------:R-:W-:-:S03]  /*d5f0*/  FMNMX.FTZ R83, R52, R83, !PT ;  /* 0x0000005334537209 */ /* 0x000fc60007810000 */
[----:B------:R-:W0:Y:S01]  /*d600*/  MUFU.TANH R57, R57 ;  /* 0x0000003900397308 */ /* 0x000e220000002400 */
[----:B------:R-:W-:Y:S02]  /*d610*/  ISETP.GT.AND P5, PT, R62, 0x60, PT ;  /* 0x000000603e00780c */ /* 0x000fe40003fa4270 */
        /* <DEDUP_REMOVED lines=21> */
[----:B------:R-:W-:Y:S02]  /*d770*/  ISETP.GT.AND P4, PT, R62, 0x71, PT ;  /* 0x000000713e00780c */ /* 0x000fe40003f84270 */
[----:B--2---:R-:W-:Y:S02]  /*d780*/  FSEL R59, R59, -INF , P5 ;  /* 0xff8000003b3b7808 */ /* 0x004fe40002800000 */
[----:B------:R-:W-:Y:S02]  /*d790*/  FMNMX.FTZ R83, R58, R83, !PT ;  /* 0x000000533a537209 */ /* 0x000fe40007810000 */
[----:B------:R-:W-:Y:S02]  /*d7a0*/  ISETP.GT.AND P5, PT, R62, 0x78, PT ;  /* 0x000000783e00780c */ /* 0x000fe40003fa4270 */
[----:B---3--:R-:W-:Y:S02]  /*d7b0*/  FSEL R60, R81, -INF , P4 ;  /* 0xff800000513c7808 */ /* 0x008fe40002000000 */
[----:B------:R-:W-:-:S02]  /*d7c0*/  FMNMX.FTZ R83, R59, R83, !PT ;  /* 0x000000533b537209 */ /* 0x000fc40007810000 */
[----:B------:R-:W-:Y:S02]  /*d7d0*/  ISETP.GT.AND P4, PT, R62, 0x79, PT ;  /* 0x000000793e00780c */ /* 0x000fe40003f84270 */
[----:B0-----:R-:W-:Y:S02]  /*d7e0*/  FSEL R61, R61, -INF , P5 ;  /* 0xff8000003d3d7808 */ /* 0x001fe40002800000 */
[----:B------:R-:W-:Y:S02]  /*d7f0*/  FMNMX.FTZ R83, R60, R83, !PT ;  /* 0x000000533c537209 */ /* 0x000fe40007810000 */
[----:B-1----:R-:W-:Y:S02]  /*d800*/  FSEL R62, R82, -INF , P4 ;  /* 0xff800000523e7808 */ /* 0x002fe40002000000 */
[----:B------:R-:W-:Y:S01]  /*d810*/  FMNMX.FTZ R81, R61, R83, !PT ;  /* 0x000000533d517209 */ /* 0x000fe20007810000 */
[----:B------:R-:W-:-:S03]  /*d820*/  WARPGROUP.DEPBAR.LE gsb0, 0x0 ;  /* 0x00008000000079c5 */ /* 0x000fc60000010000 */
[----:B------:R-:W-:Y:S01]  /*d830*/  FMNMX.FTZ R81, R62, R81, !PT ;  /* 0x000000513e517209 */ /* 0x000fe20007810000 */
[-CC-:B------:R-:W-:Y:S01]  /*d840*/  FFMA.FTZ R134, R36, R9.reuse, -R64.reuse ;  /* 0x0000000924867223 */ /* 0x180fe20000010840 */
[----:B------:R-:W-:-:S03]  /*d850*/  FFMA.FTZ R36, R32, R9, -R64 ;  /* 0x0000000920247223 */ /* 0x000fc60000010840 */
[----:B------:R-:W0:Y:S01]  /*d860*/  SHFL.BFLY PT, R32, R81, 0x2, 0x1f ;  /* 0x0c401f0051207f89 */ /* 0x000e2200000e0000 */
[-CC-:B------:R-:W-:Y:S01]  /*d870*/  FFMA.FTZ R138, R47, R9.reuse, -R64.reuse ;  /* 0x000000092f8a7223 */ /* 0x180fe20000010840 */
[----:B------:R-:W-:Y:S01]  /*d880*/  FFMA.FTZ R132, R46, R9, -R64 ;  /* 0x000000092e847223 */ /* 0x000fe20000010840 */
[----:B0-----:R-:W-:-:S05]  /*d890*/  FMNMX.FTZ R81, R81, R32, !PT ;  /* 0x0000002051517209 */ /* 0x001fca0007810000 */
[----:B------:R-:W0:Y:S01]  /*d8a0*/  SHFL.BFLY PT, R82, R81, 0x1, 0x1f ;  /* 0x0c201f0051527f89 */ /* 0x000e2200000e0000 */
[----:B------:R-:W-:Y:S02]  /*d8b0*/  VIADD R46, R8, 0x280 ;  /* 0x00000280082e7836 */ /* 0x000fe40000000000 */
[----:B------:R-:W-:Y:S02]  /*d8c0*/  IMAD.MOV.U32 R47, RZ, RZ, 0x40000040 ;  /* 0x40000040ff2f7424 */ /* 0x000fe400078e00ff */
[----:B------:R-:W-:Y:S01]  /*d8d0*/  FFMA.FTZ R32, R11, R9, -R64 ;  /* 0x000000090b207223 */ /* 0x000fe20000010840 */
[----:B------:R-:W-:Y:S02]  /*d8e0*/  R2UR UR10, R46 ;  /* 0x000000002e0a72ca */ /* 0x000fe400000e0000 */
[----:B------:R-:W-:Y:S01]  /*d8f0*/  R2UR UR11, R47 ;  /* 0x000000002f0b72ca */ /* 0x000fe200000e0000 */
[----:B------:R-:W-:Y:S01]  /*d900*/  WARPGROUP.ARRIVE ;  /* 0x00000000000079c5 */ /* 0x000fe20000000000 */
[----:B0-----:R-:W-:-:S11]  /*d910*/  FMNMX.FTZ R11, R81, R82, !PT ;  /* 0x00000052510b7209 */ /* 0x001fd60007810000 */
[----:B------:R-:W-:Y:S01]  /*d920*/  HGMMA.64x64x16.F32.BF16 R88, R128, gdesc[UR8].tnspB, R88, gsb0 ;  /* 0x40e0000880587df0 */ /* 0x000fe20008001858 */
[C---:B------:R-:W-:Y:S01]  /*d930*/  FSETP.NEU.FTZ.AND P4, PT, R11.reuse, -INF , PT ;  /* 0xff8000000b00780b */ /* 0x040fe20003f9d000 */
[----:B------:R-:W-:-:S05]  /*d940*/  FMUL.FTZ R82, R11, R9 ;  /* 0x000000090b527220 */ /* 0x000fca0000410000 */
[----:B------:R-:W-:-:S05]  /*d950*/  FSEL R82, R82, RZ, P4 ;  /* 0x000000ff52527208 */ /* 0x000fca0002000000 */
[-CC-:B------:R-:W-:Y:S01]  /*d960*/  FFMA.FTZ R141, R67, R9.reuse, -R82.reuse ;  /* 0x00000009438d7223 */ /* 0x180fe20000010852 */
[----:B------:R-:W-:Y:S01]  /*d970*/  FFMA.FTZ R67, R70, R9, -R82 ;  /* 0x0000000946437223 */ /* 0x000fe20000010852 */
[----:B------:R-:W-:Y:S01]  /*d980*/  FSEL R70, R10, RZ, P3 ;  /* 0x000000ff0a467208 */ /* 0x000fe20001800000 */
[----:B------:R-:W-:-:S04]  /*d990*/  VIADD R46, R8, 0x300 ;  /* 0x00000300082e7836 */ /* 0x000fc80000000000 */
[----:B------:R-:W-:Y:S01]  /*d9a0*/  FADD.FTZ R70, -R70, R13 ;  /* 0x0000000d46467221 */ /* 0x000fe20000010100 */
[----:B------:R-:W-:Y:S01]  /*d9b0*/  R2UR UR10, R46 ;  /* 0x000000002e0a72ca */ /* 0x000fe200000e0000 */
[----:B------:R-:W-:Y:S02]  /*d9c0*/  VIADD R46, R8, 0x380 ;  /* 0x00000380082e7836 */ /* 0x000fe40000000000 */
[----:B------:R-:W-:Y:S02]  /*d9d0*/  FMUL.FTZ R8, R70, R9 ;  /* 0x0000000946087220 */ /* 0x000fe40000410000 */
[----:B------:R-:W2:Y:S01]  /*d9e0*/  LDL R70, [R1+0x34] ;  /* 0x0000340001467983 */ /* 0x000ea20000100800 */
[----:B------:R-:W-:-:S05]  /*d9f0*/  IMAD.MOV.U32 R47, RZ, RZ, 0x40000040 ;  /* 0x40000040ff2f7424 */ /* 0x000fca00078e00ff */
[----:B------:R-:W-:Y:S01]  /*da00*/  R2UR UR11, R47 ;  /* 0x000000002f0b72ca */ /* 0x000fe200000e0000 */
[----:B------:R-:W-:Y:S02]  /*da10*/  WARPGROUP.DEPBAR.LE gsb0, 0x0 ;  /* 0x00008000000079c5 */ /* 0x000fe40000010000 */
[----:B------:R-:W-:-:S10]  /*da20*/  WARPGROUP.ARRIVE ;  /* 0x00000000000079c5 */ /* 0x000fd40000000000 */
[----:B------:R-:W-:Y:S01]  /*da30*/  HGMMA.64x64x16.F32.BF16 R88, R124, gdesc[UR8].tnspB, R88, gsb0 ;  /* 0x40e000087c587df0 */ /* 0x000fe20008001858 */
[----:B------:R-:W-:-:S05]  /*da40*/  FSEL R47, R11, RZ, P4 ;  /* 0x000000ff0b2f7208 */ /* 0x000fca0002000000 */
[----:B------:R-:W-:Y:S01]  /*da50*/  FADD.FTZ R13, -R47, R15 ;  /* 0x0000000f2f0d7221 */ /* 0x000fe20000010100 */
[----:B------:R-:W-:Y:S01]  /*da60*/  IMAD.MOV.U32 R47, RZ, RZ, 0x40000040 ;  /* 0x40000040ff2f7424 */ /* 0x000fe200078e00ff */
[----:B------:R-:W-:-:S04]  /*da70*/  R2UR UR10, R46 ;  /* 0x000000002e0a72ca */ /* 0x000fc800000e0000 */
[----:B------:R-:W-:Y:S01]  /*da80*/  R2UR UR11, R47 ;  /* 0x000000002f0b72ca */ /* 0x000fe200000e0000 */
[----:B------:R-:W0:Y:S01]  /*da90*/  S2R R85, SR_TID.X ;  /* 0x0000000000557919 */ /* 0x000e220000002100 */
[-C--:B------:R-:W-:Y:S01]  /*daa0*/  FFMA.FTZ R44, R44, R9.reuse, -R64 ;  /* 0x000000092c2c7223 */ /* 0x080fe20000010840 */
[-C--:B------:R-:W-:Y:S01]  /*dab0*/  FFMA.FTZ R149, R76, R9.reuse, -R82 ;  /* 0x000000094c957223 */ /* 0x080fe20000010852 */
[-C--:B------:R-:W-:Y:S01]  /*dac0*/  FMUL.FTZ R13, R13, R9.reuse ;  /* 0x000000090d0d7220 */ /* 0x080fe20000410000 */
        /* <DEDUP_REMOVED lines=13> */
[----:B------:R-:W-:-:S02]  /*dba0*/  WARPGROUP.DEPBAR.LE gsb0, 0x0 ;  /* 0x00008000000079c5 */ /* 0x000fc40000010000 */
[----:B------:R-:W-:-:S06]  /*dbb0*/  WARPGROUP.ARRIVE ;  /* 0x00000000000079c5 */ /* 0x000fcc0000000000 */
[----:B------:R-:W-:Y:S01]  /*dbc0*/  HGMMA.64x64x16.F32.BF16 R88, R120, gdesc[UR8].tnspB, R88, gsb0 ;  /* 0x40e0000878587df0 */ /* 0x000fe20008001858 */
        /* <DEDUP_REMOVED lines=8> */
[----:B------:R-:W-:Y:S01]  /*dc50*/  MUFU.EX2 R44, R44 ;  /* 0x0000002c002c7308 */ /* 0x000fe20000000800 */
[----:B------:R-:W-:-:S07]  /*dc60*/  FFMA.FTZ R151, R78, R9, -R82 ;  /* 0x000000094e977223 */ /* 0x000fce0000010852 */
[----:B------:R-:W1:Y:S01]  /*dc70*/  MUFU.EX2 R8, R8 ;  /* 0x0000000800087308 */ /* 0x000e620000000800 */
[----:B------:R-:W-:-:S07]  /*dc80*/  FFMA.FTZ R76, R79, R9, -R82 ;  /* 0x000000094f4c7223 */ /* 0x000fce0000010852 */
[----:B------:R-:W-:Y:S01]  /*dc90*/  MUFU.EX2 R149, R149 ;  /* 0x0000009500957308 */ /* 0x000fe20000000800 */
[----:B0-----:R-:W-:-:S07]  /*dca0*/  SHF.R.U32.HI R84, RZ, 0x7, R85 ;  /* 0x00000007ff547819 */ /* 0x001fce0000011655 */
[----:B------:R-:W0:Y:S01]  /*dcb0*/  MUFU.EX2 R13, R13 ;  /* 0x0000000d000d7308 */ /* 0x000e220000000800 */
[----:B------:R-:W-:-:S07]  /*dcc0*/  FFMA.FTZ R145, R80, R9, -R82 ;  /* 0x0000000950917223 */ /* 0x000fce0000010852 */
[----:B------:R-:W3:Y:S01]  /*dcd0*/  MUFU.EX2 R148, R148 ;  /* 0x0000009400947308 */ /* 0x000ee20000000800 */
[----:B------:R-:W-:-:S07]  /*dce0*/  @!P1 IMAD R46, R18, 0x8, R2 ;  /* 0x00000008122e9824 */ /* 0x000fce00078e0202 */
[----:B------:R-:W4:Y:S01]  /*dcf0*/  MUFU.EX2 R64, R64 ;  /* 0x0000004000407308 */ /* 0x000f220000000800 */
[----:B------:R-:W-:Y:S01]  /*dd00*/  VIADD R15, R84, 0x9 ;  /* 0x00000009540f7836 */ /* 0x000fe20000000000 */
[----:B------:R-:W-:-:S06]  /*dd10*/  ISETP.GE.U32.AND P3, PT, R85, 0x180, PT ;  /* 0x000001805500780c */ /* 0x000fcc0003f66070 */
[----:B------:R-:W5:Y:S01]  /*dd20*/  MUFU.EX2 R150, R150 ;  /* 0x0000009600967308 */ /* 0x000f620000000800 */
[----:B------:R-:W-:Y:S01]  /*dd30*/  FFMA.FTZ R63, R63, R9, -R82 ;  /* 0x000000093f3f7223 */ /* 0x000fe20000010852 */
[----:B------:R-:W-:-:S06]  /*dd40*/  @!P1 VIADD R46, R46, 0x16840 ;  /* 0x000168402e2e9836 */ /* 0x000fcc0000000000 */
[----:B------:R-:W5:Y:S01]  /*dd50*/  MUFU.EX2 R151, R151 ;  /* 0x0000009700977308 */ /* 0x000f620000000800 */
[----:B-1----:R-:W-:Y:S01]  /*dd60*/  FFMA.FTZ R3, R8, R3, R44 ;  /* 0x0000000308037223 */ /* 0x002fe2000001002c */
[----:B------:R-:W-:-:S06]  /*dd70*/  FFMA.FTZ R135, R49, R9, -R82 ;  /* 0x0000000931877223 */ /* 0x000fcc0000010852 */
[----:B------:R-:W1:Y:S01]  /*dd80*/  MUFU.EX2 R45, R45 ;  /* 0x0000002d002d7308 */ /* 0x000e620000000800 */
[----:B------:R-:W-:Y:S01]  /*dd90*/  SEL R47, R15, 0x9, !P3 ;  /* 0x000000090f2f7807 */ /* 0x000fe20005800000 */
[----:B0-----:R-:W-:-:S06]  /*dda0*/  FFMA.FTZ R49, R13, R0, R149 ;  /* 0x000000000d317223 */ /* 0x001fcc0000010095 */
[----:B------:R-:W-:Y:S01]  /*ddb0*/  MUFU.EX2 R76, R76 ;  /* 0x0000004c004c7308 */ /* 0x000fe20000000800 */
[----:B------:R-:W-:Y:S01]  /*ddc0*/  FFMA.FTZ R147, R65, R9, -R82 ;  /* 0x0000000941937223 */ /* 0x000fe20000010852 */
[----:B------:R-:W-:Y:S01]  /*ddd0*/  @!P1 PRMT R46, RZ, 0x654, R46 ;  /* 0x00000654ff2e9816 */ /* 0x000fe2000000002e */
[----:B------:R-:W-:-:S05]  /*dde0*/  @!P1 IMAD R0, R14, 0x8, R2 ;  /* 0x000000080e009824 */ /* 0x000fca00078e0202 */
[----:B------:R-:W0:Y:S01]  /*ddf0*/  MUFU.EX2 R43, R43 ;  /* 0x0000002b002b7308 */ /* 0x000e220000000800 */
[----:B---3--:R-:W-:Y:S01]  /*de00*/  FADD.FTZ R3, R148, R3 ;  /* 0x0000000394037221 */ /* 0x008fe20000010000 */
[----:B------:R-:W-:-:S06]  /*de10*/  WARPGROUP.DEPBAR.LE gsb0, 0x0 ;  /* 0x00008000000079c5 */ /* 0x000fcc0000010000 */
[----:B------:R-:W3:Y:S01]  /*de20*/  MUFU.EX2 R145, R145 ;  /* 0x0000009100917308 */ /* 0x000ee20000000800 */
[----:B----4-:R-:W-:Y:S01]  /*de30*/  FADD.FTZ R14, R64, R49 ;  /* 0x00000031400e7221 */ /* 0x010fe20000010000 */
[-CC-:B------:R-:W-:Y:S01]  /*de40*/  FFMA.FTZ R65, R66, R9.reuse, -R82.reuse ;  /* 0x0000000942417223 */ /* 0x180fe20000010852 */
[----:B------:R0:W-:Y:S06]  /*de50*/  BAR.ARV R47, 0x100 ;  /* 0x0004002f0000751d */ /* 0x0001ec0000002000 */
[----:B------:R-:W4:Y:S01]  /*de60*/  MUFU.EX2 R63, R63 ;  /* 0x0000003f003f7308 */ /* 0x000f220000000800 */
[----:B------:R5:W-:Y:S01]  /*de70*/  @!P1 SYNCS.ARRIVE.TRANS64.RED.A1T0 RZ, [R46+URZ], RZ ;  /* 0x000000ff2eff99a7 */ /* 0x000be2000810043f */
[----:B------:R-:W-:-:S06]  /*de80*/  FFMA.FTZ R48, R48, R9, -R82 ;  /* 0x0000000930307223 */ /* 0x000fcc0000010852 */
[----:B------:R-:W4:Y:S01]  /*de90*/  MUFU.EX2 R42, R42 ;  /* 0x0000002a002a7308 */ /* 0x000f220000000800 */
[----:B-----5:R-:W-:Y:S01]  /*dea0*/  FADD.FTZ R46, R150, R3 ;  /* 0x00000003962e7221 */ /* 0x020fe20000010000 */
[----:B------:R-:W-:-:S06]  /*deb0*/  FADD.FTZ R3, R151, R14 ;  /* 0x0000000e97037221 */ /* 0x000fcc0000010000 */
[----:B------:R-:W5:Y:S01]  /*dec0*/  MUFU.EX2 R147, R147 ;  /* 0x0000009300937308 */ /* 0x000f620000000800 */
[----:B-1----:R-:W-:Y:S01]  /*ded0*/  FADD.FTZ R46, R45, R46 ;  /* 0x0000002e2d2e7221 */ /* 0x002fe20000010000 */
[----:B------:R-:W-:-:S06]  /*dee0*/  FFMA.FTZ R66, R68, R9, -R82 ;  /* 0x0000000944427223 */ /* 0x000fcc0000010852 */
[----:B------:R-:W1:Y:S01]  /*def0*/  MUFU.EX2 R146, R146 ;  /* 0x0000009200927308 */ /* 0x000e620000000800 */
[----:B0-----:R-:W-:Y:S01]  /*df00*/  FADD.FTZ R47, R43, R46 ;  /* 0x0000002e2b2f7221 */ /* 0x001fe20000010000 */
[----:B------:R-:W-:-:S06]  /*df10*/  FFMA.FTZ R143, R69, R9, -R82 ;  /* 0x00000009458f7223 */ /* 0x000fcc0000010852 */
[----:B------:R-:W0:Y:S08]  /*df20*/  MUFU.EX2 R65, R65 ;  /* 0x0000004100417308 */ /* 0x000e300000000800 */
[----:B------:R3:W-:Y:S01]  /*df30*/  MUFU.EX2 R15, R48 ;  /* 0x00000030000f7308 */ /* 0x0007e20000000800 */
[----:B------:R-:W-:Y:S01]  /*df40*/  FADD.FTZ R47, R144, R47 ;  /* 0x0000002f902f7221 */ /* 0x000fe20000010000 */
[----:B---3--:R-:W-:-:S06]  /*df50*/  FADD.FTZ R48, R76, R3 ;  /* 0x000000034c307221 */ /* 0x008fcc0000010000 */
[----:B------:R-:W3:Y:S01]  /*df60*/  MUFU.EX2 R141, R141 ;  /* 0x0000008d008d7308 */ /* 0x000ee20000000800 */
[----:B------:R-:W-:-:S07]  /*df70*/  FADD.FTZ R48, R145, R48 ;  /* 0x0000003091307221 */ /* 0x000fce0000010000 */
[----:B------:R-:W3:Y:S01]  /*df80*/  MUFU.EX2 R41, R41 ;  /* 0x0000002900297308 */ /* 0x000ee20000000800 */
[----:B----4-:R-:W-:Y:S01]  /*df90*/  FADD.FTZ R48, R63, R48 ;  /* 0x000000303f307221 */ /* 0x010fe20000010000 */
[----:B------:R-:W-:-:S06]  /*dfa0*/  FADD.FTZ R47, R42, R47 ;  /* 0x0000002f2a2f7221 */ /* 0x000fcc0000010000 */
[----:B------:R-:W4:Y:S01]  /*dfb0*/  MUFU.EX2 R66, R66 ;  /* 0x0000004200427308 */ /* 0x000f220000000800 */
[----:B-----5:R-:W-:Y:S01]  /*dfc0*/  FADD.FTZ R48, R147, R48 ;  /* 0x0000003093307221 */ /* 0x020fe20000010000 */
[----:B------:R-:W-:Y:S01]  /*dfd0*/  FFMA.FTZ R137, R71, R9, -R82 ;  /* 0x0000000947897223 */ /* 0x000fe20000010852 */
[----:B-1----:R-:W-:-:S05]  /*dfe0*/  FADD.FTZ R47, R146, R47 ;  /* 0x0000002f922f7221 */ /* 0x002fca0000010000 */
[----:B------:R-:W1:Y:S01]  /*dff0*/  MUFU.EX2 R142, R142 ;  /* 0x0000008e008e7308 */ /* 0x000e620000000800 */
[----:B0-----:R-:W-:Y:S01]  /*e000*/  FADD.FTZ R48, R65, R48 ;  /* 0x0000003041307221 */ /* 0x001fe20000010000 */
[----:B------:R-:W-:-:S06]  /*e010*/  FFMA.FTZ R68, R72, R9, -R82 ;  /* 0x0000000948447223 */ /* 0x000fcc0000010852 */
[----:B------:R-:W0:Y:S01]  /*e020*/  MUFU.EX2 R143, R143 ;  /* 0x0000008f008f7308 */ /* 0x000e220000000800 */
[----:B------:R-:W-:Y:S01]  /*e030*/  FADD.FTZ R46, R140, R47 ;  /* 0x0000002f8c2e7221 */ /* 0x000fe20000010000 */
[----:B---3--:R-:W-:-:S06]  /*e040*/  FADD.FTZ R47, R141, R48 ;  /* 0x000000308d2f7221 */ /* 0x008fcc0000010000 */
[----:B------:R-:W3:Y:S01]  /*e050*/  MUFU.EX2 R40, R40 ;  /* 0x0000002800287308 */ /* 0x000ee20000000800 */
[----:B------:R-:W-:-:S07]  /*e060*/  FFMA.FTZ R139, R73, R9, -R82 ;  /* 0x00000009498b7223 */ /* 0x000fce0000010852 */
[----:B------:R-:W5:Y:S01]  /*e070*/  MUFU.EX2 R67, R67 ;  /* 0x0000004300437308 */ /* 0x000f620000000800 */
[----:B------:R-:W-:Y:S01]  /*e080*/  FADD.FTZ R49, R41, R46 ;  /* 0x0000002e29317221 */ /* 0x000fe20000010000 */
[----:B----4-:R-:W-:-:S06]  /*e090*/  FADD.FTZ R46, R66, R47 ;  /* 0x0000002f422e7221 */ /* 0x010fcc0000010000 */
[----:B------:R-:W4:Y:S01]  /*e0a0*/  MUFU.EX2 R136, R136 ;  /* 0x0000008800887308 */ /* 0x000f220000000800 */
[----:B------:R-:W-:-:S07]  /*e0b0*/  FFMA.FTZ R69, R74, R9, -R82 ;  /* 0x000000094a457223 */ /* 0x000fce0000010852 */
[----:B------:R-:W4:Y:S01]  /*e0c0*/  MUFU.EX2 R137, R137 ;  /* 0x0000008900897308 */ /* 0x000f220000000800 */
[----:B-1----:R-:W-:Y:S01]  /*e0d0*/  FADD.FTZ R49, R142, R49 ;  /* 0x000000318e317221 */ /* 0x002fe20000010000 */
[----:B0-----:R-:W-:-:S06]  /*e0e0*/  FADD.FTZ R46, R143, R46 ;  /* 0x0000002e8f2e7221 */ /* 0x001fcc0000010000 */
[----:B------:R-:W0:Y:S01]  /*e0f0*/  MUFU.EX2 R39, R39 ;  /* 0x0000002700277308 */ /* 0x000e220000000800 */
[----:B------:R-:W-:-:S07]  /*e100*/  FFMA.FTZ R133, R75, R9, -R82 ;  /* 0x000000094b857223 */ /* 0x000fce0000010852 */
[----:B------:R-:W1:Y:S01]  /*e110*/  MUFU.EX2 R68, R68 ;  /* 0x0000004400447308 */ /* 0x000e620000000800 */
[----:B---3--:R-:W-:Y:S01]  /*e120*/  FADD.FTZ R49, R40, R49 ;  /* 0x0000003128317221 */ /* 0x008fe20000010000 */
[----:B-----5:R-:W-:-:S06]  /*e130*/  FADD.FTZ R46, R67, R46 ;  /* 0x0000002e432e7221 */ /* 0x020fcc0000010000 */
[----:B------:R-:W3:Y:S08]  /*e140*/  MUFU.EX2 R138, R138 ;  /* 0x0000008a008a7308 */ /* 0x000ef00000000800 */
[----:B------:R-:W5:Y:S01]  /*e150*/  MUFU.EX2 R139, R139 ;  /* 0x0000008b008b7308 */ /* 0x000f620000000800 */
[----:B----4-:R-:W-:Y:S01]  /*e160*/  FADD.FTZ R48, R136, R49 ;  /* 0x0000003188307221 */ /* 0x010fe20000010000 */
[----:B------:R-:W-:-:S06]  /*e170*/  FADD.FTZ R47, R137, R46 ;  /* 0x0000002e892f7221 */ /* 0x000fcc0000010000 */
[----:B------:R-:W4:Y:S01]  /*e180*/  MUFU.EX2 R38, R38 ;  /* 0x0000002600267308 */ /* 0x000f220000000800 */
[----:B------:R-:W-:-:S07]  /*e190*/  F2FP.BF16.F32.PACK_AB R150, R45, R150 ;  /* 0x000000962d96723e */ /* 0x000fce00000010ff */
[----:B------:R-:W2:Y:S01]  /*e1a0*/  MUFU.EX2 R69, R69 ;  /* 0x0000004500457308 */ /* 0x000ea20000000800 */
[----:B------:R-:W-:Y:S01]  /*e1b0*/  F2FP.BF16.F32.PACK_AB R148, R148, R44 ;  /* 0x0000002c9494723e */ /* 0x000fe200000010ff */
[----:B0-----:R-:W-:-:S06]  /*e1c0*/  FADD.FTZ R45, R39, R48 ;  /* 0x00000030272d7221 */ /* 0x001fcc0000010000 */
[----:B------:R-:W0:Y:S01]  /*e1d0*/  MUFU.EX2 R132, R132 ;  /* 0x0000008400847308 */ /* 0x000e220000000800 */
[----:B-1----:R-:W-:Y:S01]  /*e1e0*/  FADD.FTZ R44, R68, R47 ;  /* 0x0000002f442c7221 */ /* 0x002fe20000010000 */
[----:B------:R-:W-:-:S06]  /*e1f0*/  @!P1 VIADD R0, R0, 0x16860 ;  /* 0x0001686000009836 */ /* 0x000fcc0000000000 */
[----:B------:R-:W1:Y:S01]  /*e200*/  MUFU.EX2 R133, R133 ;  /* 0x0000008500857308 */ /* 0x000e620000000800 */
[----:B------:R-:W-:Y:S01]  /*e210*/  FFMA.FTZ R50, R50, R9, -R82 ;  /* 0x0000000932327223 */ /* 0x000fe20000010852 */
[----:B---3--:R-:W-:-:S06]  /*e220*/  FADD.FTZ R45, R138, R45 ;  /* 0x0000002d8a2d7221 */ /* 0x008fcc0000010000 */
[----:B------:R-:W3:Y:S01]  /*e230*/  MUFU.EX2 R37, R37 ;  /* 0x0000002500257308 */ /* 0x000ee20000000800 */
[----:B-----5:R-:W-:Y:S01]  /*e240*/  FADD.FTZ R44, R139, R44 ;  /* 0x0000002c8b2c7221 */ /* 0x020fe20000010000 */
[----:B------:R-:W-:Y:S01]  /*e250*/  FFMA.FTZ R129, R51, R9, -R82 ;  /* 0x0000000933817223 */ /* 0x000fe20000010852 */
[----:B------:R-:W-:-:S05]  /*e260*/  @!P1 PRMT R14, RZ, 0x654, R0 ;  /* 0x00000654ff0e9816 */ /* 0x000fca0000000000 */
[----:B------:R-:W5:Y:S01]  /*e270*/  MUFU.EX2 R134, R134 ;  /* 0x0000008600867308 */ /* 0x000f620000000800 */
[----:B----4-:R-:W-:Y:S01]  /*e280*/  FADD.FTZ R45, R38, R45 ;  /* 0x0000002d262d7221 */ /* 0x010fe20000010000 */
[----:B--2---:R-:W-:-:S06]  /*e290*/  FADD.FTZ R44, R69, R44 ;  /* 0x0000002c452c7221 */ /* 0x004fcc0000010000 */
        /* <DEDUP_REMOVED lines=8> */
[----:B------:R3:W-:Y:S06]  /*e320*/  @!P1 SYNCS.ARRIVE.TRANS64.RED.A1T0 RZ, [R14+URZ], RZ ;  /* 0x000000ff0eff99a7 */ /* 0x0007ec000810043f */
[----:B------:R-:W4:Y:S01]  /*e330*/  MUFU.EX2 R24, R24 ;  /* 0x0000001800187308 */ /* 0x000f220000000800 */
[----:B------:R-:W-:Y:S01]  /*e340*/  FADD.FTZ R44, R15, R44 ;  /* 0x0000002c0f2c7221 */ /* 0x000fe20000010000 */
[----:B---3--:R-:W-:-:S06]  /*e350*/  FFMA.FTZ R14, R54, R9, -R82 ;  /* 0x00000009360e7223 */ /* 0x008fcc0000010852 */
[----:B------:R-:W3:Y:S01]  /*e360*/  MUFU.EX2 R129, R129 ;  /* 0x0000008100817308 */ /* 0x000ee20000000800 */
[----:B------:R-:W-:Y:S01]  /*e370*/  F2FP.BF16.F32.PACK_AB R140, R41, R140 ;  /* 0x0000008c298c723e */ /* 0x000fe200000010ff */
[----:B-----5:R-:W-:-:S06]  /*e380*/  FADD.FTZ R45, R134, R45 ;  /* 0x0000002d862d7221 */ /* 0x020fcc0000010000 */
[----:B------:R-:W5:Y:S01]  /*e390*/  MUFU.EX2 R25, R25 ;  /* 0x0000001900197308 */ /* 0x000f620000000800 */
[----:B--2---:R-:W-:Y:S01]  /*e3a0*/  FADD.FTZ R41, R135, R44 ;  /* 0x0000002c87297221 */ /* 0x004fe20000010000 */
[----:B------:R-:W-:-:S06]  /*e3b0*/  FFMA.FTZ R125, R55, R9, -R82 ;  /* 0x00000009377d7223 */ /* 0x000fcc0000010852 */
[----:B------:R-:W2:Y:S01]  /*e3c0*/  MUFU.EX2 R3, R3 ;  /* 0x0000000300037308 */ /* 0x000ea20000000800 */
[----:B------:R-:W-:Y:S01]  /*e3d0*/  F2FP.BF16.F32.PACK_AB R142, R40, R142 ;  /* 0x0000008e288e723e */ /* 0x000fe200000010ff */
[----:B0-----:R-:W-:-:S06]  /*e3e0*/  FADD.FTZ R45, R36, R45 ;  /* 0x0000002d242d7221 */ /* 0x001fcc0000010000 */
[----:B------:R-:W0:Y:S01]  /*e3f0*/  MUFU.EX2 R26, R26 ;  /* 0x0000001a001a7308 */ /* 0x000e220000000800 */
[----:B-1----:R-:W-:-:S07]  /*e400*/  FADD.FTZ R40, R0, R41 ;  /* 0x0000002900287221 */ /* 0x002fce0000010000 */
[----:B------:R-:W1:Y:S01]  /*e410*/  MUFU.EX2 R131, R131 ;  /* 0x0000008300837308 */ /* 0x000e620000000800 */
[----:B------:R-:W-:Y:S01]  /*e420*/  F2FP.BF16.F32.PACK_AB R146, R146, R42 ;  /* 0x0000002a9292723e */ /* 0x000fe200000010ff */
[----:B------:R-:W-:Y:S01]  /*e430*/  FFMA.FTZ R56, R56, R9, -R82 ;  /* 0x0000000938387223 */ /* 0x000fe20000010852 */
[----:B----4-:R-:W-:-:S05]  /*e440*/  FADD.FTZ R42, R24, R45 ;  /* 0x0000002d182a7221 */ /* 0x010fca0000010000 */
[----:B------:R-:W4:Y:S01]  /*e450*/  MUFU.EX2 R27, R27 ;  /* 0x0000001b001b7308 */ /* 0x000f220000000800 */
[----:B---3--:R-:W-:Y:S01]  /*e460*/  FADD.FTZ R40, R129, R40 ;  /* 0x0000002881287221 */ /* 0x008fe20000010000 */
[----:B------:R-:W-:-:S06]  /*e470*/  FFMA.FTZ R57, R57, R9, -R82 ;  /* 0x0000000939397223 */ /* 0x000fcc0000010852 */
[----:B------:R-:W3:Y:S01]  /*e480*/  MUFU.EX2 R14, R14 ;  /* 0x0000000e000e7308 */ /* 0x000ee20000000800 */
[----:B------:R-:W-:Y:S02]  /*e490*/  F2FP.BF16.F32.PACK_AB R144, R144, R43 ;  /* 0x0000002b9090723e */ /* 0x000fe400000010ff */
[----:B------:R-:W-:-:S05]  /*e4a0*/  F2FP.BF16.F32.PACK_AB R136, R39, R136 ;  /* 0x000000882788723e */ /* 0x000fca00000010ff */
[----:B------:R-:W3:Y:S01]  /*e4b0*/  MUFU.EX2 R28, R28 ;  /* 0x0000001c001c7308 */ /* 0x000ee20000000800 */
[----:B-----5:R-:W-:Y:S01]  /*e4c0*/  FADD.FTZ R39, R25, R42 ;  /* 0x0000002a19277221 */ /* 0x020fe20000010000 */
[----:B--2---:R-:W-:-:S06]  /*e4d0*/  FADD.FTZ R40, R3, R40 ;  /* 0x0000002803287221 */ /* 0x004fcc0000010000 */
[----:B------:R-:W2:Y:S01]  /*e4e0*/  MUFU.EX2 R125, R125 ;  /* 0x0000007d007d7308 */ /* 0x000ea20000000800 */
[----:B------:R-:W-:Y:S01]  /*e4f0*/  FFMA.FTZ R58, R58, R9, -R82 ;  /* 0x000000093a3a7223 */ /* 0x000fe20000010852 */
[----:B------:R-:W-:Y:S01]  /*e500*/  F2FP.BF16.F32.PACK_AB R138, R38, R138 ;  /* 0x0000008a268a723e */ /* 0x000fe200000010ff */
[----:B0-----:R-:W-:-:S05]  /*e510*/  FADD.FTZ R38, R26, R39 ;  /* 0x000000271a267221 */ /* 0x001fca0000010000 */
[----:B------:R-:W0:Y:S01]  /*e520*/  MUFU.EX2 R29, R29 ;  /* 0x0000001d001d7308 */ /* 0x000e220000000800 */
[----:B-1----:R-:W-:Y:S01]  /*e530*/  FADD.FTZ R39, R131, R40 ;  /* 0x0000002883277221 */ /* 0x002fe20000010000 */
[----:B------:R-:W-:-:S06]  /*e540*/  FFMA.FTZ R59, R59, R9, -R82 ;  /* 0x000000093b3b7223 */ /* 0x000fcc0000010852 */
[----:B------:R-:W1:Y:S01]  /*e550*/  MUFU.EX2 R43, R56 ;  /* 0x00000038002b7308 */ /* 0x000e620000000800 */
[----:B------:R-:W-:Y:S01]  /*e560*/  F2FP.BF16.F32.PACK_AB R132, R37, R132 ;  /* 0x000000842584723e */ /* 0x000fe200000010ff */
[----:B----4-:R-:W-:-:S06]  /*e570*/  FADD.FTZ R37, R27, R38 ;  /* 0x000000261b257221 */ /* 0x010fcc0000010000 */
[----:B------:R-:W4:Y:S01]  /*e580*/  MUFU.EX2 R30, R30 ;  /* 0x0000001e001e7308 */ /* 0x000f220000000800 */
[----:B---3--:R-:W-:Y:S01]  /*e590*/  FADD.FTZ R38, R14, R39 ;  /* 0x000000270e267221 */ /* 0x008fe20000010000 */
[----:B------:R-:W-:-:S06]  /*e5a0*/  FFMA.FTZ R60, R60, R9, -R82 ;  /* 0x000000093c3c7223 */ /* 0x000fcc0000010852 */
[----:B------:R-:W3:Y:S01]  /*e5b0*/  MUFU.EX2 R57, R57 ;  /* 0x0000003900397308 */ /* 0x000ee20000000800 */
[----:B------:R-:W-:Y:S01]  /*e5c0*/  FADD.FTZ R40, R28, R37 ;  /* 0x000000251c287221 */ /* 0x000fe20000010000 */
[----:B--2---:R-:W-:-:S06]  /*e5d0*/  FADD.FTZ R38, R125, R38 ;  /* 0x000000267d267221 */ /* 0x004fcc0000010000 */
[----:B------:R-:W2:Y:S01]  /*e5e0*/  MUFU.EX2 R31, R31 ;  /* 0x0000001f001f7308 */ /* 0x000ea20000000800 */
[----:B------:R-:W-:-:S07]  /*e5f0*/  FFMA.FTZ R61, R61, R9, -R82 ;  /* 0x000000093d3d7223 */ /* 0x000fce0000010852 */
[----:B------:R-:W5:Y:S01]  /*e600*/  MUFU.EX2 R58, R58 ;  /* 0x0000003a003a7308 */ /* 0x000f620000000800 */
[----:B------:R-:W-:Y:S01]  /*e610*/  F2FP.BF16.F32.PACK_AB R133, R15, R133 ;  /* 0x000000850f85723e */ /* 0x000fe200000010ff */
[----:B0-----:R-:W-:-:S06]  /*e620*/  FADD.FTZ R15, R29, R40 ;  /* 0x000000281d0f7221 */ /* 0x001fcc0000010000 */
[----:B------:R-:W0:Y:S01]  /*e630*/  MUFU.EX2 R32, R32 ;  /* 0x0000002000207308 */ /* 0x000e220000000800 */
[----:B-1----:R-:W-:Y:S01]  /*e640*/  FADD.FTZ R38, R43, R38 ;  /* 0x000000262b267221 */ /* 0x002fe20000010000 */
[----:B------:R-:W-:-:S06]  /*e650*/  FFMA.FTZ R62, R62, R9, -R82 ;  /* 0x000000093e3e7223 */ /* 0x000fcc0000010852 */
[----:B------:R-:W1:Y:S01]  /*e660*/  MUFU.EX2 R59, R59 ;  /* 0x0000003b003b7308 */ /* 0x000e620000000800 */
[----:B------:R-:W-:Y:S01]  /*e670*/  F2FP.BF16.F32.PACK_AB R135, R0, R135 ;  /* 0x000000870087723e */ /* 0x000fe200000010ff */
[----:B----4-:R-:W-:Y:S01]  /*e680*/  FADD.FTZ R0, R30, R15 ;  /* 0x0000000f1e007221 */ /* 0x010fe20000010000 */
[----:B------:R-:W-:-:S05]  /*e690*/  F2FP.BF16.F32.PACK_AB R129, R3, R129 ;  /* 0x000000810381723e */ /* 0x000fca00000010ff */
[----:B------:R-:W4:Y:S01]  /*e6a0*/  MUFU.EX2 R33, R33 ;  /* 0x0000002100217308 */ /* 0x000f220000000800 */
[----:B---3--:R-:W-:-:S07]  /*e6b0*/  FADD.FTZ R3, R57, R38 ;  /* 0x0000002639037221 */ /* 0x008fce0000010000 */
[----:B------:R-:W3:Y:S01]  /*e6c0*/  MUFU.EX2 R60, R60 ;  /* 0x0000003c003c7308 */ /* 0x000ee20000000800 */
[----:B--2---:R-:W-:Y:S01]  /*e6d0*/  FADD.FTZ R15, R31, R0 ;  /* 0x000000001f0f7221 */ /* 0x004fe20000010000 */
[----:B-----5:R-:W-:-:S06]  /*e6e0*/  FADD.FTZ R0, R58, R3 ;  /* 0x000000033a007221 */ /* 0x020fcc0000010000 */
[----:B------:R-:W2:Y:S01]  /*e6f0*/  MUFU.EX2 R34, R34 ;  /* 0x0000002200227308 */ /* 0x000ea20000000800 */
[----:B------:R-:W-:-:S07]  /*e700*/  ISETP.GT.AND P3, PT, R12, R70, PT ;  /* 0x000000460c00720c */ /* 0x000fce0003f64270 */
[----:B------:R-:W5:Y:S01]  /*e710*/  MUFU.EX2 R61, R61 ;  /* 0x0000003d003d7308 */ /* 0x000f620000000800 */
[----:B------:R-:W-:Y:S01]  /*e720*/  F2FP.BF16.F32.PACK_AB R131, R14, R131 ;  /* 0x000000830e83723e */ /* 0x000fe200000010ff */
[----:B0-----:R-:W-:-:S06]  /*e730*/  FADD.FTZ R14, R32, R15 ;  /* 0x0000000f200e7221 */ /* 0x001fcc0000010000 */
[----:B------:R-:W0:Y:S01]  /*e740*/  MUFU.EX2 R35, R35 ;  /* 0x0000002300237308 */ /* 0x000e220000000800 */
[----:B-1----:R-:W-:-:S07]  /*e750*/  FADD.FTZ R3, R59, R0 ;  /* 0x000000003b037221 */ /* 0x002fce0000010000 */
[----:B------:R-:W1:Y:S01]  /*e760*/  MUFU.EX2 R62, R62 ;  /* 0x0000003e003e7308 */ /* 0x000e620000000800 */
[----:B----4-:R-:W-:Y:S01]  /*e770*/  FADD.FTZ R15, R33, R14 ;  /* 0x0000000e210f7221 */ /* 0x010fe20000010000 */
[----:B---3--:R-:W-:-:S03]  /*e780*/  FADD.FTZ R0, R60, R3 ;  /* 0x000000033c007221 */ /* 0x008fc60000010000 */
[----:B--2---:R-:W-:Y:S01]  /*e790*/  FADD.FTZ R14, R34, R15 ;  /* 0x0000000f220e7221 */ /* 0x004fe20000010000 */
[----:B-----5:R-:W-:Y:S01]  /*e7a0*/  FADD.FTZ R0, R61, R0 ;  /* 0x000000003d007221 */ /* 0x020fe20000010000 */
[-C--:B------:R-:W-:Y:S01]  /*e7b0*/  FMUL.FTZ R88, R88, R8.reuse ;  /* 0x0000000858587220 */ /* 0x080fe20000410000 */
[-C--:B------:R-:W-:Y:S01]  /*e7c0*/  FMUL.FTZ R89, R89, R8.reuse ;  /* 0x0000000859597220 */ /* 0x080fe20000410000 */
[----:B0-----:R-:W-:Y:S01]  /*e7d0*/  FADD.FTZ R3, R35, R14 ;  /* 0x0000000e23037221 */ /* 0x001fe20000010000 */
        /* <DEDUP_REMOVED lines=31> */
[----:B-1----:R-:W-:Y:S01]  /*e9d0*/  FADD.FTZ R0, R62, R0 ;  /* 0x000000003e007221 */ /* 0x002fe20000010000 */
[----:B------:R-:W-:Y:S01]  /*e9e0*/  F2FP.BF16.F32.PACK_AB R151, R76, R151 ;  /* 0x000000974c97723e */ /* 0x000fe200000010ff */
[----:B------:R-:W-:Y:S01]  /*e9f0*/  VIADD R12, R12, 0xffffffff ;  /* 0xffffffff0c0c7836 */ /* 0x000fe20000000000 */
[----:B------:R-:W-:Y:S01]  /*ea00*/  F2FP.BF16.F32.PACK_AB R145, R63, R145 ;  /* 0x000000913f91723e */ /* 0x000fe200000010ff */
[----:B------:R-:W-:Y:S01]  /*ea10*/  IMAD.MOV.U32 R8, RZ, RZ, R23 ;  /* 0x000000ffff087224 */ /* 0x000fe200078e0017 */
[----:B------:R-:W-:Y:S01]  /*ea20*/  F2FP.BF16.F32.PACK_AB R147, R65, R147 ;  /* 0x000000934193723e */ /* 0x000fe200000010ff */
[----:B------:R-:W-:Y:S01]  /*ea30*/  IMAD.MOV.U32 R14, RZ, RZ, R18 ;  /* 0x000000ffff0e7224 */ /* 0x000fe200078e0012 */
[----:B------:R-:W-:Y:S01]  /*ea40*/  F2FP.BF16.F32.PACK_AB R141, R66, R141 ;  /* 0x0000008d428d723e */ /* 0x000fe200000010ff */
[----:B------:R-:W-:Y:S01]  /*ea50*/  IMAD.MOV.U32 R15, RZ, RZ, R11 ;  /* 0x000000ffff0f7224 */ /* 0x000fe200078e000b */
        /* <DEDUP_REMOVED lines=14> */
[----:B------:R-:W-:Y:S01]  /*eb40*/  MOV R13, R10 ;  /* 0x0000000a000d7202 */ /* 0x000fe20000000f00 */
[----:B------:R-:W-:Y:S06]  /*eb50*/  @P3 BRA `(.L_x_2348) ;  /* 0xffffffcc00a83947 */ /* 0x000fec000383ffff */
.L_x_2338:
[----:B------:R-:W-:-:S13]  /*eb60*/  ISETP.GE.AND P2, PT, R12, RZ, PT ;  /* 0x000000ff0c00720c */ /* 0x000fda0003f46270 */
[----:B------:R-:W-:Y:S05]  /*eb70*/  @!P2 BRA `(.L_x_2349) ;  /* 0x0000002400cca947 */ /* 0x000fea0003800000 */
[----:B------:R-:W-:Y:S02]  /*eb80*/  IMAD.MOV.U32 R13, RZ, RZ, R11 ;  /* 0x000000ffff0d7224 */ /* 0x000fe400078e000b */
[----:B------:R-:W-:Y:S02]  /*eb90*/  IMAD.MOV.U32 R15, RZ, RZ, R10 ;  /* 0x000000ffff0f7224 */ /* 0x000fe400078e000a */
[----:B------:R-:W-:Y:S02]  /*eba0*/  IMAD.MOV.U32 R8, RZ, RZ, R23 ;  /* 0x000000ffff087224 */ /* 0x000fe400078e0017 */
[----:B------:R-:W-:-:S07]  /*ebb0*/  IMAD.MOV.U32 R14, RZ, RZ, R18 ;  /* 0x000000ffff0e7224 */ /* 0x000fce00078e0012 */
.L_x_2359:
        /* <DEDUP_REMOVED lines=11> */
.L_x_2351:
[----:B------:R-:W-:Y:S01]  /*ec70*/  IMAD R9, R18, 0x8, R2 ;  /* 0x0000000812097824 */ /* 0x000fe200078e0202 */
[----:B------:R-:W-:-:S04]  /*ec80*/  SHF.L.U32 R10, R23, 0x1f, RZ ;  /* 0x0000001f170a7819 */ /* 0x000fc800000006ff */
[----:B------:R0:W1:Y:S01]  /*ec90*/  SYNCS.PHASECHK.TRANS64.TRYWAIT P3, [R9+URZ+0x16830], R10 ;  /* 0x0168300a090075a7 */ /* 0x000062000806017f */
[----:B------:R-:W-:Y:S05]  /*eca0*/  @!P0 BRA `(.L_x_2352) ;  /* 0x0000000000048947 */ /* 0x000fea0003800000 */
[----:B------:R-:W-:Y:S01]  /*ecb0*/  BPT.TRAP 0x1 ;  /* 0x000000040000795c */ /* 0x000fe20000300000 */
.L_x_2352:
[----:B------:R-:W-:Y:S04]  /*ecc0*/  BSSY B0, `(.L_x_2350) ;  /* 0x0000004000007945 */ /* 0x000fe80003800000 */
[----:B-1----:R-:W-:Y:S05]  /*ecd0*/  @P3 BRA `(.L_x_2353) ;  /* 0x0000000000083947 */ /* 0x002fea0003800000 */
[----:B------:R-:W1:Y:S02]  /*ece0*/  SYNCS.PHASECHK.TRANS64.TRYWAIT P3, [R9+URZ+0x16830], R10 ;  /* 0x0168300a090075a7 */ /* 0x000e64000806017f */
[----:B-1----:R-:W-:Y:S05]  /*ecf0*/  @!P3 BRA `(.L_x_2354) ;  /* 0x000000bc001cb947 */ /* 0x002fea0003800000 */
.L_x_2353:
[----:B------:R-:W-:Y:S05]  /*ed00*/  BSYNC B0 ;  /* 0x0000000000007941 */ /* 0x000fea0003800000 */
.L_x_2350:
        /* <DEDUP_REMOVED lines=44> */
.L_x_2356:
[----:B------:R-:W-:Y:S01]  /*efd0*/  SHF.L.U32 R8, R8, 0x1f, RZ ;  /* 0x0000001f08087819 */ /* 0x000fe200000006ff */
[----:B------:R-:W-:-:S04]  /*efe0*/  IMAD R9, R14, 0x8, R2 ;  /* 0x000000080e097824 */ /* 0x000fc800078e0202 */
[----:B------:R0:W1:Y:S01]  /*eff0*/  SYNCS.PHASECHK.TRANS64.TRYWAIT P2, [R9+URZ+0x16850], R8 ;  /* 0x01685008090075a7 */ /* 0x000062000804017f */
[----:B------:R-:W-:Y:S05]  /*f000*/  @!P0 BRA `(.L_x_2357) ;  /* 0x0000000000048947 */ /* 0x000fea0003800000 */
[----:B------:R-:W-:Y:S01]  /*f010*/  BPT.TRAP 0x1 ;  /* 0x000000040000795c */ /* 0x000fe20000300000 */
.L_x_2357:
[----:B-1----:R-:W-:Y:S05]  /*f020*/  @P2 BRA `(.L_x_2355) ;  /* 0x0000000000082947 */ /* 0x002fea0003800000 */
[----:B------:R-:W1:Y:S02]  /*f030*/  SYNCS.PHASECHK.TRANS64.TRYWAIT P2, [R9+URZ+0x16850], R8 ;  /* 0x01685008090075a7 */ /* 0x000e64000804017f */
[----:B-1----:R-:W-:Y:S05]  /*f040*/  @!P2 BRA `(.L_x_2358) ;  /* 0x000000b8005ca947 */ /* 0x002fea0003800000 */
.L_x_2355:
        /* <DEDUP_REMOVED lines=10> */
[----:B------:R-:W-:Y:S01]  /*f0f0*/  LEA R8, R14, R8, 0xa ;  /* 0x000000080e087211 */ /* 0x000fe200078e50ff */
[----:B------:R-:W-:Y:S01]  /*f100*/  FMUL.FTZ R30, R30, UR4 ;  /* 0x000000041e1e7c20 */ /* 0x000fe20008410000 */
[----:B------:R-:W-:Y:S01]  /*f110*/  FMUL.FTZ R31, R31, UR4 ;  /* 0x000000041f1f7c20 */ /* 0x000fe20008410000 */
[----:B------:R-:W-:Y:S01]  /*f120*/  FMUL.FTZ R63, R63, UR4 ;  /* 0x000000043f3f7c20 */ /* 0x000fe20008410000 */
[C---:B------:R-:W-:Y:S01]  /*f130*/  R2UR UR10, R8.reuse ;  /* 0x00000000080a72ca */ /* 0x040fe200000e0000 */
[----:B------:R-:W-:-:S02]  /*f140*/  VIADD R10, R8, 0x80 ;  /* 0x00000080080a7836 */ /* 0x000fc40000000000 */
[----:B------:R-:W-:Y:S01]  /*f150*/  FMUL.FTZ R66, R66, UR4 ;  /* 0x0000000442427c20 */ /* 0x000fe20008410000 */
[----:B------:R-:W-:Y:S01]  /*f160*/  FMUL.FTZ R67, R67, UR4 ;  /* 0x0000000443437c20 */ /* 0x000fe20008410000 */
[----:B------:R-:W-:Y:S08]  /*f170*/  MUFU.TANH R63, R63 ;  /* 0x0000003f003f7308 */ /* 0x000ff00000002400 */
[----:B------:R-:W-:Y:S01]  /*f180*/  HGMMA.64x64x16.F32.BF16 R88, R148, gdesc[UR8].tnspB, R88, gsb0 ;  /* 0x40e0000894587df0 */ /* 0x000fe20008001858 */
[----:B------:R-:W-:Y:S01]  /*f190*/  R2UR UR10, R10 ;  /* 0x000000000a0a72ca */ /* 0x000fe200000e0000 */
[----:B------:R-:W-:Y:S01]  /*f1a0*/  VIADD R10, R8, 0x100 ;  /* 0x00000100080a7836 */ /* 0x000fe20000000000 */
[----:B------:R-:W-:Y:S01]  /*f1b0*/  R2UR UR11, R11 ;  /* 0x000000000b0b72ca */ /* 0x000fe200000e0000 */
[----:B------:R-:W-:Y:S01]  /*f1c0*/  IMAD.MOV.U32 R11, RZ, RZ, 0x40000040 ;  /* 0x40000040ff0b7424 */ /* 0x000fe200078e00ff */
        /* <DEDUP_REMOVED lines=11> */
[----:B------:R-:W-:Y:S01]  /*f280*/  FMUL.FTZ R151, R34, UR4 ;  /* 0x0000000422977c20 */ /* 0x000fe20008410000 */
        /* <DEDUP_REMOVED lines=12> */
[----:B0-----:R-:W-:Y:S01]  /*f350*/  FMUL.FTZ R27, R32, UR4 ;  /* 0x00000004201b7c20 */ /* 0x001fe20008410000 */
[----:B------:R-:W-:Y:S01]  /*f360*/  FMUL.FTZ R32, R41, UR4 ;  /* 0x0000000429207c20 */ /* 0x000fe20008410000 */
[----:B------:R-:W-:Y:S01]  /*f370*/  FMUL.FTZ R41, R52, UR4 ;  /* 0x0000000434297c20 */ /* 0x000fe20008410000 */
[----:B------:R-:W-:Y:S01]  /*f380*/  FMUL.FTZ R68, R85, UR4 ;  /* 0x0000000455447c20 */ /* 0x000fe20008410000 */
[----:B------:R-:W-:-:S02]  /*f390*/  VIADD R10, R8, 0x180 ;  /* 0x00000180080a7836 */ /* 0x000fc40000000000 */
[----:B------:R-:W-:Y:S01]  /*f3a0*/  FMUL.FTZ R69, R70, UR4 ;  /* 0x0000000446457c20 */ /* 0x000fe20008410000 */
[----:B------:R-:W-:Y:S01]  /*f3b0*/  VIADD R52, R8, 0x200 ;  /* 0x0000020008347836 */ /* 0x000fe20000000000 */
[----:B------:R-:W-:Y:S01]  /*f3c0*/  MUFU.TANH R27, R27 ;  /* 0x0000001b001b7308 */ /* 0x000fe20000002400 */
[----:B------:R-:W-:Y:S01]  /*f3d0*/  FMUL.FTZ R70, R71, UR4 ;  /* 0x0000000447467c20 */ /* 0x000fe20008410000 */
[----:B------:R-:W-:Y:S01]  /*f3e0*/  FMUL.FTZ R71, R74, UR4 ;  /* 0x000000044a477c20 */ /* 0x000fe20008410000 */
[----:B------:R-:W-:Y:S01]  /*f3f0*/  FMUL.FTZ R72, R75, UR4 ;  /* 0x000000044b487c20 */ /* 0x000fe20008410000 */
[----:B------:R-:W-:Y:S01]  /*f400*/  FMUL.FTZ R74, R79, UR4 ;  /* 0x000000044f4a7c20 */ /* 0x000fe20008410000 */
[----:B------:R-:W-:-:S03]  /*f410*/  FMUL.FTZ R75, R82, UR4 ;  /* 0x00000004524b7c20 */ /* 0x000fc60008410000 */
        /* <DEDUP_REMOVED lines=12> */
[----:B------:R-:W-:Y:S01]  /*f4e0*/  FMUL.FTZ R145, R39, UR4 ;  /* 0x0000000427917c20 */ /* 0x000fe20008410000 */
[----:B------:R-:W-:Y:S01]  /*f4f0*/  HGMMA.64x64x16.F32.BF16 R88, R140, gdesc[UR8].tnspB, R88, gsb0 ;  /* 0x40e000088c587df0 */ /* 0x000fe20008001858 */
[----:B------:R-:W-:Y:S01]  /*f500*/  R2UR UR11, R11 ;  /* 0x000000000b0b72ca */ /* 0x000fe200000e0000 */
[----:B------:R-:W-:Y:S01]  /*f510*/  FMUL.FTZ R11, R24, UR4 ;  /* 0x00000004180b7c20 */ /* 0x000fe20008410000 */
[----:B------:R-:W-:Y:S01]  /*f520*/  FMUL.FTZ R24, R25, UR4 ;  /* 0x0000000419187c20 */ /* 0x000fe20008410000 */
[----:B------:R-:W-:Y:S01]  /*f530*/  FMUL.FTZ R25, R28, UR4 ;  /* 0x000000041c197c20 */ /* 0x000fe20008410000 */
[----:B------:R-:W-:Y:S01]  /*f540*/  FMUL.FTZ R28, R33, UR4 ;  /* 0x00000004211c7c20 */ /* 0x000fe20008410000 */
        /* <DEDUP_REMOVED lines=9> */
[----:B------:R-:W2:Y:S01]  /*f5e0*/  MUFU.TANH R11, R11 ;  /* 0x0000000b000b7308 */ /* 0x000ea20000002400 */
[----:B0-----:R-:W-:Y:S01]  /*f5f0*/  FMUL.FTZ R31, R40, UR4 ;  /* 0x00000004281f7c20 */ /* 0x001fe20008410000 */
        /* <DEDUP_REMOVED lines=8> */
[----:B------:R-:W-:Y:S01]  /*f680*/  R2UR UR10, R10 ;  /* 0x000000000a0a72ca */ /* 0x000fe200000e0000 */
[----:B-1----:R-:W-:-:S02]  /*f690*/  IMAD.MOV.U32 R84, RZ, RZ, R150 ;  /* 0x000000ffff547224 */ /* 0x002fc400078e0096 */
[----:B------:R-:W-:Y:S01]  /*f6a0*/  FMUL.FTZ R73, R78, UR4 ;  /* 0x000000044e497c20 */ /* 0x000fe20008410000 */
[----:B------:R-:W-:Y:S01]  /*f6b0*/  FMUL.FTZ R76, R83, UR4 ;  /* 0x00000004534c7c20 */ /* 0x000fe20008410000 */
[----:B------:R-:W-:Y:S01]  /*f6c0*/  FMUL.FTZ R77, R86, UR4 ;  /* 0x00000004564d7c20 */ /* 0x000fe20008410000 */
[----:B------:R-:W-:Y:S01]  /*f6d0*/  FMUL.FTZ R78, R87, UR4 ;  /* 0x00000004574e7c20 */ /* 0x000fe20008410000 */
[----:B------:R-:W1:Y:S01]  /*f6e0*/  MUFU.TANH R25, R25 ;  /* 0x0000001900197308 */ /* 0x000e620000002400 */
[----:B--2---:R-:W-:-:S07]  /*f6f0*/  FMNMX.FTZ R9, R11, R15, !PT ;  /* 0x0000000f0b097209 */ /* 0x004fce0007810000 */
[----:B------:R-:W2:Y:S01]  /*f700*/  MUFU.TANH R28, R28 ;  /* 0x0000001c001c7308 */ /* 0x000ea20000002400 */
[----:B0-----:R-:W-:-:S07]  /*f710*/  FMNMX.FTZ R9, R24, R9, !PT ;  /* 0x0000000918097209 */ /* 0x001fce0007810000 */
[----:B------:R-:W0:Y:S01]  /*f720*/  MUFU.TANH R30, R30 ;  /* 0x0000001e001e7308 */ /* 0x000e220000002400 */
[----:B-1----:R-:W-:-:S04]  /*f730*/  FMNMX.FTZ R9, R25, R9, !PT ;  /* 0x0000000919097209 */ /* 0x002fc80007810000 */
[----:B------:R-:W-:-:S03]  /*f740*/  FMNMX.FTZ R9, R26, R9, !PT ;  /* 0x000000091a097209 */ /* 0x000fc60007810000 */
[----:B------:R-:W1:Y:S01]  /*f750*/  MUFU.TANH R31, R31 ;  /* 0x0000001f001f7308 */ /* 0x000e620000002400 */
[----:B------:R-:W-:-:S04]  /*f760*/  FMNMX.FTZ R9, R27, R9, !PT ;  /* 0x000000091b097209 */ /* 0x000fc80007810000 */
[----:B--2---:R-:W-:-:S03]  /*f770*/  FMNMX.FTZ R9, R28, R9, !PT ;  /* 0x000000091c097209 */ /* 0x004fc60007810000 */
[----:B------:R-:W2:Y:S01]  /*f780*/  MUFU.TANH R33, R33 ;  /* 0x0000002100217308 */ /* 0x000ea20000002400 */
[----:B------:R-:W-:-:S04]  /*f790*/  FMNMX.FTZ R9, R29, R9, !PT ;  /* 0x000000091d097209 */ /* 0x000fc80007810000 */
[----:B0-----:R-:W-:-:S03]  /*f7a0*/  FMNMX.FTZ R9, R30, R9, !PT ;  /* 0x000000091e097209 */ /* 0x001fc60007810000 */
[----:B------:R-:W0:Y:S01]  /*f7b0*/  MUFU.TANH R37, R37 ;  /* 0x0000002500257308 */ /* 0x000e220000002400 */
[----:B-1----:R-:W-:-:S04]  /*f7c0*/  FMNMX.FTZ R9, R31, R9, !PT ;  /* 0x000000091f097209 */ /* 0x002fc80007810000 */
[----:B------:R-:W-:Y:S01]  /*f7d0*/  FMNMX.FTZ R9, R32, R9, !PT ;  /* 0x0000000920097209 */ /* 0x000fe20007810000 */
[----:B------:R-:W-:Y:S02]  /*f7e0*/  WARPGROUP.DEPBAR.LE gsb0, 0x0 ;  /* 0x00008000000079c5 */ /* 0x000fe40000010000 */
[----:B------:R-:W1:Y:S01]  /*f7f0*/  MUFU.TANH R38, R38 ;  /* 0x0000002600267308 */ /* 0x000e620000002400 */
[----:B------:R-:W-:Y:S01]  /*f800*/  FMUL.FTZ R143, R42, UR4 ;  /* 0x000000042a8f7c20 */ /* 0x000fe20008410000 */
[----:B------:R-:W-:Y:S01]  /*f810*/  FMUL.FTZ R42, R53, UR4 ;  /* 0x00000004352a7c20 */ /* 0x000fe20008410000 */
[----:B--2---:R-:W-:Y:S01]  /*f820*/  FMNMX.FTZ R9, R33, R9, !PT ;  /* 0x0000000921097209 */ /* 0x004fe20007810000 */
[----:B------:R-:W-:Y:S01]  /*f830*/  FMUL.FTZ R141, R43, UR4 ;  /* 0x000000042b8d7c20 */ /* 0x000fe20008410000 */
[----:B------:R-:W-:Y:S01]  /*f840*/  FMUL.FTZ R43, R54, UR4 ;  /* 0x00000004362b7c20 */ /* 0x000fe20008410000 */
[----:B------:R-:W-:Y:S01]  /*f850*/  FMUL.FTZ R54, R64, UR4 ;  /* 0x0000000440367c20 */ /* 0x000fe20008410000 */
[----:B------:R-:W-:Y:S01]  /*f860*/  FMNMX.FTZ R9, R35, R9, !PT ;  /* 0x0000000923097209 */ /* 0x000fe20007810000 */
[----:B------:R-:W2:Y:S01]  /*f870*/  MUFU.TANH R42, R42 ;  /* 0x0000002a002a7308 */ /* 0x000ea20000002400 */
[----:B------:R-:W-:Y:S01]  /*f880*/  FMUL.FTZ R64, R81, UR4 ;  /* 0x0000000451407c20 */ /* 0x000fe20008410000 */
[----:B------:R-:W-:Y:S01]  /*f890*/  WARPGROUP.ARRIVE ;  /* 0x00000000000079c5 */ /* 0x000fe20000000000 */
[----:B0-----:R-:W-:Y:S01]  /*f8a0*/  FMNMX.FTZ R9, R37, R9, !PT ;  /* 0x0000000925097209 */ /* 0x001fe20007810000 */
[----:B------:R-:W-:-:S02]  /*f8b0*/  IMAD.MOV.U32 R81, RZ, RZ, R148 ;  /* 0x000000ffff517224 */ /* 0x000fc400078e0094 */
[----:B------:R-:W-:Y:S02]  /*f8c0*/  IMAD.MOV.U32 R53, RZ, RZ, 0x40000040 ;  /* 0x40000040ff357424 */ /* 0x000fe400078e00ff */
[----:B------:R-:W0:Y:S01]  /*f8d0*/  MUFU.TANH R49, R49 ;  /* 0x0000003100317308 */ /* 0x000e220000002400 */
[----:B-1----:R-:W-:Y:S01]  /*f8e0*/  FMNMX.FTZ R9, R38, R9, !PT ;  /* 0x0000000926097209 */ /* 0x002fe20007810000 */
[----:B------:R-:W-:Y:S01]  /*f8f0*/  HGMMA.64x64x16.F32.BF16 R88, R136, gdesc[UR8].tnspB, R88, gsb0 ;  /* 0x40e0000888587df0 */ /* 0x000fe20008001858 */
[----:B------:R-:W-:Y:S02]  /*f900*/  R2UR UR10, R52 ;  /* 0x00000000340a72ca */ /* 0x000fe400000e0000 */
[----:B------:R-:W-:Y:S02]  /*f910*/  FMNMX.FTZ R9, R41, R9, !PT ;  /* 0x0000000929097209 */ /* 0x000fe40007810000 */
[----:B------:R-:W-:Y:S01]  /*f920*/  R2UR UR11, R53 ;  /* 0x00000000350b72ca */ /* 0x000fe200000e0000 */
[----:B------:R-:W1:Y:S01]  /*f930*/  MUFU.TANH R50, R50 ;  /* 0x0000003200327308 */ /* 0x000e620000002400 */
[----:B--2---:R-:W-:-:S04]  /*f940*/  FMNMX.FTZ R9, R42, R9, !PT ;  /* 0x000000092a097209 */ /* 0x004fc80007810000 */
[----:B------:R-:W-:-:S03]  /*f950*/  FMNMX.FTZ R9, R45, R9, !PT ;  /* 0x000000092d097209 */ /* 0x000fc60007810000 */
[----:B------:R-:W2:Y:S01]  /*f960*/  MUFU.TANH R54, R54 ;  /* 0x0000003600367308 */ /* 0x000ea20000002400 */
[----:B------:R-:W-:-:S04]  /*f970*/  FMNMX.FTZ R9, R47, R9, !PT ;  /* 0x000000092f097209 */ /* 0x000fc80007810000 */
[----:B0-----:R-:W-:-:S03]  /*f980*/  FMNMX.FTZ R9, R49, R9, !PT ;  /* 0x0000000931097209 */ /* 0x001fc60007810000 */
        /* <DEDUP_REMOVED lines=17> */
[----:B------:R-:W-:Y:S01]  /*faa0*/  IMAD.MOV.U32 R137, RZ, RZ, R146 ;  /* 0x000000ffff897224 */ /* 0x000fe200078e0092 */
[----:B------:R-:W-:Y:S01]  /*fab0*/  WARPGROUP.ARRIVE ;  /* 0x00000000000079c5 */ /* 0x000fe20000000000 */
[----:B------:R-:W-:Y:S02]  /*fac0*/  IMAD.MOV.U32 R139, RZ, RZ, R144 ;  /* 0x000000ffff8b7224 */ /* 0x000fe400078e0090 */
[----:B------:R-:W2:Y:S01]  /*fad0*/  MUFU.TANH R64, R64 ;  /* 0x0000004000407308 */ /* 0x000ea20000002400 */
[----:B0-----:R-:W-:Y:S02]  /*fae0*/  FMNMX.FTZ R9, R61, R9, !PT ;  /* 0x000000093d097209 */ /* 0x001fe40007810000 */
[----:B------:R-:W-:Y:S05]  /*faf0*/  HGMMA.64x64x16.F32.BF16 R88, R132, gdesc[UR8].tnspB, R88, gsb0 ;  /* 0x40e0000884587df0 */ /* 0x000fea0008001858 */
[----:B------:R-:W0:Y:S01]  /*fb00*/  MUFU.TANH R65, R65 ;  /* 0x0000004100417308 */ /* 0x000e220000002400 */
[----:B-1----:R-:W-:-:S07]  /*fb10*/  FMNMX.FTZ R9, R62, R9, !PT ;  /* 0x000000093e097209 */ /* 0x002fce0007810000 */
[----:B------:R-:W1:Y:S01]  /*fb20*/  MUFU.TANH R68, R68 ;  /* 0x0000004400447308 */ /* 0x000e620000002400 */
[----:B--2---:R-:W-:-:S07]  /*fb30*/  FMNMX.FTZ R9, R64, R9, !PT ;  /* 0x0000000940097209 */ /* 0x004fce0007810000 */
[----:B------:R-:W2:Y:S01]  /*fb40*/  MUFU.TANH R151, R151 ;  /* 0x0000009700977308 */ /* 0x000ea20000002400 */
[----:B0-----:R-:W-:-:S07]  /*fb50*/  FMNMX.FTZ R9, R65, R9, !PT ;  /* 0x0000000941097209 */ /* 0x001fce0007810000 */
[----:B------:R-:W0:Y:S01]  /*fb60*/  MUFU.TANH R149, R149 ;  /* 0x0000009500957308 */ /* 0x000e220000002400 */
[----:B-1----:R-:W-:-:S05]  /*fb70*/  FMNMX.FTZ R10, R68, R9, !PT ;  /* 0x00000009440a7209 */ /* 0x002fca0007810000 */
[----:B------:R-:W1:Y:S02]  /*fb80*/  SHFL.BFLY PT, R9, R10, 0x2, 0x1f ;  /* 0x0c401f000a097f89 */ /* 0x000e6400000e0000 */
[----:B------:R-:W3:Y:S08]  /*fb90*/  MUFU.TANH R147, R147 ;  /* 0x0000009300937308 */ /* 0x000ef00000002400 */
[----:B------:R-:W4:Y:S08]  /*fba0*/  MUFU.TANH R145, R145 ;  /* 0x0000009100917308 */ /* 0x000f300000002400 */
[----:B------:R-:W5:Y:S01]  /*fbb0*/  MUFU.TANH R143, R143 ;  /* 0x0000008f008f7308 */ /* 0x000f620000002400 */
[----:B-1----:R-:W-:-:S07]  /*fbc0*/  FMNMX.FTZ R10, R10, R9, !PT ;  /* 0x000000090a0a7209 */ /* 0x002fce0007810000 */
[----:B------:R-:W1:Y:S01]  /*fbd0*/  MUFU.TANH R141, R141 ;  /* 0x0000008d008d7308 */ /* 0x000e620000002400 */
[----:B------:R-:W2:Y:S07]  /*fbe0*/  SHFL.BFLY PT, R9, R10, 0x1, 0x1f ;  /* 0x0c201f000a097f89 */ /* 0x000eae00000e0000 */
[----:B------:R-:W1:Y:S08]  /*fbf0*/  MUFU.TANH R34, R34 ;  /* 0x0000002200227308 */ /* 0x000e700000002400 */
[----:B------:R-:W1:Y:S01]  /*fc00*/  MUFU.TANH R36, R36 ;  /* 0x0000002400247308 */ /* 0x000e620000002400 */
[----:B------:R-:W-:-:S02]  /*fc10*/  WARPGROUP.DEPBAR.LE gsb0, 0x0 ;  /* 0x00008000000079c5 */ /* 0x000fc40000010000 */
[----:B------:R-:W-:-:S05]  /*fc20*/  WARPGROUP.ARRIVE ;  /* 0x00000000000079c5 */ /* 0x000fca0000000000 */
[----:B------:R-:W1:Y:S01]  /*fc30*/  MUFU.TANH R39, R39 ;  /* 0x0000002700277308 */ /* 0x000e620000002400 */
[----:B--2---:R-:W-:Y:S01]  /*fc40*/  FMNMX.FTZ R10, R10, R9, !PT ;  /* 0x000000090a0a7209 */ /* 0x004fe20007810000 */
[----:B------:R-:W-:-:S04]  /*fc50*/  IMAD.U32 R9, RZ, RZ, UR6 ;  /* 0x00000006ff097e24 */ /* 0x000fc8000f8e00ff */
[CC--:B------:R-:W-:Y:S02]  /*fc60*/  FMUL.FTZ R80, R10.reuse, R9.reuse ;  /* 0x000000090a507220 */ /* 0x0c0fe40000410000 */
[----:B------:R-:W2:Y:S01]  /*fc70*/  MUFU.TANH R40, R40 ;  /* 0x0000002800287308 */ /* 0x000ea20000002400 */
[----:B------:R-:W-:Y:S01]  /*fc80*/  FADD.FTZ R15, -R10, R15 ;  /* 0x0000000f0a0f7221 */ /* 0x000fe20000010100 */
[--C-:B------:R-:W-:Y:S01]  /*fc90*/  FFMA.FTZ R148, R11, R9, -R80.reuse ;  /* 0x000000090b947223 */ /* 0x100fe20000010850 */
[----:B------:R-:W-:Y:S01]  /*fca0*/  FMNMX.FTZ R11, R84, R13, !PT ;  /* 0x0000000d540b7209 */ /* 0x000fe20007810000 */
[-CC-:B------:R-:W-:Y:S01]  /*fcb0*/  FFMA.FTZ R52, R24, R9.reuse, -R80.reuse ;  /* 0x0000000918347223 */ /* 0x180fe20000010850 */
[----:B------:R-:W-:Y:S01]  /*fcc0*/  FFMA.FTZ R150, R25, R9, -R80 ;  /* 0x0000000919967223 */ /* 0x000fe20000010850 */
[----:B------:R-:W-:Y:S01]  /*fcd0*/  VIADD R24, R8, 0x280 ;  /* 0x0000028008187836 */ /* 0x000fe20000000000 */
[----:B------:R-:W-:Y:S01]  /*fce0*/  FMNMX.FTZ R11, R81, R11, !PT ;  /* 0x0000000b510b7209 */ /* 0x000fe20007810000 */
[----:B------:R-:W2:Y:S01]  /*fcf0*/  MUFU.TANH R43, R43 ;  /* 0x0000002b002b7308 */ /* 0x000ea20000002400 */
[----:B------:R-:W-:-:S02]  /*fd00*/  IMAD.MOV.U32 R25, RZ, RZ, 0x40000040 ;  /* 0x40000040ff197424 */ /* 0x000fc400078e00ff */
[--C-:B------:R-:W-:Y:S01]  /*fd10*/  FFMA.FTZ R146, R29, R9, -R80.reuse ;  /* 0x000000091d927223 */ /* 0x100fe20000010850 */
[----:B------:R-:W-:Y:S01]  /*fd20*/  FMNMX.FTZ R11, R137, R11, !PT ;  /* 0x0000000b890b7209 */ /* 0x000fe20007810000 */
[-CC-:B------:R-:W-:Y:S01]  /*fd30*/  FFMA.FTZ R29, R42, R9.reuse, -R80.reuse ;  /* 0x000000092a1d7223 */ /* 0x180fe20000010850 */
[----:B------:R-:W-:Y:S01]  /*fd40*/  R2UR UR10, R24 ;  /* 0x00000000180a72ca */ /* 0x000fe200000e0000 */
[--C-:B------:R-:W-:Y:S01]  /*fd50*/  FFMA.FTZ R142, R33, R9, -R80.reuse ;  /* 0x00000009218e7223 */ /* 0x100fe20000010850 */
[----:B------:R-:W-:Y:S01]  /*fd60*/  FMNMX.FTZ R11, R139, R11, !PT ;  /* 0x0000000b8b0b7209 */ /* 0x000fe20007810000 */
[----:B------:R-:W2:Y:S01]  /*fd70*/  MUFU.TANH R44, R44 ;  /* 0x0000002c002c7308 */ /* 0x000ea20000002400 */
[----:B------:R-:W-:Y:S01]  /*fd80*/  R2UR UR11, R25 ;  /* 0x00000000190b72ca */ /* 0x000fe200000e0000 */
[----:B------:R-:W-:Y:S01]  /*fd90*/  FFMA.FTZ R33, R55, R9, -R80 ;  /* 0x0000000937217223 */ /* 0x000fe20000010850 */
[----:B------:R-:W-:Y:S01]  /*fda0*/  FMNMX.FTZ R11, R151, R11, !PT ;  /* 0x0000000b970b7209 */ /* 0x000fe20007810000 */
[----:B------:R-:W-:-:S02]  /*fdb0*/  IMAD.MOV.U32 R25, RZ, RZ, 0x40000040 ;  /* 0x40000040ff197424 */ /* 0x000fc400078e00ff */
[-CC-:B------:R-:W-:Y:S01]  /*fdc0*/  FFMA.FTZ R138, R41, R9.reuse, -R80.reuse ;  /* 0x00000009298a7223 */ /* 0x180fe20000010850 */
[--C-:B------:R-:W-:Y:S01]  /*fdd0*/  FFMA.FTZ R41, R58, R9, -R80.reuse ;  /* 0x000000093a297223 */ /* 0x100fe20000010850 */
[----:B0-----:R-:W-:Y:S01]  /*fde0*/  FMNMX.FTZ R11, R149, R11, !PT ;  /* 0x0000000b950b7209 */ /* 0x001fe20007810000 */
[----:B------:R-:W0:Y:S01]  /*fdf0*/  MUFU.TANH R46, R46 ;  /* 0x0000002e002e7308 */ /* 0x000e220000002400 */
[-CC-:B------:R-:W-:Y:S01]  /*fe00*/  FFMA.FTZ R53, R28, R9.reuse, -R80.reuse ;  /* 0x000000091c357223 */ /* 0x180fe20000010850 */
[--C-:B------:R-:W-:Y:S01]  /*fe10*/  FFMA.FTZ R28, R38, R9, -R80.reuse ;  /* 0x00000009261c7223 */ /* 0x100fe20000010850 */
[----:B---3--:R-:W-:Y:S01]  /*fe20*/  FMNMX.FTZ R11, R147, R11, !PT ;  /* 0x0000000b930b7209 */ /* 0x008fe20007810000 */
[-CC-:B------:R-:W-:Y:S01]  /*fe30*/  FFMA.FTZ R38, R57, R9.reuse, -R80.reuse ;  /* 0x0000000939267223 */ /* 0x180fe20000010850 */
[--C-:B------:R-:W-:Y:S01]  /*fe40*/  FFMA.FTZ R136, R37, R9, -R80.reuse ;  /* 0x0000000925887223 */ /* 0x100fe20000010850 */
[----:B------:R-:W-:Y:S01]  /*fe50*/  HGMMA.64x64x16.F32.BF16 R88, R128, gdesc[UR8].tnspB, R88, gsb0 ;  /* 0x40e0000880587df0 */ /* 0x000fe20008001858 */
[----:B----4-:R-:W-:Y:S01]  /*fe60*/  FMNMX.FTZ R11, R145, R11, !PT ;  /* 0x0000000b910b7209 */ /* 0x010fe20007810000 */
[----:B------:R-:W3:Y:S01]  /*fe70*/  MUFU.TANH R48, R48 ;  /* 0x0000003000307308 */ /* 0x000ee20000002400 */
[----:B------:R-:W-:Y:S01]  /*fe80*/  R2UR UR11, R25 ;  /* 0x00000000190b72ca */ /* 0x000fe200000e0000 */
[----:B------:R-:W-:Y:S01]  /*fe90*/  IMAD.MOV.U32 R25, RZ, RZ, 0x40000040 ;  /* 0x40000040ff197424 */ /* 0x000fe200078e00ff */
[----:B-----5:R-:W-:Y:S01]  /*fea0*/  FMNMX.FTZ R11, R143, R11, !PT ;  /* 0x0000000b8f0b7209 */ /* 0x020fe20007810000 */
[-C--:B------:R-:W-:Y:S01]  /*feb0*/  FMUL.FTZ R15, R15, R9.reuse ;  /* 0x000000090f0f7220 */ /* 0x080fe20000410000 */
[-CC-:B------:R-:W-:Y:S01]  /*fec0*/  FFMA.FTZ R37, R56, R9.reuse, -R80.reuse ;  /* 0x0000000938257223 */ /* 0x180fe20000010850 */
[--C-:B------:R-:W-:Y:S01]  /*fed0*/  FFMA.FTZ R68, R68, R9, -R80.reuse ;  /* 0x0000000944447223 */ /* 0x100fe20000010850 */
[----:B-1----:R-:W-:Y:S01]  /*fee0*/  FMNMX.FTZ R11, R141, R11, !PT ;  /* 0x0000000b8d0b7209 */ /* 0x002fe20007810000 */
[----:B------:R-:W1:Y:S01]  /*fef0*/  MUFU.TANH R51, R51 ;  /* 0x0000003300337308 */ /* 0x000e620000002400 */
        /* <DEDUP_REMOVED lines=9> */
[--C-:B------:R-:W-:Y:S01]  /*ff90*/  FFMA.FTZ R144, R27, R9, -R80.reuse ;  /* 0x000000091b907223 */ /* 0x100fe20000010850 */
[----:B------:R-:W-:Y:S01]  /*ffa0*/  FMNMX.FTZ R11, R39, R11, !PT ;  /* 0x0000000b270b7209 */ /* 0x000fe20007810000 */
[-CC-:B------:R-:W-:Y:S01]  /*ffb0*/  FFMA.FTZ R45, R60, R9.reuse, -R80.reuse ;  /* 0x000000093c2d7223 */ /* 0x180fe20000010850 */
[-CC-:B------:R-:W-:Y:S01]  /*ffc0*/  FFMA.FTZ R27, R32, R9.reuse, -R80.reuse ;  /* 0x00000009201b7223 */ /* 0x180fe20000010850 */
[--C-:B------:R-:W-:Y:S01]  /*ffd0*/  FFMA.FTZ R32, R50, R9, -R80.reuse ;  /* 0x0000000932207223 */ /* 0x100fe20000010850 */
[----:B--2---:R-:W-:Y:S01]  /*ffe0*/  FMNMX.FTZ R11, R40, R11, !PT ;  /* 0x0000000b280b7209 */ /* 0x004fe20007810000 */
[----:B------:R-:W2:Y:S01]  /*fff0*/  MUFU.TANH R70, R70 ;  /* 0x0000004600467308 */ /* 0x000ea20000002400 */
[-CC-:B------:R-:W-:Y:S01]  /*10000*/  FFMA.FTZ R50, R64, R9.reuse, -R80.reuse ;  /* 0x0000000940327223 */ /* 0x180fe20000010850 */
[--C-:B------:R-:W-:Y:S01]  /*10010*/  FFMA.FTZ R134, R49, R9, -R80.reuse ;  /* 0x0000000931867223 */ /* 0x100fe20000010850 */
[----:B------:R-:W-:Y:S01]  /*10020*/  FMNMX.FTZ R11, R43, R11, !PT ;  /* 0x0000000b2b0b7209 */ /* 0x000fe20007810000 */
[-CC-:B------:R-:W-:Y:S01]  /*10030*/  FFMA.FTZ R140, R31, R9.reuse, -R80.reuse ;  /* 0x000000091f8c7223 */ /* 0x180fe20000010850 */
[-CC-:B------:R-:W-:Y:S01]  /*10040*/  FFMA.FTZ R49, R62, R9.reuse, -R80.reuse ;  /* 0x000000093e317223 */ /* 0x180fe20000010850 */
[--C-:B------:R-:W-:Y:S01]  /*10050*/  FFMA.FTZ R31, R54, R9, -R80.reuse ;  /* 0x00000009361f7223 */ /* 0x100fe20000010850 */
[----:B------:R-:W-:Y:S01]  /*10060*/  FMNMX.FTZ R11, R44, R11, !PT ;  /* 0x0000000b2c0b7209 */ /* 0x000fe20007810000 */
[----:B------:R-:W5:Y:S01]  /*10070*/  MUFU.TANH R71, R71 ;  /* 0x0000004700477308 */ /* 0x000f620000002400 */
[----:B------:R-:W-:-:S02]  /*10080*/  FFMA.FTZ R54, R65, R9, -R80 ;  /* 0x0000000941367223 */ /* 0x000fc40000010850 */
[----:B0-----:R-:W-:-:S04]  /*10090*/  FMNMX.FTZ R11, R46, R11, !PT ;  /* 0x0000000b2e0b7209 */ /* 0x001fc80007810000 */
[----:B---3--:R-:W-:Y:S01]  /*100a0*/  FMNMX.FTZ R11, R48, R11, !PT ;  /* 0x0000000b300b7209 */ /* 0x008fe20007810000 */
[----:B------:R-:W0:Y:S03]  /*100b0*/  MUFU.TANH R72, R72 ;  /* 0x0000004800487308 */ /* 0x000e260000002400 */
[----:B-1----:R-:W-:-:S04]  /*100c0*/  FMNMX.FTZ R11, R51, R11, !PT ;  /* 0x0000000b330b7209 */ /* 0x002fc80007810000 */
[----:B------:R-:W-:Y:S01]  /*100d0*/  FMNMX.FTZ R11, R63, R11, !PT ;  /* 0x0000000b3f0b7209 */ /* 0x000fe20007810000 */
[----:B------:R-:W1:Y:S03]  /*100e0*/  MUFU.TANH R73, R73 ;  /* 0x0000004900497308 */ /* 0x000e660000002400 */
[----:B------:R-:W-:-:S04]  /*100f0*/  FMNMX.FTZ R11, R66, R11, !PT ;  /* 0x0000000b420b7209 */ /* 0x000fc80007810000 */
[----:B------:R-:W-:Y:S01]  /*10100*/  FMNMX.FTZ R11, R67, R11, !PT ;  /* 0x0000000b430b7209 */ /* 0x000fe20007810000 */
[----:B------:R-:W3:Y:S03]  /*10110*/  MUFU.TANH R74, R74 ;  /* 0x0000004a004a7308 */ /* 0x000ee60000002400 */
[----:B----4-:R-:W-:-:S04]  /*10120*/  FMNMX.FTZ R11, R69, R11, !PT ;  /* 0x0000000b450b7209 */ /* 0x010fc80007810000 */
[----:B--2---:R-:W-:Y:S01]  /*10130*/  FMNMX.FTZ R11, R70, R11, !PT ;  /* 0x0000000b460b7209 */ /* 0x004fe20007810000 */
[----:B------:R-:W2:Y:S03]  /*10140*/  MUFU.TANH R75, R75 ;  /* 0x0000004b004b7308 */ /* 0x000ea60000002400 */
[----:B-----5:R-:W-:-:S04]  /*10150*/  FMNMX.FTZ R11, R71, R11, !PT ;  /* 0x0000000b470b7209 */ /* 0x020fc80007810000 */
[----:B0-----:R-:W-:Y:S01]  /*10160*/  FMNMX.FTZ R11, R72, R11, !PT ;  /* 0x0000000b480b7209 */ /* 0x001fe20007810000 */
[----:B------:R-:W0:Y:S03]  /*10170*/  MUFU.TANH R76, R76 ;  /* 0x0000004c004c7308 */ /* 0x000e260000002400 */
[----:B-1----:R-:W-:Y:S01]  /*10180*/  FMNMX.FTZ R11, R73, R11, !PT ;  /* 0x0000000b490b7209 */ /* 0x002fe20007810000 */
[----:B------:R-:W-:Y:S02]  /*10190*/  WARPGROUP.DEPBAR.LE gsb0, 0x0 ;  /* 0x00008000000079c5 */ /* 0x000fe40000010000 */
[----:B------:R-:W-:Y:S01]  /*101a0*/  WARPGROUP.ARRIVE ;  /* 0x00000000000079c5 */ /* 0x000fe20000000000 */
[----:B---3--:R-:W-:Y:S01]  /*101b0*/  FMNMX.FTZ R11, R74, R11, !PT ;  /* 0x0000000b4a0b7209 */ /* 0x008fe20007810000 */
[----:B------:R-:W1:Y:S03]  /*101c0*/  MUFU.TANH R77, R77 ;  /* 0x0000004d004d7308 */ /* 0x000e660000002400 */
[----:B--2---:R-:W-:-:S05]  /*101d0*/  FMNMX.FTZ R11, R75, R11, !PT ;  /* 0x0000000b4b0b7209 */ /* 0x004fca0007810000 */
[----:B------:R-:W2:Y:S01]  /*101e0*/  MUFU.TANH R78, R78 ;  /* 0x0000004e004e7308 */ /* 0x000ea20000002400 */
[----:B0-----:R-:W-:-:S07]  /*101f0*/  FMNMX.FTZ R11, R76, R11, !PT ;  /* 0x0000000b4c0b7209 */ /* 0x001fce0007810000 */
[----:B------:R-:W-:Y:S01]  /*10200*/  MUFU.EX2 R15, R15 ;  /* 0x0000000f000f7308 */ /* 0x000fe20000000800 */
[----:B-1----:R-:W-:-:S07]  /*10210*/  FMNMX.FTZ R11, R77, R11, !PT ;  /* 0x0000000b4d0b7209 */ /* 0x002fce0007810000 */
[----:B------:R-:W0:Y:S01]  /*10220*/  MUFU.EX2 R148, R148 ;  /* 0x0000009400947308 */ /* 0x000e220000000800 */
[----:B--2---:R-:W-:-:S05]  /*10230*/  FMNMX.FTZ R11, R78, R11, !PT ;  /* 0x0000000b4e0b7209 */ /* 0x004fca0007810000 */
[----:B------:R-:W1:Y:S02]  /*10240*/  SHFL.BFLY PT, R42, R11, 0x2, 0x1f ;  /* 0x0c401f000b2a7f89 */ /* 0x000e6400000e0000 */
[----:B------:R-:W2:Y:S08]  /*10250*/  MUFU.EX2 R52, R52 ;  /* 0x0000003400347308 */ /* 0x000eb00000000800 */
[----:B------:R-:W3:Y:S01]  /*10260*/  MUFU.EX2 R150, R150 ;  /* 0x0000009600967308 */ /* 0x000ee20000000800 */
[----:B0-----:R-:W-:-:S07]  /*10270*/  FFMA.FTZ R3, R15, R3, R148 ;  /* 0x000000030f037223 */ /* 0x001fce0000010094 */
[----:B------:R-:W0:Y:S01]  /*10280*/  MUFU.EX2 R79, R79 ;  /* 0x0000004f004f7308 */ /* 0x000e220000000800 */
[C---:B--2---:R-:W-:Y:S01]  /*10290*/  FADD.FTZ R3, R52.reuse, R3 ;  /* 0x0000000334037221 */ /* 0x044fe20000010000 */
[----:B------:R-:W-:Y:S02]  /*102a0*/  F2FP.BF16.F32.PACK_AB R148, R52, R148 ;  /* 0x000000943494723e */ /* 0x000fe400000010ff */
[----:B-1----:R-:W-:Y:S01]  /*102b0*/  FMNMX.FTZ R11, R11, R42, !PT ;  /* 0x0000002a0b0b7209 */ /* 0x002fe20007810000 */
[----:B------:R-:W-:-:S03]  /*102c0*/  FFMA.FTZ R42, R59, R9, -R80 ;  /* 0x000000093b2a7223 */ /* 0x000fc60000010850 */
[----:B------:R-:W-:Y:S01]  /*102d0*/  MUFU.EX2 R144, R144 ;  /* 0x0000009000907308 */ /* 0x000fe20000000800 */
[----:B------:R-:W1:Y:S07]  /*102e0*/  SHFL.BFLY PT, R24, R11, 0x1, 0x1f ;  /* 0x0c201f000b187f89 */ /* 0x000e6e00000e0000 */
[----:B------:R-:W-:Y:S08]  /*102f0*/  MUFU.EX2 R53, R53 ;  /* 0x0000003500357308 */ /* 0x000ff00000000800 */
[----:B------:R-:W-:Y:S08]  /*10300*/  MUFU.EX2 R146, R146 ;  /* 0x0000009200927308 */ /* 0x000ff00000000800 */
[----:B------:R-:W-:Y:S01]  /*10310*/  MUFU.EX2 R26, R26 ;  /* 0x0000001a001a7308 */ /* 0x000fe20000000800 */
[----:B-1----:R-:W-:-:S05]  /*10320*/  FMNMX.FTZ R11, R11, R24, !PT ;  /* 0x000000180b0b7209 */ /* 0x002fca0007810000 */
[C---:B------:R-:W-:Y:S01]  /*10330*/  FADD.FTZ R24, -R11.reuse, R13 ;  /* 0x0000000d0b187221 */ /* 0x040fe20000010100 */
[-C--:B------:R-:W-:Y:S01]  /*10340*/  FMUL.FTZ R58, R11, R9.reuse ;  /* 0x000000090b3a7220 */ /* 0x080fe20000410000 */
[----:B------:R-:W-:Y:S02]  /*10350*/  MUFU.EX2 R13, R68 ;  /* 0x00000044000d7308 */ /* 0x000fe40000000800 */
[-C--:B------:R-:W-:Y:S01]  /*10360*/  FMUL.FTZ R24, R24, R9.reuse ;  /* 0x0000000918187220 */ /* 0x080fe20000410000 */
[-CC-:B------:R-:W-:Y:S01]  /*10370*/  FFMA.FTZ R57, R81, R9.reuse, -R58.reuse ;  /* 0x0000000951397223 */ /* 0x180fe2000001083a */
[-CC-:B------:R-:W-:Y:S01]  /*10380*/  FFMA.FTZ R56, R84, R9.reuse, -R58.reuse ;  /* 0x0000000954387223 */ /* 0x180fe2000001083a */
[----:B------:R-:W1:Y:S01]  /*10390*/  S2R R81, SR_TID.X ;  /* 0x0000000000517919 */ /* 0x000e620000002100 */
[-CC-:B------:R-:W-:Y:S01]  /*103a0*/  FFMA.FTZ R59, R137, R9.reuse, -R58.reuse ;  /* 0x00000009893b7223 */ /* 0x180fe2000001083a */
[-CC-:B------:R-:W-:Y:S01]  /*103b0*/  FFMA.FTZ R61, R139, R9.reuse, -R58.reuse ;  /* 0x000000098b3d7223 */ /* 0x180fe2000001083a */
[----:B------:R2:W-:Y:S01]  /*103c0*/  MUFU.EX2 R55, R24 ;  /* 0x0000001800377308 */ /* 0x0005e20000000800 */
[-CC-:B------:R-:W-:Y:S01]  /*103d0*/  FFMA.FTZ R60, R151, R9.reuse, -R58.reuse ;  /* 0x00000009973c7223 */ /* 0x180fe2000001083a */
[-CC-:B------:R-:W-:Y:S01]  /*103e0*/  FFMA.FTZ R137, R39, R9.reuse, -R58.reuse ;  /* 0x0000000927897223 */ /* 0x180fe2000001083a */
[-CC-:B------:R-:W-:Y:S01]  /*103f0*/  FFMA.FTZ R64, R149, R9.reuse, -R58.reuse ;  /* 0x0000000995407223 */ /* 0x180fe2000001083a */
[-CC-:B------:R-:W-:Y:S01]  /*10400*/  FFMA.FTZ R147, R147, R9.reuse, -R58.reuse ;  /* 0x0000000993937223 */ /* 0x180fe2000001083a */
[-CC-:B------:R-:W-:Y:S01]  /*10410*/  FFMA.FTZ R62, R143, R9.reuse, -R58.reuse ;  /* 0x000000098f3e7223 */ /* 0x180fe2000001083a */
[-CC-:B------:R-:W-:Y:S01]  /*10420*/  FFMA.FTZ R143, R34, R9.reuse, -R58.reuse ;  /* 0x00000009228f7223 */ /* 0x180fe2000001083a */
[-CC-:B------:R-:W-:Y:S01]  /*10430*/  FFMA.FTZ R65, R145, R9.reuse, -R58.reuse ;  /* 0x0000000991417223 */ /* 0x180fe2000001083a */
[----:B------:R-:W4:Y:S01]  /*10440*/  MUFU.EX2 R56, R56 ;  /* 0x0000003800387308 */ /* 0x000f220000000800 */
[----:B--2---:R-:W-:Y:S01]  /*10450*/  IADD3 R24, R8, 0x300, RZ ;  /* 0x0000030008187810 */ /* 0x004fe20007ffe0ff */
[-CC-:B------:R-:W-:Y:S01]  /*10460*/  FFMA.FTZ R34, R36, R9.reuse, -R58.reuse ;  /* 0x0000000924227223 */ /* 0x180fe2000001083a */
[----:B------:R-:W-:Y:S01]  /*10470*/  FFMA.FTZ R36, R40, R9, -R58 ;  /* 0x0000000928247223 */ /* 0x000fe2000001083a */
[----:B---3--:R-:W-:Y:S01]  /*10480*/  FADD.FTZ R40, R150, R3 ;  /* 0x0000000396287221 */ /* 0x008fe20000010000 */
[----:B------:R-:W-:Y:S01]  /*10490*/  R2UR UR10, R24 ;  /* 0x00000000180a72ca */ /* 0x000fe200000e0000 */
[----:B------:R-:W-:-:S02]  /*104a0*/  VIADD R24, R8, 0x380 ;  /* 0x0000038008187836 */ /* 0x000fc40000000000 */
[-C--:B------:R-:W-:Y:S01]  /*104b0*/  FFMA.FTZ R141, R141, R9.reuse, -R58 ;  /* 0x000000098d8d7223 */ /* 0x080fe2000001083a */
[----:B------:R-:W2:Y:S01]  /*104c0*/  MUFU.EX2 R57, R57 ;  /* 0x0000003900397308 */ /* 0x000ea20000000800 */
[----:B0-----:R-:W-:Y:S01]  /*104d0*/  FADD.FTZ R3, R79, R40 ;  /* 0x000000284f037221 */ /* 0x001fe20000010000 */
[-CC-:B------:R-:W-:Y:S01]  /*104e0*/  FFMA.FTZ R139, R43, R9.reuse, -R58.reuse ;  /* 0x000000092b8b7223 */ /* 0x180fe2000001083a */
[-CC-:B------:R-:W-:Y:S01]  /*104f0*/  FFMA.FTZ R8, R44, R9.reuse, -R58.reuse ;  /* 0x000000092c087223 */ /* 0x180fe2000001083a */
[-CC-:B------:R-:W-:Y:S01]  /*10500*/  FFMA.FTZ R133, R46, R9.reuse, -R58.reuse ;  /* 0x000000092e857223 */ /* 0x180fe2000001083a */
[-CC-:B------:R-:W-:Y:S01]  /*10510*/  FFMA.FTZ R48, R48, R9.reuse, -R58.reuse ;  /* 0x0000000930307223 */ /* 0x180fe2000001083a */
[-CC-:B------:R-:W-:Y:S01]  /*10520*/  FFMA.FTZ R135, R51, R9.reuse, -R58.reuse ;  /* 0x0000000933877223 */ /* 0x180fe2000001083a */
[-C--:B------:R-:W-:Y:S01]  /*10530*/  FFMA.FTZ R129, R66, R9.reuse, -R58 ;  /* 0x0000000942817223 */ /* 0x080fe2000001083a */
[----:B------:R-:W-:Y:S01]  /*10540*/  MUFU.EX2 R59, R59 ;  /* 0x0000003b003b7308 */ /* 0x000fe20000000800 */
[----:B----4-:R-:W-:Y:S01]  /*10550*/  FFMA.FTZ R0, R55, R0, R56 ;  /* 0x0000000037007223 */ /* 0x010fe20000010038 */
[----:B------:R-:W-:Y:S01]  /*10560*/  HGMMA.64x64x16.F32.BF16 R88, R124, gdesc[UR8].tnspB, R88, gsb0 ;  /* 0x40e000087c587df0 */ /* 0x000fe20008001858 */
[----:B------:R-:W-:Y:S01]  /*10570*/  R2UR UR10, R24 ;  /* 0x00000000180a72ca */ /* 0x000fe200000e0000 */
[----:B------:R-:W-:Y:S01]  /*10580*/  FFMA.FTZ R131, R69, R9, -R58 ;  /* 0x0000000945837223 */ /* 0x000fe2000001083a */
[----:B------:R-:W-:Y:S01]  /*10590*/  R2UR UR11, R25 ;  /* 0x00000000190b72ca */ /* 0x000fe200000e0000 */
[----:B------:R-:W-:Y:S01]  /*105a0*/  @!P1 IMAD R25, R18, 0x8, R2 ;  /* 0x0000000812199824 */ /* 0x000fe200078e0202 */
[----:B-1----:R-:W-:Y:S01]  /*105b0*/  SHF.R.U32.HI R68, RZ, 0x7, R81 ;  /* 0x00000007ff447819 */ /* 0x002fe20000011651 */
[----:B------:R-:W0:Y:S01]  /*105c0*/  MUFU.EX2 R61, R61 ;  /* 0x0000003d003d7308 */ /* 0x000e220000000800 */
[----:B------:R-:W-:Y:S01]  /*105d0*/  ISETP.GE.U32.AND P2, PT, R81, 0x180, PT ;  /* 0x000001805100780c */ /* 0x000fe20003f46070 */
[----:B------:R-:W-:-:S02]  /*105e0*/  @!P1 VIADD R25, R25, 0x16840 ;  /* 0x0001684019199836 */ /* 0x000fc40000000000 */
[-CC-:B------:R-:W-:Y:S01]  /*105f0*/  FFMA.FTZ R73, R73, R9.reuse, -R58.reuse ;  /* 0x0000000949497223 */ /* 0x180fe2000001083a */
[----:B------:R-:W-:Y:S02]  /*10600*/  VIADD R24, R68, 0x9 ;  /* 0x0000000944187836 */ /* 0x000fe40000000000 */
[-CC-:B------:R-:W-:Y:S01]  /*10610*/  FFMA.FTZ R74, R74, R9.reuse, -R58.reuse ;  /* 0x000000094a4a7223 */ /* 0x180fe2000001083a */
[-CC-:B------:R-:W-:Y:S01]  /*10620*/  FFMA.FTZ R75, R75, R9.reuse, -R58.reuse ;  /* 0x000000094b4b7223 */ /* 0x180fe2000001083a */
[----:B------:R-:W-:Y:S01]  /*10630*/  @!P1 PRMT R25, RZ, 0x654, R25 ;  /* 0x00000654ff199816 */ /* 0x000fe20000000019 */
[----:B------:R-:W-:Y:S01]  /*10640*/  MUFU.EX2 R60, R60 ;  /* 0x0000003c003c7308 */ /* 0x000fe20000000800 */
[----:B------:R-:W-:Y:S01]  /*10650*/  SEL R39, R24, 0x9, !P2 ;  /* 0x0000000918277807 */ /* 0x000fe20005000000 */
[-CC-:B------:R-:W-:Y:S01]  /*10660*/  FFMA.FTZ R76, R76, R9.reuse, -R58.reuse ;  /* 0x000000094c4c7223 */ /* 0x180fe2000001083a */
[----:B------:R-:W-:Y:S01]  /*10670*/  FFMA.FTZ R77, R77, R9, -R58 ;  /* 0x000000094d4d7223 */ /* 0x000fe2000001083a */
[C---:B------:R-:W-:Y:S01]  /*10680*/  ISETP.GT.AND P2, PT, R12.reuse, RZ, PT ;  /* 0x000000ff0c00720c */ /* 0x040fe20003f44270 */
[----:B------:R-:W-:Y:S01]  /*10690*/  VIADD R12, R12, 0xffffffff ;  /* 0xffffffff0c0c7836 */ /* 0x000fe20000000000 */
[----:B------:R-:W-:-:S02]  /*106a0*/  F2FP.BF16.F32.PACK_AB R150, R79, R150 ;  /* 0x000000964f96723e */ /* 0x000fc400000010ff */
[----:B------:R-:W1:Y:S01]  /*106b0*/  MUFU.EX2 R64, R64 ;  /* 0x0000004000407308 */ /* 0x000e620000000800 */
[----:B--2---:R-:W-:Y:S02]  /*106c0*/  F2FP.BF16.F32.PACK_AB R149, R57, R56 ;  /* 0x000000383995723e */ /* 0x004fe400000010ff */
[----:B0-----:R-:W-:-:S05]  /*106d0*/  F2FP.BF16.F32.PACK_AB R151, R61, R59 ;  /* 0x0000003b3d97723e */ /* 0x001fca00000010ff */
[----:B------:R-:W0:Y:S08]  /*106e0*/  MUFU.EX2 R147, R147 ;  /* 0x0000009300937308 */ /* 0x000e300000000800 */
[----:B------:R-:W2:Y:S01]  /*106f0*/  MUFU.EX2 R65, R65 ;  /* 0x0000004100417308 */ /* 0x000ea20000000800 */
[----:B-1----:R-:W-:-:S07]  /*10700*/  F2FP.BF16.F32.PACK_AB R145, R64, R60 ;  /* 0x0000003c4091723e */ /* 0x002fce00000010ff */
[----:B------:R-:W-:Y:S08]  /*10710*/  MUFU.EX2 R140, R140 ;  /* 0x0000008c008c7308 */ /* 0x000ff00000000800 */
[----:B------:R-:W1:Y:S08]  /*10720*/  MUFU.EX2 R62, R62 ;  /* 0x0000003e003e7308 */ /* 0x000e700000000800 */
[----:B------:R-:W-:Y:S08]  /*10730*/  MUFU.EX2 R27, R27 ;  /* 0x0000001b001b7308 */ /* 0x000ff00000000800 */
[----:B------:R-:W3:Y:S01]  /*10740*/  MUFU.EX2 R141, R141 ;  /* 0x0000008d008d7308 */ /* 0x000ee20000000800 */
[----:B------:R-:W-:-:S02]  /*10750*/  WARPGROUP.DEPBAR.LE gsb0, 0x0 ;  /* 0x00008000000079c5 */ /* 0x000fc40000010000 */
[----:B------:R-:W-:-:S05]  /*10760*/  WARPGROUP.ARRIVE ;  /* 0x00000000000079c5 */ /* 0x000fca0000000000 */
[----:B------:R-:W-:Y:S01]  /*10770*/  MUFU.EX2 R142, R142 ;  /* 0x0000008e008e7308 */ /* 0x000fe20000000800 */
[----:B------:R-:W-:Y:S01]  /*10780*/  FFMA.FTZ R125, R71, R9, -R58 ;  /* 0x00000009477d7223 */ /* 0x000fe2000001083a */
[----:B------:R-:W-:Y:S06]  /*10790*/  HGMMA.64x64x16.F32.BF16 R88, R120, gdesc[UR8].tnspB, R88, gsb0 ;  /* 0x40e0000878587df0 */ /* 0x000fec0008001858 */
[----:B------:R-:W4:Y:S08]  /*107a0*/  MUFU.EX2 R143, R143 ;  /* 0x0000008f008f7308 */ /* 0x000f300000000800 */
[----:B------:R-:W-:Y:S08]  /*107b0*/  MUFU.EX2 R30, R30 ;  /* 0x0000001e001e7308 */ /* 0x000ff00000000800 */
[----:B------:R-:W5:Y:S08]  /*107c0*/  MUFU.EX2 R34, R34 ;  /* 0x0000002200227308 */ /* 0x000f700000000800 */
[----:B------:R-:W-:Y:S08]  /*107d0*/  MUFU.EX2 R136, R136 ;  /* 0x0000008800887308 */ /* 0x000ff00000000800 */
[----:B------:R-:W5:Y:S08]  /*107e0*/  MUFU.EX2 R137, R137 ;  /* 0x0000008900897308 */ /* 0x000f700000000800 */
[----:B------:R-:W-:Y:S08]  /*107f0*/  MUFU.EX2 R28, R28 ;  /* 0x0000001c001c7308 */ /* 0x000ff00000000800 */
[----:B------:R-:W5:Y:S08]  /*10800*/  MUFU.EX2 R36, R36 ;  /* 0x0000002400247308 */ /* 0x000f700000000800 */
[----:B------:R-:W5:Y:S08]  /*10810*/  MUFU.EX2 R138, R138 ;  /* 0x0000008a008a7308 */ /* 0x000f700000000800 */
[----:B------:R-:W5:Y:S08]  /*10820*/  MUFU.EX2 R139, R139 ;  /* 0x0000008b008b7308 */ /* 0x000f700000000800 */
[----:B------:R-:W5:Y:S01]  /*10830*/  MUFU.EX2 R29, R29 ;  /* 0x0000001d001d7308 */ /* 0x000f620000000800 */
[----:B------:R-:W-:-:S02]  /*10840*/  WARPGROUP.DEPBAR.LE gsb0, 0x0 ;  /* 0x00008000000079c5 */ /* 0x000fc40000010000 */
[----:B------:R0:W-:Y:S06]  /*10850*/  BAR.ARV R39, 0x100 ;  /* 0x000400270000751d */ /* 0x0001ec0000002000 */
[----:B------:R2:W-:Y:S01]  /*10860*/  @!P1 SYNCS.ARRIVE.TRANS64.RED.A1T0 RZ, [R25+URZ], RZ ;  /* 0x000000ff19ff99a7 */ /* 0x0005e2000810043f */
[----:B------:R-:W5:Y:S01]  /*10870*/  MUFU.EX2 R8, R8 ;  /* 0x0000000800087308 */ /* 0x000f620000000800 */
[-C--:B------:R-:W-:Y:S01]  /*10880*/  FMUL.FTZ R88, R88, R15.reuse ;  /* 0x0000000f58587220 */ /* 0x080fe20000410000 */
[-C--:B------:R-:W-:Y:S01]  /*10890*/  FMUL.FTZ R89, R89, R15.reuse ;  /* 0x0000000f59597220 */ /* 0x080fe20000410000 */
[-C--:B------:R-:W-:Y:S01]  /*108a0*/  FMUL.FTZ R92, R92, R15.reuse ;  /* 0x0000000f5c5c7220 */ /* 0x080fe20000410000 */
[-C--:B------:R-:W-:Y:S01]  /*108b0*/  FMUL.FTZ R93, R93, R15.reuse ;  /* 0x0000000f5d5d7220 */ /* 0x080fe20000410000 */
[-C--:B------:R-:W-:Y:S01]  /*108c0*/  FMUL.FTZ R96, R96, R15.reuse ;  /* 0x0000000f60607220 */ /* 0x080fe20000410000 */
[----:B------:R-:W-:Y:S01]  /*108d0*/  FMUL.FTZ R97, R97, R15 ;  /* 0x0000000f61617220 */ /* 0x000fe20000410000 */
[----:B--2---:R-:W-:-:S02]  /*108e0*/  @!P1 IMAD R25, R14, 0x8, R2 ;  /* 0x000000080e199824 */ /* 0x004fc400078e0202 */
[----:B------:R-:W-:Y:S01]  /*108f0*/  FADD.FTZ R14, R57, R0 ;  /* 0x00000000390e7221 */ /* 0x000fe20000010000 */
[----:B------:R-:W2:Y:S01]  /*10900*/  MUFU.EX2 R132, R132 ;  /* 0x0000008400847308 */ /* 0x000ea20000000800 */
[----:B------:R-:W-:Y:S01]  /*10910*/  FFMA.FTZ R0, R63, R9, -R58 ;  /* 0x000000093f007223 */ /* 0x000fe2000001083a */
[----:B------:R-:W-:Y:S02]  /*10920*/  @!P1 VIADD R25, R25, 0x16860 ;  /* 0x0001686019199836 */ /* 0x000fe40000000000 */
[----:B------:R-:W-:Y:S01]  /*10930*/  FADD.FTZ R14, R59, R14 ;  /* 0x0000000e3b0e7221 */ /* 0x000fe20000010000 */
[-C--:B------:R-:W-:Y:S01]  /*10940*/  FMUL.FTZ R100, R100, R15.reuse ;  /* 0x0000000f64647220 */ /* 0x080fe20000410000 */
[-C--:B------:R-:W-:Y:S01]  /*10950*/  FMUL.FTZ R101, R101, R15.reuse ;  /* 0x0000000f65657220 */ /* 0x080fe20000410000 */
[----:B------:R-:W-:Y:S01]  /*10960*/  FMUL.FTZ R104, R104, R15 ;  /* 0x0000000f68687220 */ /* 0x000fe20000410000 */
[----:B0-----:R-:W-:Y:S01]  /*10970*/  @!P1 PRMT R39, RZ, 0x654, R25 ;  /* 0x00000654ff279816 */ /* 0x001fe20000000019 */
[----:B------:R-:W-:Y:S01]  /*10980*/  FADD.FTZ R25, R61, R14 ;  /* 0x0000000e3d197221 */ /* 0x000fe20000010000 */
[----:B------:R-:W-:Y:S01]  /*10990*/  FADD.FTZ R14, R144, R3 ;  /* 0x00000003900e7221 */ /* 0x000fe20000010000 */
[----:B------:R-:W0:Y:S01]  /*109a0*/  MUFU.EX2 R133, R133 ;  /* 0x0000008500857308 */ /* 0x000e220000000800 */
[----:B------:R1:W-:Y:S01]  /*109b0*/  @!P1 SYNCS.ARRIVE.TRANS64.RED.A1T0 RZ, [R39+URZ], RZ ;  /* 0x000000ff27ff99a7 */ /* 0x0003e2000810043f */
[----:B------:R-:W-:Y:S01]  /*109c0*/  FADD.FTZ R25, R60, R25 ;  /* 0x000000193c197221 */ /* 0x000fe20000010000 */
[--C-:B------:R-:W-:Y:S01]  /*109d0*/  FFMA.FTZ R3, R67, R9, -R58.reuse ;  /* 0x0000000943037223 */ /* 0x100fe2000001083a */
[-C--:B------:R-:W-:Y:S01]  /*109e0*/  FMUL.FTZ R105, R105, R15.reuse ;  /* 0x0000000f69697220 */ /* 0x080fe20000410000 */
[----:B------:R-:W-:Y:S01]  /*109f0*/  FMUL.FTZ R108, R108, R15 ;  /* 0x0000000f6c6c7220 */ /* 0x000fe20000410000 */
[----:B------:R-:W-:Y:S01]  /*10a00*/  FADD.FTZ R40, R64, R25 ;  /* 0x0000001940287221 */ /* 0x000fe20000010000 */
[-C--:B------:R-:W-:Y:S01]  /*10a10*/  FFMA.FTZ R25, R72, R9.reuse, -R58 ;  /* 0x0000000948197223 */ /* 0x080fe2000001083a */
[----:B------:R-:W-:Y:S01]  /*10a20*/  MUFU.EX2 R35, R35 ;  /* 0x0000002300237308 */ /* 0x000fe20000000800 */
[----:B-1----:R-:W-:Y:S01]  /*10a30*/  FADD.FTZ R39, R53, R14 ;  /* 0x0000000e35277221 */ /* 0x002fe20000010000 */
[----:B------:R-:W-:Y:S01]  /*10a40*/  FADD.FTZ R40, R147, R40 ;  /* 0x0000002893287221 */ /* 0x000fe20000010000 */
[-CC-:B------:R-:W-:Y:S01]  /*10a50*/  FFMA.FTZ R14, R70, R9.reuse, -R58.reuse ;  /* 0x00000009460e7223 */ /* 0x180fe2000001083a */
[----:B------:R-:W-:Y:S01]  /*10a60*/  FFMA.FTZ R58, R78, R9, -R58 ;  /* 0x000000094e3a7223 */ /* 0x000fe2000001083a */
[----:B------:R-:W-:Y:S01]  /*10a70*/  FADD.FTZ R39, R146, R39 ;  /* 0x0000002792277221 */ /* 0x000fe20000010000 */
[----:B------:R-:W-:Y:S01]  /*10a80*/  FADD.FTZ R43, R65, R40 ;  /* 0x00000028412b7221 */ /* 0x000fe20000010000 */
[C---:B------:R-:W-:Y:S01]  /*10a90*/  F2FP.BF16.F32.PACK_AB R146, R26.reuse, R146 ;  /* 0x000000921a92723e */ /* 0x040fe200000010ff */
[----:B------:R-:W1:Y:S01]  /*10aa0*/  MUFU.EX2 R24, R48 ;  /* 0x0000003000187308 */ /* 0x000e620000000800 */
[----:B------:R-:W-:Y:S01]  /*10ab0*/  FADD.FTZ R39, R26, R39 ;  /* 0x000000271a277221 */ /* 0x000fe20000010000 */
[----:B------:R-:W-:Y:S01]  /*10ac0*/  FADD.FTZ R44, R62, R43 ;  /* 0x0000002b3e2c7221 */ /* 0x000fe20000010000 */
[-C--:B------:R-:W-:Y:S01]  /*10ad0*/  FMUL.FTZ R109, R109, R15.reuse ;  /* 0x0000000f6d6d7220 */ /* 0x080fe20000410000 */
[-C--:B------:R-:W-:Y:S01]  /*10ae0*/  FMUL.FTZ R112, R112, R15.reuse ;  /* 0x0000000f70707220 */ /* 0x080fe20000410000 */
[----:B------:R-:W-:Y:S01]  /*10af0*/  FADD.FTZ R40, R140, R39 ;  /* 0x000000278c287221 */ /* 0x000fe20000010000 */
[----:B---3--:R-:W-:Y:S01]  /*10b00*/  FADD.FTZ R44, R141, R44 ;  /* 0x0000002c8d2c7221 */ /* 0x008fe20000010000 */
[C---:B------:R-:W-:Y:S01]  /*10b10*/  F2FP.BF16.F32.PACK_AB R140, R27.reuse, R140 ;  /* 0x0000008c1b8c723e */ /* 0x040fe200000010ff */
[----:B------:R-:W3:Y:S01]  /*10b20*/  MUFU.EX2 R134, R134 ;  /* 0x0000008600867308 */ /* 0x000ee20000000800 */
[----:B------:R-:W-:Y:S01]  /*10b30*/  FADD.FTZ R39, R27, R40 ;  /* 0x000000281b277221 */ /* 0x000fe20000010000 */
[----:B----4-:R-:W-:Y:S01]  /*10b40*/  FADD.FTZ R43, R143, R44 ;  /* 0x0000002c8f2b7221 */ /* 0x010fe20000010000 */
[-C--:B------:R-:W-:Y:S01]  /*10b50*/  FMUL.FTZ R113, R113, R15.reuse ;  /* 0x0000000f71717220 */ /* 0x080fe20000410000 */
[-C--:B------:R-:W-:Y:S01]  /*10b60*/  FMUL.FTZ R116, R116, R15.reuse ;  /* 0x0000000f74747220 */ /* 0x080fe20000410000 */
[----:B------:R-:W-:Y:S01]  /*10b70*/  FADD.FTZ R39, R142, R39 ;  /* 0x000000278e277221 */ /* 0x000fe20000010000 */
[----:B-----5:R-:W-:Y:S01]  /*10b80*/  FADD.FTZ R40, R34, R43 ;  /* 0x0000002b22287221 */ /* 0x020fe20000010000 */
[C---:B------:R-:W-:Y:S01]  /*10b90*/  F2FP.BF16.F32.PACK_AB R142, R30.reuse, R142 ;  /* 0x0000008e1e8e723e */ /* 0x040fe200000010ff */
[----:B------:R-:W4:Y:S01]  /*10ba0*/  MUFU.EX2 R135, R135 ;  /* 0x0000008700877308 */ /* 0x000f220000000800 */
[----:B------:R-:W-:Y:S01]  /*10bb0*/  FADD.FTZ R39, R30, R39 ;  /* 0x000000271e277221 */ /* 0x000fe20000010000 */
[----:B------:R-:W-:Y:S01]  /*10bc0*/  FADD.FTZ R43, R137, R40 ;  /* 0x00000028892b7221 */ /* 0x000fe20000010000 */
[----:B------:R-:W-:Y:S01]  /*10bd0*/  FMUL.FTZ R117, R117, R15 ;  /* 0x0000000f75757220 */ /* 0x000fe20000410000 */
[----:B------:R-:W-:Y:S01]  /*10be0*/  F2FP.BF16.F32.PACK_AB R144, R53, R144 ;  /* 0x000000903590723e */ /* 0x000fe200000010ff */
[----:B------:R-:W-:Y:S01]  /*10bf0*/  FADD.FTZ R39, R136, R39 ;  /* 0x0000002788277221 */ /* 0x000fe20000010000 */
[----:B------:R-:W-:Y:S01]  /*10c00*/  FADD.FTZ R40, R36, R43 ;  /* 0x0000002b24287221 */ /* 0x000fe20000010000 */
[----:B------:R-:W-:Y:S01]  /*10c10*/  F2FP.BF16.F32.PACK_AB R147, R65, R147 ;  /* 0x000000934193723e */ /* 0x000fe200000010ff */
[----:B------:R-:W5:Y:S01]  /*10c20*/  MUFU.EX2 R32, R32 ;  /* 0x0000002000207308 */ /* 0x000f620000000800 */
[----:B------:R-:W-:Y:S01]  /*10c30*/  FADD.FTZ R39, R28, R39 ;  /* 0x000000271c277221 */ /* 0x000fe20000010000 */
[----:B------:R-:W-:Y:S01]  /*10c40*/  F2FP.BF16.F32.PACK_AB R141, R141, R62 ;  /* 0x0000003e8d8d723e */ /* 0x000fe200000010ff */
[----:B------:R-:W-:Y:S01]  /*10c50*/  FMUL.FTZ R90, R90, R55 ;  /* 0x000000375a5a7220 */ /* 0x000fe20000410000 */
[----:B------:R-:W-:Y:S01]  /*10c60*/  F2FP.BF16.F32.PACK_AB R143, R34, R143 ;  /* 0x0000008f228f723e */ /* 0x000fe200000010ff */
[----:B------:R-:W-:Y:S01]  /*10c70*/  FADD.FTZ R44, R138, R39 ;  /* 0x000000278a2c7221 */ /* 0x000fe20000010000 */
[----:B------:R-:W-:Y:S01]  /*10c80*/  FADD.FTZ R39, R139, R40 ;  /* 0x000000288b277221 */ /* 0x000fe20000010000 */
[C---:B------:R-:W-:Y:S01]  /*10c90*/  F2FP.BF16.F32.PACK_AB R138, R29.reuse, R138 ;  /* 0x0000008a1d8a723e */ /* 0x040fe200000010ff */
[----:B------:R-:W5:Y:S01]  /*10ca0*/  MUFU.EX2 R0, R0 ;  /* 0x0000000000007308 */ /* 0x000f620000000800 */
[----:B------:R-:W-:Y:S01]  /*10cb0*/  FADD.FTZ R43, R29, R44 ;  /* 0x0000002c1d2b7221 */ /* 0x000fe20000010000 */
[C---:B------:R-:W-:Y:S01]  /*10cc0*/  FADD.FTZ R40, R8.reuse, R39 ;  /* 0x0000002708287221 */ /* 0x040fe20000010000 */
[----:B------:R-:W-:Y:S01]  /*10cd0*/  F2FP.BF16.F32.PACK_AB R139, R8, R139 ;  /* 0x0000008b088b723e */ /* 0x000fe200000010ff */
[----:B------:R-:W-:Y:S01]  /*10ce0*/  FMUL.FTZ R91, R91, R55 ;  /* 0x000000375b5b7220 */ /* 0x000fe20000410000 */
[----:B--2---:R-:W-:Y:S01]  /*10cf0*/  FADD.FTZ R44, R132, R43 ;  /* 0x0000002b842c7221 */ /* 0x004fe20000010000 */
[----:B0-----:R-:W-:Y:S01]  /*10d00*/  FADD.FTZ R39, R133, R40 ;  /* 0x0000002885277221 */ /* 0x001fe20000010000 */
[C---:B-1----:R-:W-:Y:S01]  /*10d10*/  F2FP.BF16.F32.PACK_AB R133, R24.reuse, R133 ;  /* 0x000000851885723e */ /* 0x042fe200000010ff */
[----:B------:R-:W0:Y:S01]  /*10d20*/  MUFU.EX2 R31, R31 ;  /* 0x0000001f001f7308 */ /* 0x000e220000000800 */
[----:B------:R-:W-:Y:S01]  /*10d30*/  FADD.FTZ R43, R35, R44 ;  /* 0x0000002c232b7221 */ /* 0x000fe20000010000 */
[----:B------:R-:W-:Y:S01]  /*10d40*/  FADD.FTZ R26, R24, R39 ;  /* 0x00000027181a7221 */ /* 0x000fe20000010000 */
[----:B------:R-:W-:Y:S01]  /*10d50*/  F2FP.BF16.F32.PACK_AB R136, R28, R136 ;  /* 0x000000881c88723e */ /* 0x000fe200000010ff */
[----:B------:R-:W-:Y:S01]  /*10d60*/  FMUL.FTZ R94, R94, R55 ;  /* 0x000000375e5e7220 */ /* 0x000fe20000410000 */
[----:B---3--:R-:W-:Y:S01]  /*10d70*/  FADD.FTZ R43, R134, R43 ;  /* 0x0000002b862b7221 */ /* 0x008fe20000010000 */
[----:B----4-:R-:W-:Y:S01]  /*10d80*/  FADD.FTZ R27, R135, R26 ;  /* 0x0000001a871b7221 */ /* 0x010fe20000010000 */
[----:B------:R-:W-:Y:S01]  /*10d90*/  F2FP.BF16.F32.PACK_AB R137, R36, R137 ;  /* 0x000000892489723e */ /* 0x000fe200000010ff */
[----:B------:R-:W1:Y:S01]  /*10da0*/  MUFU.EX2 R129, R129 ;  /* 0x0000008100817308 */ /* 0x000e620000000800 */
[----:B-----5:R-:W-:Y:S01]  /*10db0*/  FADD.FTZ R26, R32, R43 ;  /* 0x0000002b201a7221 */ /* 0x020fe20000010000 */
[C---:B------:R-:W-:Y:S01]  /*10dc0*/  FADD.FTZ R30, R0.reuse, R27 ;  /* 0x0000001b001e7221 */ /* 0x040fe20000010000 */
[----:B------:R-:W-:Y:S01]  /*10dd0*/  F2FP.BF16.F32.PACK_AB R135, R0, R135 ;  /* 0x000000870087723e */ /* 0x000fe200000010ff */
[-C--:B------:R-:W-:Y:S01]  /*10de0*/  FMUL.FTZ R95, R95, R55.reuse ;  /* 0x000000375f5f7220 */ /* 0x080fe20000410000 */
[----:B------:R-:W-:Y:S01]  /*10df0*/  F2FP.BF16.F32.PACK_AB R132, R35, R132 ;  /* 0x000000842384723e */ /* 0x000fe200000010ff */
[-C--:B------:R-:W-:Y:S01]  /*10e00*/  FMUL.FTZ R98, R98, R55.reuse ;  /* 0x0000003762627220 */ /* 0x080fe20000410000 */
[----:B------:R-:W-:Y:S01]  /*10e10*/  F2FP.BF16.F32.PACK_AB R134, R32, R134 ;  /* 0x000000862086723e */ /* 0x000fe200000010ff */
        /* <DEDUP_REMOVED lines=9> */
[----:B-1----:R-:W-:Y:S01]  /*10eb0*/  FADD.FTZ R30, R129, R30 ;  /* 0x0000001e811e7221 */ /* 0x002fe20000010000 */
[-C--:B------:R-:W-:Y:S01]  /*10ec0*/  FMUL.FTZ R111, R111, R55.reuse ;  /* 0x000000376f6f7220 */ /* 0x080fe20000410000 */
[-C--:B------:R-:W-:Y:S01]  /*10ed0*/  FMUL.FTZ R114, R114, R55.reuse ;  /* 0x0000003772727220 */ /* 0x080fe20000410000 */
[-C--:B------:R-:W-:Y:S01]  /*10ee0*/  FMUL.FTZ R115, R115, R55.reuse ;  /* 0x0000003773737220 */ /* 0x080fe20000410000 */
[-C--:B------:R-:W-:Y:S01]  /*10ef0*/  FMUL.FTZ R118, R118, R55.reuse ;  /* 0x0000003776767220 */ /* 0x080fe20000410000 */
[----:B------:R-:W-:Y:S01]  /*10f00*/  FMUL.FTZ R119, R119, R55 ;  /* 0x0000003777777220 */ /* 0x000fe20000410000 */
[----:B------:R-:W-:Y:S01]  /*10f10*/  IMAD.MOV.U32 R15, RZ, RZ, R10 ;  /* 0x000000ffff0f7224 */ /* 0x000fe200078e000a */
        /* <DEDUP_REMOVED lines=40> */
[----:B--2---:R-:W-:Y:S01]  /*111a0*/  FADD.FTZ R27, R75, R8 ;  /* 0x000000084b1b7221 */ /* 0x004fe20000010000 */
[----:B------:R-:W-:-:S06]  /*111b0*/  IMAD.MOV.U32 R8, RZ, RZ, R23 ;  /* 0x000000ffff087224 */ /* 0x000fcc00078e0017 */
[----:B------:R-:W2:Y:S01]  /*111c0*/  MUFU.EX2 R54, R54 ;  /* 0x0000003600367308 */ /* 0x000ea20000000800 */
[C---:B0-----:R-:W-:Y:S01]  /*111d0*/  FADD.FTZ R3, R50.reuse, R3 ;  /* 0x0000000332037221 */ /* 0x041fe20000010000 */
[----:B------:R-:W-:-:S06]  /*111e0*/  F2FP.BF16.F32.PACK_AB R120, R50, R49 ;  /* 0x000000313278723e */ /* 0x000fcc00000010ff */
[----:B------:R-:W0:Y:S01]  /*111f0*/  MUFU.EX2 R24, R77 ;  /* 0x0000004d00187308 */ /* 0x000e220000000800 */
[C---:B-1----:R-:W-:Y:S01]  /*11200*/  FADD.FTZ R27, R76.reuse, R27 ;  /* 0x0000001b4c1b7221 */ /* 0x042fe20000010000 */
[----:B------:R-:W-:-:S06]  /*11210*/  F2FP.BF16.F32.PACK_AB R121, R76, R75 ;  /* 0x0000004b4c79723e */ /* 0x000fcc00000010ff */
[----:B------:R-:W1:Y:S01]  /*11220*/  MUFU.EX2 R58, R58 ;  /* 0x0000003a003a7308 */ /* 0x000e620000000800 */
[----:B--2---:R-:W-:Y:S01]  /*11230*/  FADD.FTZ R0, R54, R3 ;  /* 0x0000000336007221 */ /* 0x004fe20000010000 */
[----:B------:R-:W-:-:S03]  /*11240*/  F2FP.BF16.F32.PACK_AB R122, R13, R54 ;  /* 0x000000360d7a723e */ /* 0x000fc600000010ff */
[----:B------:R-:W-:Y:S01]  /*11250*/  FADD.FTZ R3, R13, R0 ;  /* 0x000000000d037221 */ /* 0x000fe20000010000 */
[----:B------:R-:W-:Y:S02]  /*11260*/  IMAD.MOV.U32 R13, RZ, RZ, R11 ;  /* 0x000000ffff0d7224 */ /* 0x000fe400078e000b */
[----:B0-----:R-:W-:-:S04]  /*11270*/  FADD.FTZ R27, R24, R27 ;  /* 0x0000001b181b7221 */ /* 0x001fc80000010000 */
[C---:B-1----:R-:W-:Y:S01]  /*11280*/  FADD.FTZ R0, R58.reuse, R27 ;  /* 0x0000001b3a007221 */ /* 0x042fe20000010000 */
[----:B------:R-:W-:Y:S01]  /*11290*/  F2FP.BF16.F32.PACK_AB R123, R58, R24 ;  /* 0x000000183a7b723e */ /* 0x000fe200000010ff */
[----:B------:R-:W-:Y:S06]  /*112a0*/  @P2 BRA `(.L_x_2359) ;  /* 0xffffffd800442947 */ /* 0x000fec000383ffff */
.L_x_2349:
[----:B------:R-:W-:Y:S05]  /*112b0*/  WARPSYNC.ALL ;  /* 0x0000000000007948 */ /* 0x000fea0003800000 */
[----:B------:R-:W-:Y:S06]  /*112c0*/  BAR.ARV 0x8, 0x200 ;  /* 0x0208000000007b1d */ /* 0x000fec0000002000 */
[----:B------:R-:W-:Y:S05]  /*112d0*/  @!P0 BRA `(.L_x_2360) ;  /* 0x0000000000048947 */ /* 0x000fea0003800000 */
[----:B------:R-:W-:Y:S01]  /*112e0*/  BPT.TRAP 0x1 ;  /* 0x000000040000795c */ /* 0x000fe20000300000 */
.L_x_2360:
[----:B------:R-:W-:Y:S01]  /*112f0*/  IMAD R13, R18, 0x8, R2 ;  /* 0x00000008120d7824 */ /* 0x000fe200078e0202 */
[----:B------:R-:W-:-:S04]  /*11300*/  SHF.L.U32 R4, R23, 0x1f, RZ ;  /* 0x0000001f17047819 */ /* 0x000fc800000006ff */
[----:B------:R0:W1:Y:S01]  /*11310*/  SYNCS.PHASECHK.TRANS64.TRYWAIT P2, [R13+URZ+0x16850], R4 ;  /* 0x016850040d0075a7 */ /* 0x000062000804017f */
[----:B------:R-:W-:Y:S05]  /*11320*/  @!P0 BRA `(.L_x_2361) ;  /* 0x0000000000048947 */ /* 0x000fea0003800000 */
[----:B------:R-:W-:Y:S01]  /*11330*/  BPT.TRAP 0x1 ;  /* 0x000000040000795c */ /* 0x000fe20000300000 */
.L_x_2361:
[----:B------:R-:W-:-:S05]  /*11340*/  VIADD R2, R2, 0x400 ;  /* 0x0000040002027836 */ /* 0x000fca0000000000 */
[----:B------:R-:W-:-:S04]  /*11350*/  SHF.R.U32.HI R2, RZ, 0x4, R2 ;  /* 0x00000004ff027819 */ /* 0x000fc80000011602 */
[----:B------:R-:W-:Y:S01]  /*11360*/  LOP3.LUT R5, R2, 0x3fff, RZ, 0xc0, !PT ;  /* 0x00003fff02057812 */ /* 0x000fe200078ec0ff */
[----:B-1----:R-:W-:Y:S06]  /*11370*/  @P2 BRA `(.L_x_2362) ;  /* 0x0000000000082947 */ /* 0x002fec0003800000 */
[----:B------:R-:W1:Y:S02]  /*11380*/  SYNCS.PHASECHK.TRANS64.TRYWAIT P0, [R13+URZ+0x16850], R4 ;  /* 0x016850040d0075a7 */ /* 0x000e64000800017f */
[----:B-1----:R-:W-:Y:S05]  /*11390*/  @!P0 BRA `(.L_x_2363) ;  /* 0x00000094009c8947 */ /* 0x002fea0003800000 */
.L_x_2362:
[----:B01----:R-:W-:Y:S01]  /*113a0*/  IMAD R4, R18, 0x400, R5 ;  /* 0x0000040012047824 */ /* 0x003fe200078e0205 */
[----:B------:R-:W-:Y:S01]  /*113b0*/  MOV R5, 0x40000040 ;  /* 0x4000004000057802 */ /* 0x000fe20000000f00 */
[----:B------:R-:W-:Y:S05]  /*113c0*/  WARPSYNC.ALL ;  /* 0x0000000000007948 */ /* 0x000fea0003800000 */
[C---:B------:R-:W-:Y:S01]  /*113d0*/  R2UR UR6, R4.reuse ;  /* 0x00000000040672ca */ /* 0x040fe200000e0000 */
[----:B------:R-:W2:Y:S01]  /*113e0*/  LDL.LU R20, [R1+0x50] ;  /* 0x0000500001147983 */ /* 0x000ea20000300800 */
[----:B------:R-:W-:Y:S01]  /*113f0*/  R2UR UR7, R5 ;  /* 0x00000000050772ca */ /* 0x000fe200000e0000 */
[----:B------:R-:W-:Y:S01]  /*11400*/  WARPGROUP.ARRIVE ;  /* 0x00000000000079c5 */ /* 0x000fe20000000000 */
[----:B------:R-:W-:Y:S01]  /*11410*/  VIADD R6, R4, 0x80 ;  /* 0x0000008004067836 */ /* 0x000fe20000000000 */
[----:B------:R-:W0:Y:S01]  /*11420*/  SHFL.BFLY PT, R2, R3, 0x2, 0x1f ;  /* 0x0c401f0003027f89 */ /* 0x000e2200000e0000 */
[----:B------:R-:W-:-:S02]  /*11430*/  IMAD.MOV.U32 R7, RZ, RZ, 0x40000040 ;  /* 0x40000040ff077424 */ /* 0x000fc400078e00ff */
[----:B------:R-:W-:Y:S02]  /*11440*/  IMAD.MOV.U32 R5, RZ, RZ, 0x40000040 ;  /* 0x40000040ff057424 */ /* 0x000fe400078e00ff */
[----:B------:R-:W-:-:S05]  /*11450*/  VIADD R18, R18, 0x1 ;  /* 0x0000000112127836 */ /* 0x000fca0000000000 */
        /* <DEDUP_REMOVED lines=8> */
[----:B------:R-:W-:Y:S01]  /*114e0*/  IMAD.MOV.U32 R3, RZ, RZ, -0x800000 ;  /* 0xff800000ff037424 */ /* 0x000fe200078e00ff */
        /* <DEDUP_REMOVED lines=34> */
[----:B------:R-:W-:Y:S01]  /*11710*/  R2UR UR6, R6 ;  /* 0x00000000060672ca */ /* 0x000fe200000e0000 */
[----:B------:R-:W-:Y:S01]  /*11720*/  IMAD.MOV.U32 R6, RZ, RZ, RZ ;  /* 0x000000ffff067224 */ /* 0x000fe200078e00ff */
[----:B------:R-:W-:Y:S02]  /*11730*/  R2UR UR7, R7 ;  /* 0x00000000070772ca */ /* 0x000fe400000e0000 */
[----:B------:R-:W0:Y:S02]  /*11740*/  SHFL.BFLY PT, R7, R0, 0x2, 0x1f ;  /* 0x0c401f0000077f89 */ /* 0x000e2400000e0000 */
[----:B0-----:R-:W-:Y:S01]  /*11750*/  FADD.FTZ R7, R7, R0 ;  /* 0x0000000007077221 */ /* 0x001fe20000010000 */
[----:B------:R-:W-:-:S04]  /*11760*/  SEL R0, RZ, 0x1, P0 ;  /* 0x00000001ff007807 */ /* 0x000fc80000000000 */
[----:B------:R-:W-:Y:S01]  /*11770*/  LOP3.LUT R23, R23, R0, RZ, 0x3c, !PT ;  /* 0x0000000017177212 */ /* 0x000fe200078e3cff */
[----:B------:R-:W-:Y:S01]  /*11780*/  IMAD.MOV.U32 R0, RZ, RZ, -0x800000 ;  /* 0xff800000ff007424 */ /* 0x000fe200078e00ff */
[----:B------:R-:W-:Y:S02]  /*11790*/  WARPGROUP.DEPBAR.LE gsb0, 0x0 ;  /* 0x00008000000079c5 */ /* 0x000fe40000010000 */
[----:B------:R-:W-:-:S06]  /*117a0*/  WARPGROUP.ARRIVE ;  /* 0x00000000000079c5 */ /* 0x000fcc0000000000 */
[----:B------:R-:W-:Y:S01]  /*117b0*/  HGMMA.64x64x16.F32.BF16 R88, R124, gdesc[UR4].tnspB, R88, gsb0 ;  /* 0x40e000047c587df0 */ /* 0x000fe20008001858 */
[----:B------:R-:W-:Y:S02]  /*117c0*/  R2UR UR6, R4 ;  /* 0x00000000040672ca */ /* 0x000fe400000e0000 */
[----:B------:R-:W-:Y:S01]  /*117d0*/  R2UR UR7, R5 ;  /* 0x00000000050772ca */ /* 0x000fe200000e0000 */
[----:B------:R-:W0:Y:S04]  /*117e0*/  SHFL.BFLY PT, R4, R7, 0x1, 0x1f ;  /* 0x0c201f0007047f89 */ /* 0x000e2800000e0000 */
[----:B------:R-:W1:Y:S01]  /*117f0*/  SHFL.BFLY PT, R5, R2, 0x1, 0x1f ;  /* 0x0c201f0002057f89 */ /* 0x000e6200000e0000 */
[----:B0-----:R-:W-:Y:S01]  /*11800*/  FADD.FTZ R15, R7, R4 ;  /* 0x00000004070f7221 */ /* 0x001fe20000010000 */
[----:B------:R-:W-:Y:S01]  /*11810*/  @!P1 IADD3 R7, R13, 0x16860, RZ ;  /* 0x000168600d079810 */ /* 0x000fe20007ffe0ff */
[----:B-1----:R-:W-:-:S03]  /*11820*/  FADD.FTZ R12, R2, R5 ;  /* 0x00000005020c7221 */ /* 0x002fc60000010000 */
[----:B------:R-:W-:Y:S01]  /*11830*/  FSETP.NE.FTZ.AND P3, PT, R15, RZ, PT ;  /* 0x000000ff0f00720b */ /* 0x000fe20003f75000 */
[----:B------:R-:W-:Y:S01]  /*11840*/  IMAD.MOV.U32 R2, RZ, RZ, RZ ;  /* 0x000000ffff027224 */ /* 0x000fe200078e00ff */
[----:B------:R-:W-:Y:S02]  /*11850*/  @!P1 PRMT R7, RZ, 0x654, R7 ;  /* 0x00000654ff079816 */ /* 0x000fe40000000007 */
[----:B------:R-:W-:-:S09]  /*11860*/  FSETP.NE.FTZ.AND P2, PT, R12, RZ, PT ;  /* 0x000000ff0c00720b */ /* 0x000fd20003f55000 */
[----:B------:R-:W0:Y:S04]  /*11870*/  @P3 MUFU.LG2 R8, R15 ;  /* 0x0000000f00083308 */ /* 0x000e280000000c00 */
[C---:B------:R-:W-:Y:S01]  /*11880*/  @P2 FMUL.FTZ R5, R9.reuse, 0.69314718246459960938 ;  /* 0x3f31721809052820 */ /* 0x040fe20000410000 */
[----:B------:R-:W-:-:S03]  /*11890*/  @P3 FMUL.FTZ R9, R9, 0.69314718246459960938 ;  /* 0x3f31721809093820 */ /* 0x000fc60000410000 */
[----:B------:R-:W1:Y:S08]  /*118a0*/  @P2 MUFU.LG2 R4, R12 ;  /* 0x0000000c00042308 */ /* 0x000e700000000c00 */
[----:B------:R-:W2:Y:S01]  /*118b0*/  @P2 MUFU.RCP R2, R12 ;  /* 0x0000000c00022308 */ /* 0x000ea20000001000 */
[----:B0-----:R-:W-:-:S04]  /*118c0*/  @P3 FMUL.FTZ R8, R8, 0.69314718246459960938 ;  /* 0x3f31721808083820 */ /* 0x001fc80000410000 */
[----:B------:R-:W-:-:S03]  /*118d0*/  @P3 FFMA.FTZ R0, R9, R11, R8 ;  /* 0x0000000b09003223 */ /* 0x000fc60000010008 */
[----:B------:R-:W0:Y:S01]  /*118e0*/  @P3 MUFU.RCP R6, R15 ;  /* 0x0000000f00063308 */ /* 0x000e220000001000 */
[----:B-1----:R-:W-:-:S04]  /*118f0*/  @P2 FMUL.FTZ R4, R4, 0.69314718246459960938 ;  /* 0x3f31721804042820 */ /* 0x002fc80000410000 */
[----:B------:R-:W-:Y:S01]  /*11900*/  @P2 FFMA.FTZ R3, R5, R10, R4 ;  /* 0x0000000a05032223 */ /* 0x000fe20000010004 */
        /* <DEDUP_REMOVED lines=38> */
.L_x_2299:
[----:B------:R-:W2:Y:S01]  /*11b70*/  LDL R45, [R1+0x48] ;  /* 0x00004800012d7983 */ /* 0x000ea20000100800 */
[----:B------:R-:W-:Y:S05]  /*11b80*/  WARPSYNC.ALL ;  /* 0x0000000000007948 */ /* 0x000fea0003800000 */
[----:B------:R-:W0:Y:S01]  /*11b90*/  S2R R2, SR_TID.X ;  /* 0x0000000000027919 */ /* 0x000e220000002100 */
[----:B------:R-:W1:Y:S01]  /*11ba0*/  S2UR UR5, SR_CgaCtaId ;  /* 0x00000000000579c3 */ /* 0x000e620000008800 */
[----:B------:R-:W-:Y:S01]  /*11bb0*/  UMOV UR4, 0x400 ;  /* 0x0000040000047882 */ /* 0x000fe20000000000 */
[----:B------:R-:W-:Y:S01]  /*11bc0*/  BSSY B0, `(.L_x_2364) ;  /* 0x000018d000007945 */ /* 0x000fe20003800000 */
[----:B-1----:R-:W-:Y:S01]  /*11bd0*/  ULEA UR4, UR5, UR4, 0x18 ;  /* 0x0000000405047291 */ /* 0x002fe2000f8ec03f */
[----:B0-----:R-:W-:-:S05]  /*11be0*/  VIADD R46, R2, 0xffffff80 ;  /* 0xffffff80022e7836 */ /* 0x001fca0000000000 */
[----:B------:R-:W-:Y:S01]  /*11bf0*/  IMAD.U32 R2, RZ, RZ, UR4 ;  /* 0x00000004ff027e24 */ /* 0x000fe2000f8e00ff */
[----:B------:R-:W-:Y:S01]  /*11c00*/  BAR.SYNC.DEFER_BLOCKING 0x5, 0x200 ;  /* 0x0148000000007b1d */ /* 0x000fe20000010000 */
[--C-:B------:R-:W-:Y:S02]  /*11c10*/  SHF.R.S32.HI R44, RZ, 0x1f, R46.reuse ;  /* 0x0000001fff2c7819 */ /* 0x100fe4000001142e */
[----:B------:R-:W-:Y:S02]  /*11c20*/  SHF.R.S32.HI R4, RZ, 0x1f, R46 ;  /* 0x0000001fff047819 */ /* 0x000fe4000001142e */
[-C--:B------:R-:W-:Y:S02]  /*11c30*/  LEA.HI R44, R44, R46.reuse, RZ, 0x3 ;  /* 0x0000002e2c2c7211 */ /* 0x080fe400078f18ff */
[----:B------:R-:W-:Y:S02]  /*11c40*/  LEA.HI R4, R4, R46, RZ, 0x3 ;  /* 0x0000002e04047211 */ /* 0x000fe400078f18ff */
[----:B------:R-:W-:-:S02]  /*11c50*/  LOP3.LUT R44, R44, 0xfffffff8, RZ, 0xc0, !PT ;  /* 0xfffffff82c2c7812 */ /* 0x000fc400078ec0ff */
[----:B------:R-:W-:-:S03]  /*11c60*/  SHF.R.S32.HI R34, RZ, 0x3, R4 ;  /* 0x00000003ff227819 */ /* 0x000fc60000011404 */
[----:B------:R-:W-:-:S04]  /*11c70*/  IMAD.IADD R44, R46, 0x1, -R44 ;  /* 0x000000012e2c7824 */ /* 0x000fc800078e0a2c */
[----:B------:R-:W-:Y:S01]  /*11c80*/  IMAD.SHL.U32 R33, R44, 0x8, RZ ;  /* 0x000000082c217824 */ /* 0x000fe200078e00ff */
[----:B------:R0:W1:Y:S04]  /*11c90*/  LDS.128 R28, [R2+0x168d0] ;  /* 0x0168d000021c7984 */ /* 0x0000680000000c00 */
[----:B------:R-:W-:Y:S01]  /*11ca0*/  SHF.R.S32.HI R32, RZ, 0x1f, R33 ;  /* 0x0000001fff207819 */ /* 0x000fe20000011421 */
[----:B------:R-:W-:Y:S06]  /*11cb0*/  BAR.ARV 0x4, 0x200 ;  /* 0x0108000000007b1d */ /* 0x000fec0000002000 */
[----:B--2--5:R-:W-:Y:S01]  /*11cc0*/  SHF.R.S32.HI R24, RZ, 0x1f, R45 ;  /* 0x0000001fff187819 */ /* 0x024fe2000001142d */
[----:B------:R-:W-:-:S03]  /*11cd0*/  IMAD.SHL.U32 R40, R45, 0x4, RZ ;  /* 0x000000042d287824 */ /* 0x000fc600078e00ff */
[----:B------:R-:W-:Y:S01]  /*11ce0*/  SHF.L.U64.HI R38, R45, 0x2, R24 ;  /* 0x000000022d267819 */ /* 0x000fe20000010218 */
[----:B01----:R-:W-:Y:S06]  /*11cf0*/  @P1 BRA `(.L_x_2365) ;  /* 0x0000000c00a01947 */ /* 0x003fec0003800000 */
[----:B------:R-:W2:Y:S01]  /*11d00*/  LDL R6, [R1+0x5c] ;  /* 0x00005c0001067983 */ /* 0x000ea20000100800 */
[----:B------:R-:W0:Y:S01]  /*11d10*/  S2R R5, SR_SWINHI ;  /* 0x0000000000057919 */ /* 0x000e220000002f00 */
[----:B------:R-:W-:Y:S05]  /*11d20*/  WARPSYNC.ALL ;  /* 0x0000000000007948 */ /* 0x000fea0003800000 */
[----:B------:R-:W-:Y:S01]  /*11d30*/  F2FP.BF16.F32.PACK_AB R12, R12, R27 ;  /* 0x0000001b0c0c723e */ /* 0x000fe200000010ff */
[----:B------:R-:W-:Y:S01]  /*11d40*/  ULDC.64 UR4, c[0x0][0xc00] ;  /* 0x0003000000047ab9 */ /* 0x000fe20000000a00 */
[----:B------:R-:W-:Y:S01]  /*11d50*/  F2FP.BF16.F32.PACK_AB R13, R13, R90 ;  /* 0x0000005a0d0d723e */ /* 0x000fe200000010ff */
[----:B------:R-:W3:Y:S01]  /*11d60*/  LDL R41, [R1+0x44] ;  /* 0x0000440001297983 */ /* 0x000ee20000100800 */
[----:B------:R-:W-:-:S02]  /*11d70*/  F2FP.BF16.F32.PACK_AB R14, R14, R25 ;  /* 0x000000190e0e723e */ /* 0x000fc400000010ff */
[----:B------:R-:W-:Y:S01]  /*11d80*/  F2FP.BF16.F32.PACK_AB R15, R15, R94 ;  /* 0x0000005e0f0f723e */ /* 0x000fe200000010ff */
[----:B------:R-:W-:Y:S01]  /*11d90*/  IMAD.MOV.U32 R36, RZ, RZ, RZ ;  /* 0x000000ffff247224 */ /* 0x000fe200078e00ff */
[----:B------:R-:W3:Y:S01]  /*11da0*/  LDL R46, [R1+0x2c] ;  /* 0x00002c00012e7983 */ /* 0x000ee20000100800 */
[----:B------:R-:W1:Y:S01]  /*11db0*/  LDC R28, c[0x0][0xbe8] ;  /* 0x0002fa00ff1c7b82 */ /* 0x000e620000000800 */
[----:B------:R-:W-:Y:S02]  /*11dc0*/  MOV R20, R2 ;  /* 0x0000000200147202 */ /* 0x000fe40000000f00 */
[----:B0-----:R-:W-:-:S05]  /*11dd0*/  MOV R21, R5 ;  /* 0x0000000500157202 */ /* 0x001fca0000000f00 */
[----:B------:R-:W-:Y:S01]  /*11de0*/  BAR.SYNC.DEFER_BLOCKING 0x1, 0x180 ;  /* 0x0046000000007b1d */ /* 0x000fe20000010000 */
[----:B--2---:R-:W-:-:S03]  /*11df0*/  IMAD.WIDE R10, R6, 0x2, R20 ;  /* 0x00000002060a7825 */ /* 0x004fc600078e0214 */
[C---:B------:R-:W-:Y:S02]  /*11e00*/  IADD3 R35, P2, R10.reuse, 0x20, RZ ;  /* 0x000000200a237810 */ /* 0x040fe40007f5e0ff */
[C---:B------:R-:W-:Y:S02]  /*11e10*/  LOP3.LUT R9, R10.reuse, 0x380, RZ, 0xc0, !PT ;  /* 0x000003800a097812 */ /* 0x040fe400078ec0ff */
[C---:B------:R-:W-:Y:S02]  /*11e20*/  IADD3 R39, P0, R10.reuse, 0x60, RZ ;  /* 0x000000600a277810 */ /* 0x040fe40007f1e0ff */
[----:B------:R-:W-:Y:S02]  /*11e30*/  IADD3 R37, P1, R10, 0x40, RZ ;  /* 0x000000400a257810 */ /* 0x000fe40007f3e0ff */
[----:B------:R-:W-:Y:S02]  /*11e40*/  LOP3.LUT R4, R35, 0x380, RZ, 0xc0, !PT ;  /* 0x0000038023047812 */ /* 0x000fe400078ec0ff */
[----:B------:R-:W-:-:S02]  /*11e50*/  SHF.R.U64 R9, R9, 0x3, RZ ;  /* 0x0000000309097819 */ /* 0x000fc400000012ff */
[----:B------:R-:W-:Y:S02]  /*11e60*/  LOP3.LUT R6, R37, 0x380, RZ, 0xc0, !PT ;  /* 0x0000038025067812 */ /* 0x000fe400078ec0ff */
[----:B------:R-:W-:Y:S02]  /*11e70*/  LOP3.LUT R26, R39, 0x380, RZ, 0xc0, !PT ;  /* 0x00000380271a7812 */ /* 0x000fe400078ec0ff */
[----:B------:R-:W-:Y:S02]  /*11e80*/  SHF.R.U64 R4, R4, 0x3, RZ ;  /* 0x0000000304047819 */ /* 0x000fe400000012ff */
[----:B------:R-:W-:Y:S02]  /*11e90*/  LOP3.LUT R10, R9, R10, RZ, 0x3c, !PT ;  /* 0x0000000a090a7212 */ /* 0x000fe400078e3cff */
[----:B------:R-:W-:Y:S02]  /*11ea0*/  SHF.R.U64 R6, R6, 0x3, RZ ;  /* 0x0000000306067819 */ /* 0x000fe400000012ff */
[----:B------:R-:W-:Y:S01]  /*11eb0*/  SHF.R.U64 R26, R26, 0x3, RZ ;  /* 0x000000031a1a7819 */ /* 0x000fe200000012ff */
        /* <DEDUP_REMOVED lines=8> */
[----:B------:R-:W-:Y:S01]  /*11f40*/  MOV R25, R4 ;  /* 0x0000000400197202 */ /* 0x000fe20000000f00 */
[----:B------:R0:W-:Y:S01]  /*11f50*/  STSM.16.M88.4 [R10], R12 ;  /* 0x0000000c0a007844 */ /* 0x0001e20000000200 */
[----:B------:R-:W-:Y:S02]  /*11f60*/  ISETP.NE.U32.AND P0, PT, RZ, UR4, PT ;  /* 0x00000004ff007c0c */ /* 0x000fe4000bf05070 */
[----:B------:R-:W-:Y:S02]  /*11f70*/  IADD3 R26, P1, R40, UR4, RZ ;  /* 0x00000004281a7c10 */ /* 0x000fe4000ff3e0ff */
        /* <DEDUP_REMOVED lines=10> */
[----:B------:R-:W-:Y:S02]  /*12020*/  F2FP.BF16.F32.PACK_AB R13, R115, R114 ;  /* 0x00000072730d723e */ /* 0x000fe400000010ff */
[----:B------:R-:W-:Y:S02]  /*12030*/  F2FP.BF16.F32.PACK_AB R14, R117, R116 ;  /* 0x00000074750e723e */ /* 0x000fe400000010ff */
[----:B------:R-:W-:-:S02]  /*12040*/  F2FP.BF16.F32.PACK_AB R15, R119, R118 ;  /* 0x00000076770f723e */ /* 0x000fc400000010ff */
        /* <DEDUP_REMOVED lines=8> */
[----:B------:R-:W-:Y:S09]  /*120d0*/  BAR.SYNC.DEFER_BLOCKING 0x1, 0x180 ;  /* 0x0046000000007b1d */ /* 0x000ff20000010000 */
        /* <DEDUP_REMOVED lines=9> */
[----:B---3--:R-:W-:Y:S01]  /*12170*/  IMAD.IADD R15, R41, 0x1, R46 ;  /* 0x00000001290f7824 */ /* 0x008fe200078e022e */
[----:B0-----:R-:W-:Y:S06]  /*12180*/  @P1 BRA `(.L_x_2366) ;  /* 0x0000000000101947 */ /* 0x001fec0003800000 */
[----:B------:R-:W-:Y:S05]  /*12190*/  @!P0 BRA `(.L_x_2366) ;  /* 0x00000000000c8947 */ /* 0x000fea0003800000 */
[----:B------:R-:W3:Y:S04]  /*121a0*/  LDG.E R4, desc[UR40][R26.64] ;  /* 0x000000281a047981 */ /* 0x000ee8000c1e1900 */
[----:B-----5:R-:W3:Y:S02]  /*121b0*/  LDG.E R9, desc[UR40][R26.64+0x4] ;  /* 0x000004281a097981 */ /* 0x020ee4000c1e1900 */
[----:B---3--:R-:W-:-:S07]  /*121c0*/  IMAD.IADD R9, R9, 0x1, -R4 ;  /* 0x0000000109097824 */ /* 0x008fce00078e0a04 */
.L_x_2366:
[----:B------:R-:W3:Y:S01]  /*121d0*/  LDL R12, [R1+0x58] ;  /* 0x00005800010c7983 */ /* 0x000ee20000100800 */
[----:B-1----:R-:W-:Y:S01]  /*121e0*/  @P2 IMAD.HI.U32 R4, R15, R6, RZ ;  /* 0x000000060f042227 */ /* 0x002fe200078e00ff */
[----:B------:R-:W-:Y:S01]  /*121f0*/  ULDC.64 UR4, c[0x0][0xb90] ;  /* 0x0002e40000047ab9 */ /* 0x000fe20000000a00 */
[----:B-----5:R-:W-:Y:S01]  /*12200*/  SHF.R.S32.HI R37, RZ, 0x1f, R36 ;  /* 0x0000001fff257819 */ /* 0x020fe20000011424 */
[----:B------:R-:W4:Y:S01]  /*12210*/  LDL.LU R42, [R1+0x4c] ;  /* 0x00004c00012a7983 */ /* 0x000f220000300800 */
[----:B------:R-:W-:Y:S01]  /*12220*/  MOV R7, R15 ;  /* 0x0000000f00077202 */ /* 0x000fe20000000f00 */
[----:B------:R-:W-:Y:S01]  /*12230*/  IMAD R41, R9, R28, RZ ;  /* 0x0000001c09297224 */ /* 0x000fe200078e02ff */
[----:B--2---:R-:W-:Y:S01]  /*12240*/  @P2 SHF.R.U32.HI R7, RZ, R39, R4 ;  /* 0x00000027ff072219 */ /* 0x004fe20000011604 */
[----:B------:R-:W0:Y:S01]  /*12250*/  S2R R25, SR_TID.X ;  /* 0x0000000000197919 */ /* 0x000e220000002100 */
[----:B------:R-:W-:Y:S01]  /*12260*/  SEL R35, R24, RZ, !P0 ;  /* 0x000000ff18237207 */ /* 0x000fe20004000000 */
[----:B------:R-:W1:Y:S01]  /*12270*/  @P2 LDC R43, c[0x0][0xbec] ;  /* 0x0002fb00ff2b2b82 */ /* 0x000e620000000800 */
[----:B------:R-:W-:Y:S01]  /*12280*/  SEL R39, R45, RZ, !P0 ;  /* 0x000000ff2d277207 */ /* 0x000fe20004000000 */
[----:B------:R-:W-:-:S02]  /*12290*/  IMAD.MOV R13, RZ, RZ, -R7 ;  /* 0x000000ffff0d7224 */ /* 0x000fc400078e0a07 */
[----:B0-----:R-:W-:-:S05]  /*122a0*/  VIADD R26, R25, 0xffffff80 ;  /* 0xffffff80191a7836 */ /* 0x001fca0000000000 */
[----:B------:R-:W-:-:S04]  /*122b0*/  SHF.R.S32.HI R25, RZ, 0x1f, R26 ;  /* 0x0000001fff197819 */ /* 0x000fc8000001141a */
[----:B------:R-:W-:-:S04]  /*122c0*/  LEA.HI R25, R25, R26, RZ, 0x7 ;  /* 0x0000001a19197211 */ /* 0x000fc800078f38ff */
[----:B------:R-:W-:-:S05]  /*122d0*/  LOP3.LUT R25, R25, 0xffffff80, RZ, 0xc0, !PT ;  /* 0xffffff8019197812 */ /* 0x000fca00078ec0ff */
[----:B------:R-:W-:Y:S02]  /*122e0*/  IMAD.IADD R25, R26, 0x1, -R25 ;  /* 0x000000011a197824 */ /* 0x000fe400078e0a19 */
[----:B---3--:R-:W-:Y:S01]  /*122f0*/  IMAD.IADD R12, R12, 0x1, R46 ;  /* 0x000000010c0c7824 */ /* 0x008fe200078e022e */
        /* <DEDUP_REMOVED lines=33> */
[----:B------:R-:W2:Y:S01]  /*12510*/  SHFL.IDX PT, R7, R14, 0x1, 0x1c1f ;  /* 0x003c1f000e077f89 */ /* 0x000ea200000e0000 */
        /* <DEDUP_REMOVED lines=14> */
[----:B--2---:R2:W-:Y:S04]  /*12600*/  @!P0 ST.E desc[UR40][R6.64], R0 ;  /* 0x0000000006008985 */ /* 0x0045e8000c101928 */
[----:B------:R-:W3:Y:S04]  /*12610*/  LD.E.128 R8, desc[UR40][R8.64] ;  /* 0x0000002808087980 */ /* 0x000ee8000c101d00 */
[----:B------:R-:W4:Y:S04]  /*12620*/  LD.E.128 R12, desc[UR40][R12.64] ;  /* 0x000000280c0c7980 */ /* 0x000f28000c101d00 */
[----:B------:R-:W4:Y:S01]  /*12630*/  LD.E.128 R24, desc[UR40][R24.64] ;  /* 0x0000002818187980 */ /* 0x000f22000c101d00 */
[----:B------:R-:W-:-:S04]  /*12640*/  IADD3 R38, P0, R20, 0x4800, RZ ;  /* 0x0000480014267810 */ /* 0x000fc80007f1e0ff */
[----:B------:R-:W-:Y:S01]  /*12650*/  LOP3.LUT R20, R38, 0x380, RZ, 0xc0, !PT ;  /* 0x0000038026147812 */ /* 0x000fe200078ec0ff */
[----:B0-----:R-:W-:-:S03]  /*12660*/  IMAD.X R5, RZ, RZ, R21, P0 ;  /* 0x000000ffff057224 */ /* 0x001fc600000e0615 */
[----:B------:R-:W-:-:S04]  /*12670*/  SHF.R.U64 R3, R20, 0x3, RZ ;  /* 0x0000000314037819 */ /* 0x000fc800000012ff */
[----:B------:R-:W-:Y:S01]  /*12680*/  LOP3.LUT R4, R3, R38, RZ, 0x3c, !PT ;  /* 0x0000002603047212 */ /* 0x000fe200078e3cff */
[----:B------:R-:W-:Y:S02]  /*12690*/  IMAD R3, R37, UR4, RZ ;  /* 0x0000000425037c24 */ /* 0x000fe4000f8e02ff */
[----:B------:R-:W0:Y:S01]  /*126a0*/  @P2 LDC R37, c[0x0][0xbf0] ;  /* 0x0002fc00ff252b82 */ /* 0x000e220000000800 */
[C---:B------:R-:W-:Y:S02]  /*126b0*/  IMAD.WIDE.U32 R20, R36.reuse, UR4, RZ ;  /* 0x0000000424147c25 */ /* 0x040fe4000f8e00ff */
[----:B--2---:R-:W5:Y:S02]  /*126c0*/  LD.E.128 R4, desc[UR40][R4.64] ;  /* 0x0000002804047980 */ /* 0x004f64000c101d00 */
[----:B------:R-:W-:Y:S01]  /*126d0*/  IMAD R3, R36, UR5, R3 ;  /* 0x0000000524037c24 */ /* 0x000fe2000f8e0203 */
[----:B------:R-:W-:Y:S01]  /*126e0*/  ULDC.64 UR4, c[0x0][0xae8] ;  /* 0x0002ba0000047ab9 */ /* 0x000fe20000000a00 */
[----:B------:R-:W-:Y:S01]  /*126f0*/  IMAD R0, R44, 0x30, R34 ;  /* 0x000000302c007824 */ /* 0x000fe200078e0222 */
[----:B------:R-:W-:Y:S01]  /*12700*/  @!PT LDS RZ, [RZ] ;  /* 0x00000000fffff984 */ /* 0x000fe20000000800 */
[----:B------:R-:W-:Y:S01]  /*12710*/  @!PT LDS RZ, [RZ] ;  /* 0x00000000fffff984 */ /* 0x000fe20000000800 */
[----:B------:R-:W-:Y:S01]  /*12720*/  @!PT LDS RZ, [RZ] ;  /* 0x00000000fffff984 */ /* 0x000fe20000000800 */
[----:B------:R-:W-:Y:S01]  /*12730*/  @!PT LDS RZ, [RZ] ;  /* 0x00000000fffff984 */ /* 0x000fe20000000800 */
[----:B------:R2:W-:Y:S06]  /*12740*/  MEMBAR.ALL.CTA ;  /* 0x0000000000007992 */ /* 0x0005ec0000008000 */
[----:B--2---:R-:W2:Y:S01]  /*12750*/  FENCE.VIEW.ASYNC.S ;  /* 0x00000000000073c6 */ /* 0x004ea20000000000 */
[----:B------:R-:W-:-:S02]  /*12760*/  IMAD.IADD R21, R21, 0x1, R3 ;  /* 0x0000000115157824 */ /* 0x000fc400078e0203 */
[----:B------:R-:W-:Y:S02]  /*12770*/  IMAD R3, R40, UR4, RZ ;  /* 0x0000000428037c24 */ /* 0x000fe4000f8e02ff */
[----:B------:R-:W-:Y:S02]  /*12780*/  IMAD.IADD R36, R46, 0x1, R0 ;  /* 0x000000012e247824 */ /* 0x000fe400078e0200 */
[C---:B------:R-:W-:Y:S02]  /*12790*/  IMAD R3, R42.reuse, UR5, R3 ;  /* 0x000000052a037c24 */ /* 0x040fe4000f8e0203 */
[----:B------:R-:W-:Y:S01]  /*127a0*/  IMAD.WIDE.U32 R20, R42, UR4, R20 ;  /* 0x000000042a147c25 */ /* 0x000fe2000f8e0014 */
[----:B------:R-:W-:-:S03]  /*127b0*/  ULDC.64 UR4, c[0x0][0xaf0] ;  /* 0x0002bc0000047ab9 */ /* 0x000fc60000000a00 */
[----:B-1----:R-:W-:-:S04]  /*127c0*/  @P2 IMAD.HI.U32 R0, R36, R43, RZ ;  /* 0x0000002b24002227 */ /* 0x002fc800078e00ff */
[----:B------:R-:W-:Y:S02]  /*127d0*/  IMAD.IADD R21, R21, 0x1, R3 ;  /* 0x0000000115157824 */ /* 0x000fe400078e0203 */
[----:B------:R-:W-:Y:S01]  /*127e0*/  IMAD.MOV.U32 R3, RZ, RZ, R36 ;  /* 0x000000ffff037224 */ /* 0x000fe200078e0024 */
[----:B0-----:R-:W-:Y:S01]  /*127f0*/  @P2 SHF.R.U32.HI R3, RZ, R37, R0 ;  /* 0x00000025ff032219 */ /* 0x001fe20000011600 */
[----:B------:R-:W-:Y:S02]  /*12800*/  IMAD R35, R35, UR4, RZ ;  /* 0x0000000423237c24 */ /* 0x000fe4000f8e02ff */
[----:B------:R-:W-:Y:S01]  /*12810*/  IMAD.WIDE.U32 R20, R39, UR4, R20 ;  /* 0x0000000427147c25 */ /* 0x000fe2000f8e0014 */
[----:B------:R-:W-:Y:S02]  /*12820*/  SHF.R.S32.HI R0, RZ, 0x1f, R3 ;  /* 0x0000001fff007819 */ /* 0x000fe40000011403 */
[----:B------:R-:W-:Y:S01]  /*12830*/  IADD3 R37, -R3, RZ, RZ ;  /* 0x000000ff03257210 */ /* 0x000fe20007ffe1ff */
[----:B------:R-:W-:Y:S01]  /*12840*/  IMAD R35, R39, UR5, R35 ;  /* 0x0000000527237c24 */ /* 0x000fe2000f8e0223 */
[----:B------:R-:W-:Y:S01]  /*12850*/  ULDC.64 UR4, c[0x0][0xae0] ;  /* 0x0002b80000047ab9 */ /* 0x000fe20000000a00 */
[----:B------:R-:W-:-:S02]  /*12860*/  IMAD.IADD R40, R34, 0x1, R46 ;  /* 0x0000000122287824 */ /* 0x000fc400078e022e */
[----:B------:R-:W-:Y:S02]  /*12870*/  IMAD.IADD R21, R21, 0x1, R35 ;  /* 0x0000000115157824 */ /* 0x000fe400078e0223 */
[----:B------:R-:W-:Y:S02]  /*12880*/  IMAD R0, R0, UR4, RZ ;  /* 0x0000000400007c24 */ /* 0x000fe4000f8e02ff */
[----:B------:R-:W-:Y:S02]  /*12890*/  IMAD R35, R28, R37, R36 ;  /* 0x000000251c237224 */ /* 0x000fe400078e0224 */
[C---:B------:R-:W-:Y:S02]  /*128a0*/  IMAD R37, R3.reuse, UR5, R0 ;  /* 0x0000000503257c24 */ /* 0x040fe4000f8e0200 */
[----:B------:R-:W-:Y:S01]  /*128b0*/  IMAD.WIDE.U32 R20, R3, UR4, R20 ;  /* 0x0000000403147c25 */ /* 0x000fe2000f8e0014 */
[----:B------:R-:W-:Y:S01]  /*128c0*/  SHF.R.S32.HI R0, RZ, 0x1f, R35 ;  /* 0x0000001fff007819 */ /* 0x000fe20000011423 */
[----:B------:R-:W-:-:S02]  /*128d0*/  ULDC.64 UR4, c[0x0][0xad8] ;  /* 0x0002b60000047ab9 */ /* 0x000fc40000000a00 */
[----:B------:R-:W-:Y:S02]  /*128e0*/  IMAD.IADD R21, R21, 0x1, R37 ;  /* 0x0000000115157824 */ /* 0x000fe400078e0225 */
[----:B------:R-:W-:Y:S02]  /*128f0*/  IMAD R0, R0, UR4, RZ ;  /* 0x0000000400007c24 */ /* 0x000fe4000f8e02ff */
[----:B------:R-:W-:-:S04]  /*12900*/  IMAD.WIDE.U32 R20, R35, UR4, R20 ;  /* 0x0000000423147c25 */ /* 0x000fc8000f8e0014 */
[----:B------:R-:W-:Y:S01]  /*12910*/  IMAD R3, R35, UR5, R0 ;  /* 0x0000000523037c24 */ /* 0x000fe2000f8e0200 */
[----:B------:R-:W-:Y:S01]  /*12920*/  ULDC.64 UR4, c[0x0][0xa80] ;  /* 0x0002a00000047ab9 */ /* 0x000fe20000000a00 */
[----:B------:R-:W-:Y:S01]  /*12930*/  VIADD R0, R40, 0x30 ;  /* 0x0000003028007836 */ /* 0x000fe20000000000 */
[----:B------:R-:W-:Y:S01]  /*12940*/  LEA R28, P0, R20, UR4, 0x1 ;  /* 0x00000004141c7c11 */ /* 0x000fe2000f8008ff */
[----:B------:R-:W-:Y:S01]  /*12950*/  IMAD.IADD R3, R21, 0x1, R3 ;  /* 0x0000000115037824 */ /* 0x000fe200078e0203 */
[----:B------:R-:W-:-:S03]  /*12960*/  ULDC UR4, c[0x0][0xac8] ;  /* 0x0002b20000047ab9 */ /* 0x000fc60000000800 */
[----:B--2---:R-:W0:Y:S01]  /*12970*/  SHFL.IDX PT, R36, R28, 0x1, 0x181f ;  /* 0x00381f001c247f89 */ /* 0x004e2200000e0000 */
[----:B------:R-:W-:Y:S01]  /*12980*/  LEA.HI.X R38, R20, UR5, R3, 0x1, P0 ;  /* 0x0000000514267c11 */ /* 0x000fe200080f0c03 */
[C---:B------:R-:W-:Y:S01]  /*12990*/  VIADD R3, R40.reuse, 0x60 ;  /* 0x0000006028037836 */ /* 0x040fe20000000000 */
[----:B------:R-:W-:Y:S01]  /*129a0*/  ISETP.GE.AND P0, PT, R33, UR4, PT ;  /* 0x0000000421007c0c */ /* 0x000fe2000bf06270 */
[----:B------:R-:W1:Y:S03]  /*129b0*/  SHFL.IDX PT, R20, R28, RZ, 0x181f ;  /* 0x00181fff1c147589 */ /* 0x000e6600000e0000 */
[-C--:B------:R-:W-:Y:S01]  /*129c0*/  ISETP.GE.OR P3, PT, R40, R41.reuse, P0 ;  /* 0x000000292800720c */ /* 0x080fe20000766670 */
[----:B------:R-:W2:Y:S01]  /*129d0*/  SHFL.IDX PT, R21, R38, RZ, 0x181f ;  /* 0x00181fff26157589 */ /* 0x000ea200000e0000 */
[-C--:B------:R-:W-:Y:S01]  /*129e0*/  ISETP.GE.OR P2, PT, R0, R41.reuse, P0 ;  /* 0x000000290000720c */ /* 0x080fe20000746670 */
[----:B------:R-:W-:Y:S01]  /*129f0*/  VIADD R0, R2, 0x16820 ;  /* 0x0001682002007836 */ /* 0x000fe20000000000 */
[----:B------:R-:W-:Y:S01]  /*12a00*/  ISETP.GE.OR P1, PT, R3, R41, P0 ;  /* 0x000000290300720c */ /* 0x000fe20000726670 */
[----:B------:R-:W2:Y:S03]  /*12a10*/  SHFL.IDX PT, R42, R28, 0x2, 0x181f ;  /* 0x00581f001c2a7f89 */ /* 0x000ea600000e0000 */
[----:B------:R-:W-:Y:S01]  /*12a20*/  PRMT R0, RZ, 0x654, R0 ;  /* 0x00000654ff007816 */ /* 0x000fe20000000000 */
[----:B------:R-:W2:Y:S03]  /*12a30*/  SHFL.IDX PT, R35, R38, 0x1, 0x181f ;  /* 0x00381f0026237f89 */ /* 0x000ea600000e0000 */
[----:B------:R1:W-:Y:S01]  /*12a40*/  SYNCS.ARRIVE.TRANS64.RED.A1T0 RZ, [R0+URZ], RZ ;  /* 0x000000ff00ff79a7 */ /* 0x0003e2000810043f */
[----:B------:R-:W2:Y:S02]  /*12a50*/  SHFL.IDX PT, R37, R38, 0x2, 0x181f ;  /* 0x00581f0026257f89 */ /* 0x000ea400000e0000 */
[----:B0-----:R-:W-:-:S02]  /*12a60*/  @!P2 LEA R34, P4, R33, R36, 0x1 ;  /* 0x000000242122a211 */ /* 0x001fc400078808ff */
[----:B------:R-:W0:Y:S01]  /*12a70*/  SHFL.IDX PT, R28, R28, 0x3, 0x181f ;  /* 0x00781f001c1c7f89 */ /* 0x000e2200000e0000 */
[----:B-1----:R-:W-:Y:S01]  /*12a80*/  VIADD R0, R40, 0x90 ;  /* 0x0000009028007836 */ /* 0x002fe20000000000 */
[C---:B------:R-:W-:Y:S02]  /*12a90*/  @!P3 LEA R20, P5, R33.reuse, R20, 0x1 ;  /* 0x000000142114b211 */ /* 0x040fe400078a08ff */
[----:B------:R-:W1:Y:S02]  /*12aa0*/  SHFL.IDX PT, R38, R38, 0x3, 0x181f ;  /* 0x00781f0026267f89 */ /* 0x000e6400000e0000 */
[C---:B--2---:R-:W-:Y:S02]  /*12ab0*/  @!P3 LEA.HI.X R21, R33.reuse, R21, R32, 0x1, P5 ;  /* 0x000000152115b211 */ /* 0x044fe400028f0c20 */
[----:B------:R-:W-:Y:S02]  /*12ac0*/  ISETP.GE.OR P0, PT, R0, R41, P0 ;  /* 0x000000290000720c */ /* 0x000fe40000706670 */
[----:B------:R-:W-:-:S02]  /*12ad0*/  @!P1 LEA R36, P5, R33, R42, 0x1 ;  /* 0x0000002a21249211 */ /* 0x000fc400078a08ff */
        /* <DEDUP_REMOVED lines=10> */
.L_x_2365:
        /* <DEDUP_REMOVED lines=19> */
[----:B-1----:R-:W-:Y:S05]  /*12cb0*/  @P1 BRA `(.L_x_2368) ;  /* 0x0000000000101947 */ /* 0x002fea0003800000 */
[----:B------:R-:W-:Y:S05]  /*12cc0*/  @!P0 BRA `(.L_x_2368) ;  /* 0x00000000000c8947 */ /* 0x000fea0003800000 */
[----:B------:R-:W2:Y:S04]  /*12cd0*/  LDG.E R3, desc[UR40][R4.64] ;  /* 0x0000002804037981 */ /* 0x000ea8000c1e1900 */
[----:B-----5:R-:W2:Y:S02]  /*12ce0*/  LDG.E R8, desc[UR40][R4.64+0x4] ;  /* 0x0000042804087981 */ /* 0x020ea4000c1e1900 */
[----:B--2---:R-:W-:-:S07]  /*12cf0*/  IMAD.IADD R8, R8, 0x1, -R3 ;  /* 0x0000000108087824 */ /* 0x004fce00078e0a03 */
.L_x_2368:
[----:B------:R-:W2:Y:S04]  /*12d00*/  LDL R14, [R1+0x4c] ;  /* 0x00004c00010e7983 */ /* 0x000ea80000100800 */
[----:B------:R1:W5:Y:S01]  /*12d10*/  LDL R26, [R1+0x2c] ;  /* 0x00002c00011a7983 */ /* 0x0003620000100800 */
[----:B------:R-:W-:Y:S01]  /*12d20*/  BSSY B1, `(.L_x_2369) ;  /* 0x000002d000017945 */ /* 0x000fe20003800000 */
[----:B------:R-:W-:Y:S02]  /*12d30*/  SEL R13, R45, RZ, !P0 ;  /* 0x000000ff2d0d7207 */ /* 0x000fe40004000000 */
[----:B------:R-:W-:Y:S02]  /*12d40*/  SEL R24, R24, RZ, !P0 ;  /* 0x000000ff18187207 */ /* 0x000fe40004000000 */
[----:B-----5:R-:W-:-:S02]  /*12d50*/  SHF.R.S32.HI R11, RZ, 0x1f, R0 ;  /* 0x0000001fff0b7819 */ /* 0x020fc40000011400 */
[----:B--2---:R-:W-:Y:S01]  /*12d60*/  SHF.R.S32.HI R12, RZ, 0x1f, R14 ;  /* 0x0000001fff0c7819 */ /* 0x004fe2000001140e */
[----:B-1----:R-:W-:Y:S06]  /*12d70*/  @P3 BRA `(.L_x_2370) ;  /* 0x00000000009c3947 */ /* 0x002fec0003800000 */
[----:B------:R-:W1:Y:S01]  /*12d80*/  S2R R4, SR_TID.X ;  /* 0x0000000000047919 */ /* 0x000e620000002100 */
[----:B------:R-:W2:Y:S02]  /*12d90*/  LDC R9, c[0x0][0xbe8] ;  /* 0x0002fa00ff097b82 */ /* 0x000ea40000000800 */
[----:B--2---:R-:W-:Y:S01]  /*12da0*/  IMAD R3, R8, R9, RZ ;  /* 0x0000000908037224 */ /* 0x004fe200078e02ff */
[----:B-1----:R-:W-:-:S04]  /*12db0*/  IADD3 R10, R26, -0x80, R4 ;  /* 0xffffff801a0a7810 */ /* 0x002fc80007ffe004 */
        /* <DEDUP_REMOVED lines=19> */
[--C-:B------:R-:W-:Y:S02]  /*12ef0*/  IMAD.MOV R7, RZ, RZ, -R3.reuse ;  /* 0x000000ffff077224 */ /* 0x100fe400078e0a03 */
[----:B------:R-:W-:Y:S01]  /*12f00*/  IMAD R6, R13, UR5, R6 ;  /* 0x000000050d067c24 */ /* 0x000fe2000f8e0206 */
[----:B------:R-:W-:Y:S01]  /*12f10*/  ULDC.64 UR4, c[0x0][0xb88] ;  /* 0x0002e20000047ab9 */ /* 0x000fe20000000a00 */
[----:B------:R-:W-:Y:S01]  /*12f20*/  IMAD R7, R9, R7, R10 ;  /* 0x0000000709077224 */ /* 0x000fe200078e020a */
[----:B------:R-:W-:-:S04]  /*12f30*/  SHF.R.S32.HI R9, RZ, 0x1f, R3 ;  /* 0x0000001fff097819 */ /* 0x000fc80000011403 */
[----:B------:R-:W-:Y:S02]  /*12f40*/  SHF.R.S32.HI R3, RZ, 0x1f, R7 ;  /* 0x0000001fff037819 */ /* 0x000fe40000011407 */
[----:B------:R-:W-:-:S03]  /*12f50*/  IADD3.X R5, R9, R5, R6, P0, !PT ;  /* 0x0000000509057210 */ /* 0x000fc600007fe406 */
[----:B------:R-:W-:Y:S02]  /*12f60*/  IMAD R6, R3, UR4, RZ ;  /* 0x0000000403067c24 */ /* 0x000fe4000f8e02ff */
[----:B------:R-:W-:-:S04]  /*12f70*/  IMAD.WIDE.U32 R4, R7, UR4, R4 ;  /* 0x0000000407047c25 */ /* 0x000fc8000f8e0004 */
[----:B------:R-:W-:Y:S01]  /*12f80*/  IMAD R3, R7, UR5, R6 ;  /* 0x0000000507037c24 */ /* 0x000fe2000f8e0206 */
[----:B------:R-:W-:Y:S02]  /*12f90*/  ULDC.64 UR4, c[0x0][0xb50] ;  /* 0x0002d40000047ab9 */ /* 0x000fe40000000a00 */
[----:B------:R-:W-:Y:S02]  /*12fa0*/  LEA R6, P0, R4, UR4, 0x2 ;  /* 0x0000000404067c11 */ /* 0x000fe4000f8010ff */
[----:B------:R-:W-:-:S04]  /*12fb0*/  IADD3 R3, R5, R3, RZ ;  /* 0x0000000305037210 */ /* 0x000fc80007ffe0ff */
[----:B------:R-:W-:Y:S01]  /*12fc0*/  LEA.HI.X R7, R4, UR5, R3, 0x2, P0 ;  /* 0x0000000504077c11 */ /* 0x000fe200080f1403 */
[----:B------:R-:W-:-:S05]  /*12fd0*/  IMAD.MOV.U32 R3, RZ, RZ, -0x800000 ;  /* 0xff800000ff037424 */ /* 0x000fca00078e00ff */
[----:B------:R1:W-:Y:S02]  /*12fe0*/  STG.E desc[UR40][R6.64], R3 ;  /* 0x0000000306007986 */ /* 0x0003e4000c101928 */
.L_x_2370:
[----:B------:R-:W-:Y:S05]  /*12ff0*/  BSYNC B1 ;  /* 0x0000000000017941 */ /* 0x000fea0003800000 */
.L_x_2369:
[----:B------:R-:W2:Y:S01]  /*13000*/  @P2 LDC R9, c[0x0][0xbf0] ;  /* 0x0002fc00ff092b82 */ /* 0x000ea20000000800 */
[----:B------:R-:W-:Y:S01]  /*13010*/  ULDC.64 UR4, c[0x0][0xaa0] ;  /* 0x0002a80000047ab9 */ /* 0x000fe20000000a00 */
[----:B-1----:R-:W-:Y:S01]  /*13020*/  IMAD R6, R44, 0x30, R34 ;  /* 0x000000302c067824 */ /* 0x002fe200078e0222 */
[----:B------:R-:W-:Y:S01]  /*13030*/  ULDC.64 UR6, c[0x0][0xa80] ;  /* 0x0002a00000067ab9 */ /* 0x000fe20000000a00 */
[----:B------:R-:W-:Y:S02]  /*13040*/  IMAD R3, R11, UR4, RZ ;  /* 0x000000040b037c24 */ /* 0x000fe4000f8e02ff */
[----:B------:R-:W-:-:S04]  /*13050*/  IMAD.WIDE.U32 R4, R0, UR4, RZ ;  /* 0x0000000400047c25 */ /* 0x000fc8000f8e00ff */
[----:B------:R-:W-:Y:S01]  /*13060*/  IMAD R3, R0, UR5, R3 ;  /* 0x0000000500037c24 */ /* 0x000fe2000f8e0203 */
[----:B------:R-:W-:Y:S01]  /*13070*/  ULDC.64 UR4, c[0x0][0xae8] ;  /* 0x0002ba0000047ab9 */ /* 0x000fe20000000a00 */
[----:B------:R-:W-:Y:S02]  /*13080*/  IMAD.IADD R10, R26, 0x1, R6 ;  /* 0x000000011a0a7824 */ /* 0x000fe400078e0206 */
[----:B------:R-:W-:Y:S02]  /*13090*/  IMAD R0, R12, UR4, RZ ;  /* 0x000000040c007c24 */ /* 0x000fe4000f8e02ff */
[----:B------:R-:W-:Y:S02]  /*130a0*/  IMAD.IADD R5, R5, 0x1, R3 ;  /* 0x0000000105057824 */ /* 0x000fe400078e0203 */
[----:B------:R-:W-:Y:S02]  /*130b0*/  IMAD R7, R14, UR5, R0 ;  /* 0x000000050e077c24 */ /* 0x000fe4000f8e0200 */
[----:B0-----:R-:W-:-:S04]  /*130c0*/  @P2 IMAD.HI.U32 R0, R10, R27, RZ ;  /* 0x0000001b0a002227 */ /* 0x001fc800078e00ff */
[----:B------:R-:W-:Y:S01]  /*130d0*/  IMAD.MOV.U32 R3, RZ, RZ, R10 ;  /* 0x000000ffff037224 */ /* 0x000fe200078e000a */
[----:B--2---:R-:W-:Y:S01]  /*130e0*/  @P2 SHF.R.U32.HI R3, RZ, R9, R0 ;  /* 0x00000009ff032219 */ /* 0x004fe20000011600 */
        /* <DEDUP_REMOVED lines=30> */
[----:B------:R-:W1:Y:S03]  /*132d0*/  SHFL.IDX PT, R0, R20, RZ, 0x181f ;  /* 0x00181fff14007589 */ /* 0x000e6600000e0000 */
[C---:B------:R-:W-:Y:S01]  /*132e0*/  VIADD R8, R24.reuse, 0x30 ;  /* 0x0000003018087836 */ /* 0x040fe20000000000 */
[----:B------:R-:W2:Y:S01]  /*132f0*/  SHFL.IDX PT, R5, R7, 0x1, 0x181f ;  /* 0x00381f0007057f89 */ /* 0x000ea200000e0000 */
[C---:B------:R-:W-:Y:S01]  /*13300*/  ISETP.GE.OR P2, PT, R24.reuse, R21, P0 ;  /* 0x000000151800720c */ /* 0x040fe20000746670 */
[----:B------:R-:W-:-:S02]  /*13310*/  VIADD R10, R24, 0x60 ;  /* 0x00000060180a7836 */ /* 0x000fc40000000000 */
[----:B------:R-:W3:Y:S01]  /*13320*/  SHFL.IDX PT, R14, R7, 0x2, 0x181f ;  /* 0x00581f00070e7f89 */ /* 0x000ee200000e0000 */
[-C--:B------:R-:W-:Y:S02]  /*13330*/  ISETP.GE.OR P3, PT, R8, R21.reuse, P0 ;  /* 0x000000150800720c */ /* 0x080fe40000766670 */
        /* <DEDUP_REMOVED lines=16> */
.L_x_2554:
[----:B------:R-:W-:-:S05]  /*13440*/  VIADD R24, R24, 0x90 ;  /* 0x0000009018187836 */ /* 0x000fca0000000000 */
[----:B------:R-:W-:-:S13]  /*13450*/  ISETP.GE.OR P0, PT, R24, R21, P0 ;  /* 0x000000151800720c */ /* 0x000fda0000706670 */
[----:B--2---:R-:W-:-:S04]  /*13460*/  @!P0 LEA R14, P1, R33, R14, 0x1 ;  /* 0x0000000e210e8211 */ /* 0x004fc800078208ff */
[----:B-1----:R-:W-:-:S05]  /*13470*/  @!P0 LEA.HI.X R15, R33, R0, R32, 0x1, P1 ;  /* 0x00000000210f8211 */ /* 0x002fca00008f0c20 */
[----:B------:R1:W-:Y:S04]  /*13480*/  @!P0 ST.E.128 desc[UR40][R14.64], RZ ;  /* 0x000000ff0e008985 */ /* 0x0003e8000c101d28 */
.L_x_2367:
[----:B------:R-:W-:Y:S05]  /*13490*/  BSYNC B0 ;  /* 0x0000000000007941 */ /* 0x000fea0003800000 */
.L_x_2364:
[----:B------:R-:W-:Y:S02]  /*134a0*/  ULDC UR4, c[0x0][0xc3c] ;  /* 0x00030f0000047ab9 */ /* 0x000fe40000000800 */
[----:B------:R-:W-:-:S13]  /*134b0*/  ISETP.GE.AND P0, PT, R31, UR4, PT ;  /* 0x000000041f007c0c */ /* 0x000fda000bf06270 */
[----:B------:R-:W-:Y:S05]  /*134c0*/  @!P0 BRA `(.L_x_2372) ;  /* 0xfffffed800d88947 */ /* 0x000fea000383ffff */
[----:B------:R-:W-:Y:S05]  /*134d0*/  BRA `(.L_x_2239) ;  /* 0x0000006400d47947 */ /* 0x000fea0003800000 */
.L_x_2237:
        /* <DEDUP_REMOVED lines=18> */
.L_x_2373:
        /* <DEDUP_REMOVED lines=42> */
.L_x_2379:
        /* <DEDUP_REMOVED lines=12> */
.L_x_2378:
[----:B------:R-:W-:Y:S05]  /*13960*/  BSYNC B0 ;  /* 0x0000000000007941 */ /* 0x000fea0003800000 */
.L_x_2377:
        /* <DEDUP_REMOVED lines=20> */
[----:B------:R-:W-:Y:S01]  /*13ab0*/  MOV R6, R9 ;  /* 0x0000000900067202 */ /* 0x000fe20000000f00 */
[----:B------:R-:W-:-:S07]  /*13ac0*/  IMAD.MOV.U32 R9, RZ, RZ, R3 ;  /* 0x000000ffff097224 */ /* 0x000fce00078e0003 */
.L_x_2375:
        /* <DEDUP_REMOVED lines=21> */
.L_x_2380:
[----:B-1----:R-:W-:Y:S01]  /*13c20*/  IMAD R16, R16, UR5, R9 ;  /* 0x0000000510107c24 */ /* 0x002fe2000f8e0209 */
[----:B0-----:R-:W-:Y:S01]  /*13c30*/  IABS R6, R4 ;  /* 0x0000000400067213 */ /* 0x001fe20000000000 */
[----:B------:R-:W-:Y:S02]  /*13c40*/  IMAD R11, R15, R8, RZ ;  /* 0x000000080f0b7224 */ /* 0x000fe400078e02ff */
[----:B------:R-:W-:Y:S01]  /*13c50*/  IMAD.MOV.U32 R2, RZ, RZ, RZ ;  /* 0x000000ffff027224 */ /* 0x000fe200078e00ff */
[----:B------:R-:W-:Y:S01]  /*13c60*/  IADD3 R9, -R16, UR6, RZ ;  /* 0x0000000610097c10 */ /* 0x000fe2000fffe1ff */
[----:B------:R-:W-:Y:S02]  /*13c70*/  IMAD.MOV R6, RZ, RZ, -R6 ;  /* 0x000000ffff067224 */ /* 0x000fe400078e0a06 */
        /* <DEDUP_REMOVED lines=17> */
[----:B------:R-:W-:Y:S01]  /*13d90*/  IMAD R4, R4, R2, R9 ;  /* 0x0000000204047224 */ /* 0x000fe200078e0209 */
[----:B------:R-:W-:Y:S02]  /*13da0*/  MOV R2, RZ ;  /* 0x000000ff00027202 */ /* 0x000fe40000000f00 */
[----:B------:R-:W-:-:S04]  /*13db0*/  VIADDMNMX R7, R8, UR5, R7, PT ;  /* 0x0000000508077c46 */ /* 0x000fc8000b800107 */
[----:B------:R-:W-:-:S04]  /*13dc0*/  IABS R8, R7 ;  /* 0x0000000700087213 */ /* 0x000fc80000000000 */
[----:B------:R-:W0:Y:S08]  /*13dd0*/  I2F.RP R10, R8 ;  /* 0x00000008000a7306 */ /* 0x000e300000209400 */
[----:B0-----:R-:W0:Y:S02]  /*13de0*/  MUFU.RCP R10, R10 ;  /* 0x0000000a000a7308 */ /* 0x001e240000001000 */
[----:B0-----:R-:W-:Y:S01]  /*13df0*/  VIADD R3, R10, 0xffffffe ;  /* 0x0ffffffe0a037836 */ /* 0x001fe20000000000 */
[----:B------:R-:W-:-:S05]  /*13e00*/  IABS R10, R7 ;  /* 0x00000007000a7213 */ /* 0x000fca0000000000 */
[----:B------:R-:W0:Y:S02]  /*13e10*/  F2I.FTZ.U32.TRUNC.NTZ R3, R3 ;  /* 0x0000000300037305 */ /* 0x000e24000021f000 */
[----:B0-----:R-:W-:-:S04]  /*13e20*/  IMAD.MOV R11, RZ, RZ, -R3 ;  /* 0x000000ffff0b7224 */ /* 0x001fc800078e0a03 */
[----:B------:R-:W-:-:S04]  /*13e30*/  IMAD R9, R11, R8, RZ ;  /* 0x000000080b097224 */ /* 0x000fc800078e02ff */
[----:B------:R-:W-:Y:S01]  /*13e40*/  IMAD.HI.U32 R2, R3, R9, R2 ;  /* 0x0000000903027227 */ /* 0x000fe200078e0002 */
[----:B------:R-:W-:-:S03]  /*13e50*/  IABS R9, R4 ;  /* 0x0000000400097213 */ /* 0x000fc60000000000 */
        /* <DEDUP_REMOVED lines=19> */
.L_x_2376:
[----:B------:R-:W-:Y:S02]  /*13f90*/  IMAD.MOV.U32 R17, RZ, RZ, RZ ;  /* 0x000000ffff117224 */ /* 0x000fe400078e00ff */
[----:B------:R-:W-:Y:S02]  /*13fa0*/  IMAD.U32 R16, RZ, RZ, UR6 ;  /* 0x00000006ff107e24 */ /* 0x000fe4000f8e00ff */
[----:B------:R-:W-:-:S07]  /*13fb0*/  IMAD.MOV.U32 R18, RZ, RZ, RZ ;  /* 0x000000ffff127224 */ /* 0x000fce00078e00ff */
.L_x_2381:
[----:B------:R-:W-:-:S13]  /*13fc0*/  ISETP.NE.AND P0, PT, R5, RZ, PT ;  /* 0x000000ff0500720c */ /* 0x000fda0003f05270 */
[----:B------:R-:W0:Y:S01]  /*13fd0*/  @!P0 S2R R3, SR_CgaCtaId ;  /* 0x0000000000038919 */ /* 0x000e220000008800 */
[----:B------:R-:W-:-:S04]  /*13fe0*/  @!P0 MOV R0, 0x400 ;  /* 0x0000040000008802 */ /* 0x000fc80000000f00 */
[----:B0-----:R-:W-:-:S05]  /*13ff0*/  @!P0 LEA R0, R3, R0, 0x18 ;  /* 0x0000000003008211 */ /* 0x001fca00078ec0ff */
[----:B------:R0:W-:Y:S01]  /*14000*/  @!P0 STS.128 [R0+0x168d0], R16 ;  /* 0x0168d01000008388 */ /* 0x0001e20000000c00 */
[----:B------:R-:W-:Y:S06]  /*14010*/  BAR.ARV 0x5, 0x200 ;  /* 0x0148000000007b1d */ /* 0x000fec0000002000 */
.L_x_2374:
        /* <DEDUP_REMOVED lines=11> */
[----:B------:R-:W-:Y:S01]  /*140d0*/  MOV R27, 0x1 ;  /* 0x00000001001b7802 */ /* 0x000fe20000000f00 */
[----:B------:R-:W-:Y:S01]  /*140e0*/  IMAD.MOV.U32 R23, RZ, RZ, RZ ;  /* 0x000000ffff177224 */ /* 0x000fe200078e00ff */
[----:B------:R-:W-:Y:S01]  /*140f0*/  ULDC.64 UR38, c[0x0][0x198] ;  /* 0x0000660000267ab9 */ /* 0x000fe20000000a00 */
[----:B------:R-:W-:Y:S01]  /*14100*/  IMAD.MOV.U32 R28, RZ, RZ, RZ ;  /* 0x000000ffff1c7224 */ /* 0x000fe200078e00ff */
[----:B------:R-:W-:Y:S01]  /*14110*/  ULDC UR36, c[0x0][0xc] ;  /* 0x0000030000247ab9 */ /* 0x000fe20000000800 */
        /* <DEDUP_REMOVED lines=9> */
[----:B------:R-:W-:-:S05]  /*141b0*/  IMAD.SHL.U32 R2, R5, 0x10, RZ ;  /* 0x0000001005027824 */ /* 0x000fca00078e00ff */
[----:B------:R-:W-:Y:S01]  /*141c0*/  LOP3.LUT R0, R4, 0x70, R2, 0xf8, !PT ;  /* 0x0000007004007812 */ /* 0x000fe200078ef802 */
[----:B------:R-:W-:Y:S02]  /*141d0*/  IMAD R2, R3, 0x2, R22 ;  /* 0x0000000203027824 */ /* 0x000fe400078e0216 */
[----:B------:R-:W-:-:S03]  /*141e0*/  IMAD.MOV.U32 R0, RZ, RZ, 0x1 ;  /* 0x00000001ff007424 */ /* 0x000fc600078e00ff */
[----:B------:R3:W-:Y:S04]  /*141f0*/  STL [R1+0xc], R2 ;  /* 0x00000c0201007387 */ /* 0x0007e80000100800 */
[----:B------:R3:W-:Y:S02]  /*14200*/  STL [R1+0x4], R0 ;  /* 0x0000040001007387 */ /* 0x0007e40000100800 */
.L_x_2504:
[----:B0--3--:R-:W0:Y:S02]  /*14210*/  LDC.64 R2, c[0x0][0xc88] ;  /* 0x00032200ff027b82 */ /* 0x009e240000000a00 */
[----:B0-----:R-:W-:-:S05]  /*14220*/  IMAD.WIDE R2, R19, 0x4, R2 ;  /* 0x0000000413027825 */ /* 0x001fca00078e0202 */
[----:B--2---:R-:W2:Y:S01]  /*14230*/  LDG.E R13, desc[UR40][R2.64] ;  /* 0x00000028020d7981 */ /* 0x004ea2000c1e1900 */
[----:B------:R-:W-:Y:S05]  /*14240*/  YIELD ;  /* 0x0000000000007946 */ /* 0x000fea0003800000 */
[----:B------:R-:W-:Y:S01]  /*14250*/  ULDC.64 UR4, c[0x0][0xa28] ;  /* 0x00028a0000047ab9 */ /* 0x000fe20000000a00 */
[----:B------:R-:W-:Y:S01]  /*14260*/  ULDC.64 UR6, c[0x0][0xa00] ;  /* 0x0002800000067ab9 */ /* 0x000fe20000000a00 */
[----:B------:R-:W-:Y:S02]  /*14270*/  ISETP.NE.U32.AND P0, PT, RZ, UR4, PT ;  /* 0x00000004ff007c0c */ /* 0x000fe4000bf05070 */
[----:B-1----:R-:W-:Y:S01]  /*14280*/  CS2R R8, SRZ ;  /* 0x0000000000087805 */ /* 0x002fe2000001ff00 */
[----:B------:R-:W-:Y:S01]  /*14290*/  ULDC.64 UR8, c[0x0][0xa18] ;  /* 0x0002860000087ab9 */ /* 0x000fe20000000a00 */
[----:B------:R-:W-:-:S02]  /*142a0*/  ISETP.NE.AND.EX P1, PT, RZ, UR5, PT, P0 ;  /* 0x00000005ff007c0c */ /* 0x000fc4000bf25300 */
[----:B------:R-:W-:-:S04]  /*142b0*/  ISETP.NE.U32.AND P0, PT, RZ, UR6, PT ;  /* 0x00000006ff007c0c */ /* 0x000fc8000bf05070 */
[----:B------:R-:W-:Y:S02]  /*142c0*/  ISETP.NE.AND.EX P0, PT, RZ, UR7, PT, P0 ;  /* 0x00000007ff007c0c */ /* 0x000fe4000bf05300 */
[----:B--2---:R-:W-:Y:S01]  /*142d0*/  SHF.R.S32.HI R0, RZ, 0x1f, R13 ;  /* 0x0000001fff007819 */ /* 0x004fe2000001140d */
[----:B------:R-:W-:-:S04]  /*142e0*/  IMAD.SHL.U32 R24, R13, 0x4, RZ ;  /* 0x000000040d187824 */ /* 0x000fc800078e00ff */
[C---:B------:R-:W-:Y:S01]  /*142f0*/  @P1 LEA R4, P2, R13.reuse, UR4, 0x2 ;  /* 0x000000040d041c11 */ /* 0x040fe2000f8410ff */
[----:B------:R-:W-:Y:S01]  /*14300*/  STL [R1+0x10], R13 ;  /* 0x0000100d01007387 */ /* 0x000fe20000100800 */
[C-C-:B------:R-:W-:Y:S02]  /*14310*/  SHF.L.U64.HI R25, R13.reuse, 0x2, R0.reuse ;  /* 0x000000020d197819 */ /* 0x140fe40000010200 */
[----:B------:R-:W-:Y:S01]  /*14320*/  @P1 LEA.HI.X R5, R13, UR5, R0, 0x2, P2 ;  /* 0x000000050d051c11 */ /* 0x000fe200090f1400 */
[----:B------:R-:W-:Y:S01]  /*14330*/  ULDC.64 UR4, c[0x0][0xa08] ;  /* 0x0002820000047ab9 */ /* 0x000fe20000000a00 */
[C---:B------:R-:W-:Y:S01]  /*14340*/  IADD3 R2, P2, R24.reuse, UR6, RZ ;  /* 0x0000000618027c10 */ /* 0x040fe2000ff5e0ff */
[----:B------:R0:W-:Y:S03]  /*14350*/  STL [R1+0x30], R0 ;  /* 0x0000300001007387 */ /* 0x0001e60000100800 */
[C---:B------:R-:W-:Y:S01]  /*14360*/  IADD3.X R3, R25.reuse, UR7, RZ, P2, !PT ;  /* 0x0000000719037c10 */ /* 0x040fe200097fe4ff */
[----:B------:R-:W-:Y:S01]  /*14370*/  ULDC.64 UR6, c[0x0][0xa10] ;  /* 0x0002840000067ab9 */ /* 0x000fe20000000a00 */
[----:B------:R-:W-:Y:S01]  /*14380*/  ISETP.NE.U32.AND P3, PT, RZ, UR8, PT ;  /* 0x00000008ff007c0c */ /* 0x000fe2000bf65070 */
[----:B------:R1:W5:Y:S01]  /*14390*/  @P1 LDG.E R8, desc[UR40][R4.64] ;  /* 0x0000002804081981 */ /* 0x000362000c1e1900 */
[----:B------:R-:W-:Y:S01]  /*143a0*/  IADD3 R6, P4, R24, UR4, RZ ;  /* 0x0000000418067c10 */ /* 0x000fe2000ff9e0ff */
[----:B------:R-:W-:Y:S01]  /*143b0*/  IMAD.MOV.U32 R29, RZ, RZ, RZ ;  /* 0x000000ffff1d7224 */ /* 0x000fe200078e00ff */
[----:B------:R-:W-:Y:S01]  /*143c0*/  ISETP.NE.AND.EX P3, PT, RZ, UR9, PT, P3 ;  /* 0x00000009ff007c0c */ /* 0x000fe2000bf65330 */
[----:B------:R-:W2:Y:S01]  /*143d0*/  @P0 LDG.E R9, desc[UR40][R2.64] ;  /* 0x0000002802090981 */ /* 0x000ea2000c1e1900 */
[----:B------:R-:W-:Y:S01]  /*143e0*/  IADD3.X R7, R25, UR5, RZ, P4, !PT ;  /* 0x0000000519077c10 */ /* 0x000fe2000a7fe4ff */
[----:B0-----:R-:W-:Y:S01]  /*143f0*/  IMAD.MOV.U32 R0, RZ, RZ, RZ ;  /* 0x000000ffff007224 */ /* 0x001fe200078e00ff */
[----:B------:R-:W-:-:S02]  /*14400*/  ISETP.NE.U32.AND P1, PT, RZ, UR4, PT ;  /* 0x00000004ff007c0c */ /* 0x000fc4000bf25070 */
[----:B------:R-:W-:Y:S02]  /*14410*/  ISETP.NE.U32.AND P2, PT, RZ, UR6, PT ;  /* 0x00000006ff007c0c */ /* 0x000fe4000bf45070 */
[C---:B-1----:R-:W-:Y:S01]  /*14420*/  IADD3 R4, P4, R24.reuse, UR6, RZ ;  /* 0x0000000618047c10 */ /* 0x042fe2000ff9e0ff */
[----:B------:R-:W-:Y:S01]  /*14430*/  ULDC UR4, c[0x0][0x288] ;  /* 0x0000a20000047ab9 */ /* 0x000fe20000000800 */
[----:B------:R-:W-:Y:S02]  /*14440*/  ISETP.NE.AND.EX P1, PT, RZ, UR5, PT, P1 ;  /* 0x00000005ff007c0c */ /* 0x000fe4000bf25310 */
[----:B------:R-:W-:Y:S02]  /*14450*/  IADD3.X R5, R25, UR7, RZ, P4, !PT ;  /* 0x0000000719057c10 */ /* 0x000fe4000a7fe4ff */
[----:B------:R-:W-:Y:S02]  /*14460*/  @P3 IADD3 R10, P4, R24, UR8, RZ ;  /* 0x00000008180a3c10 */ /* 0x000fe4000ff9e0ff */
[----:B------:R-:W-:-:S02]  /*14470*/  ISETP.NE.AND.EX P2, PT, RZ, UR7, PT, P2 ;  /* 0x00000007ff007c0c */ /* 0x000fc4000bf45320 */
[----:B------:R-:W-:-:S05]  /*14480*/  @P3 IADD3.X R11, R25, UR9, RZ, P4, !PT ;  /* 0x00000009190b3c10 */ /* 0x000fca000a7fe4ff */
[----:B------:R-:W5:Y:S06]  /*14490*/  @P1 LDG.E R29, desc[UR40][R6.64] ;  /* 0x00000028061d1981 */ /* 0x000f6c000c1e1900 */
[----:B------:R-:W5:Y:S04]  /*144a0*/  @P2 LDG.E R0, desc[UR40][R4.64] ;  /* 0x0000002804002981 */ /* 0x000f68000c1e1900 */
        /* <DEDUP_REMOVED lines=15> */
[----:B----4-:R-:W-:Y:S06]  /*145a0*/  @P3 BRA `(.L_x_2383) ;  /* 0x0000000000143947 */ /* 0x010fec0003800000 */
[----:B------:R-:W-:Y:S05]  /*145b0*/  @!P0 BRA `(.L_x_2383) ;  /* 0x0000000000108947 */ /* 0x000fea0003800000 */
[----:B------:R-:W2:Y:S04]  /*145c0*/  LDG.E R11, desc[UR40][R2.64] ;  /* 0x00000028020b7981 */ /* 0x000ea8000c1e1900 */
[----:B------:R-:W2:Y:S02]  /*145d0*/  LDG.E R2, desc[UR40][R2.64+0x4] ;  /* 0x0000042802027981 */ /* 0x000ea4000c1e1900 */
[----:B--2---:R-:W-:-:S05]  /*145e0*/  IMAD.IADD R12, R2, 0x1, -R11 ;  /* 0x00000001020c7824 */ /* 0x004fca00078e0a0b */
[----:B------:R0:W-:Y:S02]  /*145f0*/  STL [R1+0x1c], R12 ;  /* 0x00001c0c01007387 */ /* 0x0001e40000100800 */
.L_x_2383:
        /* <DEDUP_REMOVED lines=10> */
.L_x_2384:
[----:B------:R-:W-:Y:S05]  /*146a0*/  @!P1 BRA `(.L_x_2385) ;  /* 0x00000000000c9947 */ /* 0x000fea0003800000 */
[----:B------:R-:W2:Y:S04]  /*146b0*/  LDG.E R10, desc[UR40][R6.64] ;  /* 0x00000028060a7981 */ /* 0x000ea8000c1e1900 */
[----:B------:R-:W2:Y:S02]  /*146c0*/  LDG.E R6, desc[UR40][R6.64+0x4] ;  /* 0x0000042806067981 */ /* 0x000ea4000c1e1900 */
[----:B--2---:R-:W-:-:S07]  /*146d0*/  IMAD.IADD R10, R6, 0x1, -R10 ;  /* 0x00000001060a7824 */ /* 0x004fce00078e0a0a */
.L_x_2385:
[----:B-1----:R-:W2:Y:S01]  /*146e0*/  @P2 LDG.E R2, desc[UR40][R4.64] ;  /* 0x0000002804022981 */ /* 0x002ea2000c1e1900 */
[----:B------:R-:W1:Y:S01]  /*146f0*/  LDC R3, c[0x0][0x448] ;  /* 0x00011200ff037b82 */ /* 0x000e620000000800 */
[----:B-----5:R-:W-:Y:S02]  /*14700*/  IADD3 R10, -R8, R10, RZ ;  /* 0x0000000a080a7210 */ /* 0x020fe40007ffe1ff */
[----:B------:R-:W2:Y:S01]  /*14710*/  @P2 LDG.E R4, desc[UR40][R4.64+0x4] ;  /* 0x0000042804042981 */ /* 0x000ea2000c1e1900 */
[----:B-1----:R-:W-:-:S13]  /*14720*/  ISETP.NE.AND P0, PT, R3, 0x1, PT ;  /* 0x000000010300780c */ /* 0x002fda0003f05270 */
[----:B------:R-:W1:Y:S01]  /*14730*/  @P0 LDC R3, c[0x0][0x450] ;  /* 0x00011400ff030b82 */ /* 0x000e620000000800 */
[----:B------:R-:W-:Y:S01]  /*14740*/  BSSY B0, `(.L_x_2386) ;  /* 0x00000ec000007945 */ /* 0x000fe20003800000 */
[----:B--2---:R-:W-:-:S06]  /*14750*/  @P2 IMAD.IADD R9, R4, 0x1, -R2 ;  /* 0x0000000104092824 */ /* 0x004fcc00078e0a02 */
[----:B------:R-:W2:Y:S01]  /*14760*/  @P0 LDC R4, c[0x0][0x44c] ;  /* 0x00011300ff040b82 */ /* 0x000ea20000000800 */
[----:B------:R-:W-:-:S04]  /*14770*/  IMAD R2, R17, 0xc0, RZ ;  /* 0x000000c011027824 */ /* 0x000fc800078e02ff */
[----:B------:R-:W-:-:S04]  /*14780*/  VIADD R2, R2, 0xbf ;  /* 0x000000bf02027836 */ /* 0x000fc80000000000 */
[----:B--2---:R-:W-:-:S05]  /*14790*/  @P0 IMAD.HI.U32 R4, R2, R4, RZ ;  /* 0x0000000402040227 */ /* 0x004fca00078e00ff */
[----:B-1----:R-:W-:Y:S01]  /*147a0*/  @P0 SHF.R.U32.HI R2, RZ, R3, R4 ;  /* 0x00000003ff020219 */ /* 0x002fe20000011604 */
[----:B------:R-:W-:-:S05]  /*147b0*/  IMAD.IADD R3, R10, 0x1, R9 ;  /* 0x000000010a037824 */ /* 0x000fca00078e0209 */
[C---:B------:R-:W-:Y:S01]  /*147c0*/  IADD3 R20, R3.reuse, 0x80, -R12 ;  /* 0x0000008003147810 */ /* 0x040fe20007ffe80c */
[----:B------:R-:W-:-:S04]  /*147d0*/  VIADD R3, R3, 0x7f ;  /* 0x0000007f03037836 */ /* 0x000fc80000000000 */
[----:B------:R-:W-:Y:S01]  /*147e0*/  IMAD.IADD R2, R20, 0x1, R2 ;  /* 0x0000000114027824 */ /* 0x000fe200078e0202 */
[----:B------:R-:W-:-:S04]  /*147f0*/  SHF.R.S32.HI R4, RZ, 0x1f, R3 ;  /* 0x0000001fff047819 */ /* 0x000fc80000011403 */
[----:B------:R-:W-:Y:S02]  /*14800*/  LEA.HI R4, R4, R3, RZ, 0x7 ;  /* 0x0000000304047211 */ /* 0x000fe400078f38ff */
[----:B------:R-:W-:-:S04]  /*14810*/  SHF.R.S32.HI R3, RZ, 0x1f, R2 ;  /* 0x0000001fff037819 */ /* 0x000fc80000011402 */
[----:B------:R-:W-:Y:S02]  /*14820*/  LEA.HI R3, R3, R2, RZ, 0x7 ;  /* 0x0000000203037211 */ /* 0x000fe400078f38ff */
[----:B------:R-:W-:Y:S02]  /*14830*/  SHF.R.S32.HI R21, RZ, 0x7, R4 ;  /* 0x00000007ff157819 */ /* 0x000fe40000011404 */
[----:B------:R-:W-:-:S04]  /*14840*/  SHF.R.S32.HI R3, RZ, 0x7, R3 ;  /* 0x00000007ff037819 */ /* 0x000fc80000011403 */
[----:B------:R-:W-:-:S05]  /*14850*/  VIMNMX R2, R21, R3, PT ;  /* 0x0000000315027248 */ /* 0x000fca0003fe0100 */
[--C-:B------:R-:W-:Y:S02]  /*14860*/  IMAD R2, R2, 0x80, -R10.reuse ;  /* 0x0000008002027824 */ /* 0x100fe400078e0a0a */
[----:B------:R-:W-:-:S03]  /*14870*/  IMAD.MOV R10, RZ, RZ, -R10 ;  /* 0x000000ffff0a7224 */ /* 0x000fc600078e0a0a */
[----:B------:R-:W-:Y:S02]  /*14880*/  VIMNMX R2, R2, R9, PT ;  /* 0x0000000902027248 */ /* 0x000fe40003fe0100 */
[----:B------:R-:W-:-:S04]  /*14890*/  VIMNMX R10, RZ, R10, !PT ;  /* 0x0000000aff0a7248 */ /* 0x000fc80007fe0100 */
[----:B------:R-:W-:Y:S02]  /*148a0*/  ISETP.GT.AND P0, PT, R2, R10, PT ;  /* 0x0000000a0200720c */ /* 0x000fe40003f04270 */
[----:B------:R-:W-:-:S11]  /*148b0*/  SHF.R.U32.HI R3, RZ, 0x7, R10 ;  /* 0x00000007ff037819 */ /* 0x000fd6000001160a */
[----:B------:R-:W-:-:S05]  /*148c0*/  @P0 VIADD R2, R2, 0x7f ;  /* 0x0000007f02020836 */ /* 0x000fca0000000000 */
[----:B------:R-:W-:-:S04]  /*148d0*/  @P0 SHF.R.S32.HI R4, RZ, 0x1f, R2 ;  /* 0x0000001fff040819 */ /* 0x000fc80000011402 */
[----:B------:R-:W-:Y:S01]  /*148e0*/  @P0 LEA.HI R2, R4, R2, RZ, 0x7 ;  /* 0x0000000204020211 */ /* 0x000fe200078f38ff */
[----:B------:R-:W-:-:S03]  /*148f0*/  IMAD.MOV.U32 R4, RZ, RZ, R3 ;  /* 0x000000ffff047224 */ /* 0x000fc600078e0003 */
[----:B------:R-:W-:-:S04]  /*14900*/  @P0 SHF.R.S32.HI R4, RZ, 0x7, R2 ;  /* 0x00000007ff040819 */ /* 0x000fc80000011402 */
[----:B------:R-:W-:Y:S02]  /*14910*/  ISETP.GT.AND P1, PT, R4, R3, PT ;  /* 0x000000030400720c */ /* 0x000fe40003f24270 */
[----:B------:R-:W-:-:S11]  /*14920*/  PLOP3.LUT P0, PT, PT, PT, PT, 0x80, 0x0 ;  /* 0x000000000000781c */ /* 0x000fd60003f0f070 */
        /* <DEDUP_REMOVED lines=8> */
.L_x_2557:
[----:B--2---:R-:W-:Y:S02]  /*149b0*/  ISETP.NE.AND P0, PT, R14, RZ, PT ;  /* 0x000000ff0e00720c */ /* 0x004fe40003f05270 */
[----:B------:R-:W-:-:S11]  /*149c0*/  PLOP3.LUT P6, PT, PT, PT, PT, 0x8, 0x0 ;  /* 0x000000000000781c */ /* 0x000fd60003fce170 */
[----:B------:R-:W-:Y:S05]  /*149d0*/  @P0 BRA `(.L_x_2389) ;  /* 0x00000000000c0947 */ /* 0x000fea0003800000 */
[----:B------:R-:W-:-:S03]  /*149e0*/  UMOV UR4, 0xffffffff ;  /* 0xffffffff00047882 */ /* 0x000fc60000000000 */
[----:B------:R-:W-:Y:S05]  /*149f0*/  BRA.DIV UR4, `(.L_x_2390) ;  /* 0x00000066044c7947 */ /* 0x000fea000b800000 */
[----:B------:R-:W-:-:S13]  /*14a00*/  ELECT P6, URZ, PT ;  /* 0x00000000003f782f */ /* 0x000fda00038c0000 */
.L_x_2389:
        /* <DEDUP_REMOVED lines=9> */
.L_x_2560:
[----:B------:R-:W-:Y:S05]  /*14aa0*/  BSYNC B1 ;  /* 0x0000000000017941 */ /* 0x000fea0003800000 */
.L_x_2391:
[----:B------:R-:W-:Y:S04]  /*14ab0*/  BSSY B1, `(.L_x_2393) ;  /* 0x0000050000017945 */ /* 0x000fe80003800000 */
[----:B------:R-:W-:Y:S05]  /*14ac0*/  @!P6 BRA `(.L_x_2394) ;  /* 0x000000040038e947 */ /* 0x000fea0003800000 */
[----:B------:R-:W2:Y:S01]  /*14ad0*/  LDL R6, [R1+0x4] ;  /* 0x0000040001067983 */ /* 0x000ea20000100800 */
[----:B-1----:R-:W-:Y:S01]  /*14ae0*/  IMAD R5, R28, 0x8, R22 ;  /* 0x000000081c057824 */ /* 0x002fe200078e0216 */
[----:B------:R-:W1:Y:S01]  /*14af0*/  S2R R7, SR_TID.X ;  /* 0x0000000000077919 */ /* 0x000e620000002100 */
[----:B------:R-:W-:Y:S01]  /*14b00*/  BSSY B2, `(.L_x_2395) ;  /* 0x0000006000027945 */ /* 0x000fe20003800000 */
[----:B-1----:R-:W-:-:S04]  /*14b10*/  LOP3.LUT R7, R7, 0x7f, RZ, 0xc0, !PT ;  /* 0x0000007f07077812 */ /* 0x002fc800078ec0ff */
[----:B------:R-:W-:Y:S02]  /*14b20*/  ISETP.NE.AND P1, PT, R7, RZ, PT ;  /* 0x000000ff0700720c */ /* 0x000fe40003f25270 */
[----:B--2---:R-:W-:-:S04]  /*14b30*/  SHF.L.U32 R6, R6, 0x1f, RZ ;  /* 0x0000001f06067819 */ /* 0x004fc800000006ff */
[----:B------:R-:W1:Y:S02]  /*14b40*/  SYNCS.PHASECHK.TRANS64.TRYWAIT P0, [R5+URZ+0x168a0], R6 ;  /* 0x0168a006050075a7 */ /* 0x000e64000800017f */
[----:B-1----:R-:W-:Y:S05]  /*14b50*/  @!P0 BRA `(.L_x_2396) ;  /* 0x0000006400288947 */ /* 0x002fea0003800000 */
.L_x_2561:
[----:B------:R-:W-:Y:S05]  /*14b60*/  BSYNC B2 ;  /* 0x0000000000027941 */ /* 0x000fea0003800000 */
.L_x_2395:
        /* <DEDUP_REMOVED lines=9> */
.L_x_2398:
[----:B------:R-:W-:Y:S05]  /*14c00*/  BSYNC B2 ;  /* 0x0000000000027941 */ /* 0x000fea0003800000 */
.L_x_2397:
[----:B------:R-:W-:Y:S01]  /*14c10*/  IMAD.MOV.U32 R11, RZ, RZ, RZ ;  /* 0x000000ffff0b7224 */ /* 0x000fe200078e00ff */
[----:B------:R-:W-:Y:S01]  /*14c20*/  UIADD3 UR4, UP0, UR38, 0x570, URZ ;  /* 0x0000057026047890 */ /* 0x000fe2000ff1e03f */
[----:B------:R-:W-:Y:S01]  /*14c30*/  IMAD R7, R4, 0x80, R0 ;  /* 0x0000008004077824 */ /* 0x000fe200078e0200 */
[----:B------:R-:W-:Y:S01]  /*14c40*/  PLOP3.LUT P0, PT, PT, PT, PT, 0x80, 0x0 ;  /* 0x000000000000781c */ /* 0x000fe20003f0f070 */
[C---:B------:R-:W-:Y:S01]  /*14c50*/  IMAD R8, R28.reuse, 0x4000, R22 ;  /* 0x000040001c087824 */ /* 0x040fe200078e0216 */
[----:B------:R-:W-:Y:S01]  /*14c60*/  R2UR UR10, R11 ;  /* 0x000000000b0a72ca */ /* 0x000fe200000e0000 */
[----:B------:R-:W-:Y:S01]  /*14c70*/  IMAD.SHL.U32 R10, R28, 0x2000, RZ ;  /* 0x000020001c0a7824 */ /* 0x000fe200078e00ff */
[----:B------:R-:W-:Y:S01]  /*14c80*/  IADD3 R7, R7, -0x80, RZ ;  /* 0xffffff8007077810 */ /* 0x000fe20007ffe0ff */
[----:B------:R-:W-:Y:S01]  /*14c90*/  VIADD R8, R8, 0xe400 ;  /* 0x0000e40008087836 */ /* 0x000fe20000000000 */
[----:B------:R-:W-:Y:S01]  /*14ca0*/  UIADD3.X UR5, URZ, UR39, URZ, UP0, !UPT ;  /* 0x000000273f057290 */ /* 0x000fe200087fe43f */
[----:B------:R-:W-:Y:S01]  /*14cb0*/  VIADD R9, R5, 0x16890 ;  /* 0x0001689005097836 */ /* 0x000fe20000000000 */
[----:B------:R-:W-:Y:S01]  /*14cc0*/  UMOV UR6, 0x0 ;  /* 0x0000000000067882 */ /* 0x000fe20000000000 */
[----:B------:R-:W-:-:S09]  /*14cd0*/  UMOV UR7, 0x12f00000 ;  /* 0x12f0000000077882 */ /* 0x000fd20000000000 */
.L_x_2399:
        /* <DEDUP_REMOVED lines=10> */
[----:B------:R-:W2:Y:S01]  /*14d80*/  SYNCS.PHASECHK.TRANS64.TRYWAIT P0, [R5+URZ+0x168c0], R6 ;  /* 0x0168c006050075a7 */ /* 0x000ea2000800017f */
[----:B------:R-:W-:Y:S04]  /*14d90*/  BSSY B2, `(.L_x_2400) ;  /* 0x0000002000027945 */ /* 0x000fe80003800000 */
[----:B--2---:R-:W-:Y:S05]  /*14da0*/  @!P0 BRA `(.L_x_2401) ;  /* 0x0000006000a88947 */ /* 0x004fea0003800000 */
.L_x_2562:
[----:B------:R-:W-:Y:S05]  /*14db0*/  BSYNC B2 ;  /* 0x0000000000027941 */ /* 0x000fea0003800000 */
.L_x_2400:
[----:B------:R-:W-:Y:S01]  /*14dc0*/  BSSY B2, `(.L_x_2402) ;  /* 0x000000b000027945 */ /* 0x000fe20003800000 */
[----:B------:R-:W-:Y:S02]  /*14dd0*/  IMAD.MOV.U32 R8, RZ, RZ, 0x0 ;  /* 0x00000000ff087424 */ /* 0x000fe400078e00ff */
[----:B------:R-:W-:Y:S01]  /*14de0*/  IMAD.MOV.U32 R9, RZ, RZ, 0x12f00000 ;  /* 0x12f00000ff097424 */ /* 0x000fe200078e00ff */
[----:B------:R-:W-:Y:S06]  /*14df0*/  @P1 BRA `(.L_x_2403) ;  /* 0x00000000001c1947 */ /* 0x000fec0003800000 */
[----:B0-----:R-:W0:Y:S01]  /*14e00*/  S2R R12, SR_TID.X ;  /* 0x00000000000c7919 */ /* 0x001e220000002100 */
[----:B-12---:R-:W-:-:S04]  /*14e10*/  IMAD.MOV.U32 R6, RZ, RZ, 0x4000 ;  /* 0x00004000ff067424 */ /* 0x006fc800078e00ff */
[----:B------:R3:W-:Y:S01]  /*14e20*/  SYNCS.ARRIVE.TRANS64 RZ, [R5+URZ+0x168b0], R6 ;  /* 0x0168b00605ff79a7 */ /* 0x0007e2000800003f */
[----:B0-----:R-:W-:-:S04]  /*14e30*/  LOP3.LUT R12, R12, 0x1f, RZ, 0xc0, !PT ;  /* 0x0000001f0c0c7812 */ /* 0x001fc800078ec0ff */
[----:B------:R-:W-:-:S13]  /*14e40*/  ISETP.NE.AND P0, PT, R12, RZ, PT ;  /* 0x000000ff0c00720c */ /* 0x000fda0003f05270 */
[----:B---3--:R-:W-:Y:S05]  /*14e50*/  @!P0 BRA `(.L_x_2403) ;  /* 0x0000000000048947 */ /* 0x008fea0003800000 */
[----:B------:R-:W-:Y:S01]  /*14e60*/  BPT.TRAP 0x1 ;  /* 0x000000040000795c */ /* 0x000fe20000300000 */
.L_x_2403:
[----:B------:R-:W-:Y:S05]  /*14e70*/  BSYNC B2 ;  /* 0x0000000000027941 */ /* 0x000fea0003800000 */
.L_x_2402:
[----:B------:R-:W-:Y:S01]  /*14e80*/  R2UR UR10, R11 ;  /* 0x000000000b0a72ca */ /* 0x000fe200000e0000 */
[----:B-12---:R-:W-:Y:S01]  /*14e90*/  IMAD R6, R10, 0x2, R22 ;  /* 0x000000020a067824 */ /* 0x006fe200078e0216 */
[----:B------:R-:W-:Y:S01]  /*14ea0*/  R2UR UR6, R8 ;  /* 0x00000000080672ca */ /* 0x000fe200000e0000 */
[----:B------:R-:W-:Y:S01]  /*14eb0*/  UIADD3 UR4, UP0, UR38, 0x670, URZ ;  /* 0x0000067026047890 */ /* 0x000fe2000ff1e03f */
[----:B------:R-:W-:Y:S01]  /*14ec0*/  R2UR UR7, R9 ;  /* 0x00000000090772ca */ /* 0x000fe200000e0000 */
[----:B------:R-:W-:Y:S01]  /*14ed0*/  VIADD R5, R5, 0x168b0 ;  /* 0x000168b005057836 */ /* 0x000fe20000000000 */
[----:B------:R-:W-:Y:S01]  /*14ee0*/  PLOP3.LUT P0, PT, PT, PT, PT, 0x80, 0x0 ;  /* 0x000000000000781c */ /* 0x000fe20003f0f070 */
[----:B------:R-:W-:Y:S01]  /*14ef0*/  VIADD R6, R6, 0x400 ;  /* 0x0000040006067836 */ /* 0x000fe20000000000 */
[----:B------:R-:W-:-:S12]  /*14f00*/  UIADD3.X UR5, URZ, UR39, URZ, UP0, !UPT ;  /* 0x000000273f057290 */ /* 0x000fd800087fe43f */
.L_x_2404:
        /* <DEDUP_REMOVED lines=10> */
.L_x_2394:
[----:B------:R-:W-:Y:S05]  /*14fb0*/  BSYNC B1 ;  /* 0x0000000000017941 */ /* 0x000fea0003800000 */
.L_x_2393:
[----:B------:R-:W2:Y:S01]  /*14fc0*/  LDL.LU R8, [R1+0x4] ;  /* 0x0000040001087983 */ /* 0x000ea20000300800 */
[----:B------:R-:W-:Y:S01]  /*14fd0*/  VIADD R28, R28, 0x1 ;  /* 0x000000011c1c7836 */ /* 0x000fe20000000000 */
[----:B------:R-:W-:Y:S01]  /*14fe0*/  PLOP3.LUT P0, PT, PT, PT, PT, 0x8, 0x0 ;  /* 0x000000000000781c */ /* 0x000fe20003f0e170 */
[----:B------:R-:W-:-:S03]  /*14ff0*/  VIADD R4, R4, 0xfffffffe ;  /* 0xfffffffe04047836 */ /* 0x000fc60000000000 */
[----:B------:R-:W-:Y:S02]  /*15000*/  ISETP.NE.AND P1, PT, R28, 0x2, PT ;  /* 0x000000021c00780c */ /* 0x000fe40003f25270 */
[----:B------:R-:W-:Y:S02]  /*15010*/  ISETP.GE.AND P2, PT, R4, R3, PT ;  /* 0x000000030400720c */ /* 0x000fe40003f46270 */
[----:B-1----:R-:W-:Y:S02]  /*15020*/  SEL R5, RZ, 0x1, P1 ;  /* 0x00000001ff057807 */ /* 0x002fe40000800000 */
[----:B------:R-:W-:Y:S02]  /*15030*/  SEL R28, R28, RZ, P1 ;  /* 0x000000ff1c1c7207 */ /* 0x000fe40000800000 */
[----:B--2---:R-:W-:-:S05]  /*15040*/  LOP3.LUT R8, R8, R5, RZ, 0x3c, !PT ;  /* 0x0000000508087212 */ /* 0x004fca00078e3cff */
[----:B------:R1:W-:Y:S02]  /*15050*/  STL [R1+0x4], R8 ;  /* 0x0000040801007387 */ /* 0x0003e40000100800 */
[----:B------:R-:W-:Y:S05]  /*15060*/  @!P2 BRA `(.L_x_2387) ;  /* 0x000000040064a947 */ /* 0x000fea0003800000 */
.L_x_2417:
[----:B------:R-:W-:Y:S05]  /*15070*/  YIELD ;  /* 0x0000000000007946 */ /* 0x000fea0003800000 */
[----:B------:R-:W-:Y:S04]  /*15080*/  BSSY B1, `(.L_x_2405) ;  /* 0x000004d000017945 */ /* 0x000fe80003800000 */
[----:B--2---:R-:W-:Y:S05]  /*15090*/  @!P6 BRA `(.L_x_2406) ;  /* 0x00000004002ce947 */ /* 0x004fea0003800000 */
[----:B------:R-:W2:Y:S01]  /*150a0*/  LDL R6, [R1+0x4] ;  /* 0x0000040001067983 */ /* 0x000ea20000100800 */
[----:B------:R-:W3:Y:S02]  /*150b0*/  S2R R5, SR_TID.X ;  /* 0x0000000000057919 */ /* 0x000ee40000002100 */
[----:B---3--:R-:W-:Y:S01]  /*150c0*/  LOP3.LUT R7, R5, 0x7f, RZ, 0xc0, !PT ;  /* 0x0000007f05077812 */ /* 0x008fe200078ec0ff */
[----:B------:R-:W-:Y:S01]  /*150d0*/  IMAD R5, R28, 0x8, R22 ;  /* 0x000000081c057824 */ /* 0x000fe200078e0216 */
[----:B------:R-:W-:Y:S02]  /*150e0*/  BSSY B2, `(.L_x_2407) ;  /* 0x0000005000027945 */ /* 0x000fe40003800000 */
[----:B------:R-:W-:Y:S02]  /*150f0*/  ISETP.NE.AND P2, PT, R7, RZ, PT ;  /* 0x000000ff0700720c */ /* 0x000fe40003f45270 */
[----:B--2---:R-:W-:-:S04]  /*15100*/  SHF.L.U32 R6, R6, 0x1f, RZ ;  /* 0x0000001f06067819 */ /* 0x004fc800000006ff */
[----:B------:R-:W2:Y:S02]  /*15110*/  SYNCS.PHASECHK.TRANS64.TRYWAIT P1, [R5+URZ+0x168a0], R6 ;  /* 0x0168a006050075a7 */ /* 0x000ea4000802017f */
[----:B--2---:R-:W-:Y:S05]  /*15120*/  @!P1 BRA `(.L_x_2408) ;  /* 0x0000005c00dc9947 */ /* 0x004fea0003800000 */
.L_x_2563:
[----:B------:R-:W-:Y:S05]  /*15130*/  BSYNC B2 ;  /* 0x0000000000027941 */ /* 0x000fea0003800000 */
.L_x_2407:
[----:B------:R-:W-:Y:S04]  /*15140*/  BSSY B2, `(.L_x_2409) ;  /* 0x0000009000027945 */ /* 0x000fe80003800000 */
[----:B------:R-:W-:Y:S05]  /*15150*/  @P2 BRA `(.L_x_2410) ;  /* 0x00000000001c2947 */ /* 0x000fea0003800000 */
[----:B------:R-:W1:Y:S02]  /*15160*/  S2R R7, SR_TID.X ;  /* 0x0000000000077919 */ /* 0x000e640000002100 */
[----:B-1----:R-:W-:Y:S01]  /*15170*/  LOP3.LUT R8, R7, 0x1f, RZ, 0xc0, !PT ;  /* 0x0000001f07087812 */ /* 0x002fe200078ec0ff */
[----:B------:R-:W-:-:S03]  /*15180*/  IMAD.MOV.U32 R7, RZ, RZ, 0x4000 ;  /* 0x00004000ff077424 */ /* 0x000fc600078e00ff */
[----:B------:R-:W-:Y:S01]  /*15190*/  ISETP.NE.AND P1, PT, R8, RZ, PT ;  /* 0x000000ff0800720c */ /* 0x000fe20003f25270 */
[----:B------:R3:W-:-:S12]  /*151a0*/  SYNCS.ARRIVE.TRANS64 RZ, [R5+URZ+0x16890], R7 ;  /* 0x0168900705ff79a7 */ /* 0x0007d8000800003f */
[----:B---3--:R-:W-:Y:S05]  /*151b0*/  @!P1 BRA `(.L_x_2410) ;  /* 0x0000000000049947 */ /* 0x008fea0003800000 */
[----:B------:R-:W-:Y:S01]  /*151c0*/  BPT.TRAP 0x1 ;  /* 0x000000040000795c */ /* 0x000fe20000300000 */
.L_x_2410:
[----:B------:R-:W-:Y:S05]  /*151d0*/  BSYNC B2 ;  /* 0x0000000000027941 */ /* 0x000fea0003800000 */
.L_x_2409:
[----:B------:R-:W-:Y:S01]  /*151e0*/  IMAD.MOV.U32 R11, RZ, RZ, RZ ;  /* 0x000000ffff0b7224 */ /* 0x000fe200078e00ff */
[----:B------:R-:W-:Y:S01]  /*151f0*/  UIADD3 UR4, UP0, UR38, 0x570, URZ ;  /* 0x0000057026047890 */ /* 0x000fe2000ff1e03f */
[----:B------:R-:W-:Y:S01]  /*15200*/  IMAD R7, R28, 0x4000, R22 ;  /* 0x000040001c077824 */ /* 0x000fe200078e0216 */
[----:B------:R-:W-:Y:S01]  /*15210*/  PLOP3.LUT P1, PT, PT, PT, PT, 0x80, 0x0 ;  /* 0x000000000000781c */ /* 0x000fe20003f2f070 */
[----:B-1----:R-:W-:Y:S01]  /*15220*/  IMAD R8, R4, 0x80, R0 ;  /* 0x0000008004087824 */ /* 0x002fe200078e0200 */
[----:B------:R-:W-:Y:S01]  /*15230*/  R2UR UR10, R11 ;  /* 0x000000000b0a72ca */ /* 0x000fe200000e0000 */
[----:B------:R-:W-:Y:S01]  /*15240*/  VIADD R10, R7, 0xe400 ;  /* 0x0000e400070a7836 */ /* 0x000fe20000000000 */
[----:B------:R-:W-:Y:S01]  /*15250*/  IADD3 R9, R5, 0x16890, RZ ;  /* 0x0001689005097810 */ /* 0x000fe20007ffe0ff */
[----:B------:R-:W-:Y:S01]  /*15260*/  UIADD3.X UR5, URZ, UR39, URZ, UP0, !UPT ;  /* 0x000000273f057290 */ /* 0x000fe200087fe43f */
[----:B------:R-:W-:Y:S01]  /*15270*/  UMOV UR6, 0x0 ;  /* 0x0000000000067882 */ /* 0x000fe20000000000 */
[----:B------:R-:W-:-:S10]  /*15280*/  UMOV UR7, 0x12f00000 ;  /* 0x12f0000000077882 */ /* 0x000fd40000000000 */
.L_x_2411:
        /* <DEDUP_REMOVED lines=13> */
.L_x_2564:
[----:B------:R-:W-:Y:S05]  /*15360*/  BSYNC B2 ;  /* 0x0000000000027941 */ /* 0x000fea0003800000 */
.L_x_2412:
[----:B------:R-:W-:Y:S01]  /*15370*/  BSSY B2, `(.L_x_2414) ;  /* 0x000000b000027945 */ /* 0x000fe20003800000 */
[----:B0-----:R-:W-:Y:S02]  /*15380*/  IMAD.MOV.U32 R12, RZ, RZ, 0x0 ;  /* 0x00000000ff0c7424 */ /* 0x001fe400078e00ff */
[----:B------:R-:W-:Y:S01]  /*15390*/  IMAD.MOV.U32 R13, RZ, RZ, 0x12f00000 ;  /* 0x12f00000ff0d7424 */ /* 0x000fe200078e00ff */
[----:B------:R-:W-:Y:S06]  /*153a0*/  @P2 BRA `(.L_x_2415) ;  /* 0x00000000001c2947 */ /* 0x000fec0003800000 */
[----:B------:R-:W0:Y:S01]  /*153b0*/  S2R R9, SR_TID.X ;  /* 0x0000000000097919 */ /* 0x000e220000002100 */
[----:B-12---:R-:W-:-:S04]  /*153c0*/  IMAD.MOV.U32 R6, RZ, RZ, 0x4000 ;  /* 0x00004000ff067424 */ /* 0x006fc800078e00ff */
[----:B------:R3:W-:Y:S01]  /*153d0*/  SYNCS.ARRIVE.TRANS64 RZ, [R5+URZ+0x168b0], R6 ;  /* 0x0168b00605ff79a7 */ /* 0x0007e2000800003f */
[----:B0-----:R-:W-:-:S04]  /*153e0*/  LOP3.LUT R9, R9, 0x1f, RZ, 0xc0, !PT ;  /* 0x0000001f09097812 */ /* 0x001fc800078ec0ff */
[----:B------:R-:W-:-:S13]  /*153f0*/  ISETP.NE.AND P1, PT, R9, RZ, PT ;  /* 0x000000ff0900720c */ /* 0x000fda0003f25270 */
[----:B---3--:R-:W-:Y:S05]  /*15400*/  @!P1 BRA `(.L_x_2415) ;  /* 0x0000000000049947 */ /* 0x008fea0003800000 */
[----:B------:R-:W-:Y:S01]  /*15410*/  BPT.TRAP 0x1 ;  /* 0x000000040000795c */ /* 0x000fe20000300000 */
.L_x_2415:
[----:B------:R-:W-:Y:S05]  /*15420*/  BSYNC B2 ;  /* 0x0000000000027941 */ /* 0x000fea0003800000 */
.L_x_2414:
[----:B------:R-:W-:Y:S01]  /*15430*/  R2UR UR10, R11 ;  /* 0x000000000b0a72ca */ /* 0x000fe200000e0000 */
[----:B------:R-:W-:Y:S01]  /*15440*/  UIADD3 UR4, UP0, UR38, 0x670, URZ ;  /* 0x0000067026047890 */ /* 0x000fe2000ff1e03f */
[----:B------:R-:W-:Y:S01]  /*15450*/  R2UR UR6, R12 ;  /* 0x000000000c0672ca */ /* 0x000fe200000e0000 */
[----:B------:R-:W-:Y:S01]  /*15460*/  VIADD R7, R7, 0x400 ;  /* 0x0000040007077836 */ /* 0x000fe20000000000 */
[----:B------:R-:W-:Y:S01]  /*15470*/  R2UR UR7, R13 ;  /* 0x000000000d0772ca */ /* 0x000fe200000e0000 */
[----:B-12---:R-:W-:Y:S01]  /*15480*/  VIADD R5, R5, 0x168b0 ;  /* 0x000168b005057836 */ /* 0x006fe20000000000 */
[----:B------:R-:W-:Y:S01]  /*15490*/  PLOP3.LUT P1, PT, PT, PT, PT, 0x80, 0x0 ;  /* 0x000000000000781c */ /* 0x000fe20003f2f070 */
[----:B------:R-:W-:-:S12]  /*154a0*/  UIADD3.X UR5, URZ, UR39, URZ, UP0, !UPT ;  /* 0x000000273f057290 */ /* 0x000fd800087fe43f */
.L_x_2416:
        /* <DEDUP_REMOVED lines=10> */
.L_x_2406:
[----:B------:R-:W-:Y:S05]  /*15550*/  BSYNC B1 ;  /* 0x0000000000017941 */ /* 0x000fea0003800000 */
.L_x_2405:
[----:B------:R-:W2:Y:S01]  /*15560*/  LDL.LU R6, [R1+0x4] ;  /* 0x0000040001067983 */ /* 0x000ea20000300800 */
[----:B------:R-:W-:Y:S01]  /*15570*/  VIADD R28, R28, 0x1 ;  /* 0x000000011c1c7836 */ /* 0x000fe20000000000 */
[C---:B------:R-:W-:Y:S01]  /*15580*/  ISETP.GT.AND P2, PT, R4.reuse, R3, PT ;  /* 0x000000030400720c */ /* 0x040fe20003f44270 */
[----:B------:R-:W-:-:S03]  /*15590*/  VIADD R4, R4, 0xffffffff ;  /* 0xffffffff04047836 */ /* 0x000fc60000000000 */
[----:B------:R-:W-:-:S04]  /*155a0*/  ISETP.NE.AND P1, PT, R28, 0x2, PT ;  /* 0x000000021c00780c */ /* 0x000fc80003f25270 */
[----:B------:R-:W-:Y:S02]  /*155b0*/  SEL R5, RZ, 0x1, P1 ;  /* 0x00000001ff057807 */ /* 0x000fe40000800000 */
[----:B------:R-:W-:Y:S02]  /*155c0*/  SEL R28, R28, RZ, P1 ;  /* 0x000000ff1c1c7207 */ /* 0x000fe40000800000 */
[----:B--2---:R-:W-:-:S05]  /*155d0*/  LOP3.LUT R6, R6, R5, RZ, 0x3c, !PT ;  /* 0x0000000506067212 */ /* 0x004fca00078e3cff */
[----:B------:R2:W-:Y:S01]  /*155e0*/  STL [R1+0x4], R6 ;  /* 0x0000040601007387 */ /* 0x0005e20000100800 */
[----:B------:R-:W-:Y:S05]  /*155f0*/  @P2 BRA `(.L_x_2417) ;  /* 0xfffffff8009c2947 */ /* 0x000fea000383ffff */
.L_x_2387:
[----:B------:R-:W-:Y:S05]  /*15600*/  BSYNC B0 ;  /* 0x0000000000007941 */ /* 0x000fea0003800000 */
.L_x_2386:
[----:B------:R-:W3:Y:S01]  /*15610*/  LDC R0, c[0x0][0x448] ;  /* 0x00011200ff007b82 */ /* 0x000ee20000000800 */
[----:B------:R-:W-:Y:S01]  /*15620*/  IMAD.MOV.U32 R2, RZ, RZ, 0xc0 ;  /* 0x000000c0ff027424 */ /* 0x000fe200078e00ff */
[----:B------:R-:W-:Y:S05]  /*15630*/  @!P0 WARPSYNC.ALL ;  /* 0x0000000000008948 */ /* 0x000fea0003800000 */
[----:B------:R-:W-:Y:S01]  /*15640*/  IMAD R2, R17, R2, 0xbf ;  /* 0x000000bf11027424 */ /* 0x000fe200078e0202 */
[----:B------:R-:W-:Y:S01]  /*15650*/  BSSY B7, `(.L_x_2418) ;  /* 0x0000363000077945 */ /* 0x000fe20003800000 */
[----:B------:R-:W-:Y:S01]  /*15660*/  @!P0 BAR.SYNC.DEFER_BLOCKING 0xc, 0x200 ;  /* 0x0308000000008b1d */ /* 0x000fe20000010000 */
[----:B---3--:R-:W-:-:S13]  /*15670*/  ISETP.NE.AND P1, PT, R0, 0x1, PT ;  /* 0x000000010000780c */ /* 0x008fda0003f25270 */
[----:B------:R-:W3:Y:S08]  /*15680*/  @P1 LDC R3, c[0x0][0x44c] ;  /* 0x00011300ff031b82 */ /* 0x000ef00000000800 */
[----:B------:R-:W4:Y:S01]  /*15690*/  @P1 LDC R0, c[0x0][0x450] ;  /* 0x00011400ff001b82 */ /* 0x000f220000000800 */
[----:B---3--:R-:W-:-:S05]  /*156a0*/  @P1 IMAD.HI.U32 R3, R2, R3, RZ ;  /* 0x0000000302031227 */ /* 0x008fca00078e00ff */
[----:B----4-:R-:W-:-:S05]  /*156b0*/  @P1 SHF.R.U32.HI R2, RZ, R0, R3 ;  /* 0x00000000ff021219 */ /* 0x010fca0000011603 */
[----:B------:R-:W-:-:S05]  /*156c0*/  IMAD.IADD R2, R20, 0x1, R2 ;  /* 0x0000000114027824 */ /* 0x000fca00078e0202 */
[----:B------:R-:W-:-:S04]  /*156d0*/  SHF.R.S32.HI R0, RZ, 0x1f, R2 ;  /* 0x0000001fff007819 */ /* 0x000fc80000011402 */
[----:B------:R-:W-:-:S04]  /*156e0*/  LEA.HI R0, R0, R2, RZ, 0x7 ;  /* 0x0000000200007211 */ /* 0x000fc800078f38ff */
[----:B------:R-:W-:-:S04]  /*156f0*/  SHF.R.S32.HI R0, RZ, 0x7, R0 ;  /* 0x00000007ff007819 */ /* 0x000fc80000011400 */
[----:B------:R-:W-:-:S04]  /*15700*/  VIMNMX R4, R21, R0, PT ;  /* 0x0000000015047248 */ /* 0x000fc80003fe0100 */
[----:B------:R-:W-:Y:S01]  /*15710*/  ISETP.GT.AND P0, PT, R4, RZ, PT ;  /* 0x000000ff0400720c */ /* 0x000fe20003f04270 */
[----:B------:R3:W-:-:S12]  /*15720*/  STL [R1+0x14], R4 ;  /* 0x0000140401007387 */ /* 0x0007d80000100800 */
[----:B---3--:R-:W-:Y:S05]  /*15730*/  @P0 BRA `(.L_x_2419) ;  /* 0x0000000000440947 */ /* 0x008fea0003800000 */
[----:B------:R-:W3:Y:S02]  /*15740*/  S2R R5, SR_TID.X ;  /* 0x0000000000057919 */ /* 0x000ee40000002100 */
[----:B---3--:R-:W-:-:S04]  /*15750*/  LOP3.LUT R5, R5, 0x7f, RZ, 0xc0, !PT ;  /* 0x0000007f05057812 */ /* 0x008fc800078ec0ff */
[----:B------:R-:W-:-:S13]  /*15760*/  ISETP.NE.AND P0, PT, R5, RZ, PT ;  /* 0x000000ff0500720c */ /* 0x000fda0003f05270 */
[----:B------:R-:W-:Y:S05]  /*15770*/  @P0 BRA `(.L_x_2420) ;  /* 0x0000003400400947 */ /* 0x000fea0003800000 */
[----:B------:R-:W3:Y:S01]  /*15780*/  S2R R5, SR_LANEID ;  /* 0x0000000000057919 */ /* 0x000ee20000000000 */
[----:B------:R-:W-:Y:S01]  /*15790*/  VOTEU.ANY UR4, UPT, PT ;  /* 0x0000000000047886 */ /* 0x000fe200038e0100 */
[----:B------:R-:W4:Y:S01]  /*157a0*/  LDC.64 R2, c[0x0][0xc60] ;  /* 0x00031800ff027b82 */ /* 0x000f220000000a00 */
[----:B------:R-:W3:Y:S02]  /*157b0*/  FLO.U32 R0, UR4 ;  /* 0x0000000400007d00 */ /* 0x000ee400080e0000 */
[----:B---3--:R-:W-:-:S06]  /*157c0*/  ISETP.EQ.U32.AND P0, PT, R0, R5, PT ;  /* 0x000000050000720c */ /* 0x008fcc0003f02070 */
[----:B------:R-:W4:Y:S07]  /*157d0*/  POPC R5, UR4 ;  /* 0x0000000400057d09 */ /* 0x000f2e0008000000 */
[----:B----4-:R-:W3:Y:S01]  /*157e0*/  @P0 ATOMG.E.ADD.STRONG.GPU PT, R3, desc[UR40][R2.64], R5 ;  /* 0x00000005020309a8 */ /* 0x010ee200081ee1e8 */
[----:B------:R-:W4:Y:S02]  /*157f0*/  S2R R4, SR_LTMASK ;  /* 0x0000000000047919 */ /* 0x000f240000003900 */
[----:B----4-:R-:W-:-:S04]  /*15800*/  LOP3.LUT R4, R4, UR4, RZ, 0xc0, !PT ;  /* 0x0000000404047c12 */ /* 0x010fc8000f8ec0ff */
[----:B------:R-:W4:Y:S01]  /*15810*/  POPC R7, R4 ;  /* 0x0000000400077309 */ /* 0x000f220000000000 */
[----:B---3--:R-:W4:Y:S02]  /*15820*/  SHFL.IDX PT, R0, R3, R0, 0x1f ;  /* 0x00001f0003007589 */ /* 0x008f2400000e0000 */
[----:B----4-:R-:W-:Y:S01]  /*15830*/  IADD3 R16, R0, UR36, R7 ;  /* 0x0000002400107c10 */ /* 0x010fe2000fffe007 */
[----:B------:R-:W-:Y:S06]  /*15840*/  BRA `(.L_x_2420) ;  /* 0x00000034000c7947 */ /* 0x000fec0003800000 */
.L_x_2419:
        /* <DEDUP_REMOVED lines=10> */
[----:B------:R-:W3:Y:S01]  /*158f0*/  LDC.64 R2, c[0x4][R2] ;  /* 0x0100000002027b82 */ /* 0x000ee20000000a00 */
[----:B------:R-:W-:Y:S02]  /*15900*/  IMAD.U32 R5, RZ, RZ, UR7 ;  /* 0x00000007ff057e24 */ /* 0x000fe4000f8e00ff */
[----:B--2---:R-:W-:Y:S02]  /*15910*/  IMAD.U32 R6, RZ, RZ, UR8 ;  /* 0x00000008ff067e24 */ /* 0x004fe4000f8e00ff */
[----:B------:R-:W-:-:S02]  /*15920*/  IMAD.U32 R7, RZ, RZ, UR9 ;  /* 0x00000009ff077e24 */ /* 0x000fc4000f8e00ff */
[----:B------:R-:W-:Y:S02]  /*15930*/  IMAD.U32 R10, RZ, RZ, UR4 ;  /* 0x00000004ff0a7e24 */ /* 0x000fe4000f8e00ff */
[----:B-1----:R-:W-:Y:S02]  /*15940*/  IMAD.MOV.U32 R8, RZ, RZ, 0x70 ;  /* 0x00000070ff087424 */ /* 0x002fe400078e00ff */
[----:B0-----:R-:W-:Y:S02]  /*15950*/  IMAD.MOV.U32 R12, RZ, RZ, 0x1 ;  /* 0x00000001ff0c7424 */ /* 0x001fe400078e00ff */
[----:B------:R-:W-:-:S07]  /*15960*/  IMAD.MOV.U32 R13, RZ, RZ, RZ ;  /* 0x000000ffff0d7224 */ /* 0x000fce00078e00ff */
[----:B------:R-:W-:-:S07]  /*15970*/  LEPC R20, `(.L_x_2422) ;  /* 0x000000001014794e */ /* 0x000fce0000000000 */
[----:B---3--:R-:W-:Y:S05]  /*15980*/  CALL.ABS.NOINC R2 ;  /* 0x0000000002007343 */ /* 0x008fea0003c00000 */
.L_x_2422:
[----:B------:R-:W-:Y:S05]  /*15990*/  BSYNC B6 ;  /* 0x0000000000067941 */ /* 0x000fea0003800000 */
.L_x_2421:
        /* <DEDUP_REMOVED lines=8> */
[----:B------:R3:W4:Y:S01]  /*15a20*/  LDC.64 R2, c[0x4][R0] ;  /* 0x0100000000027b82 */ /* 0x0007220000000a00 */
[----:B------:R-:W-:Y:S02]  /*15a30*/  IMAD.U32 R4, RZ, RZ, UR6 ;  /* 0x00000006ff047e24 */ /* 0x000fe4000f8e00ff */
[----:B------:R-:W-:Y:S02]  /*15a40*/  IMAD.U32 R5, RZ, RZ, UR7 ;  /* 0x00000007ff057e24 */ /* 0x000fe4000f8e00ff */
[----:B--2---:R-:W-:Y:S02]  /*15a50*/  IMAD.U32 R6, RZ, RZ, UR8 ;  /* 0x00000008ff067e24 */ /* 0x004fe4000f8e00ff */
[----:B------:R-:W-:-:S02]  /*15a60*/  IMAD.U32 R7, RZ, RZ, UR9 ;  /* 0x00000009ff077e24 */ /* 0x000fc4000f8e00ff */
[----:B------:R-:W-:Y:S02]  /*15a70*/  IMAD.U32 R10, RZ, RZ, UR4 ;  /* 0x00000004ff0a7e24 */ /* 0x000fe4000f8e00ff */
[----:B------:R-:W-:Y:S02]  /*15a80*/  IMAD.U32 R11, RZ, RZ, UR5 ;  /* 0x00000005ff0b7e24 */ /* 0x000fe4000f8e00ff */
[----:B-1----:R-:W-:Y:S02]  /*15a90*/  IMAD.MOV.U32 R8, RZ, RZ, 0x70 ;  /* 0x00000070ff087424 */ /* 0x002fe400078e00ff */
[----:B0-----:R-:W-:Y:S02]  /*15aa0*/  IMAD.MOV.U32 R12, RZ, RZ, 0x1 ;  /* 0x00000001ff0c7424 */ /* 0x001fe400078e00ff */
[----:B---3--:R-:W-:-:S07]  /*15ab0*/  IMAD.MOV.U32 R13, RZ, RZ, RZ ;  /* 0x000000ffff0d7224 */ /* 0x008fce00078e00ff */
[----:B------:R-:W-:-:S07]  /*15ac0*/  LEPC R20, `(.L_x_2425) ;  /* 0x000000001014794e */ /* 0x000fce0000000000 */
[----:B----4-:R-:W-:Y:S05]  /*15ad0*/  CALL.ABS.NOINC R2 ;  /* 0x0000000002007343 */ /* 0x010fea0003c00000 */
.L_x_2425:
        /* <DEDUP_REMOVED lines=16> */
.L_x_2424:
[----:B------:R-:W-:Y:S05]  /*15be0*/  BSYNC B6 ;  /* 0x0000000000067941 */ /* 0x000fea0003800000 */
.L_x_2423:
[----:B------:R-:W-:Y:S01]  /*15bf0*/  ULDC.64 UR4, c[0x0][0x9f8] ;  /* 0x00027e0000047ab9 */ /* 0x000fe20000000a00 */
[----:B------:R-:W3:Y:S01]  /*15c00*/  LDL R20, [R1+0x14] ;  /* 0x0000140001147983 */ /* 0x000ee20000100800 */
[----:B------:R-:W-:Y:S01]  /*15c10*/  ISETP.NE.U32.AND P0, PT, RZ, UR4, PT ;  /* 0x00000004ff007c0c */ /* 0x000fe2000bf05070 */
[----:B------:R-:W4:Y:S03]  /*15c20*/  LDC.64 R2, c[0x0][0x418] ;  /* 0x00010600ff027b82 */ /* 0x000f260000000a00 */
[----:B------:R-:W-:-:S13]  /*15c30*/  ISETP.NE.AND.EX P0, PT, RZ, UR5, PT, P0 ;  /* 0x00000005ff007c0c */ /* 0x000fda000bf05300 */
[----:B------:R-:W-:-:S04]  /*15c40*/  @P0 IADD3 R24, P1, R24, UR4, RZ ;  /* 0x0000000418180c10 */ /* 0x000fc8000ff3e0ff */
[----:B------:R-:W-:Y:S01]  /*15c50*/  @P0 IADD3.X R25, R25, UR5, RZ, P1, !PT ;  /* 0x0000000519190c10 */ /* 0x000fe20008ffe4ff */
[----:B------:R-:W-:-:S04]  /*15c60*/  ULDC.64 UR4, c[0x0][0xa08] ;  /* 0x0002820000047ab9 */ /* 0x000fc80000000a00 */
[----:B------:R3:W5:Y:S01]  /*15c70*/  @P0 LDG.E R26, desc[UR40][R24.64] ;  /* 0x00000028181a0981 */ /* 0x000762000c1e1900 */
[----:B----4-:R-:W-:Y:S01]  /*15c80*/  LOP3.LUT P0, RZ, R2, UR4, RZ, 0xfc, !PT ;  /* 0x0000000402ff7c12 */ /* 0x010fe2000f80fcff */
[----:B------:R-:W-:-:S03]  /*15c90*/  UMOV UR4, 0xffffffff ;  /* 0xffffffff00047882 */ /* 0x000fc60000000000 */
[----:B------:R-:W-:Y:S01]  /*15ca0*/  LOP3.LUT P0, RZ, R3, UR5, RZ, 0xfc, P0 ;  /* 0x0000000503ff7c12 */ /* 0x000fe2000800fcff */
[----:B---3--:R-:W-:Y:S01]  /*15cb0*/  VIADD R25, R20, 0xffffffff ;  /* 0xffffffff14197836 */ /* 0x008fe20000000000 */
[----:B-----5:R-:W-:Y:S02]  /*15cc0*/  SHF.R.S32.HI R7, RZ, 0x1f, R26 ;  /* 0x0000001fff077819 */ /* 0x020fe4000001141a */
[----:B------:R-:W-:-:S03]  /*15cd0*/  SEL R24, R26, RZ, !P0 ;  /* 0x000000ff1a187207 */ /* 0x000fc60004000000 */
[----:B------:R3:W-:Y:S01]  /*15ce0*/  STL [R1+0x8], R7 ;  /* 0x0000080701007387 */ /* 0x0007e20000100800 */
[----:B------:R-:W-:Y:S05]  /*15cf0*/  BRA.DIV UR4, `(.L_x_2426) ;  /* 0x0000005604107947 */ /* 0x000fea000b800000 */
[----:B------:R-:W4:Y:S02]  /*15d00*/  S2R R0, SR_TID.X ;  /* 0x0000000000007919 */ /* 0x000f240000002100 */
[----:B----4-:R-:W-:-:S04]  /*15d10*/  SHF.R.U32.HI R0, RZ, 0x5, R0 ;  /* 0x00000005ff007819 */ /* 0x010fc80000011600 */
[----:B------:R-:W-:-:S05]  /*15d20*/  LOP3.LUT R0, R0, 0x3, RZ, 0xc0, !PT ;  /* 0x0000000300007812 */ /* 0x000fca00078ec0ff */
[----:B------:R4:W0:Y:S02]  /*15d30*/  SHFL.IDX PT, R14, R0, RZ, 0x1f ;  /* 0x00001fff000e7589 */ /* 0x00082400000e0000 */
.L_x_2567:
[----:B----4-:R-:W4:Y:S01]  /*15d40*/  LDL.LU R0, [R1] ;  /* 0x0000000001007983 */ /* 0x010f220000300800 */
[----:B------:R-:W-:Y:S02]  /*15d50*/  PLOP3.LUT P1, PT, PT, PT, PT, 0x8, 0x0 ;  /* 0x000000000000781c */ /* 0x000fe40003f2e170 */
[----:B0-----:R-:W-:Y:S02]  /*15d60*/  ISETP.NE.AND P0, PT, R14, RZ, PT ;  /* 0x000000ff0e00720c */ /* 0x001fe40003f05270 */
[----:B----4-:R-:W-:-:S09]  /*15d70*/  LOP3.LUT R0, R0, 0xfffffffe, RZ, 0xc0, !PT ;  /* 0xfffffffe00007812 */ /* 0x010fd200078ec0ff */
[----:B------:R-:W-:-:S05]  /*15d80*/  @P1 LOP3.LUT R0, R0, 0x1, RZ, 0xfc, !PT ;  /* 0x0000000100001812 */ /* 0x000fca00078efcff */
[----:B------:R0:W-:Y:S01]  /*15d90*/  STL [R1], R0 ;  /* 0x0000000001007387 */ /* 0x0001e20000100800 */
[----:B------:R-:W-:Y:S05]  /*15da0*/  @P0 BRA `(.L_x_2427) ;  /* 0x0000000000f40947 */ /* 0x000fea0003800000 */
[----:B------:R-:W-:-:S03]  /*15db0*/  UMOV UR4, 0xffffffff ;  /* 0xffffffff00047882 */ /* 0x000fc60000000000 */
[----:B------:R-:W-:Y:S05]  /*15dc0*/  BRA.DIV UR4, `(.L_x_2428) ;  /* 0x0000005604107947 */ /* 0x000fea000b800000 */
[----:B------:R-:W-:-:S13]  /*15dd0*/  ELECT P6, URZ, PT ;  /* 0x00000000003f782f */ /* 0x000fda00038c0000 */
.L_x_2570:
[----:B------:R-:W-:Y:S05]  /*15de0*/  @!P6 BRA `(.L_x_2427) ;  /* 0x0000000000e4e947 */ /* 0x000fea0003800000 */
[----:B------:R-:W-:-:S04]  /*15df0*/  ISETP.NE.U32.AND P0, PT, R2, RZ, PT ;  /* 0x000000ff0200720c */ /* 0x000fc80003f05070 */
[----:B------:R-:W-:-:S13]  /*15e00*/  ISETP.NE.AND.EX P0, PT, R3, RZ, PT, P0 ;  /* 0x000000ff0300720c */ /* 0x000fda0003f05300 */
[----:B------:R-:W-:Y:S05]  /*15e10*/  @!P0 BRA `(.L_x_2429) ;  /* 0x0000000000448947 */ /* 0x000fea0003800000 */
[----:B--2---:R-:W2:Y:S01]  /*15e20*/  LDC R6, c[0x0][0x43c] ;  /* 0x00010f00ff067b82 */ /* 0x004ea20000000800 */
[----:B------:R-:W-:Y:S01]  /*15e30*/  ULDC.64 UR4, c[0x0][0x428] ;  /* 0x00010a0000047ab9 */ /* 0x000fe20000000a00 */
[----:B--2---:R-:W-:-:S13]  /*15e40*/  ISETP.NE.AND P0, PT, R6, 0x1, PT ;  /* 0x000000010600780c */ /* 0x004fda0003f05270 */
[----:B------:R-:W0:Y:S02]  /*15e50*/  @P0 LDC.64 R4, c[0x0][0x440] ;  /* 0x00011000ff040b82 */ /* 0x000e240000000a00 */
[----:B0-----:R-:W-:-:S04]  /*15e60*/  @P0 IMAD.HI.U32 R0, R25, R4, RZ ;  /* 0x0000000419000227 */ /* 0x001fc800078e00ff */
        /* <DEDUP_REMOVED lines=12> */
.L_x_2429:
[----:B0-----:R-:W-:Y:S01]  /*15f30*/  IMAD R0, R23, 0x8, R22 ;  /* 0x0000000817007824 */ /* 0x001fe200078e0216 */
[----:B----4-:R-:W-:-:S04]  /*15f40*/  SHF.L.U32 R2, R27, 0x1f, RZ ;  /* 0x0000001f1b027819 */ /* 0x010fc800000006ff */
[----:B------:R-:W0:Y:S02]  /*15f50*/  SYNCS.PHASECHK.TRANS64.TRYWAIT P0, [R0+URZ+0x16840], R2 ;  /* 0x01684002000075a7 */ /* 0x000e24000800017f */
[----:B0-----:R-:W-:Y:S05]  /*15f60*/  @!P0 BRA `(.L_x_2430) ;  /* 0x0000005000c88947 */ /* 0x001fea0003800000 */
.L_x_2571:
[----:B------:R-:W4:Y:S02]  /*15f70*/  S2R R3, SR_TID.X ;  /* 0x0000000000037919 */ /* 0x000f240000002100 */
[----:B----4-:R-:W-:-:S04]  /*15f80*/  LOP3.LUT R3, R3, 0x7f, RZ, 0xc0, !PT ;  /* 0x0000007f03037812 */ /* 0x010fc800078ec0ff */
[----:B------:R-:W-:-:S13]  /*15f90*/  ISETP.NE.AND P0, PT, R3, RZ, PT ;  /* 0x000000ff0300720c */ /* 0x000fda0003f05270 */
[----:B------:R-:W-:Y:S05]  /*15fa0*/  @P0 BRA `(.L_x_2431) ;  /* 0x00000000001c0947 */ /* 0x000fea0003800000 */
[----:B------:R-:W4:Y:S01]  /*15fb0*/  S2R R3, SR_TID.X ;  /* 0x0000000000037919 */ /* 0x000f220000002100 */
[----:B0-----:R-:W-:-:S04]  /*15fc0*/  IMAD.MOV.U32 R2, RZ, RZ, 0x4000 ;  /* 0x00004000ff027424 */ /* 0x001fc800078e00ff */
[----:B------:R0:W-:Y:S01]  /*15fd0*/  SYNCS.ARRIVE.TRANS64 RZ, [R0+URZ+0x16830], R2 ;  /* 0x0168300200ff79a7 */ /* 0x0001e2000800003f */
[----:B----4-:R-:W-:-:S04]  /*15fe0*/  LOP3.LUT R3, R3, 0x1f, RZ, 0xc0, !PT ;  /* 0x0000001f03037812 */ /* 0x010fc800078ec0ff */
[----:B------:R-:W-:-:S13]  /*15ff0*/  ISETP.NE.AND P0, PT, R3, RZ, PT ;  /* 0x000000ff0300720c */ /* 0x000fda0003f05270 */
[----:B0-----:R-:W-:Y:S05]  /*16000*/  @!P0 BRA `(.L_x_2431) ;  /* 0x0000000000048947 */ /* 0x001fea0003800000 */
[----:B------:R-:W-:Y:S01]  /*16010*/  BPT.TRAP 0x1 ;  /* 0x000000040000795c */ /* 0x000fe20000300000 */
.L_x_2431:
[----:B0-----:R-:W4:Y:S01]  /*16020*/  LDL.LU R2, [R1] ;  /* 0x0000000001027983 */ /* 0x001f220000300800 */
        /* <DEDUP_REMOVED lines=17> */
[----:B----4-:R-:W-:-:S04]  /*16140*/  LOP3.LUT R2, R2, 0xfffffffe, RZ, 0xc0, !PT ;  /* 0xfffffffe02027812 */ /* 0x010fc800078ec0ff */
[----:B------:R-:W-:-:S05]  /*16150*/  @P0 LOP3.LUT R2, R2, 0x1, RZ, 0xfc, !PT ;  /* 0x0000000102020812 */ /* 0x000fca00078efcff */
[----:B------:R0:W-:Y:S01]  /*16160*/  STL [R1], R2 ;  /* 0x0000000201007387 */ /* 0x0001e20000100800 */
[----:B------:R-:W-:Y:S01]  /*16170*/  NOP ;  /* 0x0000000000007918 */ /* 0x000fe20000000000 */
.L_x_2427:
[----:B------:R-:W4:Y:S04]  /*16180*/  LDL.LU R4, [R1+0x18] ;  /* 0x0000180001047983 */ /* 0x000f280000300800 */
[----:B--2---:R-:W2:Y:S04]  /*16190*/  LDL.LU R6, [R1+0x10] ;  /* 0x0000100001067983 */ /* 0x004ea80000300800 */
[----:B------:R-:W5:Y:S01]  /*161a0*/  LDL.LU R3, [R1+0x30] ;  /* 0x0000300001037983 */ /* 0x000f620000300800 */
[----:B------:R-:W-:Y:S05]  /*161b0*/  WARPSYNC.ALL ;  /* 0x0000000000007948 */ /* 0x000fea0003800000 */
[----:B0-----:R-:W-:Y:S01]  /*161c0*/  ULDC.64 UR6, c[0x0][0xa00] ;  /* 0x0002800000067ab9 */ /* 0x001fe20000000a00 */
[----:B------:R-:W-:Y:S01]  /*161d0*/  ULDC.64 UR4, c[0x0][0x298] ;  /* 0x0000a60000047ab9 */ /* 0x000fe20000000a00 */
[----:B------:R-:W-:Y:S01]  /*161e0*/  BAR.SYNC.DEFER_BLOCKING 0x8, 0x200 ;  /* 0x0208000000007b1d */ /* 0x000fe20000010000 */
[----:B------:R-:W-:Y:S01]  /*161f0*/  ISETP.NE.U32.AND P0, PT, RZ, UR6, PT ;  /* 0x00000006ff007c0c */ /* 0x000fe2000bf05070 */
[----:B------:R-:W-:-:S03]  /*16200*/  VIADD R0, R22, 0x8400 ;  /* 0x0000840016007836 */ /* 0x000fc60000000000 */
[----:B------:R-:W-:Y:S01]  /*16210*/  ISETP.NE.AND.EX P0, PT, RZ, UR7, PT, P0 ;  /* 0x00000007ff007c0c */ /* 0x000fe2000bf05300 */
[----:B------:R-:W-:Y:S01]  /*16220*/  BSSY B6, `(.L_x_2432) ;  /* 0x0000020000067945 */ /* 0x000fe20003800000 */
[----:B------:R-:W-:Y:S02]  /*16230*/  LOP3.LUT P1, RZ, R0, 0x3ff, RZ, 0xc0, !PT ;  /* 0x000003ff00ff7812 */ /* 0x000fe4000782c0ff */
[----:B----4-:R-:W-:-:S05]  /*16240*/  SHF.R.S32.HI R2, RZ, 0x1f, R4 ;  /* 0x0000001fff027819 */ /* 0x010fca0000011404 */
[----:B------:R-:W-:Y:S01]  /*16250*/  IMAD R2, R2, UR4, RZ ;  /* 0x0000000402027c24 */ /* 0x000fe2000f8e02ff */
[----:B-----5:R-:W-:-:S03]  /*16260*/  SEL R3, R3, RZ, !P0 ;  /* 0x000000ff03037207 */ /* 0x020fc60004000000 */
[----:B------:R-:W-:Y:S01]  /*16270*/  IMAD R0, R4, UR5, R2 ;  /* 0x0000000504007c24 */ /* 0x000fe2000f8e0202 */
[----:B--2---:R-:W-:Y:S01]  /*16280*/  SEL R2, R6, RZ, !P0 ;  /* 0x000000ff06027207 */ /* 0x004fe20004000000 */
[----:B------:R-:W-:-:S05]  /*16290*/  IMAD.WIDE.U32 R4, R4, UR4, RZ ;  /* 0x0000000404047c25 */ /* 0x000fca000f8e00ff */
[----:B------:R-:W-:Y:S04]  /*162a0*/  STL.64 [R1+0x28], R4 ;  /* 0x0000280401007387 */ /* 0x000fe80000100a00 */
[----:B------:R0:W-:Y:S04]  /*162b0*/  STL [R1+0x10], R2 ;  /* 0x0000100201007387 */ /* 0x0001e80000100800 */
[----:B------:R2:W-:Y:S01]  /*162c0*/  STL [R1+0x34], R3 ;  /* 0x0000340301007387 */ /* 0x0005e20000100800 */
[----:B0-----:R-:W-:Y:S01]  /*162d0*/  IMAD.IADD R2, R5, 0x1, R0 ;  /* 0x0000000105027824 */ /* 0x001fe200078e0200 */
        /* <DEDUP_REMOVED lines=10> */
[----:B------:R-:W0:Y:S01]  /*16380*/  LDC.64 R2, c[0x4][R2] ;  /* 0x0100000002027b82 */ /* 0x000e220000000a00 */
[----:B------:R-:W-:Y:S02]  /*16390*/  IMAD.U32 R5, RZ, RZ, UR5 ;  /* 0x00000005ff057e24 */ /* 0x000fe4000f8e00ff */
[----:B---3--:R-:W-:Y:S02]  /*163a0*/  IMAD.U32 R7, RZ, RZ, UR7 ;  /* 0x00000007ff077e24 */ /* 0x008fe4000f8e00ff */
[----:B------:R-:W-:-:S02]  /*163b0*/  IMAD.U32 R10, RZ, RZ, UR8 ;  /* 0x00000008ff0a7e24 */ /* 0x000fc4000f8e00ff */
[----:B------:R-:W-:Y:S02]  /*163c0*/  IMAD.U32 R11, RZ, RZ, UR9 ;  /* 0x00000009ff0b7e24 */ /* 0x000fe4000f8e00ff */
[----:B-1----:R-:W-:Y:S02]  /*163d0*/  IMAD.MOV.U32 R8, RZ, RZ, 0x70 ;  /* 0x00000070ff087424 */ /* 0x002fe400078e00ff */
[----:B------:R-:W-:Y:S02]  /*163e0*/  IMAD.MOV.U32 R12, RZ, RZ, 0x1 ;  /* 0x00000001ff0c7424 */ /* 0x000fe400078e00ff */
[----:B------:R-:W-:-:S07]  /*163f0*/  IMAD.MOV.U32 R13, RZ, RZ, RZ ;  /* 0x000000ffff0d7224 */ /* 0x000fce00078e00ff */
[----:B------:R-:W-:-:S07]  /*16400*/  LEPC R20, `(.L_x_2433) ;  /* 0x000000001014794e */ /* 0x000fce0000000000 */
[----:B0-----:R-:W-:Y:S05]  /*16410*/  CALL.ABS.NOINC R2 ;  /* 0x0000000002007343 */ /* 0x001fea0003c00000 */
.L_x_2433:
[----:B------:R-:W-:Y:S05]  /*16420*/  BSYNC B6 ;  /* 0x0000000000067941 */ /* 0x000fea0003800000 */
.L_x_2432:
[----:B--2---:R-:W2:Y:S01]  /*16430*/  LDL.LU R0, [R1+0x18] ;  /* 0x0000180001007983 */ /* 0x004ea20000300800 */
[----:B------:R-:W0:Y:S01]  /*16440*/  LDC R9, c[0x0][0x448] ;  /* 0x00011200ff097b82 */ /* 0x000e220000000800 */
[----:B------:R-:W-:Y:S01]  /*16450*/  ULDC.64 UR4, c[0x0][0x2d8] ;  /* 0x0000b60000047ab9 */ /* 0x000fe20000000a00 */
[----:B------:R-:W-:Y:S01]  /*16460*/  ULDC.64 UR6, c[0x0][0x2c8] ;  /* 0x0000b20000067ab9 */ /* 0x000fe20000000a00 */
[----:B------:R-:W2:Y:S01]  /*16470*/  LDL.LU.64 R2, [R1+0x28] ;  /* 0x0000280001027983 */ /* 0x000ea20000300a00 */
[----:B------:R-:W-:-:S03]  /*16480*/  ULDC.64 UR8, c[0x0][0x280] ;  /* 0x0000a00000087ab9 */ /* 0x000fc60000000a00 */
[----:B------:R-:W4:Y:S04]  /*16490*/  LDL.LU R20, [R1+0x30] ;  /* 0x0000300001147983 */ /* 0x000f280000300800 */
[----:B------:R-:W3:Y:S04]  /*164a0*/  LDL.LU R21, [R1+0x34] ;  /* 0x0000340001157983 */ /* 0x000ee80000300800 */
[----:B------:R-:W3:Y:S04]  /*164b0*/  LDL.LU R4, [R1+0x10] ;  /* 0x0000100001047983 */ /* 0x000ee80000300800 */
[----:B------:R0:W5:Y:S02]  /*164c0*/  LDL R10, [R1+0xc] ;  /* 0x00000c00010a7983 */ /* 0x0001640000100800 */
[----:B0-----:R-:W-:-:S13]  /*164d0*/  ISETP.NE.AND P1, PT, R9, 0x1, PT ;  /* 0x000000010900780c */ /* 0x001fda0003f25270 */
[----:B------:R-:W0:Y:S08]  /*164e0*/  @P1 LDC R5, c[0x0][0x450] ;  /* 0x00011400ff051b82 */ /* 0x000e300000000800 */
[----:B-1----:R-:W1:Y:S01]  /*164f0*/  @P1 LDC R8, c[0x0][0x44c] ;  /* 0x00011300ff081b82 */ /* 0x002e620000000800 */
[----:B------:R-:W1:Y:S01]  /*16500*/  S2R R11, SR_TID.X ;  /* 0x00000000000b7919 */ /* 0x000e620000002100 */
[----:B--2---:R-:W-:-:S02]  /*16510*/  IMAD.MOV.U32 R3, RZ, RZ, R0 ;  /* 0x000000ffff037224 */ /* 0x004fc400078e0000 */
[----:B----4-:R-:W-:Y:S02]  /*16520*/  IMAD R0, R20, UR4, RZ ;  /* 0x0000000414007c24 */ /* 0x010fe4000f8e02ff */
[C---:B------:R-:W-:Y:S01]  /*16530*/  IMAD.WIDE.U32 R2, R18.reuse, UR4, R2 ;  /* 0x0000000412027c25 */ /* 0x040fe2000f8e0002 */
[----:B------:R-:W2:Y:S03]  /*16540*/  S2R R20, SR_TID.X ;  /* 0x0000000000147919 */ /* 0x000ea60000002100 */
[----:B------:R-:W-:Y:S01]  /*16550*/  IMAD R0, R18, UR5, R0 ;  /* 0x0000000512007c24 */ /* 0x000fe2000f8e0200 */
[----:B------:R-:W-:-:S03]  /*16560*/  ULDC.64 UR4, c[0x0][0x2e0] ;  /* 0x0000b80000047ab9 */ /* 0x000fc60000000a00 */
[----:B------:R-:W-:Y:S02]  /*16570*/  IMAD.IADD R3, R3, 0x1, R0 ;  /* 0x0000000103037824 */ /* 0x000fe400078e0200 */
[----:B---3--:R-:W-:Y:S02]  /*16580*/  IMAD R0, R21, UR4, RZ ;  /* 0x0000000415007c24 */ /* 0x008fe4000f8e02ff */
        /* <DEDUP_REMOVED lines=32> */
[----:B0-----:R-:W-:-:S04]  /*16790*/  @P1 SHF.R.U32.HI R6, RZ, R5, R8 ;  /* 0x00000005ff061219 */ /* 0x001fc80000011608 */
[----:B------:R-:W-:-:S05]  /*167a0*/  IADD3 R5, -R6, RZ, RZ ;  /* 0x000000ff06057210 */ /* 0x000fca0007ffe1ff */
        /* <DEDUP_REMOVED lines=97> */
[----:B0-----:R-:W-:-:S04]  /*16dc0*/  IADD3 R0, R17, 0x80, RZ ;  /* 0x0000008011007810 */ /* 0x001fc80007ffe0ff */
        /* <DEDUP_REMOVED lines=29> */
.L_x_2596:
[----:B0-----:R-:W-:Y:S02]  /*16fa0*/  VIADD R2, R17, 0xb0 ;  /* 0x000000b011027836 */ /* 0x001fe40000000000 */
[----:B------:R-:W-:-:S03]  /*16fb0*/  VIADD R8, R22, 0x16800 ;  /* 0x0001680016087836 */ /* 0x000fc60000000000 */
[----:B------:R-:W-:-:S13]  /*16fc0*/  ISETP.GE.AND P1, PT, R2, R3, PT ;  /* 0x000000030200720c */ /* 0x000fda0003f26270 */
[----:B------:R-:W-:-:S05]  /*16fd0*/  @!P1 LEA R2, P2, R20, R14, 0x1 ;  /* 0x0000000e14029211 */ /* 0x000fca00078408ff */
[----:B-1----:R-:W-:-:S05]  /*16fe0*/  @!P1 IMAD.X R3, RZ, RZ, R0, P2 ;  /* 0x000000ffff039224 */ /* 0x002fca00010e0600 */
[----:B------:R-:W-:Y:S01]  /*16ff0*/  @!PT LDS RZ, [RZ] ;  /* 0x00000000fffff984 */ /* 0x000fe20000000800 */
[----:B------:R-:W-:Y:S01]  /*17000*/  @!PT LDS RZ, [RZ] ;  /* 0x00000000fffff984 */ /* 0x000fe20000000800 */
[----:B------:R-:W-:Y:S01]  /*17010*/  @!PT LDS RZ, [RZ] ;  /* 0x00000000fffff984 */ /* 0x000fe20000000800 */
[----:B------:R0:W-:Y:S01]  /*17020*/  @!P1 LDGSTS.E.BYPASS.LTC128B.128 [R10+0xdc00], desc[UR40][R2.64], !P0 ;  /* 0x0dc00000020a9fae */ /* 0x0001e2000c101d68 */
[----:B------:R-:W-:Y:S01]  /*17030*/  PLOP3.LUT P0, PT, PT, PT, PT, 0x80, 0x0 ;  /* 0x000000000000781c */ /* 0x000fe20003f0f070 */
[----:B------:R-:W-:-:S12]  /*17040*/  NOP ;  /* 0x0000000000007918 */ /* 0x000fd80000000000 */
.L_x_2435:
        /* <DEDUP_REMOVED lines=18> */
[----:B--2---:R-:W-:Y:S02]  /*17170*/  ISETP.GE.AND P1, PT, R2, 0x2, PT ;  /* 0x000000020200780c */ /* 0x004fe40003f26270 */
[----:B01----:R-:W-:Y:S11]  /*17180*/  @!P0 BRA `(.L_x_2437) ;  /* 0x0000005000388947 */ /* 0x003ff60003800000 */
.L_x_2597:
[----:B------:R-:W-:Y:S05]  /*17190*/  BSYNC B0 ;  /* 0x0000000000007941 */ /* 0x000fea0003800000 */
.L_x_2436:
[----:B------:R-:W-:Y:S04]  /*171a0*/  BSSY B0, `(.L_x_2438) ;  /* 0x000016c000007945 */ /* 0x000fe80003800000 */
[----:B------:R-:W-:Y:S05]  /*171b0*/  @!P1 BRA `(.L_x_2439) ;  /* 0x0000001400a89947 */ /* 0x000fea0003800000 */
[----:B------:R-:W2:Y:S01]  /*171c0*/  LDL R2, [R1+0x14] ;  /* 0x0000140001027983 */ /* 0x000ea20000100800 */
[----:B------:R-:W-:Y:S01]  /*171d0*/  BSSY B2, `(.L_x_2440) ;  /* 0x000007e000027945 */ /* 0x000fe20003800000 */
[C---:B--2---:R-:W-:Y:S02]  /*171e0*/  LOP3.LUT R0, R2.reuse, 0x1, RZ, 0xc0, !PT ;  /* 0x0000000102007812 */ /* 0x044fe400078ec0ff */
[----:B------:R-:W-:Y:S02]  /*171f0*/  IADD3 R6, R2, -0x2, RZ ;  /* 0xfffffffe02067810 */ /* 0x000fe40007ffe0ff */
[----:B------:R-:W-:-:S03]  /*17200*/  ISETP.NE.U32.AND P0, PT, R0, 0x1, PT ;  /* 0x000000010000780c */ /* 0x000fc60003f05070 */
[----:B------:R-:W-:-:S10]  /*17210*/  IMAD.MOV.U32 R0, RZ, RZ, R6 ;  /* 0x000000ffff007224 */ /* 0x000fd400078e0006 */
        /* <DEDUP_REMOVED lines=12> */
[----:B------:R-:W-:Y:S01]  /*172e0*/  ISETP.NE.U32.AND P0, PT, RZ, UR4, PT ;  /* 0x00000004ff007c0c */ /* 0x000fe2000bf05070 */
[----:B------:R-:W-:-:S03]  /*172f0*/  IMAD.MOV.U32 R0, RZ, RZ, R6 ;  /* 0x000000ffff007224 */ /* 0x000fc600078e0006 */
        /* <DEDUP_REMOVED lines=20> */
.L_x_2444:
[----:B------:R-:W-:Y:S01]  /*17440*/  IMAD R2, R7, 0x8, R22 ;  /* 0x0000000807027824 */ /* 0x000fe200078e0216 */
[----:B0-----:R-:W-:Y:S01]  /*17450*/  SHF.L.U32 R3, R9, 0x1f, RZ ;  /* 0x0000001f09037819 */ /* 0x001fe200000006ff */
[----:B------:R-:W-:Y:S03]  /*17460*/  BSSY B3, `(.L_x_2445) ;  /* 0x0000003000037945 */ /* 0x000fe60003800000 */
[----:B------:R-:W0:Y:S02]  /*17470*/  SYNCS.PHASECHK.TRANS64.TRYWAIT P0, [R2+URZ+0x16840], R3 ;  /* 0x01684003020075a7 */ /* 0x000e24000800017f */
[----:B0-----:R-:W-:Y:S05]  /*17480*/  @!P0 BRA `(.L_x_2446) ;  /* 0x0000004c008c8947 */ /* 0x001fea0003800000 */
.L_x_2598:
[----:B------:R-:W-:Y:S05]  /*17490*/  BSYNC B3 ;  /* 0x0000000000037941 */ /* 0x000fea0003800000 */
.L_x_2445:
        /* <DEDUP_REMOVED lines=12> */
.L_x_2448:
[----:B------:R-:W-:Y:S05]  /*17560*/  BSYNC B3 ;  /* 0x0000000000037941 */ /* 0x000fea0003800000 */
.L_x_2447:
        /* <DEDUP_REMOVED lines=11> */
.L_x_2449:
        /* <DEDUP_REMOVED lines=15> */
.L_x_2599:
[----:B------:R-:W-:Y:S05]  /*17710*/  BSYNC B3 ;  /* 0x0000000000037941 */ /* 0x000fea0003800000 */
.L_x_2450:
[----:B------:R-:W-:Y:S01]  /*17720*/  BSSY B3, `(.L_x_2452) ;  /* 0x000000c000037945 */ /* 0x000fe20003800000 */
[----:B------:R-:W-:Y:S01]  /*17730*/  IMAD.MOV.U32 R12, RZ, RZ, 0x0 ;  /* 0x00000000ff0c7424 */ /* 0x000fe200078e00ff */
[----:B------:R-:W-:Y:S02]  /*17740*/  MOV R13, 0x14f00000 ;  /* 0x14f00000000d7802 */ /* 0x000fe40000000f00 */
        /* <DEDUP_REMOVED lines=9> */
.L_x_2453:
[----:B------:R-:W-:Y:S05]  /*177e0*/  BSYNC B3 ;  /* 0x0000000000037941 */ /* 0x000fea0003800000 */
.L_x_2452:
        /* <DEDUP_REMOVED lines=11> */
.L_x_2454:
        /* <DEDUP_REMOVED lines=12> */
.L_x_2443:
[----:B------:R-:W-:Y:S05]  /*17960*/  BSYNC B1 ;  /* 0x0000000000017941 */ /* 0x000fea0003800000 */
.L_x_2442:
[----:B------:R-:W2:Y:S01]  /*17970*/  LDL.LU R0, [R1+0x14] ;  /* 0x0000140001007983 */ /* 0x000ea20000300800 */
[----:B------:R-:W-:Y:S02]  /*17980*/  IMAD.MOV.U32 R23, RZ, RZ, R7 ;  /* 0x000000ffff177224 */ /* 0x000fe400078e0007 */
[----:B------:R-:W-:Y:S02]  /*17990*/  IMAD.MOV.U32 R27, RZ, RZ, R9 ;  /* 0x000000ffff1b7224 */ /* 0x000fe400078e0009 */
[----:B--2---:R-:W-:-:S07]  /*179a0*/  VIADD R0, R0, 0xfffffffd ;  /* 0xfffffffd00007836 */ /* 0x004fce0000000000 */
.L_x_2441:
[----:B------:R-:W-:Y:S05]  /*179b0*/  BSYNC B2 ;  /* 0x0000000000027941 */ /* 0x000fea0003800000 */
.L_x_2440:
[----:B------:R-:W-:-:S13]  /*179c0*/  ISETP.NE.AND P0, PT, R6, RZ, PT ;  /* 0x000000ff0600720c */ /* 0x000fda0003f05270 */
[----:B------:R-:W-:Y:S05]  /*179d0*/  @!P0 BRA `(.L_x_2439) ;  /* 0x0000000c00a08947 */ /* 0x000fea0003800000 */
[----:B------:R-:W-:-:S07]  /*179e0*/  IMAD.MOV.U32 R4, RZ, RZ, R24 ;  /* 0x000000ffff047224 */ /* 0x000fce00078e0018 */
.L_x_2481:
[----:B------:R-:W2:Y:S01]  /*179f0*/  LDL R2, [R1] ;  /* 0x0000000001027983 */ /* 0x000ea20000100800 */
[----:B------:R-:W-:Y:S01]  /*17a00*/  VIADD R6, R23, 0x1 ;  /* 0x0000000117067836 */ /* 0x000fe20000000000 */
[----:B------:R-:W-:Y:S05]  /*17a10*/  YIELD ;  /* 0x0000000000007946 */ /* 0x000fea0003800000 */
[C---:B------:R-:W-:Y:S01]  /*17a20*/  ISETP.NE.AND P0, PT, R6.reuse, 0x2, PT ;  /* 0x000000020600780c */ /* 0x040fe20003f05270 */
[----:B------:R-:W-:Y:S03]  /*17a30*/  BSSY B1, `(.L_x_2455) ;  /* 0x000006d000017945 */ /* 0x000fe60003800000 */
[----:B------:R-:W-:-:S02]  /*17a40*/  SEL R6, R6, RZ, P0 ;  /* 0x000000ff06067207 */ /* 0x000fc40000000000 */
[----:B--2---:R-:W-:Y:S02]  /*17a50*/  LOP3.LUT P1, RZ, R2, 0x1, RZ, 0xc0, !PT ;  /* 0x0000000102ff7812 */ /* 0x004fe4000782c0ff */
[----:B------:R-:W-:-:S04]  /*17a60*/  SEL R2, RZ, 0x1, P0 ;  /* 0x00000001ff027807 */ /* 0x000fc80000000000 */
[----:B------:R-:W-:-:S07]  /*17a70*/  LOP3.LUT R7, R27, R2, RZ, 0x3c, !PT ;  /* 0x000000021b077212 */ /* 0x000fce00078e3cff */
        /* <DEDUP_REMOVED lines=13> */
[----:B------:R-:W-:-:S04]  /*17b50*/  @P0 SHF.R.U32.HI R2, RZ, R3, R4 ;  /* 0x00000003ff020219 */ /* 0x000fc80000011604 */
[----:B------:R-:W-:-:S05]  /*17b60*/  IADD3 R3, -R2, RZ, RZ ;  /* 0x000000ff02037210 */ /* 0x000fca0007ffe1ff */
        /* <DEDUP_REMOVED lines=9> */
.L_x_2457:
[----:B------:R-:W-:Y:S01]  /*17c00*/  IMAD R2, R6, 0x8, R22 ;  /* 0x0000000806027824 */ /* 0x000fe200078e0216 */
[----:B0-----:R-:W-:Y:S01]  /*17c10*/  SHF.L.U32 R3, R7, 0x1f, RZ ;  /* 0x0000001f07037819 */ /* 0x001fe200000006ff */
[----:B------:R-:W-:Y:S03]  /*17c20*/  BSSY B2, `(.L_x_2458) ;  /* 0x0000003000027945 */ /* 0x000fe60003800000 */
[----:B------:R-:W0:Y:S02]  /*17c30*/  SYNCS.PHASECHK.TRANS64.TRYWAIT P0, [R2+URZ+0x16840], R3 ;  /* 0x01684003020075a7 */ /* 0x000e24000800017f */
[----:B0-----:R-:W-:Y:S05]  /*17c40*/  @!P0 BRA `(.L_x_2459) ;  /* 0x0000004400c48947 */ /* 0x001fea0003800000 */
.L_x_2600:
[----:B------:R-:W-:Y:S05]  /*17c50*/  BSYNC B2 ;  /* 0x0000000000027941 */ /* 0x000fea0003800000 */
.L_x_2458:
        /* <DEDUP_REMOVED lines=12> */
.L_x_2461:
[----:B------:R-:W-:Y:S05]  /*17d20*/  BSYNC B2 ;  /* 0x0000000000027941 */ /* 0x000fea0003800000 */
.L_x_2460:
        /* <DEDUP_REMOVED lines=11> */
.L_x_2462:
        /* <DEDUP_REMOVED lines=15> */
.L_x_2601:
[----:B------:R-:W-:Y:S05]  /*17ed0*/  BSYNC B2 ;  /* 0x0000000000027941 */ /* 0x000fea0003800000 */
.L_x_2463:
        /* <DEDUP_REMOVED lines=11> */
.L_x_2466:
[----:B------:R-:W-:Y:S05]  /*17f90*/  BSYNC B2 ;  /* 0x0000000000027941 */ /* 0x000fea0003800000 */
.L_x_2465:
        /* <DEDUP_REMOVED lines=10> */
.L_x_2467:
        /* <DEDUP_REMOVED lines=12> */
.L_x_2456:
[----:B------:R-:W-:Y:S05]  /*18100*/  BSYNC B1 ;  /* 0x0000000000017941 */ /* 0x000fea0003800000 */
.L_x_2455:
[----:B------:R-:W2:Y:S01]  /*18110*/  LDL R2, [R1] ;  /* 0x0000000001027983 */ /* 0x000ea20000100800 */
[----:B------:R-:W-:Y:S01]  /*18120*/  VIADD R23, R6, 0x1 ;  /* 0x0000000106177836 */ /* 0x000fe20000000000 */
[----:B------:R-:W-:Y:S04]  /*18130*/  BSSY B1, `(.L_x_2468) ;  /* 0x000006f000017945 */ /* 0x000fe80003800000 */
[----:B------:R-:W-:-:S04]  /*18140*/  ISETP.NE.AND P0, PT, R23, 0x2, PT ;  /* 0x000000021700780c */ /* 0x000fc80003f05270 */
[----:B------:R-:W-:Y:S02]  /*18150*/  SEL R23, R23, RZ, P0 ;  /* 0x000000ff17177207 */ /* 0x000fe40000000000 */
[----:B--2---:R-:W-:Y:S02]  /*18160*/  LOP3.LUT P1, RZ, R2, 0x1, RZ, 0xc0, !PT ;  /* 0x0000000102ff7812 */ /* 0x004fe4000782c0ff */
[----:B------:R-:W-:-:S04]  /*18170*/  SEL R2, RZ, 0x1, P0 ;  /* 0x00000001ff027807 */ /* 0x000fc80000000000 */
[----:B------:R-:W-:-:S07]  /*18180*/  LOP3.LUT R27, R7, R2, RZ, 0x3c, !PT ;  /* 0x00000002071b7212 */ /* 0x000fce00078e3cff */
        /* <DEDUP_REMOVED lines=24> */
.L_x_2470:
[----:B------:R-:W-:Y:S01]  /*18310*/  IMAD R2, R23, 0x8, R22 ;  /* 0x0000000817027824 */ /* 0x000fe200078e0216 */
[----:B0-----:R-:W-:Y:S01]  /*18320*/  SHF.L.U32 R3, R27, 0x1f, RZ ;  /* 0x0000001f1b037819 */ /* 0x001fe200000006ff */
[----:B------:R-:W-:Y:S03]  /*18330*/  BSSY B2, `(.L_x_2471) ;  /* 0x0000003000027945 */ /* 0x000fe60003800000 */
[----:B------:R-:W0:Y:S02]  /*18340*/  SYNCS.PHASECHK.TRANS64.TRYWAIT P0, [R2+URZ+0x16840], R3 ;  /* 0x01684003020075a7 */ /* 0x000e24000800017f */
[----:B0-----:R-:W-:Y:S05]  /*18350*/  @!P0 BRA `(.L_x_2472) ;  /* 0x0000004000288947 */ /* 0x001fea0003800000 */
.L_x_2602:
[----:B------:R-:W-:Y:S05]  /*18360*/  BSYNC B2 ;  /* 0x0000000000027941 */ /* 0x000fea0003800000 */
.L_x_2471:
        /* <DEDUP_REMOVED lines=12> */
.L_x_2474:
[----:B------:R-:W-:Y:S05]  /*18430*/  BSYNC B2 ;  /* 0x0000000000027941 */ /* 0x000fea0003800000 */
.L_x_2473:
        /* <DEDUP_REMOVED lines=12> */
.L_x_2475:
        /* <DEDUP_REMOVED lines=15> */
.L_x_2603:
[----:B------:R-:W-:Y:S05]  /*185f0*/  BSYNC B2 ;  /* 0x0000000000027941 */ /* 0x000fea0003800000 */
.L_x_2476:
[----:B------:R-:W-:Y:S01]  /*18600*/  BSSY B2, `(.L_x_2478) ;  /* 0x000000b000027945 */ /* 0x000fe20003800000 */
[----:B0-----:R-:W-:Y:S01]  /*18610*/  IMAD.MOV.U32 R2, RZ, RZ, 0x0 ;  /* 0x00000000ff027424 */ /* 0x001fe200078e00ff */
[----:B------:R-:W-:Y:S02]  /*18620*/  MOV R3, 0x14f00000 ;  /* 0x14f0000000037802 */ /* 0x000fe40000000f00 */
        /* <DEDUP_REMOVED lines=8> */
.L_x_2479:
[----:B------:R-:W-:Y:S05]  /*186b0*/  BSYNC B2 ;  /* 0x0000000000027941 */ /* 0x000fea0003800000 */
.L_x_2478:
        /* <DEDUP_REMOVED lines=10> */
.L_x_2480:
        /* <DEDUP_REMOVED lines=12> */
.L_x_2469:
[----:B------:R-:W-:Y:S05]  /*18820*/  BSYNC B1 ;  /* 0x0000000000017941 */ /* 0x000fea0003800000 */
.L_x_2468:
[C---:B------:R-:W-:Y:S01]  /*18830*/  ISETP.GT.AND P0, PT, R0.reuse, 0x1, PT ;  /* 0x000000010000780c */ /* 0x040fe20003f04270 */
[----:B------:R-:W-:-:S12]  /*18840*/  VIADD R0, R0, 0xfffffffe ;  /* 0xfffffffe00007836 */ /* 0x000fd80000000000 */
[----:B------:R-:W-:Y:S05]  /*18850*/  @P0 BRA `(.L_x_2481) ;  /* 0xfffffff000640947 */ /* 0x000fea000383ffff */
.L_x_2439:
[----:B------:R-:W-:Y:S05]  /*18860*/  BSYNC B0 ;  /* 0x0000000000007941 */ /* 0x000fea0003800000 */
.L_x_2438:
        /* <DEDUP_REMOVED lines=17> */
.L_x_2483:
[----:B------:R-:W-:Y:S05]  /*18980*/  BSYNC B0 ;  /* 0x0000000000007941 */ /* 0x000fea0003800000 */
.L_x_2482:
        /* <DEDUP_REMOVED lines=10> */
.L_x_2604:
[----:B------:R-:W-:Y:S05]  /*18a30*/  BSYNC B1 ;  /* 0x0000000000017941 */ /* 0x000fea0003800000 */
.L_x_2486:
        /* <DEDUP_REMOVED lines=9> */
.L_x_2489:
[----:B------:R-:W-:Y:S05]  /*18ad0*/  BSYNC B1 ;  /* 0x0000000000017941 */ /* 0x000fea0003800000 */
.L_x_2488:
        /* <DEDUP_REMOVED lines=10> */
.L_x_2490:
        /* <DEDUP_REMOVED lines=10> */
.L_x_2485:
[----:B------:R-:W-:Y:S05]  /*18c20*/  BSYNC B0 ;  /* 0x0000000000007941 */ /* 0x000fea0003800000 */
.L_x_2484:
[----:B------:R-:W-:-:S05]  /*18c30*/  VIADD R23, R23, 0x1 ;  /* 0x0000000117177836 */ /* 0x000fca0000000000 */
[----:B------:R-:W-:-:S04]  /*18c40*/  ISETP.NE.AND P0, PT, R23, 0x2, PT ;  /* 0x000000021700780c */ /* 0x000fc80003f05270 */
[----:B------:R-:W-:Y:S02]  /*18c50*/  SEL R0, RZ, 0x1, P0 ;  /* 0x00000001ff007807 */ /* 0x000fe40000000000 */
[----:B------:R-:W-:Y:S02]  /*18c60*/  SEL R23, R23, RZ, P0 ;  /* 0x000000ff17177207 */ /* 0x000fe40000000000 */
[----:B------:R-:W-:-:S07]  /*18c70*/  LOP3.LUT R27, R27, R0, RZ, 0x3c, !PT ;  /* 0x000000001b1b7212 */ /* 0x000fce00078e3cff */
.L_x_2420:
[----:B------:R-:W-:Y:S05]  /*18c80*/  BSYNC B7 ;  /* 0x0000000000077941 */ /* 0x000fea0003800000 */
.L_x_2418:
[----:B------:R-:W3:Y:S02]  /*18c90*/  LDL R0, [R1] ;  /* 0x0000000001007983 */ /* 0x000ee40000100800 */
[----:B---3--:R-:W-:-:S13]  /*18ca0*/  LOP3.LUT P0, RZ, R0, 0x2, RZ, 0xc0, !PT ;  /* 0x0000000200ff7812 */ /* 0x008fda000780c0ff */
[----:B------:R-:W-:Y:S05]  /*18cb0*/  @!P0 BRA `(.L_x_2491) ;  /* 0x0000000000248947 */ /* 0x000fea0003800000 */
[----:B------:R-:W-:Y:S05]  /*18cc0*/  WARPSYNC.ALL ;  /* 0x0000000000007948 */ /* 0x000fea0003800000 */
[----:B------:R-:W3:Y:S08]  /*18cd0*/  S2UR UR5, SR_CgaCtaId ;  /* 0x00000000000579c3 */ /* 0x000ef00000008800 */
[----:B------:R-:W-:Y:S06]  /*18ce0*/  BAR.SYNC.DEFER_BLOCKING 0x5, 0x200 ;  /* 0x0148000000007b1d */ /* 0x000fec0000010000 */
[----:B------:R-:W-:-:S02]  /*18cf0*/  UMOV UR4, 0x400 ;  /* 0x0000040000047882 */ /* 0x000fc40000000000 */
[----:B---3--:R-:W-:-:S06]  /*18d00*/  ULEA UR4, UR5, UR4, 0x18 ;  /* 0x0000000405047291 */ /* 0x008fcc000f8ec03f */
[----:B0-----:R-:W-:-:S05]  /*18d10*/  IMAD.U32 R22, RZ, RZ, UR4 ;  /* 0x00000004ff167e24 */ /* 0x001fca000f8e00ff */
[----:B------:R0:W3:Y:S01]  /*18d20*/  LDS.128 R16, [R22+0x168d0] ;  /* 0x0168d00016107984 */ /* 0x0000e20000000c00 */
[----:B------:R-:W-:Y:S06]  /*18d30*/  BAR.ARV 0x4, 0x200 ;  /* 0x0108000000007b1d */ /* 0x000fec0000002000 */
[----:B------:R-:W-:Y:S05]  /*18d40*/  BRA `(.L_x_2492) ;  /* 0x0000000800cc7947 */ /* 0x000fea0003800000 */
.L_x_2491:
[----:B------:R-:W1:Y:S01]  /*18d50*/  S2R R0, SR_TID.X ;  /* 0x0000000000007919 */ /* 0x000e620000002100 */
[----:B------:R-:W-:Y:S01]  /*18d60*/  UMOV UR4, 0xffffffff ;  /* 0xffffffff00047882 */ /* 0x000fe20000000000 */
[----:B-1----:R-:W-:-:S04]  /*18d70*/  LOP3.LUT R8, R0, 0x1f, RZ, 0xc0, !PT ;  /* 0x0000001f00087812 */ /* 0x002fc800078ec0ff */
[----:B------:R-:W-:Y:S01]  /*18d80*/  ISETP.NE.AND P0, PT, R8, 0x1f, PT ;  /* 0x0000001f0800780c */ /* 0x000fe20003f05270 */
[----:B------:R-:W-:-:S12]  /*18d90*/  BRA.DIV UR4, `(.L_x_2493) ;  /* 0x0000003604d47947 */ /* 0x000fd8000b800000 */
[----:B------:R-:W-:Y:S01]  /*18da0*/  IADD3 R5, R19, R8, RZ ;  /* 0x0000000813057210 */ /* 0x000fe20007ffe0ff */
[----:B------:R-:W-:-:S03]  /*18db0*/  ULDC UR4, c[0x0][0xc3c] ;  /* 0x00030f0000047ab9 */ /* 0x000fc60000000800 */
[----:B------:R-:W-:-:S13]  /*18dc0*/  ISETP.GE.OR P1, PT, R5, UR4, !P0 ;  /* 0x0000000405007c0c */ /* 0x000fda000c726670 */
[----:B0-----:R-:W0:Y:S02]  /*18dd0*/  @!P1 LDC.64 R2, c[0x0][0xc80] ;  /* 0x00032000ff029b82 */ /* 0x001e240000000a00 */
[----:B0-----:R-:W-:-:S06]  /*18de0*/  @!P1 IMAD.WIDE R2, R5, 0x4, R2 ;  /* 0x0000000405029825 */ /* 0x001fcc00078e0202 */
[----:B------:R-:W3:Y:S01]  /*18df0*/  @!P1 LDG.E R2, desc[UR40][R2.64] ;  /* 0x0000002802029981 */ /* 0x000ee2000c1e1900 */
[----:B------:R-:W-:Y:S01]  /*18e00*/  IMAD.MOV.U32 R17, RZ, RZ, RZ ;  /* 0x000000ffff117224 */ /* 0x000fe200078e00ff */
[C---:B------:R-:W-:Y:S02]  /*18e10*/  ISETP.GE.U32.AND P2, PT, R8.reuse, 0x2, PT ;  /* 0x000000020800780c */ /* 0x040fe40003f46070 */
[C---:B------:R-:W-:Y:S01]  /*18e20*/  ISETP.GE.U32.AND P3, PT, R8.reuse, 0x4, PT ;  /* 0x000000040800780c */ /* 0x040fe20003f66070 */
[----:B------:R-:W-:Y:S01]  /*18e30*/  SHFL.IDX PT, R0, R16, RZ, 0x1f ;  /* 0x00001fff10007589 */ /* 0x000fe200000e0000 */
[C---:B------:R-:W-:Y:S02]  /*18e40*/  ISETP.GE.U32.AND P4, PT, R8.reuse, 0x8, PT ;  /* 0x000000080800780c */ /* 0x040fe40003f86070 */
[C---:B------:R-:W-:Y:S01]  /*18e50*/  ISETP.GE.U32.AND P5, PT, R8.reuse, 0x10, PT ;  /* 0x000000100800780c */ /* 0x040fe20003fa6070 */
[----:B---3--:R-:W-:Y:S01]  /*18e60*/  @!P1 IMAD.MOV.U32 R17, RZ, RZ, R2 ;  /* 0x000000ffff119224 */ /* 0x008fe200078e0002 */
[----:B------:R-:W-:-:S04]  /*18e70*/  ISETP.NE.AND P1, PT, R8, RZ, PT ;  /* 0x000000ff0800720c */ /* 0x000fc80003f25270 */
[----:B------:R-:W0:Y:S02]  /*18e80*/  SHFL.UP PT, R14, R17, 0x1, RZ ;  /* 0x04200000110e7989 */ /* 0x000e2400000e00ff */
[----:B0-----:R-:W-:-:S05]  /*18e90*/  SEL R4, R14, RZ, P1 ;  /* 0x000000ff0e047207 */ /* 0x001fca0000800000 */
[----:B------:R-:W-:-:S05]  /*18ea0*/  IMAD.IADD R4, R17, 0x1, R4 ;  /* 0x0000000111047824 */ /* 0x000fca00078e0204 */
[----:B------:R-:W0:Y:S02]  /*18eb0*/  SHFL.UP PT, R14, R4, 0x2, RZ ;  /* 0x04400000040e7989 */ /* 0x000e2400000e00ff */
[----:B0-----:R-:W-:-:S05]  /*18ec0*/  SEL R5, R14, RZ, P2 ;  /* 0x000000ff0e057207 */ /* 0x001fca0001000000 */
[----:B--2---:R-:W-:Y:S02]  /*18ed0*/  IMAD.IADD R6, R4, 0x1, R5 ;  /* 0x0000000104067824 */ /* 0x004fe400078e0205 */
        /* <DEDUP_REMOVED lines=11> */
.L_x_2614:
[----:B------:R-:W-:Y:S02]  /*18f90*/  ULDC UR4, c[0x0][0xc38] ;  /* 0x00030e0000047ab9 */ /* 0x000fe40000000800 */
[----:B------:R-:W-:-:S04]  /*18fa0*/  IMAD.U32 R4, RZ, RZ, UR4 ;  /* 0x00000004ff047e24 */ /* 0x000fc8000f8e00ff */
[----:B-1----:R-:W-:-:S04]  /*18fb0*/  IMAD R14, R14, R4, RZ ;  /* 0x000000040e0e7224 */ /* 0x002fc800078e02ff */
[----:B------:R-:W-:-:S05]  /*18fc0*/  IMAD.IADD R5, R5, 0x1, R14 ;  /* 0x0000000105057824 */ /* 0x000fca00078e020e */
[----:B------:R-:W-:-:S13]  /*18fd0*/  ISETP.GT.AND P6, PT, R5, R0, PT ;  /* 0x000000000500720c */ /* 0x000fda0003fc4270 */
[----:B------:R-:W-:Y:S05]  /*18fe0*/  @P6 BRA `(.L_x_2494) ;  /* 0x00000000009c6947 */ /* 0x000fea0003800000 */
.L_x_2499:
[----:B------:R-:W1:Y:S01]  /*18ff0*/  LDC R2, c[0x0][0xc3c] ;  /* 0x00030f00ff027b82 */ /* 0x000e620000000800 */
[----:B------:R-:W-:-:S05]  /*19000*/  VIADD R19, R19, 0x1f ;  /* 0x0000001f13137836 */ /* 0x000fca0000000000 */
[----:B-1----:R-:W-:-:S13]  /*19010*/  ISETP.GE.AND P6, PT, R19, R2, PT ;  /* 0x000000021300720c */ /* 0x002fda0003fc6270 */
[----:B------:R-:W-:Y:S05]  /*19020*/  @P6 BRA `(.L_x_2495) ;  /* 0x0000000400d06947 */ /* 0x000fea0003800000 */
[----:B0-----:R-:W0:Y:S01]  /*19030*/  S2R R3, SR_TID.X ;  /* 0x0000000000037919 */ /* 0x001e220000002100 */
[----:B------:R-:W-:Y:S01]  /*19040*/  BSSY B0, `(.L_x_2496) ;  /* 0x0000009000007945 */ /* 0x000fe20003800000 */
[----:B------:R-:W-:Y:S01]  /*19050*/  IMAD.MOV.U32 R17, RZ, RZ, RZ ;  /* 0x000000ffff117224 */ /* 0x000fe200078e00ff */
[----:B0-----:R-:W-:-:S05]  /*19060*/  LOP3.LUT R3, R3, 0x1f, RZ, 0xc0, !PT ;  /* 0x0000001f03037812 */ /* 0x001fca00078ec0ff */
[----:B------:R-:W-:-:S05]  /*19070*/  IMAD.IADD R7, R19, 0x1, R3 ;  /* 0x0000000113077824 */ /* 0x000fca00078e0203 */
[----:B------:R-:W-:-:S13]  /*19080*/  ISETP.GE.OR P6, PT, R7, R2, !P0 ;  /* 0x000000020700720c */ /* 0x000fda00047c6670 */
[----:B------:R-:W-:Y:S05]  /*19090*/  @P6 BRA `(.L_x_2497) ;  /* 0x00000000000c6947 */ /* 0x000fea0003800000 */
[----:B------:R-:W0:Y:S02]  /*190a0*/  LDC.64 R2, c[0x0][0xc80] ;  /* 0x00032000ff027b82 */ /* 0x000e240000000a00 */
[----:B0-----:R-:W-:-:S05]  /*190b0*/  IMAD.WIDE R2, R7, 0x4, R2 ;  /* 0x0000000407027825 */ /* 0x001fca00078e0202 */
[----:B------:R0:W5:Y:S02]  /*190c0*/  LDG.E R17, desc[UR40][R2.64] ;  /* 0x0000002802117981 */ /* 0x000164000c1e1900 */
.L_x_2497:
[----:B------:R-:W-:Y:S05]  /*190d0*/  BSYNC B0 ;  /* 0x0000000000007941 */ /* 0x000fea0003800000 */
.L_x_2496:
        /* <DEDUP_REMOVED lines=18> */
.L_x_2622:
[----:B------:R-:W-:Y:S02]  /*19200*/  ULDC UR4, c[0x0][0xc38] ;  /* 0x00030e0000047ab9 */ /* 0x000fe40000000800 */
[----:B------:R-:W-:-:S04]  /*19210*/  IMAD.U32 R4, RZ, RZ, UR4 ;  /* 0x00000004ff047e24 */ /* 0x000fc8000f8e00ff */
[----:B-1----:R-:W-:-:S04]  /*19220*/  IMAD R14, R14, R4, RZ ;  /* 0x000000040e0e7224 */ /* 0x002fc800078e02ff */
[----:B------:R-:W-:-:S05]  /*19230*/  IMAD.IADD R5, R14, 0x1, R5 ;  /* 0x000000010e057824 */ /* 0x000fca00078e0205 */
[----:B------:R-:W-:-:S13]  /*19240*/  ISETP.GT.AND P6, PT, R5, R0, PT ;  /* 0x000000000500720c */ /* 0x000fda0003fc4270 */
[----:B------:R-:W-:Y:S05]  /*19250*/  @!P6 BRA `(.L_x_2499) ;  /* 0xfffffffc0064e947 */ /* 0x000fea000383ffff */
.L_x_2494:
        /* <DEDUP_REMOVED lines=8> */
.L_x_2626:
[----:B------:R-:W-:Y:S01]  /*192e0*/  ISETP.NE.AND P0, PT, R2, RZ, PT ;  /* 0x000000ff0200720c */ /* 0x000fe20003f05270 */
[----:B------:R-:W-:-:S12]  /*192f0*/  IMAD.MOV.U32 R14, RZ, RZ, RZ ;  /* 0x000000ffff0e7224 */ /* 0x000fd800078e00ff */
[----:B------:R-:W-:Y:S05]  /*19300*/  @!P0 BRA `(.L_x_2501) ;  /* 0x0000000000108947 */ /* 0x000fea0003800000 */
[----:B------:R-:W-:Y:S01]  /*19310*/  UMOV UR4, 0xffffffff ;  /* 0xffffffff00047882 */ /* 0x000fe20000000000 */
[----:B------:R-:W-:Y:S02]  /*19320*/  VIADD R12, R6, 0xffffffff ;  /* 0xffffffff060c7836 */ /* 0x000fe40000000000 */
[----:B------:R-:W-:Y:S05]  /*19330*/  BRA.DIV UR4, `(.L_x_2502) ;  /* 0x0000003a04947947 */ /* 0x000fea000b800000 */
[----:B------:R3:W4:Y:S02]  /*19340*/  SHFL.IDX PT, R14, R3, R12, 0x1f ;  /* 0x00001f0c030e7589 */ /* 0x00072400000e0000 */
.L_x_2501:
[----:B0--3--:R-:W0:Y:S01]  /*19350*/  LDC.64 R2, c[0x0][0xc90] ;  /* 0x00032400ff027b82 */ /* 0x009e220000000a00 */
[----:B------:R-:W-:-:S04]  /*19360*/  IMAD.IADD R19, R6, 0x1, R19 ;  /* 0x0000000106137824 */ /* 0x000fc800078e0213 */
[----:B0-----:R-:W-:-:S05]  /*19370*/  IMAD.WIDE R2, R19, 0x4, R2 ;  /* 0x0000000413027825 */ /* 0x001fca00078e0202 */
[----:B-1----:R0:W2:Y:S01]  /*19380*/  LDG.E R6, desc[UR40][R2.64] ;  /* 0x0000002802067981 */ /* 0x0020a2000c1e1900 */
[----:B----4-:R-:W-:-:S04]  /*19390*/  IMAD R16, R14, R4, R16 ;  /* 0x000000040e107224 */ /* 0x010fc800078e0210 */
[----:B------:R-:W-:Y:S02]  /*193a0*/  IMAD.IADD R0, R0, 0x1, -R16 ;  /* 0x0000000100007824 */ /* 0x000fe400078e0a10 */
[----:B0-----:R-:W-:Y:S02]  /*193b0*/  IMAD.MOV.U32 R2, RZ, RZ, RZ ;  /* 0x000000ffff027224 */ /* 0x001fe400078e00ff */
[----:B--2---:R-:W-:-:S05]  /*193c0*/  IMAD R5, R17, R6, RZ ;  /* 0x0000000611057224 */ /* 0x004fca00078e02ff */
        /* <DEDUP_REMOVED lines=31> */
[----:B0-----:R-:W-:-:S02]  /*195c0*/  IADD3 R2, R8, 0xffffffe, RZ ;  /* 0x0ffffffe08027810 */ /* 0x001fc40007ffe0ff */
[----:B------:R-:W-:-:S04]  /*195d0*/  IABS R8, R0 ;  /* 0x0000000000087213 */ /* 0x000fc80000000000 */
        /* <DEDUP_REMOVED lines=25> */
.L_x_2495:
[----:B------:R-:W-:Y:S01]  /*19770*/  UMOV UR4, URZ ;  /* 0x0000003f00047c82 */ /* 0x000fe20008000000 */
[----:B------:R-:W-:Y:S01]  /*19780*/  UMOV UR5, URZ ;  /* 0x0000003f00057c82 */ /* 0x000fe20008000000 */
[----:B------:R-:W-:Y:S01]  /*19790*/  ULDC UR6, c[0x0][0xc3c] ;  /* 0x00030f0000067ab9 */ /* 0x000fe20000000800 */
[----:B------:R-:W-:Y:S02]  /*197a0*/  IMAD.MOV.U32 R16, RZ, RZ, R0 ;  /* 0x000000ffff107224 */ /* 0x000fe400078e0000 */
[----:B------:R-:W-:Y:S02]  /*197b0*/  IMAD.U32 R17, RZ, RZ, UR4 ;  /* 0x00000004ff117e24 */ /* 0x000fe4000f8e00ff */
[----:B------:R-:W-:Y:S02]  /*197c0*/  IMAD.U32 R18, RZ, RZ, UR5 ;  /* 0x00000005ff127e24 */ /* 0x000fe4000f8e00ff */
[----:B------:R-:W-:-:S07]  /*197d0*/  IMAD.U32 R19, RZ, RZ, UR6 ;  /* 0x00000006ff137e24 */ /* 0x000fce000f8e00ff */
.L_x_2503:
        /* <DEDUP_REMOVED lines=10> */
.L_x_2492:
[----:B------:R-:W-:Y:S02]  /*19880*/  ULDC UR4, c[0x0][0xc3c] ;  /* 0x00030f0000047ab9 */ /* 0x000fe40000000800 */
[----:B---3--:R-:W-:-:S13]  /*19890*/  ISETP.GE.AND P0, PT, R19, UR4, PT ;  /* 0x0000000413007c0c */ /* 0x008fda000bf06270 */
[----:B------:R-:W-:Y:S05]  /*198a0*/  @!P0 BRA `(.L_x_2504) ;  /* 0xffffffa800588947 */ /* 0x000fea000383ffff */
[----:B------:R-:W-:Y:S05]  /*198b0*/  BSYNC B8 ;  /* 0x0000000000087941 */ /* 0x000fea0003800000 */
.L_x_2382:
[----:B0-----:R-:W3:Y:S01]  /*198c0*/  LDL.LU R0, [R1+0x20] ;  /* 0x0000200001007983 */ /* 0x001ee20000300800 */
[----:B------:R-:W-:Y:S01]  /*198d0*/  BSSY B0, `(.L_x_2505) ;  /* 0x000000b000007945 */ /* 0x000fe20003800000 */
[----:B------:R-:W0:Y:S01]  /*198e0*/  S2R R5, SR_CgaCtaId ;  /* 0x0000000000057919 */ /* 0x000e220000008800 */
[----:B---3--:R-:W-:-:S05]  /*198f0*/  VIADD R0, R0, 0x1 ;  /* 0x0000000100007836 */ /* 0x008fca0000000000 */
[----:B------:R-:W-:-:S04]  /*19900*/  LEA.HI R2, R0, R0, RZ, 0x1 ;  /* 0x0000000000027211 */ /* 0x000fc800078f08ff */
[----:B------:R-:W-:Y:S02]  /*19910*/  LOP3.LUT R3, R2, 0xfffffffe, RZ, 0xc0, !PT ;  /* 0xfffffffe02037812 */ /* 0x000fe400078ec0ff */
[----:B------:R-:W-:Y:S02]  /*19920*/  MOV R2, 0x400 ;  /* 0x0000040000027802 */ /* 0x000fe40000000f00 */
[----:B------:R-:W-:Y:S02]  /*19930*/  IADD3 R0, R0, -R3, RZ ;  /* 0x8000000300007210 */ /* 0x000fe40007ffe0ff */
[----:B0-----:R-:W-:Y:S02]  /*19940*/  LEA R9, R5, R2, 0x18 ;  /* 0x0000000205097211 */ /* 0x001fe400078ec0ff */
[----:B------:R-:W-:-:S04]  /*19950*/  SHF.L.U32 R0, R0, 0x1f, RZ ;  /* 0x0000001f00007819 */ /* 0x000fc800000006ff */
[----:B------:R-:W0:Y:S02]  /*19960*/  SYNCS.PHASECHK.TRANS64.TRYWAIT P0, [R9+URZ+0x16820], R0 ;  /* 0x01682000090075a7 */ /* 0x000e24000800017f */
[----:B0-----:R-:W-:Y:S05]  /*19970*/  @!P0 BRA `(.L_x_2506) ;  /* 0x0000003400288947 */ /* 0x001fea0003800000 */
.L_x_2629:
[----:B------:R-:W-:Y:S05]  /*19980*/  BSYNC B0 ;  /* 0x0000000000007941 */ /* 0x000fea0003800000 */
.L_x_2505:
[----:B------:R-:W-:-:S03]  /*19990*/  UMOV UR4, 0xffffffff ;  /* 0xffffffff00047882 */ /* 0x000fc60000000000 */
[----:B------:R-:W-:Y:S05]  /*199a0*/  BRA.DIV UR4, `(.L_x_2507) ;  /* 0x0000003604307947 */ /* 0x000fea000b800000 */
[----:B0-----:R-:W0:Y:S02]  /*199b0*/  S2R R0, SR_TID.X ;  /* 0x0000000000007919 */ /* 0x001e240000002100 */
[----:B0-----:R-:W-:-:S04]  /*199c0*/  SHF.R.U32.HI R0, RZ, 0x5, R0 ;  /* 0x00000005ff007819 */ /* 0x001fc80000011600 */
[----:B------:R-:W-:-:S05]  /*199d0*/  LOP3.LUT R0, R0, 0x3, RZ, 0xc0, !PT ;  /* 0x0000000300007812 */ /* 0x000fca00078ec0ff */
[----:B------:R0:W3:Y:S02]  /*199e0*/  SHFL.IDX PT, R14, R0, RZ, 0x1f ;  /* 0x00001fff000e7589 */ /* 0x0000e400000e0000 */
.L_x_2632:
[----:B---3--:R-:W-:-:S13]  /*199f0*/  ISETP.NE.AND P0, PT, R14, RZ, PT ;  /* 0x000000ff0e00720c */ /* 0x008fda0003f05270 */
[----:B------:R-:W-:Y:S05]  /*19a00*/  @P0 BRA `(.L_x_2239) ;  /* 0x0000000000880947 */ /* 0x000fea0003800000 */
[----:B------:R-:W-:-:S03]  /*19a10*/  UMOV UR4, 0xffffffff ;  /* 0xffffffff00047882 */ /* 0x000fc60000000000 */
[----:B------:R-:W-:Y:S05]  /*19a20*/  BRA.DIV UR4, `(.L_x_2508) ;  /* 0x0000003604447947 */ /* 0x000fea000b800000 */
[----:B------:R-:W-:-:S13]  /*19a30*/  ELECT P6, URZ, PT ;  /* 0x00000000003f782f */ /* 0x000fda00038c0000 */
.L_x_2635:
[----:B------:R-:W-:Y:S05]  /*19a40*/  @!P6 BRA `(.L_x_2239) ;  /* 0x000000000078e947 */ /* 0x000fea0003800000 */
[----:B0-----:R-:W3:Y:S02]  /*19a50*/  LDL.LU R0, [R1+0x3c] ;  /* 0x00003c0001007983 */ /* 0x001ee40000300800 */
[----:B---3--:R-:W-:-:S04]  /*19a60*/  LOP3.LUT R0, R0, 0x2, RZ, 0xfc, !PT ;  /* 0x0000000200007812 */ /* 0x008fc800078efcff */
[----:B------:R-:W-:-:S13]  /*19a70*/  ISETP.NE.AND P2, PT, R0, 0x3, PT ;  /* 0x000000030000780c */ /* 0x000fda0003f45270 */
[----:B------:R-:W-:Y:S05]  /*19a80*/  @!P2 BRA `(.L_x_2509) ;  /* 0x000000000004a947 */ /* 0x000fea0003800000 */
[----:B------:R-:W-:Y:S01]  /*19a90*/  BPT.TRAP 0x1 ;  /* 0x000000040000795c */ /* 0x000fe20000300000 */
.L_x_2509:
[----:B------:R-:W-:Y:S01]  /*19aa0*/  VIADD R0, R9, 0x16840 ;  /* 0x0001684009007836 */ /* 0x000fe20000000000 */
[----:B------:R-:W-:Y:S01]  /*19ab0*/  SHF.L.U32 R3, R27, 0x1f, RZ ;  /* 0x0000001f1b037819 */ /* 0x000fe200000006ff */
[C---:B------:R-:W-:Y:S02]  /*19ac0*/  VIADD R2, R23.reuse, 0x1 ;  /* 0x0000000117027836 */ /* 0x040fe40000000000 */
[----:B--2---:R-:W-:-:S03]  /*19ad0*/  IMAD R6, R23, 0x8, R0 ;  /* 0x0000000817067824 */ /* 0x004fc600078e0200 */
        /* <DEDUP_REMOVED lines=8> */
.L_x_2636:
[----:B------:R-:W2:Y:S02]  /*19b60*/  SYNCS.PHASECHK.TRANS64.TRYWAIT P0, [R7+URZ], R2 ;  /* 0x00000002070075a7 */ /* 0x000ea4000800017f */
[----:B--2---:R-:W-:Y:S05]  /*19b70*/  @!P0 BRA `(.L_x_2511) ;  /* 0x0000003400248947 */ /* 0x004fea0003800000 */
.L_x_2637:
[----:B------:R-:W-:Y:S05]  /*19b80*/  @!P2 BRA `(.L_x_2512) ;  /* 0x000000000004a947 */ /* 0x000fea0003800000 */
[----:B------:R-:W-:Y:S01]  /*19b90*/  BPT.TRAP 0x1 ;  /* 0x000000040000795c */ /* 0x000fe20000300000 */
.L_x_2512:
[----:B------:R-:W-:-:S04]  /*19ba0*/  VIADD R0, R9, 0x16860 ;  /* 0x0001686009007836 */ /* 0x000fc80000000000 */
[----:B------:R-:W-:-:S04]  /*19bb0*/  IMAD R4, R23, 0x8, R0 ;  /* 0x0000000817047824 */ /* 0x000fc800078e0200 */
[----:B------:R-:W3:Y:S02]  /*19bc0*/  SYNCS.PHASECHK.TRANS64.TRYWAIT P0, [R4+URZ], R3 ;  /* 0x00000003040075a7 */ /* 0x000ee4000800017f */
[----:B---3--:R-:W-:Y:S05]  /*19bd0*/  @!P0 BRA `(.L_x_2513) ;  /* 0x0000003400208947 */ /* 0x008fea0003800000 */
.L_x_2638:
[----:B------:R-:W-:-:S07]  /*19be0*/  IMAD R5, R5, 0x8, R0 ;  /* 0x0000000805057824 */ /* 0x000fce00078e0200 */
.L_x_2514:
[----:B------:R0:W0:Y:S02]  /*19bf0*/  SYNCS.PHASECHK.TRANS64.TRYWAIT P0, [R5+URZ], R2 ;  /* 0x00000002050075a7 */ /* 0x000024000800017f */
[----:B0-----:R-:W-:Y:S05]  /*19c00*/  @!P0 NANOSLEEP.SYNCS 0x989680 ;  /* 0x009896800000895d */ /* 0x001fea0003900000 */
[----:B------:R-:W0:Y:S02]  /*19c10*/  @!P0 SYNCS.PHASECHK.TRANS64 P0, [R5+URZ], R2 ;  /* 0x00000002050085a7 */ /* 0x000e24000800007f */
[----:B0-----:R-:W-:Y:S05]  /*19c20*/  @!P0 BRA `(.L_x_2514) ;  /* 0xfffffffc00f08947 */ /* 0x001fea000383ffff */
.L_x_2239:
[----:B------:R-:W-:Y:S05]  /*19c30*/  BSYNC B9 ;  /* 0x0000000000097941 */ /* 0x000fea0003800000 */
.L_x_2236:
[----:B------:R-:W-:Y:S05]  /*19c40*/  EXIT ;  /* 0x000000000000794d */ /* 0x000fea0003800000 */
.L_x_2257:
[----:B0-----:R0:W1:Y:S02]  /*19c50*/  SYNCS.PHASECHK.TRANS64.TRYWAIT P6, [R78+URZ+0x16890], R90 ;  /* 0x0168905a4e0075a7 */ /* 0x00106400080c017f */
[----:B-1----:R-:W-:Y:S05]  /*19c60*/  @!P6 NANOSLEEP.SYNCS 0x989680 ;  /* 0x009896800000e95d */ /* 0x002fea0003900000 */
[----:B------:R-:W1:Y:S02]  /*19c70*/  @!P6 SYNCS.PHASECHK.TRANS64 P6, [R78+URZ+0x16890], R90 ;  /* 0x0168905a4e00e5a7 */ /* 0x000e6400080c007f */
[----:B-1----:R-:W-:Y:S05]  /*19c80*/  @!P6 BRA `(.L_x_2257) ;  /* 0xfffffffc00f0e947 */ /* 0x002fea000383ffff */
[----:B------:R-:W-:Y:S05]  /*19c90*/  BRA `(.L_x_2515) ;  /* 0xfffffe8c00ec7947 */ /* 0x000fea000383ffff */
.L_x_2277:
[----:B0-----:R0:W1:Y:S02]  /*19ca0*/  SYNCS.PHASECHK.TRANS64.TRYWAIT P5, [R78+URZ+0x16890], R90 ;  /* 0x0168905a4e0075a7 */ /* 0x00106400080a017f */
[----:B-1----:R-:W-:Y:S05]  /*19cb0*/  @!P5 NANOSLEEP.SYNCS 0x989680 ;  /* 0x009896800000d95d */ /* 0x002fea0003900000 */
[----:B------:R-:W1:Y:S02]  /*19cc0*/  @!P5 SYNCS.PHASECHK.TRANS64 P5, [R78+URZ+0x16890], R90 ;  /* 0x0168905a4e00d5a7 */ /* 0x000e6400080a007f */
[----:B-1----:R-:W-:Y:S05]  /*19cd0*/  @!P5 BRA `(.L_x_2277) ;  /* 0xfffffffc00f0d947 */ /* 0x002fea000383ffff */
[----:B------:R-:W-:Y:S05]  /*19ce0*/  BRA `(.L_x_2516) ;  /* 0xfffffea000bc7947 */ /* 0x000fea000383ffff */
.L_x_2286:
[----:B-1----:R1:W2:Y:S02]  /*19cf0*/  SYNCS.PHASECHK.TRANS64.TRYWAIT P4, [R78+URZ+0x16890], R90 ;  /* 0x0168905a4e0075a7 */ /* 0x0022a4000808017f */
[----:B--2---:R-:W-:Y:S05]  /*19d00*/  @!P4 NANOSLEEP.SYNCS 0x989680 ;  /* 0x009896800000c95d */ /* 0x004fea0003900000 */
[----:B------:R-:W2:Y:S02]  /*19d10*/  @!P4 SYNCS.PHASECHK.TRANS64 P4, [R78+URZ+0x16890], R90 ;  /* 0x0168905a4e00c5a7 */ /* 0x000ea4000808007f */
[----:B--2---:R-:W-:Y:S05]  /*19d20*/  @!P4 BRA `(.L_x_2286) ;  /* 0xfffffffc00f0c947 */ /* 0x004fea000383ffff */
[----:B------:R-:W-:Y:S05]  /*19d30*/  BRA `(.L_x_2517) ;  /* 0xfffffeb400247947 */ /* 0x000fea000383ffff */
.L_x_2292:
[----:B--2---:R2:W3:Y:S02]  /*19d40*/  SYNCS.PHASECHK.TRANS64.TRYWAIT P3, [R78+URZ+0x168b0], R90 ;  /* 0x0168b05a4e0075a7 */ /* 0x0044e4000806017f */
[----:B---3--:R-:W-:Y:S05]  /*19d50*/  @!P3 NANOSLEEP.SYNCS 0x989680 ;  /* 0x009896800000b95d */ /* 0x008fea0003900000 */
[----:B------:R-:W3:Y:S02]  /*19d60*/  @!P3 SYNCS.PHASECHK.TRANS64 P3, [R78+URZ+0x168b0], R90 ;  /* 0x0168b05a4e00b5a7 */ /* 0x000ee4000806007f */
[----:B---3--:R-:W-:Y:S05]  /*19d70*/  @!P3 BRA `(.L_x_2292) ;  /* 0xfffffffc00f0b947 */ /* 0x008fea000383ffff */
[----:B------:R-:W-:Y:S05]  /*19d80*/  BRA `(.L_x_2518) ;  /* 0xfffffeb400b87947 */ /* 0x000fea000383ffff */
.L_x_2300:
        /* <DEDUP_REMOVED lines=13> */
.L_x_2520:
[----:B------:R-:W-:Y:S05]  /*19e60*/  BSYNC B0 ;  /* 0x0000000000007941 */ /* 0x000fea0003800000 */
.L_x_2519:
[----:B------:R0:W-:Y:S01]  /*19e70*/  STL [R1+0x1c], R14 ;  /* 0x00001c0e01007387 */ /* 0x0001e20000100800 */
[----:B------:R-:W-:Y:S05]  /*19e80*/  BRA `(.L_x_2521) ;  /* 0xfffffebc003c7947 */ /* 0x000fea000383ffff */
.L_x_2312:
        /* <DEDUP_REMOVED lines=8> */
.L_x_2523:
[----:B------:R-:W-:Y:S05]  /*19f10*/  BSYNC B1 ;  /* 0x0000000000017941 */ /* 0x000fea0003800000 */
.L_x_2522:
[----:B------:R-:W-:Y:S01]  /*19f20*/  IMAD.MOV.U32 R13, RZ, RZ, R4 ;  /* 0x000000ffff0d7224 */ /* 0x000fe200078e0004 */
[----:B------:R-:W-:Y:S01]  /*19f30*/  MOV R3, R14 ;  /* 0x0000000e00037202 */ /* 0x000fe20000000f00 */
[----:B------:R-:W-:Y:S02]  /*19f40*/  IMAD.MOV.U32 R12, RZ, RZ, RZ ;  /* 0x000000ffff0c7224 */ /* 0x000fe400078e00ff */
[----:B------:R-:W-:Y:S02]  /*19f50*/  IMAD.MOV.U32 R11, RZ, RZ, 0x1c1f ;  /* 0x00001c1fff0b7424 */ /* 0x000fe400078e00ff */
[----:B------:R-:W-:-:S07]  /*19f60*/  IMAD.MOV.U32 R15, RZ, RZ, -0x1 ;  /* 0xffffffffff0f7424 */ /* 0x000fce00078e00ff */
[----:B------:R-:W-:Y:S05]  /*19f70*/  WARPSYNC.COLLECTIVE R15, `(.L_x_2524) ;  /* 0x000000000f087348 */ /* 0x000fea0003c00000 */
[----:B------:R0:W1:Y:S02]  /*19f80*/  SHFL.IDX P6, R14, R13, R12, R11 ;  /* 0x0000000c0d0e7389 */ /* 0x00006400000c000b */
[----:B01----:R-:W-:Y:S01]  /*19f90*/  ENDCOLLECTIVE ;  /* 0x000000000000791b */ /* 0x003fe20003800000 */
.L_x_2524:
[----:B------:R-:W-:Y:S02]  /*19fa0*/  IMAD.MOV.U32 R13, RZ, RZ, R8 ;  /* 0x000000ffff0d7224 */ /* 0x000fe400078e0008 */
[----:B------:R-:W-:-:S07]  /*19fb0*/  IMAD.MOV.U32 R0, RZ, RZ, R14 ;  /* 0x000000ffff007224 */ /* 0x000fce00078e000e */
[----:B------:R-:W-:Y:S05]  /*19fc0*/  WARPSYNC.COLLECTIVE R15, `(.L_x_2525) ;  /* 0x000000000f087348 */ /* 0x000fea0003c00000 */
[----:B------:R0:W1:Y:S02]  /*19fd0*/  SHFL.IDX P6, R14, R13, R12, R11 ;  /* 0x0000000c0d0e7389 */ /* 0x00006400000c000b */
[----:B01----:R-:W-:Y:S01]  /*19fe0*/  ENDCOLLECTIVE ;  /* 0x000000000000791b */ /* 0x003fe20003800000 */
.L_x_2525:
[----:B------:R-:W-:Y:S02]  /*19ff0*/  IMAD.MOV.U32 R13, RZ, RZ, R7 ;  /* 0x000000ffff0d7224 */ /* 0x000fe400078e0007 */
[----:B------:R-:W-:-:S07]  /*1a000*/  IMAD.MOV.U32 R5, RZ, RZ, R14 ;  /* 0x000000ffff057224 */ /* 0x000fce00078e000e */
[----:B------:R-:W-:Y:S05]  /*1a010*/  WARPSYNC.COLLECTIVE R15, `(.L_x_2526) ;  /* 0x000000000f087348 */ /* 0x000fea0003c00000 */
[----:B------:R0:W1:Y:S02]  /*1a020*/  SHFL.IDX P6, R14, R13, R12, R11 ;  /* 0x0000000c0d0e7389 */ /* 0x00006400000c000b */
[----:B01----:R-:W-:Y:S01]  /*1a030*/  ENDCOLLECTIVE ;  /* 0x000000000000791b */ /* 0x003fe20003800000 */
.L_x_2526:
[----:B------:R-:W-:Y:S05]  /*1a040*/  BRA `(.L_x_2527) ;  /* 0xfffffec000c47947 */ /* 0x000fea000383ffff */
.L_x_2315:
        /* <DEDUP_REMOVED lines=8> */
.L_x_2529:
[----:B------:R-:W-:Y:S05]  /*1a0d0*/  BSYNC B1 ;  /* 0x0000000000017941 */ /* 0x000fea0003800000 */
.L_x_2528:
[----:B------:R-:W-:Y:S01]  /*1a0e0*/  IMAD.MOV.U32 R13, RZ, RZ, R4 ;  /* 0x000000ffff0d7224 */ /* 0x000fe200078e0004 */
[----:B------:R-:W-:Y:S01]  /*1a0f0*/  MOV R15, 0xffffffff ;  /* 0xffffffff000f7802 */ /* 0x000fe20000000f00 */
[----:B------:R-:W-:Y:S02]  /*1a100*/  IMAD.MOV.U32 R12, RZ, RZ, 0x1 ;  /* 0x00000001ff0c7424 */ /* 0x000fe400078e00ff */
[----:B------:R-:W-:Y:S02]  /*1a110*/  IMAD.MOV.U32 R11, RZ, RZ, 0x1c1f ;  /* 0x00001c1fff0b7424 */ /* 0x000fe400078e00ff */
[----:B------:R-:W-:-:S07]  /*1a120*/  IMAD.MOV.U32 R3, RZ, RZ, R14 ;  /* 0x000000ffff037224 */ /* 0x000fce00078e000e */
[----:B------:R-:W-:Y:S05]  /*1a130*/  WARPSYNC.COLLECTIVE R15, `(.L_x_2530) ;  /* 0x000000000f087348 */ /* 0x000fea0003c00000 */
[----:B------:R0:W1:Y:S02]  /*1a140*/  SHFL.IDX P6, R14, R13, R12, R11 ;  /* 0x0000000c0d0e7389 */ /* 0x00006400000c000b */
[----:B01----:R-:W-:Y:S01]  /*1a150*/  ENDCOLLECTIVE ;  /* 0x000000000000791b */ /* 0x003fe20003800000 */
.L_x_2530:
[----:B------:R-:W-:Y:S02]  /*1a160*/  IMAD.MOV.U32 R13, RZ, RZ, R8 ;  /* 0x000000ffff0d7224 */ /* 0x000fe400078e0008 */
[----:B------:R-:W-:-:S07]  /*1a170*/  IMAD.MOV.U32 R0, RZ, RZ, R14 ;  /* 0x000000ffff007224 */ /* 0x000fce00078e000e */
[----:B------:R-:W-:Y:S05]  /*1a180*/  WARPSYNC.COLLECTIVE R15, `(.L_x_2531) ;  /* 0x000000000f087348 */ /* 0x000fea0003c00000 */
[----:B------:R0:W1:Y:S02]  /*1a190*/  SHFL.IDX P6, R14, R13, R12, R11 ;  /* 0x0000000c0d0e7389 */ /* 0x00006400000c000b */
[----:B01----:R-:W-:Y:S01]  /*1a1a0*/  ENDCOLLECTIVE ;  /* 0x000000000000791b */ /* 0x003fe20003800000 */
.L_x_2531:
[----:B------:R-:W-:Y:S02]  /*1a1b0*/  IMAD.MOV.U32 R13, RZ, RZ, R7 ;  /* 0x000000ffff0d7224 */ /* 0x000fe400078e0007 */
[----:B------:R-:W-:-:S07]  /*1a1c0*/  IMAD.MOV.U32 R5, RZ, RZ, R14 ;  /* 0x000000ffff057224 */ /* 0x000fce00078e000e */
[----:B------:R-:W-:Y:S05]  /*1a1d0*/  WARPSYNC.COLLECTIVE R15, `(.L_x_2532) ;  /* 0x000000000f087348 */ /* 0x000fea0003c00000 */
[----:B------:R0:W1:Y:S02]  /*1a1e0*/  SHFL.IDX P6, R14, R13, R12, R11 ;  /* 0x0000000c0d0e7389 */ /* 0x00006400000c000b */
[----:B01----:R-:W-:Y:S01]  /*1a1f0*/  ENDCOLLECTIVE ;  /* 0x000000000000791b */ /* 0x003fe20003800000 */
.L_x_2532:
[----:B------:R-:W-:Y:S05]  /*1a200*/  BRA `(.L_x_2533) ;  /* 0xfffffec400287947 */ /* 0x000fea000383ffff */
.L_x_2319:
[----:B0-----:R0:W1:Y:S02]  /*1a210*/  SYNCS.PHASECHK.TRANS64.TRYWAIT P0, [R2+URZ+0x16800], R43 ;  /* 0x0168002b020075a7 */ /* 0x001064000800017f */
[----:B-1----:R-:W-:Y:S05]  /*1a220*/  @!P0 NANOSLEEP.SYNCS 0x989680 ;  /* 0x009896800000895d */ /* 0x002fea0003900000 */
[----:B------:R-:W1:Y:S02]  /*1a230*/  @!P0 SYNCS.PHASECHK.TRANS64 P0, [R2+URZ+0x16800], R43 ;  /* 0x0168002b020085a7 */ /* 0x000e64000800007f */
[----:B-1----:R-:W-:Y:S05]  /*1a240*/  @!P0 BRA `(.L_x_2319) ;  /* 0xfffffffc00f08947 */ /* 0x002fea000383ffff */
[----:B------:R-:W-:Y:S05]  /*1a250*/  BRA `(.L_x_2534) ;  /* 0xfffffec800347947 */ /* 0x000fea000383ffff */
.L_x_2327:
        /* <DEDUP_REMOVED lines=9> */
.L_x_2536:
[----:B------:R-:W-:Y:S05]  /*1a2f0*/  BSYNC B1 ;  /* 0x0000000000017941 */ /* 0x000fea0003800000 */
.L_x_2535:
        /* <DEDUP_REMOVED lines=10> */
.L_x_2537:
[----:B------:R-:W-:Y:S02]  /*1a3a0*/  IMAD.MOV.U32 R13, RZ, RZ, R24 ;  /* 0x000000ffff0d7224 */ /* 0x000fe400078e0018 */
[----:B------:R-:W-:-:S07]  /*1a3b0*/  IMAD.MOV.U32 R3, RZ, RZ, R14 ;  /* 0x000000ffff037224 */ /* 0x000fce00078e000e */
[----:B------:R-:W-:Y:S05]  /*1a3c0*/  WARPSYNC.COLLECTIVE R15, `(.L_x_2538) ;  /* 0x000000000f087348 */ /* 0x000fea0003c00000 */
[----:B------:R0:W1:Y:S02]  /*1a3d0*/  SHFL.IDX P6, R14, R13, R12, R11 ;  /* 0x0000000c0d0e7389 */ /* 0x00006400000c000b */
[----:B01----:R-:W-:Y:S01]  /*1a3e0*/  ENDCOLLECTIVE ;  /* 0x000000000000791b */ /* 0x003fe20003800000 */
.L_x_2538:
[----:B------:R-:W-:Y:S01]  /*1a3f0*/  MOV R13, R27 ;  /* 0x0000001b000d7202 */ /* 0x000fe20000000f00 */
[----:B------:R-:W-:-:S07]  /*1a400*/  IMAD.MOV.U32 R4, RZ, RZ, R14 ;  /* 0x000000ffff047224 */ /* 0x000fce00078e000e */
[----:B------:R-:W-:Y:S05]  /*1a410*/  WARPSYNC.COLLECTIVE R15, `(.L_x_2539) ;  /* 0x000000000f087348 */ /* 0x000fea0003c00000 */
[----:B------:R0:W1:Y:S02]  /*1a420*/  SHFL.IDX P6, R14, R13, R12, R11 ;  /* 0x0000000c0d0e7389 */ /* 0x00006400000c000b */
[----:B01----:R-:W-:Y:S01]  /*1a430*/  ENDCOLLECTIVE ;  /* 0x000000000000791b */ /* 0x003fe20003800000 */
.L_x_2539:
        /* <DEDUP_REMOVED lines=25> */
.L_x_2540:
        /* <DEDUP_REMOVED lines=21> */
.L_x_2541:
[----:B------:R-:W-:Y:S01]  /*1a720*/  IMAD.MOV.U32 R6, RZ, RZ, R30 ;  /* 0x000000ffff067224 */ /* 0x000fe200078e001e */
[----:B------:R-:W-:Y:S01]  /*1a730*/  PRMT R54, R5, 0x7610, R54 ;  /* 0x0000761005367816 */ /* 0x000fe20000000036 */
[----:B------:R-:W-:Y:S01]  /*1a740*/  IMAD.MOV.U32 R7, RZ, RZ, R31 ;  /* 0x000000ffff077224 */ /* 0x000fe200078e001f */
[----:B------:R-:W-:Y:S02]  /*1a750*/  CS2R R4, SRZ ;  /* 0x0000000000047805 */ /* 0x000fe4000001ff00 */
[----:B------:R-:W-:Y:S02]  /*1a760*/  PRMT R33, R33, 0x5410, R6 ;  /* 0x0000541021217816 */ /* 0x000fe40000000006 */
[----:B------:R-:W-:Y:S01]  /*1a770*/  PRMT R55, R7, 0x7610, R55 ;  /* 0x0000761007377816 */ /* 0x000fe20000000037 */
[----:B------:R-:W-:Y:S01]  /*1a780*/  IMAD.MOV.U32 R13, RZ, RZ, R24 ;  /* 0x000000ffff0d7224 */ /* 0x000fe200078e0018 */
[----:B------:R-:W-:-:S07]  /*1a790*/  MOV R3, R14 ;  /* 0x0000000e00037202 */ /* 0x000fce0000000f00 */
[----:B------:R-:W-:Y:S05]  /*1a7a0*/  WARPSYNC.COLLECTIVE R15, `(.L_x_2542) ;  /* 0x000000000f087348 */ /* 0x000fea0003c00000 */
[----:B------:R0:W1:Y:S02]  /*1a7b0*/  SHFL.IDX P6, R14, R13, R12, R11 ;  /* 0x0000000c0d0e7389 */ /* 0x00006400000c000b */
[----:B01----:R-:W-:Y:S01]  /*1a7c0*/  ENDCOLLECTIVE ;  /* 0x000000000000791b */ /* 0x003fe20003800000 */
.L_x_2542:
[----:B------:R-:W-:Y:S02]  /*1a7d0*/  IMAD.MOV.U32 R13, RZ, RZ, R27 ;  /* 0x000000ffff0d7224 */ /* 0x000fe400078e001b */
[----:B------:R-:W-:-:S07]  /*1a7e0*/  IMAD.MOV.U32 R24, RZ, RZ, R14 ;  /* 0x000000ffff187224 */ /* 0x000fce00078e000e */
[----:B------:R-:W-:Y:S05]  /*1a7f0*/  WARPSYNC.COLLECTIVE R15, `(.L_x_2543) ;  /* 0x000000000f087348 */ /* 0x000fea0003c00000 */
[----:B------:R0:W1:Y:S02]  /*1a800*/  SHFL.IDX P6, R14, R13, R12, R11 ;  /* 0x0000000c0d0e7389 */ /* 0x00006400000c000b */
[----:B01----:R-:W-:Y:S01]  /*1a810*/  ENDCOLLECTIVE ;  /* 0x000000000000791b */ /* 0x003fe20003800000 */
.L_x_2543:
[----:B------:R-:W-:Y:S05]  /*1a820*/  BRA `(.L_x_2544) ;  /* 0xfffffed4005c7947 */ /* 0x000fea000383ffff */
.L_x_2331:
[----:B0-----:R0:W1:Y:S02]  /*1a830*/  SYNCS.PHASECHK.TRANS64.TRYWAIT P1, [R2+URZ+0x16800], R13 ;  /* 0x0168000d020075a7 */ /* 0x001064000802017f */
[----:B-1----:R-:W-:Y:S05]  /*1a840*/  @!P1 NANOSLEEP.SYNCS 0x989680 ;  /* 0x009896800000995d */ /* 0x002fea0003900000 */
[----:B------:R-:W1:Y:S02]  /*1a850*/  @!P1 SYNCS.PHASECHK.TRANS64 P1, [R2+URZ+0x16800], R13 ;  /* 0x0168000d020095a7 */ /* 0x000e64000802007f */
[----:B-1----:R-:W-:Y:S05]  /*1a860*/  @!P1 BRA `(.L_x_2331) ;  /* 0xfffffffc00f09947 */ /* 0x002fea000383ffff */
[----:B------:R-:W-:Y:S05]  /*1a870*/  BRA `(.L_x_2545) ;  /* 0xfffffed800047947 */ /* 0x000fea000383ffff */
.L_x_2337:
[----:B--2---:R2:W3:Y:S02]  /*1a880*/  SYNCS.PHASECHK.TRANS64.TRYWAIT P2, [R0+URZ+0x16830], R3 ;  /* 0x01683003000075a7 */ /* 0x0044e4000804017f */
[----:B---3--:R-:W-:Y:S05]  /*1a890*/  @!P2 NANOSLEEP.SYNCS 0x989680 ;  /* 0x009896800000a95d */ /* 0x008fea0003900000 */
[----:B------:R-:W3:Y:S02]  /*1a8a0*/  @!P2 SYNCS.PHASECHK.TRANS64 P2, [R0+URZ+0x16830], R3 ;  /* 0x016830030000a5a7 */ /* 0x000ee4000804007f */
[----:B---3--:R-:W-:Y:S05]  /*1a8b0*/  @!P2 BRA `(.L_x_2337) ;  /* 0xfffffffc00f0a947 */ /* 0x008fea000383ffff */
[----:B------:R-:W-:Y:S05]  /*1a8c0*/  BRA `(.L_x_2336) ;  /* 0xfffffee400cc7947 */ /* 0x000fea000383ffff */
.L_x_2343:
[----:B-1----:R1:W2:Y:S02]  /*1a8d0*/  SYNCS.PHASECHK.TRANS64.TRYWAIT P4, [R9+URZ+0x16830], R10 ;  /* 0x0168300a090075a7 */ /* 0x0022a4000808017f */
[----:B--2---:R-:W-:Y:S05]  /*1a8e0*/  @!P4 NANOSLEEP.SYNCS 0x989680 ;  /* 0x009896800000c95d */ /* 0x004fea0003900000 */
[----:B------:R-:W2:Y:S02]  /*1a8f0*/  @!P4 SYNCS.PHASECHK.TRANS64 P4, [R9+URZ+0x16830], R10 ;  /* 0x0168300a0900c5a7 */ /* 0x000ea4000808007f */
[----:B--2---:R-:W-:Y:S05]  /*1a900*/  @!P4 BRA `(.L_x_2343) ;  /* 0xfffffffc00f0c947 */ /* 0x004fea000383ffff */
[----:B------:R-:W-:Y:S05]  /*1a910*/  BRA `(.L_x_2342) ;  /* 0xffffff1000887947 */ /* 0x000fea000383ffff */
.L_x_2347:
[----:B-1----:R1:W2:Y:S02]  /*1a920*/  SYNCS.PHASECHK.TRANS64.TRYWAIT P3, [R9+URZ+0x16850], R8 ;  /* 0x01685008090075a7 */ /* 0x0022a4000806017f */
[----:B--2---:R-:W-:Y:S05]  /*1a930*/  @!P3 NANOSLEEP.SYNCS 0x989680 ;  /* 0x009896800000b95d */ /* 0x004fea0003900000 */
[----:B------:R-:W2:Y:S02]  /*1a940*/  @!P3 SYNCS.PHASECHK.TRANS64 P3, [R9+URZ+0x16850], R8 ;  /* 0x016850080900b5a7 */ /* 0x000ea4000806007f */
[----:B--2---:R-:W-:Y:S05]  /*1a950*/  @!P3 BRA `(.L_x_2347) ;  /* 0xfffffffc00f0b947 */ /* 0x004fea000383ffff */
[----:B------:R-:W-:Y:S05]  /*1a960*/  BRA `(.L_x_2344) ;  /* 0xffffff1400487947 */ /* 0x000fea000383ffff */
.L_x_2354:
[----:B-1----:R1:W2:Y:S02]  /*1a970*/  SYNCS.PHASECHK.TRANS64.TRYWAIT P3, [R9+URZ+0x16830], R10 ;  /* 0x0168300a090075a7 */ /* 0x0022a4000806017f */
[----:B--2---:R-:W-:Y:S05]  /*1a980*/  @!P3 NANOSLEEP.SYNCS 0x989680 ;  /* 0x009896800000b95d */ /* 0x004fea0003900000 */
[----:B------:R-:W2:Y:S02]  /*1a990*/  @!P3 SYNCS.PHASECHK.TRANS64 P3, [R9+URZ+0x16830], R10 ;  /* 0x0168300a0900b5a7 */ /* 0x000ea4000806007f */
[----:B--2---:R-:W-:Y:S05]  /*1a9a0*/  @!P3 BRA `(.L_x_2354) ;  /* 0xfffffffc00f0b947 */ /* 0x004fea000383ffff */
[----:B------:R-:W-:Y:S05]  /*1a9b0*/  BRA `(.L_x_2353) ;  /* 0xffffff4000d07947 */ /* 0x000fea000383ffff */
.L_x_2358:
[----:B-1----:R1:W2:Y:S02]  /*1a9c0*/  SYNCS.PHASECHK.TRANS64.TRYWAIT P2, [R9+URZ+0x16850], R8 ;  /* 0x01685008090075a7 */ /* 0x0022a4000804017f */
[----:B--2---:R-:W-:Y:S05]  /*1a9d0*/  @!P2 NANOSLEEP.SYNCS 0x989680 ;  /* 0x009896800000a95d */ /* 0x004fea0003900000 */
[----:B------:R-:W2:Y:S02]  /*1a9e0*/  @!P2 SYNCS.PHASECHK.TRANS64 P2, [R9+URZ+0x16850], R8 ;  /* 0x016850080900a5a7 */ /* 0x000ea4000804007f */
[----:B--2---:R-:W-:Y:S05]  /*1a9f0*/  @!P2 BRA `(.L_x_2358) ;  /* 0xfffffffc00f0a947 */ /* 0x004fea000383ffff */
[----:B------:R-:W-:Y:S05]  /*1aa00*/  BRA `(.L_x_2355) ;  /* 0xffffff4400907947 */ /* 0x000fea000383ffff */
.L_x_2363:
[----:B-1----:R1:W2:Y:S02]  /*1aa10*/  SYNCS.PHASECHK.TRANS64.TRYWAIT P0, [R13+URZ+0x16850], R4 ;  /* 0x016850040d0075a7 */ /* 0x0022a4000800017f */
[----:B--2---:R-:W-:Y:S05]  /*1aa20*/  @!P0 NANOSLEEP.SYNCS 0x989680 ;  /* 0x009896800000895d */ /* 0x004fea0003900000 */
[----:B------:R-:W2:Y:S02]  /*1aa30*/  @!P0 SYNCS.PHASECHK.TRANS64 P0, [R13+URZ+0x16850], R4 ;  /* 0x016850040d0085a7 */ /* 0x000ea4000800007f */
[----:B--2---:R-:W-:Y:S05]  /*1aa40*/  @!P0 BRA `(.L_x_2363) ;  /* 0xfffffffc00f08947 */ /* 0x004fea000383ffff */
[----:B------:R-:W-:Y:S05]  /*1aa50*/  BRA `(.L_x_2362) ;  /* 0xffffff6800507947 */ /* 0x000fea000383ffff */
.L_x_2371:
[----:B------:R-:W-:Y:S01]  /*1aa60*/  IMAD.MOV.U32 R13, RZ, RZ, R20 ;  /* 0x000000ffff0d7224 */ /* 0x000fe200078e0014 */
[----:B------:R-:W-:Y:S01]  /*1aa70*/  MOV R15, 0xffffffff ;  /* 0xffffffff000f7802 */ /* 0x000fe20000000f00 */
[----:B------:R-:W-:Y:S02]  /*1aa80*/  IMAD.MOV.U32 R12, RZ, RZ, RZ ;  /* 0x000000ffff0c7224 */ /* 0x000fe400078e00ff */
[----:B------:R-:W-:Y:S02]  /*1aa90*/  IMAD.MOV.U32 R11, RZ, RZ, 0x181f ;  /* 0x0000181fff0b7424 */ /* 0x000fe400078e00ff */
[----:B------:R-:W-:Y:S02]  /*1aaa0*/  IMAD R21, R8, R25, RZ ;  /* 0x0000001908157224 */ /* 0x000fe400078e02ff */
[----:B------:R-:W-:-:S07]  /*1aab0*/  IMAD.IADD R24, R34, 0x1, R26 ;  /* 0x0000000122187824 */ /* 0x000fce00078e021a */
[----:B------:R-:W-:Y:S05]  /*1aac0*/  WARPSYNC.COLLECTIVE R15, `(.L_x_2546) ;  /* 0x000000000f087348 */ /* 0x000fea0003c00000 */
[----:B------:R0:W1:Y:S02]  /*1aad0*/  SHFL.IDX P6, R14, R13, R12, R11 ;  /* 0x0000000c0d0e7389 */ /* 0x00006400000c000b */
[----:B01----:R-:W-:Y:S01]  /*1aae0*/  ENDCOLLECTIVE ;  /* 0x000000000000791b */ /* 0x003fe20003800000 */
.L_x_2546:
        /* <DEDUP_REMOVED lines=10> */
.L_x_2547:
[----:B------:R-:W-:Y:S02]  /*1ab90*/  IMAD.MOV.U32 R13, RZ, RZ, R20 ;  /* 0x000000ffff0d7224 */ /* 0x000fe400078e0014 */
[----:B------:R-:W-:Y:S02]  /*1aba0*/  IMAD.MOV.U32 R12, RZ, RZ, 0x1 ;  /* 0x00000001ff0c7424 */ /* 0x000fe400078e00ff */
[----:B------:R-:W-:-:S07]  /*1abb0*/  IMAD.MOV.U32 R3, RZ, RZ, R14 ;  /* 0x000000ffff037224 */ /* 0x000fce00078e000e */
[----:B------:R-:W-:Y:S05]  /*1abc0*/  WARPSYNC.COLLECTIVE R15, `(.L_x_2548) ;  /* 0x000000000f087348 */ /* 0x000fea0003c00000 */
[----:B------:R0:W1:Y:S02]  /*1abd0*/  SHFL.IDX P6, R14, R13, R12, R11 ;  /* 0x0000000c0d0e7389 */ /* 0x00006400000c000b */
[----:B01----:R-:W-:Y:S01]  /*1abe0*/  ENDCOLLECTIVE ;  /* 0x000000000000791b */ /* 0x003fe20003800000 */
.L_x_2548:
[----:B------:R-:W-:-:S04]  /*1abf0*/  @!P3 LEA R10, P5, R33, R3, 0x1 ;  /* 0x00000003210ab211 */ /* 0x000fc800078a08ff */
[----:B------:R-:W-:Y:S01]  /*1ac00*/  @!P3 LEA.HI.X R3, R33, R0, R32, 0x1, P5 ;  /* 0x000000002103b211 */ /* 0x000fe200028f0c20 */
[----:B------:R-:W-:Y:S02]  /*1ac10*/  IMAD.MOV.U32 R13, RZ, RZ, R7 ;  /* 0x000000ffff0d7224 */ /* 0x000fe400078e0007 */
[----:B------:R-:W-:-:S07]  /*1ac20*/  IMAD.MOV.U32 R4, RZ, RZ, R14 ;  /* 0x000000ffff047224 */ /* 0x000fce00078e000e */
[----:B------:R-:W-:Y:S05]  /*1ac30*/  WARPSYNC.COLLECTIVE R15, `(.L_x_2549) ;  /* 0x000000000f087348 */ /* 0x000fea0003c00000 */
[----:B------:R0:W1:Y:S02]  /*1ac40*/  SHFL.IDX P6, R14, R13, R12, R11 ;  /* 0x0000000c0d0e7389 */ /* 0x00006400000c000b */
[----:B01----:R-:W-:Y:S01]  /*1ac50*/  ENDCOLLECTIVE ;  /* 0x000000000000791b */ /* 0x003fe20003800000 */
.L_x_2549:
[----:B------:R-:W-:Y:S02]  /*1ac60*/  IMAD.MOV.U32 R13, RZ, RZ, R20 ;  /* 0x000000ffff0d7224 */ /* 0x000fe400078e0014 */
[----:B------:R-:W-:Y:S02]  /*1ac70*/  IMAD.MOV.U32 R12, RZ, RZ, 0x2 ;  /* 0x00000002ff0c7424 */ /* 0x000fe400078e00ff */
[----:B------:R-:W-:-:S07]  /*1ac80*/  IMAD.MOV.U32 R5, RZ, RZ, R14 ;  /* 0x000000ffff057224 */ /* 0x000fce00078e000e */
[----:B------:R-:W-:Y:S05]  /*1ac90*/  WARPSYNC.COLLECTIVE R15, `(.L_x_2550) ;  /* 0x000000000f087348 */ /* 0x000fea0003c00000 */
[----:B------:R0:W1:Y:S02]  /*1aca0*/  SHFL.IDX P6, R14, R13, R12, R11 ;  /* 0x0000000c0d0e7389 */ /* 0x00006400000c000b */
[----:B01----:R-:W-:Y:S01]  /*1acb0*/  ENDCOLLECTIVE ;  /* 0x000000000000791b */ /* 0x003fe20003800000 */
.L_x_2550:
[----:B------:R-:W-:-:S04]  /*1acc0*/  @!P4 LEA R8, P1, R33, R5, 0x1 ;  /* 0x000000052108c211 */ /* 0x000fc800078208ff */
[----:B------:R-:W-:Y:S01]  /*1acd0*/  @!P4 LEA.HI.X R9, R33, R4, R32, 0x1, P1 ;  /* 0x000000042109c211 */ /* 0x000fe200008f0c20 */
[----:B------:R-:W-:Y:S02]  /*1ace0*/  IMAD.MOV.U32 R13, RZ, RZ, R7 ;  /* 0x000000ffff0d7224 */ /* 0x000fe400078e0007 */
[----:B------:R-:W-:-:S07]  /*1acf0*/  IMAD.MOV.U32 R6, RZ, RZ, R14 ;  /* 0x000000ffff067224 */ /* 0x000fce00078e000e */
[----:B------:R-:W-:Y:S05]  /*1ad00*/  WARPSYNC.COLLECTIVE R15, `(.L_x_2551) ;  /* 0x000000000f087348 */ /* 0x000fea0003c00000 */
[----:B------:R0:W1:Y:S02]  /*1ad10*/  SHFL.IDX P6, R14, R13, R12, R11 ;  /* 0x0000000c0d0e7389 */ /* 0x00006400000c000b */
[----:B01----:R-:W-:Y:S01]  /*1ad20*/  ENDCOLLECTIVE ;  /* 0x000000000000791b */ /* 0x003fe20003800000 */
.L_x_2551:
        /* <DEDUP_REMOVED lines=12> */
.L_x_2552:
[----:B------:R0:W-:Y:S01]  /*1adf0*/  @!P2 ST.E.128 desc[UR40][R4.64], RZ ;  /* 0x000000ff0400a985 */ /* 0x0001e2000c101d28 */
[----:B------:R-:W-:Y:S02]  /*1ae00*/  IMAD.MOV.U32 R13, RZ, RZ, R7 ;  /* 0x000000ffff0d7224 */ /* 0x000fe400078e0007 */
[----:B------:R-:W-:-:S07]  /*1ae10*/  IMAD.MOV.U32 R0, RZ, RZ, R14 ;  /* 0x000000ffff007224 */ /* 0x000fce00078e000e */
[----:B0-----:R-:W-:Y:S05]  /*1ae20*/  WARPSYNC.COLLECTIVE R15, `(.L_x_2553) ;  /* 0x000000000f087348 */ /* 0x001fea0003c00000 */
[----:B------:R1:W2:Y:S02]  /*1ae30*/  SHFL.IDX P6, R14, R13, R12, R11 ;  /* 0x0000000c0d0e7389 */ /* 0x0002a400000c000b */
[----:B012---:R-:W-:Y:S01]  /*1ae40*/  ENDCOLLECTIVE ;  /* 0x000000000000791b */ /* 0x007fe20003800000 */
.L_x_2553:
[----:B------:R-:W-:Y:S05]  /*1ae50*/  BRA `(.L_x_2554) ;  /* 0xffffff8400787947 */ /* 0x000fea000383ffff */
.L_x_2388:
        /* <DEDUP_REMOVED lines=11> */
.L_x_2556:
[----:B------:R-:W-:Y:S05]  /*1af10*/  BSYNC B1 ;  /* 0x0000000000017941 */ /* 0x000fea0003800000 */
.L_x_2555:
[----:B------:R-:W-:Y:S05]  /*1af20*/  BRA `(.L_x_2557) ;  /* 0xffffff9800a07947 */ /* 0x000fea000383ffff */
.L_x_2390:
[----:B------:R-:W-:Y:S01]  /*1af30*/  BSSY B1, `(.L_x_2558) ;  /* 0x0000006000017945 */ /* 0x000fe20003800000 */
[----:B------:R-:W-:-:S07]  /*1af40*/  IMAD.MOV.U32 R15, RZ, RZ, -0x1 ;  /* 0xffffffffff0f7424 */ /* 0x000fce00078e00ff */
[----:B01----:R-:W-:Y:S05]  /*1af50*/  WARPSYNC.COLLECTIVE R15, `(.L_x_2559) ;  /* 0x000000000f0c7348 */ /* 0x003fea0003c00000 */
[----:B------:R-:W-:Y:S02]  /*1af60*/  ELECT P6, UR62, PT ;  /* 0x00000000003e782f */ /* 0x000fe400038c0000 */
[----:B------:R-:W-:Y:S01]  /*1af70*/  MOV R14, UR62 ;  /* 0x0000003e000e7c02 */ /* 0x000fe20008000f00 */
[----:B01----:R-:W-:Y:S10]  /*1af80*/  ENDCOLLECTIVE ;  /* 0x000000000000791b */ /* 0x003ff40003800000 */
.L_x_2559:
[----:B------:R-:W-:Y:S05]  /*1af90*/  BSYNC B1 ;  /* 0x0000000000017941 */ /* 0x000fea0003800000 */
.L_x_2558:
[----:B------:R-:W-:Y:S05]  /*1afa0*/  BRA `(.L_x_2389) ;  /* 0xffffff9800987947 */ /* 0x000fea000383ffff */
.L_x_2392:
[----:B-1----:R1:W2:Y:S02]  /*1afb0*/  SYNCS.PHASECHK.TRANS64.TRYWAIT P0, [R22+URZ+0x16820], R5 ;  /* 0x01682005160075a7 */ /* 0x0022a4000800017f */
[----:B--2---:R-:W-:Y:S05]  /*1afc0*/  @!P0 NANOSLEEP.SYNCS 0x989680 ;  /* 0x009896800000895d */ /* 0x004fea0003900000 */
[----:B------:R-:W2:Y:S02]  /*1afd0*/  @!P0 SYNCS.PHASECHK.TRANS64 P0, [R22+URZ+0x16820], R5 ;  /* 0x01682005160085a7 */ /* 0x000ea4000800007f */
[----:B--2---:R-:W-:Y:S05]  /*1afe0*/  @!P0 BRA `(.L_x_2392) ;  /* 0xfffffffc00f08947 */ /* 0x004fea000383ffff */
[----:B------:R-:W-:Y:S05]  /*1aff0*/  BRA `(.L_x_2560) ;  /* 0xffffff9800a87947 */ /* 0x000fea000383ffff */
.L_x_2396:
[----:B-1----:R1:W2:Y:S02]  /*1b000*/  SYNCS.PHASECHK.TRANS64.TRYWAIT P0, [R5+URZ+0x168a0], R6 ;  /* 0x0168a006050075a7 */ /* 0x0022a4000800017f */
[----:B--2---:R-:W-:Y:S05]  /*1b010*/  @!P0 NANOSLEEP.SYNCS 0x989680 ;  /* 0x009896800000895d */ /* 0x004fea0003900000 */
[----:B------:R-:W2:Y:S02]  /*1b020*/  @!P0 SYNCS.PHASECHK.TRANS64 P0, [R5+URZ+0x168a0], R6 ;  /* 0x0168a006050085a7 */ /* 0x000ea4000800007f */
[----:B--2---:R-:W-:Y:S05]  /*1b030*/  @!P0 BRA `(.L_x_2396) ;  /* 0xfffffffc00f08947 */ /* 0x004fea000383ffff */
[----:B------:R-:W-:Y:S05]  /*1b040*/  BRA `(.L_x_2561) ;  /* 0xffffff9800c47947 */ /* 0x000fea000383ffff */
.L_x_2401:
[----:B--2---:R2:W3:Y:S02]  /*1b050*/  SYNCS.PHASECHK.TRANS64.TRYWAIT P0, [R5+URZ+0x168c0], R6 ;  /* 0x0168c006050075a7 */ /* 0x0044e4000800017f */
[----:B---3--:R-:W-:Y:S05]  /*1b060*/  @!P0 NANOSLEEP.SYNCS 0x989680 ;  /* 0x009896800000895d */ /* 0x008fea0003900000 */
[----:B------:R-:W3:Y:S02]  /*1b070*/  @!P0 SYNCS.PHASECHK.TRANS64 P0, [R5+URZ+0x168c0], R6 ;  /* 0x0168c006050085a7 */ /* 0x000ee4000800007f */
[----:B---3--:R-:W-:Y:S05]  /*1b080*/  @!P0 BRA `(.L_x_2401) ;  /* 0xfffffffc00f08947 */ /* 0x008fea000383ffff */
[----:B------:R-:W-:Y:S05]  /*1b090*/  BRA `(.L_x_2562) ;  /* 0xffffff9c00447947 */ /* 0x000fea000383ffff */
.L_x_2408:
[----:B--2---:R2:W3:Y:S02]  /*1b0a0*/  SYNCS.PHASECHK.TRANS64.TRYWAIT P1, [R5+URZ+0x168a0], R6 ;  /* 0x0168a006050075a7 */ /* 0x0044e4000802017f */
[----:B---3--:R-:W-:Y:S05]  /*1b0b0*/  @!P1 NANOSLEEP.SYNCS 0x989680 ;  /* 0x009896800000995d */ /* 0x008fea0003900000 */
[----:B------:R-:W3:Y:S02]  /*1b0c0*/  @!P1 SYNCS.PHASECHK.TRANS64 P1, [R5+URZ+0x168a0], R6 ;  /* 0x0168a006050095a7 */ /* 0x000ee4000802007f */
[----:B---3--:R-:W-:Y:S05]  /*1b0d0*/  @!P1 BRA `(.L_x_2408) ;  /* 0xfffffffc00f09947 */ /* 0x008fea000383ffff */
[----:B------:R-:W-:Y:S05]  /*1b0e0*/  BRA `(.L_x_2563) ;  /* 0xffffffa000107947 */ /* 0x000fea000383ffff */
.L_x_2413:
[----:B-1----:R1:W3:Y:S02]  /*1b0f0*/  SYNCS.PHASECHK.TRANS64.TRYWAIT P1, [R5+URZ+0x168c0], R6 ;  /* 0x0168c006050075a7 */ /* 0x0022e4000802017f */
[----:B---3--:R-:W-:Y:S05]  /*1b100*/  @!P1 NANOSLEEP.SYNCS 0x989680 ;  /* 0x009896800000995d */ /* 0x008fea0003900000 */
[----:B------:R-:W3:Y:S02]  /*1b110*/  @!P1 SYNCS.PHASECHK.TRANS64 P1, [R5+URZ+0x168c0], R6 ;  /* 0x0168c006050095a7 */ /* 0x000ee4000802007f */
[----:B---3--:R-:W-:Y:S05]  /*1b120*/  @!P1 BRA `(.L_x_2413) ;  /* 0xfffffffc00f09947 */ /* 0x008fea000383ffff */
[----:B------:R-:W-:Y:S05]  /*1b130*/  BRA `(.L_x_2564) ;  /* 0xffffffa000887947 */ /* 0x000fea000383ffff */
.L_x_2426:
[----:B------:R-:W4:Y:S01]  /*1b140*/  S2R R20, SR_TID.X ;  /* 0x0000000000147919 */ /* 0x000f220000002100 */
[----:B------:R-:W-:Y:S01]  /*1b150*/  BSSY B0, `(.L_x_2565) ;  /* 0x000000a000007945 */ /* 0x000fe20003800000 */
[----:B0-----:R-:W-:Y:S02]  /*1b160*/  IMAD.MOV.U32 R12, RZ, RZ, RZ ;  /* 0x000000ffff0c7224 */ /* 0x001fe400078e00ff */
[----:B------:R-:W-:Y:S02]  /*1b170*/  IMAD.MOV.U32 R11, RZ, RZ, 0x1f ;  /* 0x0000001fff0b7424 */ /* 0x000fe400078e00ff */
[----:B------:R-:W-:Y:S01]  /*1b180*/  IMAD.MOV.U32 R15, RZ, RZ, -0x1 ;  /* 0xffffffffff0f7424 */ /* 0x000fe200078e00ff */
[----:B----4-:R-:W-:-:S04]  /*1b190*/  SHF.R.U32.HI R20, RZ, 0x5, R20 ;  /* 0x00000005ff147819 */ /* 0x010fc80000011614 */
[----:B------:R-:W-:-:S05]  /*1b1a0*/  LOP3.LUT R20, R20, 0x3, RZ, 0xc0, !PT ;  /* 0x0000000314147812 */ /* 0x000fca00078ec0ff */
[----:B------:R-:W-:-:S07]  /*1b1b0*/  IMAD.MOV.U32 R13, RZ, RZ, R20 ;  /* 0x000000ffff0d7224 */ /* 0x000fce00078e0014 */
[----:B-123--:R-:W-:Y:S05]  /*1b1c0*/  WARPSYNC.COLLECTIVE R15, `(.L_x_2566) ;  /* 0x000000000f087348 */ /* 0x00efea0003c00000 */
[----:B------:R0:W4:Y:S02]  /*1b1d0*/  SHFL.IDX P6, R14, R13, R12, R11 ;  /* 0x0000000c0d0e7389 */ /* 0x00012400000c000b */
[----:B01234-:R-:W-:Y:S01]  /*1b1e0*/  ENDCOLLECTIVE ;  /* 0x000000000000791b */ /* 0x01ffe20003800000 */
.L_x_2566:
[----:B------:R-:W-:Y:S05]  /*1b1f0*/  BSYNC B0 ;  /* 0x0000000000007941 */ /* 0x000fea0003800000 */
.L_x_2565:
[----:B------:R-:W-:Y:S05]  /*1b200*/  BRA `(.L_x_2567) ;  /* 0xffffffa800cc7947 */ /* 0x000fea000383ffff */
.L_x_2428:
[----:B------:R-:W-:Y:S01]  /*1b210*/  BSSY B0, `(.L_x_2568) ;  /* 0x0000006000007945 */ /* 0x000fe20003800000 */
[----:B------:R-:W-:-:S07]  /*1b220*/  IMAD.MOV.U32 R15, RZ, RZ, -0x1 ;  /* 0xffffffffff0f7424 */ /* 0x000fce00078e00ff */
[----:B0123--:R-:W-:Y:S05]  /*1b230*/  WARPSYNC.COLLECTIVE R15, `(.L_x_2569) ;  /* 0x000000000f0c7348 */ /* 0x00ffea0003c00000 */
[----:B------:R-:W-:Y:S02]  /*1b240*/  ELECT P6, UR62, PT ;  /* 0x00000000003e782f */ /* 0x000fe400038c0000 */
[----:B------:R-:W-:Y:S01]  /*1b250*/  MOV R14, UR62 ;  /* 0x0000003e000e7c02 */ /* 0x000fe20008000f00 */
[----:B0123--:R-:W-:Y:S10]  /*1b260*/  ENDCOLLECTIVE ;  /* 0x000000000000791b */ /* 0x00fff40003800000 */
.L_x_2569:
[----:B------:R-:W-:Y:S05]  /*1b270*/  BSYNC B0 ;  /* 0x0000000000007941 */ /* 0x000fea0003800000 */
.L_x_2568:
[----:B------:R-:W-:Y:S05]  /*1b280*/  BRA `(.L_x_2570) ;  /* 0xffffffa800d47947 */ /* 0x000fea000383ffff */
.L_x_2430:
[----:B0-----:R0:W4:Y:S02]  /*1b290*/  SYNCS.PHASECHK.TRANS64.TRYWAIT P0, [R0+URZ+0x16840], R2 ;  /* 0x01684002000075a7 */ /* 0x001124000800017f */
[----:B----4-:R-:W-:Y:S05]  /*1b2a0*/  @!P0 NANOSLEEP.SYNCS 0x989680 ;  /* 0x009896800000895d */ /* 0x010fea0003900000 */
[----:B------:R-:W4:Y:S02]  /*1b2b0*/  @!P0 SYNCS.PHASECHK.TRANS64 P0, [R0+URZ+0x16840], R2 ;  /* 0x01684002000085a7 */ /* 0x000f24000800007f */
[----:B----4-:R-:W-:Y:S05]  /*1b2c0*/  @!P0 BRA `(.L_x_2430) ;  /* 0xfffffffc00f08947 */ /* 0x010fea000383ffff */
[----:B------:R-:W-:Y:S05]  /*1b2d0*/  BRA `(.L_x_2571) ;  /* 0xffffffac00247947 */ /* 0x000fea000383ffff */
.L_x_2434:
[----:B------:R-:W2:Y:S01]  /*1b2e0*/  LDL.LU R11, [R1+0x1c] ;  /* 0x00001c00010b7983 */ /* 0x000ea20000300800 */
[----:B------:R-:W-:Y:S01]  /*1b2f0*/  IMAD.MOV.U32 R13, RZ, RZ, R4 ;  /* 0x000000ffff0d7224 */ /* 0x000fe200078e0004 */
[----:B------:R-:W-:Y:S01]  /*1b300*/  MOV R12, RZ ;  /* 0x000000ff000c7202 */ /* 0x000fe20000000f00 */
        /* <DEDUP_REMOVED lines=9> */
.L_x_2572:
[----:B------:R-:W-:Y:S02]  /*1b3a0*/  IMAD.MOV.U32 R13, RZ, RZ, R0 ;  /* 0x000000ffff0d7224 */ /* 0x000fe400078e0000 */
[----:B------:R-:W-:-:S07]  /*1b3b0*/  IMAD.MOV.U32 R6, RZ, RZ, R14 ;  /* 0x000000ffff067224 */ /* 0x000fce00078e000e */
[----:B------:R-:W-:Y:S05]  /*1b3c0*/  WARPSYNC.COLLECTIVE R15, `(.L_x_2573) ;  /* 0x000000000f087348 */ /* 0x000fea0003c00000 */
[----:B------:R0:W1:Y:S02]  /*1b3d0*/  SHFL.IDX P6, R14, R13, R12, R11 ;  /* 0x0000000c0d0e7389 */ /* 0x00006400000c000b */
[----:B01----:R-:W-:Y:S01]  /*1b3e0*/  ENDCOLLECTIVE ;  /* 0x000000000000791b */ /* 0x003fe20003800000 */
.L_x_2573:
[----:B------:R-:W-:Y:S02]  /*1b3f0*/  IMAD.MOV.U32 R13, RZ, RZ, R4 ;  /* 0x000000ffff0d7224 */ /* 0x000fe400078e0004 */
[----:B------:R-:W-:Y:S02]  /*1b400*/  IMAD.MOV.U32 R12, RZ, RZ, 0x1 ;  /* 0x00000001ff0c7424 */ /* 0x000fe400078e00ff */
[----:B------:R-:W-:-:S07]  /*1b410*/  IMAD.MOV.U32 R7, RZ, RZ, R14 ;  /* 0x000000ffff077224 */ /* 0x000fce00078e000e */
[----:B------:R-:W-:Y:S05]  /*1b420*/  WARPSYNC.COLLECTIVE R15, `(.L_x_2574) ;  /* 0x000000000f087348 */ /* 0x000fea0003c00000 */
[----:B------:R0:W1:Y:S02]  /*1b430*/  SHFL.IDX P6, R14, R13, R12, R11 ;  /* 0x0000000c0d0e7389 */ /* 0x00006400000c000b */
[----:B01----:R-:W-:Y:S01]  /*1b440*/  ENDCOLLECTIVE ;  /* 0x000000000000791b */ /* 0x003fe20003800000 */
.L_x_2574:
        /* <DEDUP_REMOVED lines=15> */
.L_x_2575:
[----:B------:R-:W-:Y:S02]  /*1b540*/  IMAD.MOV.U32 R13, RZ, RZ, R4 ;  /* 0x000000ffff0d7224 */ /* 0x000fe400078e0004 */
[----:B------:R-:W-:Y:S02]  /*1b550*/  IMAD.MOV.U32 R12, RZ, RZ, 0x2 ;  /* 0x00000002ff0c7424 */ /* 0x000fe400078e00ff */
[----:B------:R-:W-:-:S07]  /*1b560*/  IMAD.MOV.U32 R7, RZ, RZ, R14 ;  /* 0x000000ffff077224 */ /* 0x000fce00078e000e */
[----:B------:R-:W-:Y:S05]  /*1b570*/  WARPSYNC.COLLECTIVE R15, `(.L_x_2576) ;  /* 0x000000000f087348 */ /* 0x000fea0003c00000 */
[----:B------:R0:W1:Y:S02]  /*1b580*/  SHFL.IDX P6, R14, R13, R12, R11 ;  /* 0x0000000c0d0e7389 */ /* 0x00006400000c000b */
[----:B01----:R-:W-:Y:S01]  /*1b590*/  ENDCOLLECTIVE ;  /* 0x000000000000791b */ /* 0x003fe20003800000 */
.L_x_2576:
        /* <DEDUP_REMOVED lines=16> */
.L_x_2577:
[----:B------:R-:W-:Y:S02]  /*1b6a0*/  IMAD.MOV.U32 R13, RZ, RZ, R4 ;  /* 0x000000ffff0d7224 */ /* 0x000fe400078e0004 */
[----:B------:R-:W-:Y:S02]  /*1b6b0*/  IMAD.MOV.U32 R12, RZ, RZ, 0x3 ;  /* 0x00000003ff0c7424 */ /* 0x000fe400078e00ff */
[----:B------:R-:W-:-:S07]  /*1b6c0*/  IMAD.MOV.U32 R7, RZ, RZ, R14 ;  /* 0x000000ffff077224 */ /* 0x000fce00078e000e */
[----:B------:R-:W-:Y:S05]  /*1b6d0*/  WARPSYNC.COLLECTIVE R15, `(.L_x_2578) ;  /* 0x000000000f087348 */ /* 0x000fea0003c00000 */
[----:B------:R0:W1:Y:S02]  /*1b6e0*/  SHFL.IDX P6, R14, R13, R12, R11 ;  /* 0x0000000c0d0e7389 */ /* 0x00006400000c000b */
[----:B01----:R-:W-:Y:S01]  /*1b6f0*/  ENDCOLLECTIVE ;  /* 0x000000000000791b */ /* 0x003fe20003800000 */
.L_x_2578:
        /* <DEDUP_REMOVED lines=16> */
.L_x_2579:
[----:B------:R-:W-:Y:S02]  /*1b800*/  IMAD.MOV.U32 R13, RZ, RZ, R4 ;  /* 0x000000ffff0d7224 */ /* 0x000fe400078e0004 */
[----:B------:R-:W-:Y:S02]  /*1b810*/  IMAD.MOV.U32 R12, RZ, RZ, 0x4 ;  /* 0x00000004ff0c7424 */ /* 0x000fe400078e00ff */
[----:B------:R-:W-:-:S07]  /*1b820*/  IMAD.MOV.U32 R7, RZ, RZ, R14 ;  /* 0x000000ffff077224 */ /* 0x000fce00078e000e */
[----:B------:R-:W-:Y:S05]  /*1b830*/  WARPSYNC.COLLECTIVE R15, `(.L_x_2580) ;  /* 0x000000000f087348 */ /* 0x000fea0003c00000 */
[----:B------:R0:W1:Y:S02]  /*1b840*/  SHFL.IDX P6, R14, R13, R12, R11 ;  /* 0x0000000c0d0e7389 */ /* 0x00006400000c000b */
[----:B01----:R-:W-:Y:S01]  /*1b850*/  ENDCOLLECTIVE ;  /* 0x000000000000791b */ /* 0x003fe20003800000 */
.L_x_2580:
        /* <DEDUP_REMOVED lines=16> */
.L_x_2581:
[----:B------:R-:W-:Y:S02]  /*1b960*/  IMAD.MOV.U32 R13, RZ, RZ, R4 ;  /* 0x000000ffff0d7224 */ /* 0x000fe400078e0004 */
[----:B------:R-:W-:Y:S02]  /*1b970*/  IMAD.MOV.U32 R12, RZ, RZ, 0x5 ;  /* 0x00000005ff0c7424 */ /* 0x000fe400078e00ff */
[----:B------:R-:W-:-:S07]  /*1b980*/  IMAD.MOV.U32 R7, RZ, RZ, R14 ;  /* 0x000000ffff077224 */ /* 0x000fce00078e000e */
[----:B------:R-:W-:Y:S05]  /*1b990*/  WARPSYNC.COLLECTIVE R15, `(.L_x_2582) ;  /* 0x000000000f087348 */ /* 0x000fea0003c00000 */
[----:B------:R0:W1:Y:S02]  /*1b9a0*/  SHFL.IDX P6, R14, R13, R12, R11 ;  /* 0x0000000c0d0e7389 */ /* 0x00006400000c000b */
[----:B01----:R-:W-:Y:S01]  /*1b9b0*/  ENDCOLLECTIVE ;  /* 0x000000000000791b */ /* 0x003fe20003800000 */
.L_x_2582:
        /* <DEDUP_REMOVED lines=16> */
.L_x_2583:
[----:B------:R-:W-:Y:S02]  /*1bac0*/  IMAD.MOV.U32 R13, RZ, RZ, R4 ;  /* 0x000000ffff0d7224 */ /* 0x000fe400078e0004 */
[----:B------:R-:W-:Y:S02]  /*1bad0*/  IMAD.MOV.U32 R12, RZ, RZ, 0x6 ;  /* 0x00000006ff0c7424 */ /* 0x000fe400078e00ff */
[----:B------:R-:W-:-:S07]  /*1bae0*/  IMAD.MOV.U32 R7, RZ, RZ, R14 ;  /* 0x000000ffff077224 */ /* 0x000fce00078e000e */
[----:B------:R-:W-:Y:S05]  /*1baf0*/  WARPSYNC.COLLECTIVE R15, `(.L_x_2584) ;  /* 0x000000000f087348 */ /* 0x000fea0003c00000 */
[----:B------:R0:W1:Y:S02]  /*1bb00*/  SHFL.IDX P6, R14, R13, R12, R11 ;  /* 0x0000000c0d0e7389 */ /* 0x00006400000c000b */
[----:B01----:R-:W-:Y:S01]  /*1bb10*/  ENDCOLLECTIVE ;  /* 0x000000000000791b */ /* 0x003fe20003800000 */
.L_x_2584:
        /* <DEDUP_REMOVED lines=16> */
.L_x_2585:
[----:B------:R-:W-:Y:S02]  /*1bc20*/  IMAD.MOV.U32 R13, RZ, RZ, R4 ;  /* 0x000000ffff0d7224 */ /* 0x000fe400078e0004 */
[----:B------:R-:W-:Y:S02]  /*1bc30*/  IMAD.MOV.U32 R12, RZ, RZ, 0x7 ;  /* 0x00000007ff0c7424 */ /* 0x000fe400078e00ff */
[----:B------:R-:W-:-:S07]  /*1bc40*/  IMAD.MOV.U32 R7, RZ, RZ, R14 ;  /* 0x000000ffff077224 */ /* 0x000fce00078e000e */
[----:B------:R-:W-:Y:S05]  /*1bc50*/  WARPSYNC.COLLECTIVE R15, `(.L_x_2586) ;  /* 0x000000000f087348 */ /* 0x000fea0003c00000 */
[----:B------:R0:W1:Y:S02]  /*1bc60*/  SHFL.IDX P6, R14, R13, R12, R11 ;  /* 0x0000000c0d0e7389 */ /* 0x00006400000c000b */
[----:B01----:R-:W-:Y:S01]  /*1bc70*/  ENDCOLLECTIVE ;  /* 0x000000000000791b */ /* 0x003fe20003800000 */
.L_x_2586:
[----:B------:R-:W-:-:S05]  /*1bc80*/  @!P1 LEA R7, P2, R20, R7, 0x1 ;  /* 0x0000000714079211 */ /* 0x000fca00078408ff */
[----:B------:R-:W-:-:S05]  /*1bc90*/  @!P1 IMAD.X R6, RZ, RZ, R6, P2 ;  /* 0x000000ffff069224 */ /* 0x000fca00010e0606 */
[-C--:B------:R-:W-:Y:S01]  /*1bca0*/  @!P1 LOP3.LUT R7, R7, R6.reuse, RZ, 0x3c, !PT ;  /* 0x0000000607079212 */ /* 0x080fe200078e3cff */
[----:B------:R-:W-:Y:S02]  /*1bcb0*/  IMAD.MOV.U32 R13, RZ, RZ, R0 ;  /* 0x000000ffff0d7224 */ /* 0x000fe400078e0000 */
[----:B------:R-:W-:Y:S01]  /*1bcc0*/  VIADD R0, R17, 0x70 ;  /* 0x0000007011007836 */ /* 0x000fe20000000000 */
[----:B------:R-:W-:-:S04]  /*1bcd0*/  @!P1 LOP3.LUT R6, R7, R6, RZ, 0x3c, !PT ;  /* 0x0000000607069212 */ /* 0x000fc800078e3cff */
[----:B------:R-:W-:Y:S02]  /*1bce0*/  @!P1 LOP3.LUT R7, R7, R6, RZ, 0x3c, !PT ;  /* 0x0000000607079212 */ /* 0x000fe400078e3cff */
[----:B------:R-:W-:-:S07]  /*1bcf0*/  MOV R4, R14 ;  /* 0x0000000e00047202 */ /* 0x000fce0000000f00 */
[----:B------:R-:W-:Y:S05]  /*1bd00*/  WARPSYNC.COLLECTIVE R15, `(.L_x_2587) ;  /* 0x000000000f087348 */ /* 0x000fea0003c00000 */
[----:B------:R0:W1:Y:S02]  /*1bd10*/  SHFL.IDX P6, R14, R13, R12, R11 ;  /* 0x0000000c0d0e7389 */ /* 0x00006400000c000b */
[----:B01----:R-:W-:Y:S01]  /*1bd20*/  ENDCOLLECTIVE ;  /* 0x000000000000791b */ /* 0x003fe20003800000 */
.L_x_2587:
        /* <DEDUP_REMOVED lines=13> */
.L_x_2588:
        /* <DEDUP_REMOVED lines=13> */
.L_x_2589:
[----:B------:R-:W-:Y:S02]  /*1bed0*/  IMAD.MOV.U32 R13, RZ, RZ, R2 ;  /* 0x000000ffff0d7224 */ /* 0x000fe400078e0002 */
[----:B------:R-:W-:Y:S02]  /*1bee0*/  IMAD.MOV.U32 R12, RZ, RZ, 0x1 ;  /* 0x00000001ff0c7424 */ /* 0x000fe400078e00ff */
[----:B------:R-:W-:-:S07]  /*1bef0*/  IMAD.MOV.U32 R8, RZ, RZ, R14 ;  /* 0x000000ffff087224 */ /* 0x000fce00078e000e */
[----:B------:R-:W-:Y:S05]  /*1bf00*/  WARPSYNC.COLLECTIVE R15, `(.L_x_2590) ;  /* 0x000000000f087348 */ /* 0x000fea0003c00000 */
[----:B------:R0:W1:Y:S02]  /*1bf10*/  SHFL.IDX P6, R14, R13, R12, R11 ;  /* 0x0000000c0d0e7389 */ /* 0x00006400000c000b */
[----:B01----:R-:W-:Y:S01]  /*1bf20*/  ENDCOLLECTIVE ;  /* 0x000000000000791b */ /* 0x003fe20003800000 */
.L_x_2590:
        /* <DEDUP_REMOVED lines=14> */
.L_x_2591:
[----:B------:R-:W-:Y:S02]  /*1c010*/  IMAD.MOV.U32 R13, RZ, RZ, R2 ;  /* 0x000000ffff0d7224 */ /* 0x000fe400078e0002 */
[----:B------:R-:W-:Y:S02]  /*1c020*/  IMAD.MOV.U32 R12, RZ, RZ, 0x2 ;  /* 0x00000002ff0c7424 */ /* 0x000fe400078e00ff */
[----:B------:R-:W-:-:S07]  /*1c030*/  IMAD.MOV.U32 R6, RZ, RZ, R14 ;  /* 0x000000ffff067224 */ /* 0x000fce00078e000e */
[----:B------:R-:W-:Y:S05]  /*1c040*/  WARPSYNC.COLLECTIVE R15, `(.L_x_2592) ;  /* 0x000000000f087348 */ /* 0x000fea0003c00000 */
[----:B------:R0:W1:Y:S02]  /*1c050*/  SHFL.IDX P6, R14, R13, R12, R11 ;  /* 0x0000000c0d0e7389 */ /* 0x00006400000c000b */
[----:B01----:R-:W-:Y:S01]  /*1c060*/  ENDCOLLECTIVE ;  /* 0x000000000000791b */ /* 0x003fe20003800000 */
.L_x_2592:
        /* <DEDUP_REMOVED lines=13> */
.L_x_2593:
[----:B------:R-:W-:Y:S02]  /*1c140*/  IMAD.MOV.U32 R13, RZ, RZ, R2 ;  /* 0x000000ffff0d7224 */ /* 0x000fe400078e0002 */
[----:B------:R-:W-:Y:S02]  /*1c150*/  IMAD.MOV.U32 R12, RZ, RZ, 0x3 ;  /* 0x00000003ff0c7424 */ /* 0x000fe400078e00ff */
[----:B------:R-:W-:-:S07]  /*1c160*/  IMAD.MOV.U32 R6, RZ, RZ, R14 ;  /* 0x000000ffff067224 */ /* 0x000fce00078e000e */
[----:B------:R-:W-:Y:S05]  /*1c170*/  WARPSYNC.COLLECTIVE R15, `(.L_x_2594) ;  /* 0x000000000f087348 */ /* 0x000fea0003c00000 */
[----:B------:R0:W1:Y:S02]  /*1c180*/  SHFL.IDX P6, R14, R13, R12, R11 ;  /* 0x0000000c0d0e7389 */ /* 0x00006400000c000b */
[----:B01----:R-:W-:Y:S01]  /*1c190*/  ENDCOLLECTIVE ;  /* 0x000000000000791b */ /* 0x003fe20003800000 */
.L_x_2594:
        /* <DEDUP_REMOVED lines=12> */
.L_x_2595:
[----:B------:R-:W-:Y:S05]  /*1c260*/  BRA `(.L_x_2596) ;  /* 0xffffffac004c7947 */ /* 0x000fea000383ffff */
.L_x_2437:
[----:B0-----:R0:W1:Y:S02]  /*1c270*/  SYNCS.PHASECHK.TRANS64.TRYWAIT P0, [R22+URZ+0x16820], R3 ;  /* 0x01682003160075a7 */ /* 0x001064000800017f */
[----:B-1----:R-:W-:Y:S05]  /*1c280*/  @!P0 NANOSLEEP.SYNCS 0x989680 ;  /* 0x009896800000895d */ /* 0x002fea0003900000 */
[----:B------:R-:W1:Y:S02]  /*1c290*/  @!P0 SYNCS.PHASECHK.TRANS64 P0, [R22+URZ+0x16820], R3 ;  /* 0x01682003160085a7 */ /* 0x000e64000800007f */
[----:B-1----:R-:W-:Y:S05]  /*1c2a0*/  @!P0 BRA `(.L_x_2437) ;  /* 0xfffffffc00f08947 */ /* 0x002fea000383ffff */
[----:B------:R-:W-:Y:S05]  /*1c2b0*/  BRA `(.L_x_2597) ;  /* 0xffffffac00b47947 */ /* 0x000fea000383ffff */
.L_x_2446:
[----:B0-----:R0:W2:Y:S02]  /*1c2c0*/  SYNCS.PHASECHK.TRANS64.TRYWAIT P0, [R2+URZ+0x16840], R3 ;  /* 0x01684003020075a7 */ /* 0x0010a4000800017f */
[----:B--2---:R-:W-:Y:S05]  /*1c2d0*/  @!P0 NANOSLEEP.SYNCS 0x989680 ;  /* 0x009896800000895d */ /* 0x004fea0003900000 */
[----:B------:R-:W2:Y:S02]  /*1c2e0*/  @!P0 SYNCS.PHASECHK.TRANS64 P0, [R2+URZ+0x16840], R3 ;  /* 0x01684003020085a7 */ /* 0x000ea4000800007f */
[----:B--2---:R-:W-:Y:S05]  /*1c2f0*/  @!P0 BRA `(.L_x_2446) ;  /* 0xfffffffc00f08947 */ /* 0x004fea000383ffff */
[----:B------:R-:W-:Y:S05]  /*1c300*/  BRA `(.L_x_2598) ;  /* 0xffffffb000607947 */ /* 0x000fea000383ffff */
.L_x_2451:
[----:B0-----:R0:W1:Y:S02]  /*1c310*/  SYNCS.PHASECHK.TRANS64.TRYWAIT P0, [R3+URZ+0x60], R2 ;  /* 0x00006002030075a7 */ /* 0x001064000800017f */
[----:B-1----:R-:W-:Y:S05]  /*1c320*/  @!P0 NANOSLEEP.SYNCS 0x989680 ;  /* 0x009896800000895d */ /* 0x002fea0003900000 */
[----:B------:R-:W1:Y:S02]  /*1c330*/  @!P0 SYNCS.PHASECHK.TRANS64 P0, [R3+URZ+0x60], R2 ;  /* 0x00006002030085a7 */ /* 0x000e64000800007f */
[----:B-1----:R-:W-:Y:S05]  /*1c340*/  @!P0 BRA `(.L_x_2451) ;  /* 0xfffffffc00f08947 */ /* 0x002fea000383ffff */
[----:B------:R-:W-:Y:S05]  /*1c350*/  BRA `(.L_x_2599) ;  /* 0xffffffb000ec7947 */ /* 0x000fea000383ffff */
.L_x_2459:
[----:B0-----:R0:W2:Y:S02]  /*1c360*/  SYNCS.PHASECHK.TRANS64.TRYWAIT P0, [R2+URZ+0x16840], R3 ;  /* 0x01684003020075a7 */ /* 0x0010a4000800017f */
[----:B--2---:R-:W-:Y:S05]  /*1c370*/  @!P0 NANOSLEEP.SYNCS 0x989680 ;  /* 0x009896800000895d */ /* 0x004fea0003900000 */
[----:B------:R-:W2:Y:S02]  /*1c380*/  @!P0 SYNCS.PHASECHK.TRANS64 P0, [R2+URZ+0x16840], R3 ;  /* 0x01684003020085a7 */ /* 0x000ea4000800007f */
[----:B--2---:R-:W-:Y:S05]  /*1c390*/  @!P0 BRA `(.L_x_2459) ;  /* 0xfffffffc00f08947 */ /* 0x004fea000383ffff */
[----:B------:R-:W-:Y:S05]  /*1c3a0*/  BRA `(.L_x_2600) ;  /* 0xffffffb800287947 */ /* 0x000fea000383ffff */
.L_x_2464:
[----:B0-----:R0:W1:Y:S02]  /*1c3b0*/  SYNCS.PHASECHK.TRANS64.TRYWAIT P0, [R10+URZ+0x60], R27 ;  /* 0x0000601b0a0075a7 */ /* 0x001064000800017f */
[----:B-1----:R-:W-:Y:S05]  /*1c3c0*/  @!P0 NANOSLEEP.SYNCS 0x989680 ;  /* 0x009896800000895d */ /* 0x002fea0003900000 */
[----:B------:R-:W1:Y:S02]  /*1c3d0*/  @!P0 SYNCS.PHASECHK.TRANS64 P0, [R10+URZ+0x60], R27 ;  /* 0x0000601b0a0085a7 */ /* 0x000e64000800007f */
[----:B-1----:R-:W-:Y:S05]  /*1c3e0*/  @!P0 BRA `(.L_x_2464) ;  /* 0xfffffffc00f08947 */ /* 0x002fea000383ffff */
[----:B------:R-:W-:Y:S05]  /*1c3f0*/  BRA `(.L_x_2601) ;  /* 0xffffffb800b47947 */ /* 0x000fea000383ffff */
.L_x_2472:
[----:B0-----:R0:W2:Y:S02]  /*1c400*/  SYNCS.PHASECHK.TRANS64.TRYWAIT P0, [R2+URZ+0x16840], R3 ;  /* 0x01684003020075a7 */ /* 0x0010a4000800017f */
[----:B--2---:R-:W-:Y:S05]  /*1c410*/  @!P0 NANOSLEEP.SYNCS 0x989680 ;  /* 0x009896800000895d */ /* 0x004fea0003900000 */
[----:B------:R-:W2:Y:S02]  /*1c420*/  @!P0 SYNCS.PHASECHK.TRANS64 P0, [R2+URZ+0x16840], R3 ;  /* 0x01684003020085a7 */ /* 0x000ea4000800007f */
[----:B--2---:R-:W-:Y:S05]  /*1c430*/  @!P0 BRA `(.L_x_2472) ;  /* 0xfffffffc00f08947 */ /* 0x004fea000383ffff */
[----:B------:R-:W-:Y:S05]  /*1c440*/  BRA `(.L_x_2602) ;  /* 0xffffffbc00c47947 */ /* 0x000fea000383ffff */
.L_x_2477:
[----:B0-----:R0:W1:Y:S02]  /*1c450*/  SYNCS.PHASECHK.TRANS64.TRYWAIT P0, [R7+URZ+0x60], R2 ;  /* 0x00006002070075a7 */ /* 0x001064000800017f */
[----:B-1----:R-:W-:Y:S05]  /*1c460*/  @!P0 NANOSLEEP.SYNCS 0x989680 ;  /* 0x009896800000895d */ /* 0x002fea0003900000 */
[----:B------:R-:W1:Y:S02]  /*1c470*/  @!P0 SYNCS.PHASECHK.TRANS64 P0, [R7+URZ+0x60], R2 ;  /* 0x00006002070085a7 */ /* 0x000e64000800007f */
[----:B-1----:R-:W-:Y:S05]  /*1c480*/  @!P0 BRA `(.L_x_2477) ;  /* 0xfffffffc00f08947 */ /* 0x002fea000383ffff */
[----:B------:R-:W-:Y:S05]  /*1c490*/  BRA `(.L_x_2603) ;  /* 0xffffffc000547947 */ /* 0x000fea000383ffff */
.L_x_2487:
[----:B0-----:R0:W1:Y:S02]  /*1c4a0*/  SYNCS.PHASECHK.TRANS64.TRYWAIT P0, [R3+URZ+0x16860], R0 ;  /* 0x01686000030075a7 */ /* 0x001064000800017f */
[----:B-1----:R-:W-:Y:S05]  /*1c4b0*/  @!P0 NANOSLEEP.SYNCS 0x989680 ;  /* 0x009896800000895d */ /* 0x002fea0003900000 */
[----:B------:R-:W1:Y:S02]  /*1c4c0*/  @!P0 SYNCS.PHASECHK.TRANS64 P0, [R3+URZ+0x16860], R0 ;  /* 0x01686000030085a7 */ /* 0x000e64000800007f */
[----:B-1----:R-:W-:Y:S05]  /*1c4d0*/  @!P0 BRA `(.L_x_2487) ;  /* 0xfffffffc00f08947 */ /* 0x002fea000383ffff */
[----:B------:R-:W-:Y:S05]  /*1c4e0*/  BRA `(.L_x_2604) ;  /* 0xffffffc400507947 */ /* 0x000fea000383ffff */
.L_x_2493:
[----:B------:R-:W-:Y:S01]  /*1c4f0*/  BSSY B0, `(.L_x_2605) ;  /* 0x0000008000007945 */ /* 0x000fe20003800000 */
[----:B------:R-:W-:Y:S01]  /*1c500*/  MOV R13, R16 ;  /* 0x00000010000d7202 */ /* 0x000fe20000000f00 */
[----:B0-----:R-:W-:Y:S02]  /*1c510*/  IMAD.MOV.U32 R12, RZ, RZ, RZ ;  /* 0x000000ffff0c7224 */ /* 0x001fe400078e00ff */
[----:B------:R-:W-:Y:S02]  /*1c520*/  IMAD.MOV.U32 R11, RZ, RZ, 0x1f ;  /* 0x0000001fff0b7424 */ /* 0x000fe400078e00ff */
[----:B------:R-:W-:-:S07]  /*1c530*/  IMAD.MOV.U32 R15, RZ, RZ, -0x1 ;  /* 0xffffffffff0f7424 */ /* 0x000fce00078e00ff */
[----:B--2---:R-:W-:Y:S05]  /*1c540*/  WARPSYNC.COLLECTIVE R15, `(.L_x_2606) ;  /* 0x000000000f087348 */ /* 0x004fea0003c00000 */
[----:B------:R0:W1:Y:S02]  /*1c550*/  SHFL.IDX P6, R14, R13, R12, R11 ;  /* 0x0000000c0d0e7389 */ /* 0x00006400000c000b */
[----:B012---:R-:W-:Y:S01]  /*1c560*/  ENDCOLLECTIVE ;  /* 0x000000000000791b */ /* 0x007fe20003800000 */
.L_x_2606:
[----:B------:R-:W-:Y:S05]  /*1c570*/  BSYNC B0 ;  /* 0x0000000000007941 */ /* 0x000fea0003800000 */
.L_x_2605:
        /* <DEDUP_REMOVED lines=9> */
.L_x_2607:
        /* <DEDUP_REMOVED lines=18> */
.L_x_2608:
[----:B------:R-:W-:Y:S02]  /*1c730*/  MOV R12, 0x2 ;  /* 0x00000002000c7802 */ /* 0x000fe40000000f00 */
[----:B------:R-:W-:-:S05]  /*1c740*/  SEL R4, R14, RZ, P1 ;  /* 0x000000ff0e047207 */ /* 0x000fca0000800000 */
[----:B------:R-:W-:-:S04]  /*1c750*/  IMAD.IADD R4, R17, 0x1, R4 ;  /* 0x0000000111047824 */ /* 0x000fc800078e0204 */
[----:B------:R-:W-:-:S07]  /*1c760*/  IMAD.MOV.U32 R13, RZ, RZ, R4 ;  /* 0x000000ffff0d7224 */ /* 0x000fce00078e0004 */
[----:B------:R-:W-:Y:S05]  /*1c770*/  WARPSYNC.COLLECTIVE R15, `(.L_x_2609) ;  /* 0x000000000f087348 */ /* 0x000fea0003c00000 */
[----:B------:R0:W1:Y:S02]  /*1c780*/  SHFL.UP P6, R14, R13, R12, R11 ;  /* 0x0400000c0d0e7389 */ /* 0x00006400000c000b */
[----:B01----:R-:W-:Y:S01]  /*1c790*/  ENDCOLLECTIVE ;  /* 0x000000000000791b */ /* 0x003fe20003800000 */
.L_x_2609:
[----:B------:R-:W-:Y:S01]  /*1c7a0*/  IMAD.MOV.U32 R12, RZ, RZ, 0x4 ;  /* 0x00000004ff0c7424 */ /* 0x000fe200078e00ff */
[----:B------:R-:W-:-:S05]  /*1c7b0*/  SEL R3, R14, RZ, P2 ;  /* 0x000000ff0e037207 */ /* 0x000fca0001000000 */
[----:B------:R-:W-:-:S04]  /*1c7c0*/  IMAD.IADD R6, R4, 0x1, R3 ;  /* 0x0000000104067824 */ /* 0x000fc800078e0203 */
[----:B------:R-:W-:-:S07]  /*1c7d0*/  IMAD.MOV.U32 R13, RZ, RZ, R6 ;  /* 0x000000ffff0d7224 */ /* 0x000fce00078e0006 */
[----:B------:R-:W-:Y:S05]  /*1c7e0*/  WARPSYNC.COLLECTIVE R15, `(.L_x_2610) ;  /* 0x000000000f087348 */ /* 0x000fea0003c00000 */
[----:B------:R0:W1:Y:S02]  /*1c7f0*/  SHFL.UP P6, R14, R13, R12, R11 ;  /* 0x0400000c0d0e7389 */ /* 0x00006400000c000b */
[----:B01----:R-:W-:Y:S01]  /*1c800*/  ENDCOLLECTIVE ;  /* 0x000000000000791b */ /* 0x003fe20003800000 */
.L_x_2610:
[----:B------:R-:W-:Y:S01]  /*1c810*/  IMAD.MOV.U32 R12, RZ, RZ, 0x8 ;  /* 0x00000008ff0c7424 */ /* 0x000fe200078e00ff */
[----:B------:R-:W-:-:S05]  /*1c820*/  SEL R3, R14, RZ, P3 ;  /* 0x000000ff0e037207 */ /* 0x000fca0001800000 */
[----:B------:R-:W-:-:S04]  /*1c830*/  IMAD.IADD R2, R6, 0x1, R3 ;  /* 0x0000000106027824 */ /* 0x000fc800078e0203 */
[----:B------:R-:W-:-:S07]  /*1c840*/  IMAD.MOV.U32 R13, RZ, RZ, R2 ;  /* 0x000000ffff0d7224 */ /* 0x000fce00078e0002 */
[----:B------:R-:W-:Y:S05]  /*1c850*/  WARPSYNC.COLLECTIVE R15, `(.L_x_2611) ;  /* 0x000000000f087348 */ /* 0x000fea0003c00000 */
[----:B------:R0:W1:Y:S02]  /*1c860*/  SHFL.UP P6, R14, R13, R12, R11 ;  /* 0x0400000c0d0e7389 */ /* 0x00006400000c000b */
[----:B01----:R-:W-:Y:S01]  /*1c870*/  ENDCOLLECTIVE ;  /* 0x000000000000791b */ /* 0x003fe20003800000 */
.L_x_2611:
[----:B------:R-:W-:Y:S01]  /*1c880*/  IMAD.MOV.U32 R12, RZ, RZ, 0x10 ;  /* 0x00000010ff0c7424 */ /* 0x000fe200078e00ff */
[----:B------:R-:W-:-:S05]  /*1c890*/  SEL R3, R14, RZ, P4 ;  /* 0x000000ff0e037207 */ /* 0x000fca0002000000 */
[----:B------:R-:W-:-:S04]  /*1c8a0*/  IMAD.IADD R3, R2, 0x1, R3 ;  /* 0x0000000102037824 */ /* 0x000fc800078e0203 */
[----:B------:R-:W-:-:S07]  /*1c8b0*/  IMAD.MOV.U32 R13, RZ, RZ, R3 ;  /* 0x000000ffff0d7224 */ /* 0x000fce00078e0003 */
[----:B------:R-:W-:Y:S05]  /*1c8c0*/  WARPSYNC.COLLECTIVE R15, `(.L_x_2612) ;  /* 0x000000000f087348 */ /* 0x000fea0003c00000 */
[----:B------:R0:W1:Y:S02]  /*1c8d0*/  SHFL.UP P6, R14, R13, R12, R11 ;  /* 0x0400000c0d0e7389 */ /* 0x00006400000c000b */
[----:B01----:R-:W-:Y:S01]  /*1c8e0*/  ENDCOLLECTIVE ;  /* 0x000000000000791b */ /* 0x003fe20003800000 */
.L_x_2612:
        /* <DEDUP_REMOVED lines=8> */
.L_x_2613:
[----:B------:R-:W-:Y:S05]  /*1c970*/  BRA `(.L_x_2614) ;  /* 0xffffffc400847947 */ /* 0x000fea000383ffff */
.L_x_2498:
[----:B------:R-:W-:Y:S01]  /*1c980*/  BSSY B0, `(.L_x_2615) ;  /* 0x0000008000007945 */ /* 0x000fe20003800000 */
[----:B-----5:R-:W-:Y:S01]  /*1c990*/  IMAD.MOV.U32 R13, RZ, RZ, R17 ;  /* 0x000000ffff0d7224 */ /* 0x020fe200078e0011 */
[----:B------:R-:W-:Y:S01]  /*1c9a0*/  MOV R15, 0xffffffff ;  /* 0xffffffff000f7802 */ /* 0x000fe20000000f00 */
[----:B------:R-:W-:Y:S02]  /*1c9b0*/  IMAD.MOV.U32 R12, RZ, RZ, 0x1 ;  /* 0x00000001ff0c7424 */ /* 0x000fe400078e00ff */
[----:B------:R-:W-:-:S07]  /*1c9c0*/  IMAD.MOV.U32 R11, RZ, RZ, RZ ;  /* 0x000000ffff0b7224 */ /* 0x000fce00078e00ff */
[----:B0-----:R-:W-:Y:S05]  /*1c9d0*/  WARPSYNC.COLLECTIVE R15, `(.L_x_2616) ;  /* 0x000000000f087348 */ /* 0x001fea0003c00000 */
[----:B------:R1:W2:Y:S02]  /*1c9e0*/  SHFL.UP P6, R14, R13, R12, R11 ;  /* 0x0400000c0d0e7389 */ /* 0x0002a400000c000b */
[----:B012---:R-:W-:Y:S01]  /*1c9f0*/  ENDCOLLECTIVE ;  /* 0x000000000000791b */ /* 0x007fe20003800000 */
.L_x_2616:
[----:B------:R-:W-:Y:S05]  /*1ca00*/  BSYNC B0 ;  /* 0x0000000000007941 */ /* 0x000fea0003800000 */
.L_x_2615:
        /* <DEDUP_REMOVED lines=8> */
.L_x_2617:
[----:B------:R-:W-:Y:S01]  /*1ca90*/  IMAD.MOV.U32 R12, RZ, RZ, 0x4 ;  /* 0x00000004ff0c7424 */ /* 0x000fe200078e00ff */
[----:B------:R-:W-:-:S05]  /*1caa0*/  SEL R2, R14, RZ, P2 ;  /* 0x000000ff0e027207 */ /* 0x000fca0001000000 */
[----:B------:R-:W-:-:S04]  /*1cab0*/  IMAD.IADD R2, R13, 0x1, R2 ;  /* 0x000000010d027824 */ /* 0x000fc800078e0202 */
[----:B------:R-:W-:-:S07]  /*1cac0*/  IMAD.MOV.U32 R13, RZ, RZ, R2 ;  /* 0x000000ffff0d7224 */ /* 0x000fce00078e0002 */
[----:B------:R-:W-:Y:S05]  /*1cad0*/  WARPSYNC.COLLECTIVE R15, `(.L_x_2618) ;  /* 0x000000000f087348 */ /* 0x000fea0003c00000 */
[----:B------:R0:W1:Y:S02]  /*1cae0*/  SHFL.UP P6, R14, R13, R12, R11 ;  /* 0x0400000c0d0e7389 */ /* 0x00006400000c000b */
[----:B01----:R-:W-:Y:S01]  /*1caf0*/  ENDCOLLECTIVE ;  /* 0x000000000000791b */ /* 0x003fe20003800000 */
.L_x_2618:
[----:B------:R-:W-:Y:S01]  /*1cb00*/  IMAD.MOV.U32 R12, RZ, RZ, 0x8 ;  /* 0x00000008ff0c7424 */ /* 0x000fe200078e00ff */
[----:B------:R-:W-:-:S05]  /*1cb10*/  SEL R3, R14, RZ, P3 ;  /* 0x000000ff0e037207 */ /* 0x000fca0001800000 */
[----:B------:R-:W-:-:S04]  /*1cb20*/  IMAD.IADD R3, R2, 0x1, R3 ;  /* 0x0000000102037824 */ /* 0x000fc800078e0203 */
[----:B------:R-:W-:-:S07]  /*1cb30*/  IMAD.MOV.U32 R13, RZ, RZ, R3 ;  /* 0x000000ffff0d7224 */ /* 0x000fce00078e0003 */
[----:B------:R-:W-:Y:S05]  /*1cb40*/  WARPSYNC.COLLECTIVE R15, `(.L_x_2619) ;  /* 0x000000000f087348 */ /* 0x000fea0003c00000 */
[----:B------:R0:W1:Y:S02]  /*1cb50*/  SHFL.UP P6, R14, R13, R12, R11 ;  /* 0x0400000c0d0e7389 */ /* 0x00006400000c000b */
[----:B01----:R-:W-:Y:S01]  /*1cb60*/  ENDCOLLECTIVE ;  /* 0x000000000000791b */ /* 0x003fe20003800000 */
.L_x_2619:
[----:B------:R-:W-:Y:S01]  /*1cb70*/  IMAD.MOV.U32 R12, RZ, RZ, 0x10 ;  /* 0x00000010ff0c7424 */ /* 0x000fe200078e00ff */
[----:B------:R-:W-:-:S05]  /*1cb80*/  SEL R4, R14, RZ, P4 ;  /* 0x000000ff0e047207 */ /* 0x000fca0002000000 */
[----:B------:R-:W-:-:S04]  /*1cb90*/  IMAD.IADD R4, R3, 0x1, R4 ;  /* 0x0000000103047824 */ /* 0x000fc800078e0204 */
[----:B------:R-:W-:-:S07]  /*1cba0*/  IMAD.MOV.U32 R13, RZ, RZ, R4 ;  /* 0x000000ffff0d7224 */ /* 0x000fce00078e0004 */
[----:B------:R-:W-:Y:S05]  /*1cbb0*/  WARPSYNC.COLLECTIVE R15, `(.L_x_2620) ;  /* 0x000000000f087348 */ /* 0x000fea0003c00000 */
[----:B------:R0:W1:Y:S02]  /*1cbc0*/  SHFL.UP P6, R14, R13, R12, R11 ;  /* 0x0400000c0d0e7389 */ /* 0x00006400000c000b */
[----:B01----:R-:W-:Y:S01]  /*1cbd0*/  ENDCOLLECTIVE ;  /* 0x000000000000791b */ /* 0x003fe20003800000 */
.L_x_2620:
[----:B------:R-:W-:Y:S01]  /*1cbe0*/  IMAD.MOV.U32 R12, RZ, RZ, 0x1f ;  /* 0x0000001fff0c7424 */ /* 0x000fe200078e00ff */
[----:B------:R-:W-:Y:S02]  /*1cbf0*/  MOV R11, 0x1f ;  /* 0x0000001f000b7802 */ /* 0x000fe40000000f00 */
[----:B------:R-:W-:-:S05]  /*1cc00*/  SEL R3, R14, RZ, P5 ;  /* 0x000000ff0e037207 */ /* 0x000fca0002800000 */
[----:B------:R-:W-:-:S04]  /*1cc10*/  IMAD.IADD R3, R4, 0x1, R3 ;  /* 0x0000000104037824 */ /* 0x000fc800078e0203 */
[----:B------:R-:W-:-:S07]  /*1cc20*/  IMAD.MOV.U32 R13, RZ, RZ, R3 ;  /* 0x000000ffff0d7224 */ /* 0x000fce00078e0003 */
[----:B------:R-:W-:Y:S05]  /*1cc30*/  WARPSYNC.COLLECTIVE R15, `(.L_x_2621) ;  /* 0x000000000f087348 */ /* 0x000fea0003c00000 */
[----:B------:R0:W1:Y:S02]  /*1cc40*/  SHFL.IDX P6, R14, R13, R12, R11 ;  /* 0x0000000c0d0e7389 */ /* 0x00006400000c000b */
[----:B01----:R-:W-:Y:S01]  /*1cc50*/  ENDCOLLECTIVE ;  /* 0x000000000000791b */ /* 0x003fe20003800000 */
.L_x_2621:
[----:B------:R-:W-:Y:S05]  /*1cc60*/  BRA `(.L_x_2622) ;  /* 0xffffffc400647947 */ /* 0x000fea000383ffff */
.L_x_2500:
[----:B------:R-:W-:Y:S01]  /*1cc70*/  BSSY B0, `(.L_x_2623) ;  /* 0x0000006000007945 */ /* 0x000fe20003800000 */
[----:B------:R-:W-:Y:S01]  /*1cc80*/  PLOP3.LUT P6, PT, P6, PT, PT, 0x8, 0x0 ;  /* 0x000000000000781c */ /* 0x000fe200037ce170 */
[----:B------:R-:W-:-:S12]  /*1cc90*/  IMAD.MOV.U32 R15, RZ, RZ, -0x1 ;  /* 0xffffffffff0f7424 */ /* 0x000fd800078e00ff */
[----:B0-----:R-:W-:Y:S05]  /*1cca0*/  WARPSYNC.COLLECTIVE R15, `(.L_x_2624) ;  /* 0x000000000f087348 */ /* 0x001fea0003c00000 */
[----:B------:R-:W-:Y:S01]  /*1ccb0*/  VOTE.ANY R14, PT, P6 ;  /* 0x00000000000e7806 */ /* 0x000fe200030e0100 */
[----:B0-----:R-:W-:Y:S06]  /*1ccc0*/  ENDCOLLECTIVE ;  /* 0x000000000000791b */ /* 0x001fec0003800000 */
.L_x_2624:
[----:B------:R-:W-:Y:S05]  /*1ccd0*/  BSYNC B0 ;  /* 0x0000000000007941 */ /* 0x000fea0003800000 */
.L_x_2623:
        /* <DEDUP_REMOVED lines=9> */
.L_x_2625:
[----:B------:R-:W-:Y:S01]  /*1cd70*/  IMAD.MOV.U32 R17, RZ, RZ, R14 ;  /* 0x000000ffff117224 */ /* 0x000fe200078e000e */
[----:B------:R-:W-:Y:S06]  /*1cd80*/  BRA `(.L_x_2626) ;  /* 0xffffffc400547947 */ /* 0x000fec000383ffff */
.L_x_2502:
[----:B------:R-:W-:Y:S01]  /*1cd90*/  BSSY B0, `(.L_x_2627) ;  /* 0x0000007000007945 */ /* 0x000fe20003800000 */
[----:B------:R-:W-:Y:S02]  /*1cda0*/  IMAD.MOV.U32 R13, RZ, RZ, R3 ;  /* 0x000000ffff0d7224 */ /* 0x000fe400078e0003 */
[----:B------:R-:W-:Y:S02]  /*1cdb0*/  IMAD.MOV.U32 R11, RZ, RZ, 0x1f ;  /* 0x0000001fff0b7424 */ /* 0x000fe400078e00ff */
[----:B------:R-:W-:-:S07]  /*1cdc0*/  IMAD.MOV.U32 R15, RZ, RZ, -0x1 ;  /* 0xffffffffff0f7424 */ /* 0x000fce00078e00ff */
[----:B012---:R-:W-:Y:S05]  /*1cdd0*/  WARPSYNC.COLLECTIVE R15, `(.L_x_2628) ;  /* 0x000000000f087348 */ /* 0x007fea0003c00000 */
[----:B------:R3:W4:Y:S02]  /*1cde0*/  SHFL.IDX P6, R14, R13, R12, R11 ;  /* 0x0000000c0d0e7389 */ /* 0x00072400000c000b */
[----:B01234-:R-:W-:Y:S01]  /*1cdf0*/  ENDCOLLECTIVE ;  /* 0x000000000000791b */ /* 0x01ffe20003800000 */
.L_x_2628:
[----:B------:R-:W-:Y:S05]  /*1ce00*/  BSYNC B0 ;  /* 0x0000000000007941 */ /* 0x000fea0003800000 */
.L_x_2627:
[----:B------:R-:W-:Y:S05]  /*1ce10*/  BRA `(.L_x_2501) ;  /* 0xffffffc4004c7947 */ /* 0x000fea000383ffff */
.L_x_2506:
[----:B0-----:R0:W3:Y:S02]  /*1ce20*/  SYNCS.PHASECHK.TRANS64.TRYWAIT P0, [R9+URZ+0x16820], R0 ;  /* 0x01682000090075a7 */ /* 0x0010e4000800017f */
[----:B---3--:R-:W-:Y:S05]  /*1ce30*/  @!P0 NANOSLEEP.SYNCS 0x989680 ;  /* 0x009896800000895d */ /* 0x008fea0003900000 */
[----:B------:R-:W3:Y:S02]  /*1ce40*/  @!P0 SYNCS.PHASECHK.TRANS64 P0, [R9+URZ+0x16820], R0 ;  /* 0x01682000090085a7 */ /* 0x000ee4000800007f */
[----:B---3--:R-:W-:Y:S05]  /*1ce50*/  @!P0 BRA `(.L_x_2506) ;  /* 0xfffffffc00f08947 */ /* 0x008fea000383ffff */
[----:B------:R-:W-:Y:S05]  /*1ce60*/  BRA `(.L_x_2629) ;  /* 0xffffffc800c47947 */ /* 0x000fea000383ffff */
.L_x_2507:
        /* <DEDUP_REMOVED lines=8> */
[----:B012-4-:R-:W-:Y:S05]  /*1cef0*/  WARPSYNC.COLLECTIVE R15, `(.L_x_2631) ;  /* 0x000000000f087348 */ /* 0x017fea0003c00000 */
[----:B------:R3:W0:Y:S02]  /*1cf00*/  SHFL.IDX P6, R14, R13, R12, R11 ;  /* 0x0000000c0d0e7389 */ /* 0x00062400000c000b */
[----:B01234-:R-:W-:Y:S01]  /*1cf10*/  ENDCOLLECTIVE ;  /* 0x000000000000791b */ /* 0x01ffe20003800000 */
.L_x_2631:
[----:B------:R-:W-:Y:S05]  /*1cf20*/  BSYNC B0 ;  /* 0x0000000000007941 */ /* 0x000fea0003800000 */
.L_x_2630:
[----:B------:R-:W-:Y:S05]  /*1cf30*/  BRA `(.L_x_2632) ;  /* 0xffffffc800ac7947 */ /* 0x000fea000383ffff */
.L_x_2508:
[----:B------:R-:W-:Y:S01]  /*1cf40*/  BSSY B0, `(.L_x_2633) ;  /* 0x0000006000007945 */ /* 0x000fe20003800000 */
[----:B------:R-:W-:-:S07]  /*1cf50*/  IMAD.MOV.U32 R15, RZ, RZ, -0x1 ;  /* 0xffffffffff0f7424 */ /* 0x000fce00078e00ff */
[----:B012-4-:R-:W-:Y:S05]  /*1cf60*/  WARPSYNC.COLLECTIVE R15, `(.L_x_2634) ;  /* 0x000000000f0c7348 */ /* 0x017fea0003c00000 */
[----:B------:R-:W-:Y:S02]  /*1cf70*/  ELECT P6, UR62, PT ;  /* 0x00000000003e782f */ /* 0x000fe400038c0000 */
[----:B------:R-:W-:Y:S01]  /*1cf80*/  MOV R14, UR62 ;  /* 0x0000003e000e7c02 */ /* 0x000fe20008000f00 */
[----:B012-4-:R-:W-:Y:S10]  /*1cf90*/  ENDCOLLECTIVE ;  /* 0x000000000000791b */ /* 0x017ff40003800000 */
.L_x_2634:
[----:B------:R-:W-:Y:S05]  /*1cfa0*/  BSYNC B0 ;  /* 0x0000000000007941 */ /* 0x000fea0003800000 */
.L_x_2633:
[----:B------:R-:W-:Y:S05]  /*1cfb0*/  BRA `(.L_x_2635) ;  /* 0xffffffc800a07947 */ /* 0x000fea000383ffff */
.L_x_2510:
[----:B0-----:R0:W2:Y:S02]  /*1cfc0*/  SYNCS.PHASECHK.TRANS64.TRYWAIT P0, [R6+URZ], R3 ;  /* 0x00000003060075a7 */ /* 0x0010a4000800017f */
[----:B--2---:R-:W-:Y:S05]  /*1cfd0*/  @!P0 NANOSLEEP.SYNCS 0x989680 ;  /* 0x009896800000895d */ /* 0x004fea0003900000 */
[----:B------:R-:W2:Y:S02]  /*1cfe0*/  @!P0 SYNCS.PHASECHK.TRANS64 P0, [R6+URZ], R3 ;  /* 0x00000003060085a7 */ /* 0x000ea4000800007f */
[----:B--2---:R-:W-:Y:S05]  /*1cff0*/  @!P0 BRA `(.L_x_2510) ;  /* 0xfffffffc00f08947 */ /* 0x004fea000383ffff */
[----:B------:R-:W-:Y:S05]  /*1d000*/  BRA `(.L_x_2636) ;  /* 0xffffffc800d47947 */ /* 0x000fea000383ffff */
.L_x_2511:
[----:B--2---:R2:W3:Y:S02]  /*1d010*/  SYNCS.PHASECHK.TRANS64.TRYWAIT P0, [R7+URZ], R2 ;  /* 0x00000002070075a7 */ /* 0x0044e4000800017f */
[----:B---3--:R-:W-:Y:S05]  /*1d020*/  @!P0 NANOSLEEP.SYNCS 0x989680 ;  /* 0x009896800000895d */ /* 0x008fea0003900000 */
[----:B------:R-:W3:Y:S02]  /*1d030*/  @!P0 SYNCS.PHASECHK.TRANS64 P0, [R7+URZ], R2 ;  /* 0x00000002070085a7 */ /* 0x000ee4000800007f */
[----:B---3--:R-:W-:Y:S05]  /*1d040*/  @!P0 BRA `(.L_x_2511) ;  /* 0xfffffffc00f08947 */ /* 0x008fea000383ffff */
[----:B------:R-:W-:Y:S05]  /*1d050*/  BRA `(.L_x_2637) ;  /* 0xffffffc800c87947 */ /* 0x000fea000383ffff */
.L_x_2513:
[----:B---3--:R3:W0:Y:S02]  /*1d060*/  SYNCS.PHASECHK.TRANS64.TRYWAIT P0, [R4+URZ], R3 ;  /* 0x00000003040075a7 */ /* 0x008624000800017f */
[----:B0-----:R-:W-:Y:S05]  /*1d070*/  @!P0 NANOSLEEP.SYNCS 0x989680 ;  /* 0x009896800000895d */ /* 0x001fea0003900000 */
[----:B------:R-:W0:Y:S02]  /*1d080*/  @!P0 SYNCS.PHASECHK.TRANS64 P0, [R4+URZ], R3 ;  /* 0x00000003040085a7 */ /* 0x000e24000800007f */
[----:B0-----:R-:W-:Y:S05]  /*1d090*/  @!P0 BRA `(.L_x_2513) ;  /* 0xfffffffc00f08947 */ /* 0x001fea000383ffff */
[----:B------:R-:W-:Y:S05]  /*1d0a0*/  BRA `(.L_x_2638) ;  /* 0xffffffc800cc7947 */ /* 0x000fea000383ffff */
.L_x_2639:
        /* <DEDUP_REMOVED lines=13> */
.L_x_2648:


//--------------------- .nv.global.init           --------------------------
	.section	.nv.global.init,"aw",@progbits
.nv.global.init:
	.type		$str$20,@object
	.size		$str$20,($str$21 - $str$20)
$str$20:
        /*0000*/ 	.byte	0x28, 0x61, 0x64, 0x64, 0x72, 0x65, 0x73, 0x73, 0x20, 0x26, 0x20, 0x6d, 0x61, 0x73, 0x6b, 0x29
        /*0010*/ 	.byte	0x20, 0x3d, 0x3d, 0x20, 0x30, 0x00
	.type		$str$21,@object
	.size		$str$21,(__unnamed_4 - $str$21)
$str$21:
        /*0016*/ 	.byte	0x2f, 0x74, 0x6d, 0x70, 0x2f, 0x6f, 0x73, 0x73, 0x5f, 0x6b, 0x65, 0x72, 0x6e, 0x65, 0x6c, 0x73
        /*0026*/ 	.byte	0x5f, 0x73, 0x72, 0x63, 0x2f, 0x66, 0x6c, 0x61, 0x73, 0x68, 0x5f, 0x61, 0x74, 0x74, 0x65, 0x6e
        /*0036*/ 	.byte	0x74, 0x69, 0x6f, 0x6e, 0x2f, 0x63, 0x73, 0x72, 0x63, 0x2f, 0x63, 0x75, 0x74, 0x6c, 0x61, 0x73
        /*0046*/ 	.byte	0x73, 0x2f, 0x69, 0x6e, 0x63, 0x6c, 0x75, 0x64, 0x65, 0x2f, 0x63, 0x75, 0x74, 0x65, 0x2f, 0x70
        /*0056*/ 	.byte	0x6f, 0x69, 0x6e, 0x74, 0x65, 0x72, 0x5f, 0x66, 0x6c, 0x61, 0x67, 0x67, 0x65, 0x64, 0x2e, 0x68
        /*0066*/ 	.byte	0x70, 0x70, 0x00
	.type		__unnamed_4,@object
	.size		__unnamed_4,(__unnamed_9 - __unnamed_4)
__unnamed_4:
        /* <DEDUP_REMOVED lines=24> */
        /*01e9*/ 	.byte	0x00
	.type		__unnamed_9,@object
	.size		__unnamed_9,(__unnamed_5 - __unnamed_9)
__unnamed_9:
        /* <DEDUP_REMOVED lines=24> */
        /*036a*/ 	.byte	0x3e, 0x20, 0x26, 0x5d, 0x00
	.type		__unnamed_5,@object
	.size		__unnamed_5,(__unnamed_3 - __unnamed_5)
__unnamed_5:
        /* <DEDUP_REMOVED lines=25> */
	.type		__unnamed_3,@object
	.size		__unnamed_3,(__unnamed_2 - __unnamed_3)
__unnamed_3:
        /* <DEDUP_REMOVED lines=29> */
	.type		__unnamed_2,@object
	.size		__unnamed_2,(__unnamed_7 - __unnamed_2)
__unnamed_2:
        /* <DEDUP_REMOVED lines=29> */
	.type		__unnamed_7,@object
	.size		__unnamed_7,(__unnamed_8 - __unnamed_7)
__unnamed_7:
        /* <DEDUP_REMOVED lines=28> */
        /*0a4c*/ 	.byte	0x3c, 0x31, 0x32, 0x32, 0x38, 0x38, 0x3e, 0x3e, 0x3e, 0x3e, 0x3e, 0x5d, 0x00
	.type		__unnamed_8,@object
	.size		__unnamed_8,(__unnamed_1 - __unnamed_8)
__unnamed_8:
        /* <DEDUP_REMOVED lines=29> */
	.type		__unnamed_1,@object
	.size		__unnamed_1,(__unnamed_6 - __unnamed_1)
__unnamed_1:
        /* <DEDUP_REMOVED lines=28> */
        /*0de6*/ 	.byte	0x3c, 0x38, 0x31, 0x39, 0x32, 0x3e, 0x3e, 0x3e, 0x3e, 0x3e, 0x20, 0x26, 0x5d, 0x00
	.type		__unnamed_6,@object
	.size		__unnamed_6,(.L_5 - __unnamed_6)
__unnamed_6:
        /* <DEDUP_REMOVED lines=28> */
        /*0fb4*/ 	.byte	0x3c, 0x31, 0x32, 0x32, 0x38, 0x38, 0x3e, 0x3e, 0x3e, 0x3e, 0x3e, 0x20, 0x26, 0x5d, 0x00
.L_5:


//--------------------- .nv.shared._ZN7cutlass13device_kernelIN5flash11enable_sm90INS1_16FlashAttnFwdSm90INS1_25CollectiveMainloopFwdSm90ILi2EN4cute5tupleIJNS5_1CILi1EEES8_S8_EEENS6_IJNS7_ILi192EEESA_NS7_ILi64EEEEEELi64ENS_10bfloat16_tEfNS_4arch4Sm90ELb0ELb0ELb1ELb0ELb0ELb0ELb0ELb0ELb1ELb1ELb0ELb0EEENS1_21CollectiveEpilogueFwdINS6_IJSA_SB_SA_EEES9_SD_SF_Li384ELb0ELb1ELb0ELb0EEENS1_29StaticPersistentTileSchedulerILb0EEEEEEEEEvNT_6ParamsE --------------------------
	.section	.nv.shared._ZN7cutlass13device_kernelIN5flash11enable_sm90INS1_16FlashAttnFwdSm90INS1_25CollectiveMainloopFwdSm90ILi2EN4cute5tupleIJNS5_1CILi1EEES8_S8_EEENS6_IJNS7_ILi192EEESA_NS7_ILi64EEEEEELi64ENS_10bfloat16_tEfNS_4arch4Sm90ELb0ELb0ELb1ELb0ELb0ELb0ELb0ELb0ELb1ELb1ELb0ELb0EEENS1_21CollectiveEpilogueFwdINS6_IJSA_SB_SA_EEES9_SD_SF_Li384ELb0ELb1ELb0ELb0EEENS1_29StaticPersistentTileSchedulerILb0EEEEEEEEEvNT_6ParamsE,"aw",@nobits
	.sectionflags	@""
	.align	16
	.zero		1024


//--------------------- .nv.shared.reserved.0     --------------------------
	.section	.nv.shared.reserved.0,"aw",@nobits
	.weak		__nv_reservedSMEM_offset_0_alias
	.size		__nv_reservedSMEM_offset_0_alias, 0, 0
	.other		__nv_reservedSMEM_offset_0_alias,@"STO_CUDA_RESERVED_SHARED STV_DEFAULT"
__nv_reservedSMEM_offset_0_alias:
	.zero		0


//--------------------- .nv.global                --------------------------
	.section	.nv.global,"aw",@nobits
.nv.global:
	.type		_ZN81_INTERNAL_c6180452_45_flash_fwd_hdim64_bf16_softcap_packgqa_sm90_cu_744032ad_33484cute1_E,@object
	.size		_ZN81_INTERNAL_c6180452_45_flash_fwd_hdim64_bf16_softcap_packgqa_sm90_cu_744032ad_33484cute1_E,(_ZN81_INTERNAL_c6180452_45_flash_fwd_hdim64_bf16_softcap_packgqa_sm90_cu_744032ad_33484cuda3std3__45__cpo6cbeginE - _ZN81_INTERNAL_c6180452_45_flash_fwd_hdim64_bf16_softcap_packgqa_sm90_cu_744032ad_33484cute1_E)
_ZN81_INTERNAL_c6180452_45_flash_fwd_hdim64_bf16_softcap_packgqa_sm90_cu_744032ad_33484cute1_E:
	.zero		1
	.type		_ZN81_INTERNAL_c6180452_45_flash_fwd_hdim64_bf16_softcap_packgqa_sm90_cu_744032ad_33484cuda3std3__45__cpo6cbeginE,@object
	.size		_ZN81_INTERNAL_c6180452_45_flash_fwd_hdim64_bf16_softcap_packgqa_sm90_cu_744032ad_33484cuda3std3__45__cpo6cbeginE,(_ZN81_INTERNAL_c6180452_45_flash_fwd_hdim64_bf16_softcap_packgqa_sm90_cu_744032ad_33484cuda3std3__48in_placeE - _ZN81_INTERNAL_c6180452_45_flash_fwd_hdim64_bf16_softcap_packgqa_sm90_cu_744032ad_33484cuda3std3__45__cpo6cbeginE)
_ZN81_INTERNAL_c6180452_45_flash_fwd_hdim64_bf16_softcap_packgqa_sm90_cu_744032ad_33484cuda3std3__45__cpo6cbeginE:
	.zero		1
	.type		_ZN81_INTERNAL_c6180452_45_flash_fwd_hdim64_bf16_softcap_packgqa_sm90_cu_744032ad_33484cuda3std3__48in_placeE,@object
	.size		_ZN81_INTERNAL_c6180452_45_flash_fwd_hdim64_bf16_softcap_packgqa_sm90_cu_744032ad_33484cuda3std3__48in_placeE,(_ZN81_INTERNAL_c6180452_45_flash_fwd_hdim64_bf16_softcap_packgqa_sm90_cu_744032ad_33484cuda3std6ranges3__45__cpo9iter_moveE - _ZN81_INTERNAL_c6180452_45_flash_fwd_hdim64_bf16_softcap_packgqa_sm90_cu_744032ad_33484cuda3std3__48in_placeE)
_ZN81_INTERNAL_c6180452_45_flash_fwd_hdim64_bf16_softcap_packgqa_sm90_cu_744032ad_33484cuda3std3__48in_placeE:
	.zero		1
	.type		_ZN81_INTERNAL_c6180452_45_flash_fwd_hdim64_bf16_softcap_packgqa_sm90_cu_744032ad_33484cuda3std6ranges3__45__cpo9iter_moveE,@object
	.size		_ZN81_INTERNAL_c6180452_45_flash_fwd_hdim64_bf16_softcap_packgqa_sm90_cu_744032ad_33484cuda3std6ranges3__45__cpo9iter_moveE,(_ZN81_INTERNAL_c6180452_45_flash_fwd_hdim64_bf16_softcap_packgqa_sm90_cu_744032ad_33484cuda3std3__45__cpo5beginE - _ZN81_INTERNAL_c6180452_45_flash_fwd_hdim64_bf16_softcap_packgqa_sm90_cu_744032ad_33484cuda3std6ranges3__45__cpo9iter_moveE)
_ZN81_INTERNAL_c6180452_45_flash_fwd_hdim64_bf16_softcap_packgqa_sm90_cu_744032ad_33484cuda3std6ranges3__45__cpo9iter_moveE:
	.zero		1
	.type		_ZN81_INTERNAL_c6180452_45_flash_fwd_hdim64_bf16_softcap_packgqa_sm90_cu_744032ad_33484cuda3std3__45__cpo5beginE,@object
	.size		_ZN81_INTERNAL_c6180452_45_flash_fwd_hdim64_bf16_softcap_packgqa_sm90_cu_744032ad_33484cuda3std3__45__cpo5beginE,(_ZN81_INTERNAL_c6180452_45_flash_fwd_hdim64_bf16_softcap_packgqa_sm90_cu_744032ad_33484cuda3std3__483_GLOBAL__N__c6180452_45_flash_fwd_hdim64_bf16_softcap_packgqa_sm90_cu_744032ad_33486ignoreE - _ZN81_INTERNAL_c6180452_45_flash_fwd_hdim64_bf16_softcap_packgqa_sm90_cu_744032ad_33484cuda3std3__45__cpo5beginE)
_ZN81_INTERNAL_c6180452_45_flash_fwd_hdim64_bf16_softcap_packgqa_sm90_cu_744032ad_33484cuda3std3__45__cpo5beginE:
	.zero		1
	.type		_ZN81_INTERNAL_c6180452_45_flash_fwd_hdim64_bf16_softcap_packgqa_sm90_cu_744032ad_33484cuda3std3__483_GLOBAL__N__c6180452_45_flash_fwd_hdim64_bf16_softcap_packgqa_sm90_cu_744032ad_33486ignoreE,@object
	.size		_ZN81_INTERNAL_c6180452_45_flash_fwd_hdim64_bf16_softcap_packgqa_sm90_cu_744032ad_33484cuda3std3__483_GLOBAL__N__c6180452_45_flash_fwd_hdim64_bf16_softcap_packgqa_sm90_cu_744032ad_33486ignoreE,(_ZN81_INTERNAL_c6180452_45_flash_fwd_hdim64_bf16_softcap_packgqa_sm90_cu_744032ad_33484cute7productE - _ZN81_INTERNAL_c6180452_45_flash_fwd_hdim64_bf16_softcap_packgqa_sm90_cu_744032ad_33484cuda3std3__483_GLOBAL__N__c6180452_45_flash_fwd_hdim64_bf16_softcap_packgqa_sm90_cu_744032ad_33486ignoreE)
_ZN81_INTERNAL_c6180452_45_flash_fwd_hdim64_bf16_softcap_packgqa_sm90_cu_744032ad_33484cuda3std3__483_GLOBAL__N__c6180452_45_flash_fwd_hdim64_bf16_softcap_packgqa_sm90_cu_744032ad_33486ignoreE:
	.zero		1
	.type		_ZN81_INTERNAL_c6180452_45_flash_fwd_hdim64_bf16_softcap_packgqa_sm90_cu_744032ad_33484cute7productE,@object
	.size		_ZN81_INTERNAL_c6180452_45_flash_fwd_hdim64_bf16_softcap_packgqa_sm90_cu_744032ad_33484cute7productE,(_ZN81_INTERNAL_c6180452_45_flash_fwd_hdim64_bf16_softcap_packgqa_sm90_cu_744032ad_33484cuda3std3__45__cpo3endE - _ZN81_INTERNAL_c6180452_45_flash_fwd_hdim64_bf16_softcap_packgqa_sm90_cu_744032ad_33484cute7productE)
_ZN81_INTERNAL_c6180452_45_flash_fwd_hdim64_bf16_softcap_packgqa_sm90_cu_744032ad_33484cute7productE:
	.zero		1
	.type		_ZN81_INTERNAL_c6180452_45_flash_fwd_hdim64_bf16_softcap_packgqa_sm90_cu_744032ad_33484cuda3std3__45__cpo3endE,@object
	.size		_ZN81_INTERNAL_c6180452_45_flash_fwd_hdim64_bf16_softcap_packgqa_sm90_cu_744032ad_33484cuda3std3__45__cpo3endE,(_ZN81_INTERNAL_c6180452_45_flash_fwd_hdim64_bf16_softcap_packgqa_sm90_cu_744032ad_33484cuda3std3__419piecewise_constructE - _ZN81_INTERNAL_c6180452_45_flash_fwd_hdim64_bf16_softcap_packgqa_sm90_cu_744032ad_33484cuda3std3__45__cpo3endE)
_ZN81_INTERNAL_c6180452_45_flash_fwd_hdim64_bf16_softcap_packgqa_sm90_cu_744032ad_33484cuda3std3__45__cpo3endE:
	.zero		1
	.type		_ZN81_INTERNAL_c6180452_45_flash_fwd_hdim64_bf16_softcap_packgqa_sm90_cu_744032ad_33484cuda3std3__419piecewise_constructE,@object
	.size		_ZN81_INTERNAL_c6180452_45_flash_fwd_hdim64_bf16_softcap_packgqa_sm90_cu_744032ad_33484cuda3std3__419piecewise_constructE,(_ZN81_INTERNAL_c6180452_45_flash_fwd_hdim64_bf16_softcap_packgqa_sm90_cu_744032ad_33484cuda3std3__45__cpo4cendE - _ZN81_INTERNAL_c6180452_45_flash_fwd_hdim64_bf16_softcap_packgqa_sm90_cu_744032ad_33484cuda3std3__419piecewise_constructE)
_ZN81_INTERNAL_c6180452_45_flash_fwd_hdim64_bf16_softcap_packgqa_sm90_cu_744032ad_33484cuda3std3__419piecewise_constructE:
	.zero		1
	.type		_ZN81_INTERNAL_c6180452_45_flash_fwd_hdim64_bf16_softcap_packgqa_sm90_cu_744032ad_33484cuda3std3__45__cpo4cendE,@object
	.size		_ZN81_INTERNAL_c6180452_45_flash_fwd_hdim64_bf16_softcap_packgqa_sm90_cu_744032ad_33484cuda3std3__45__cpo4cendE,(_ZN81_INTERNAL_c6180452_45_flash_fwd_hdim64_bf16_softcap_packgqa_sm90_cu_744032ad_33484cuda3std6ranges3__45__cpo4swapE - _ZN81_INTERNAL_c6180452_45_flash_fwd_hdim64_bf16_softcap_packgqa_sm90_cu_744032ad_33484cuda3std3__45__cpo4cendE)
_ZN81_INTERNAL_c6180452_45_flash_fwd_hdim64_bf16_softcap_packgqa_sm90_cu_744032ad_33484cuda3std3__45__cpo4cendE:
	.zero		1
	.type		_ZN81_INTERNAL_c6180452_45_flash_fwd_hdim64_bf16_softcap_packgqa_sm90_cu_744032ad_33484cuda3std6ranges3__45__cpo4swapE,@object
	.size		_ZN81_INTERNAL_c6180452_45_flash_fwd_hdim64_bf16_softcap_packgqa_sm90_cu_744032ad_33484cuda3std6ranges3__45__cpo4swapE,(.L_16 - _ZN81_INTERNAL_c6180452_45_flash_fwd_hdim64_bf16_softcap_packgqa_sm90_cu_744032ad_33484cuda3std6ranges3__45__cpo4swapE)
_ZN81_INTERNAL_c6180452_45_flash_fwd_hdim64_bf16_softcap_packgqa_sm90_cu_744032ad_33484cuda3std6ranges3__45__cpo4swapE:
	.zero		1
.L_16:


//--------------------- .nv.shared._ZN7cutlass13device_kernelIN5flash11enable_sm90INS1_16FlashAttnFwdSm90INS1_25CollectiveMainloopFwdSm90ILi2EN4cute5tupleIJNS5_1CILi1EEES8_S8_EEENS6_IJNS7_ILi192EEESA_NS7_ILi64EEEEEELi64ENS_10bfloat16_tEfNS_4arch4Sm90ELb0ELb0ELb1ELb1ELb0ELb0ELb0ELb0ELb1ELb1ELb0ELb0EEENS1_21CollectiveEpilogueFwdINS6_IJSA_SB_SA_EEES9_SD_SF_Li384ELb1ELb1ELb0ELb0EEENS1_36VarlenDynamicPersistentTileSchedulerILi192ELi192ELi384ELi128ELb0ELb1ELb1ELb0ELb1ELb1EEEEEEEEEvNT_6ParamsE --------------------------
	.section	.nv.shared._ZN7cutlass13device_kernelIN5flash11enable_sm90INS1_16FlashAttnFwdSm90INS1_25CollectiveMainloopFwdSm90ILi2EN4cute5tupleIJNS5_1CILi1EEES8_S8_EEENS6_IJNS7_ILi192EEESA_NS7_ILi64EEEEEELi64ENS_10bfloat16_tEfNS_4arch4Sm90ELb0ELb0ELb1ELb1ELb0ELb0ELb0ELb0ELb1ELb1ELb0ELb0EEENS1_21CollectiveEpilogueFwdINS6_IJSA_SB_SA_EEES9_SD_SF_Li384ELb1ELb1ELb0ELb0EEENS1_36VarlenDynamicPersistentTileSchedulerILi192ELi192ELi384ELi128ELb0ELb1ELb1ELb0ELb1ELb1EEEEEEEEEvNT_6ParamsE,"aw",@nobits
	.sectionflags	@""
	.align	16
	.zero		1024


//--------------------- .nv.shared._ZN7cutlass13device_kernelIN5flash11enable_sm90INS1_16FlashAttnFwdSm90INS1_25CollectiveMainloopFwdSm90ILi2EN4cute5tupleIJNS5_1CILi1EEES8_S8_EEENS6_IJNS7_ILi192EEESA_NS7_ILi64EEEEEELi64ENS_10bfloat16_tEfNS_4arch4Sm90ELb0ELb0ELb1ELb1ELb0ELb1ELb0ELb0ELb1ELb1ELb0ELb0EEENS1_21CollectiveEpilogueFwdINS6_IJSA_SB_SA_EEES9_SD_SF_Li384ELb1ELb1ELb0ELb0EEENS1_36VarlenDynamicPersistentTileSchedulerILi192ELi192ELi384ELi128ELb0ELb1ELb1ELb0ELb1ELb1EEEEEEEEEvNT_6ParamsE --------------------------
	.section	.nv.shared._ZN7cutlass13device_kernelIN5flash11enable_sm90INS1_16FlashAttnFwdSm90INS1_25CollectiveMainloopFwdSm90ILi2EN4cute5tupleIJNS5_1CILi1EEES8_S8_EEENS6_IJNS7_ILi192EEESA_NS7_ILi64EEEEEELi64ENS_10bfloat16_tEfNS_4arch4Sm90ELb0ELb0ELb1ELb1ELb0ELb1ELb0ELb0ELb1ELb1ELb0ELb0EEENS1_21CollectiveEpilogueFwdINS6_IJSA_SB_SA_EEES9_SD_SF_Li384ELb1ELb1ELb0ELb0EEENS1_36VarlenDynamicPersistentTileSchedulerILi192ELi192ELi384ELi128ELb0ELb1ELb1ELb0ELb1ELb1EEEEEEEEEvNT_6ParamsE,"aw",@nobits
	.sectionflags	@""
	.align	16
	.zero		1024


//--------------------- .nv.shared._ZN7cutlass13device_kernelIN5flash11enable_sm90INS1_16FlashAttnFwdSm90INS1_25CollectiveMainloopFwdSm90ILi2EN4cute5tupleIJNS5_1CILi1EEES8_S8_EEENS6_IJNS7_ILi192EEENS7_ILi128EEENS7_ILi64EEEEEELi64ENS_10bfloat16_tEfNS_4arch4Sm90ELb0ELb1ELb1ELb0ELb0ELb0ELb0ELb1ELb1ELb1ELb0ELb0EEENS1_21CollectiveEpilogueFwdINS6_IJSA_SC_SB_EEES9_SE_SG_Li384ELb0ELb1ELb0ELb0EEENS1_30DynamicPersistentTileSchedulerILi384ELi128ELb0ELb1ELb1EEEEEEEEEvNT_6ParamsE --------------------------
	.section	.nv.shared._ZN7cutlass13device_kernelIN5flash11enable_sm90INS1_16FlashAttnFwdSm90INS1_25CollectiveMainloopFwdSm90ILi2EN4cute5tupleIJNS5_1CILi1EEES8_S8_EEENS6_IJNS7_ILi192EEENS7_ILi128EEENS7_ILi64EEEEEELi64ENS_10bfloat16_tEfNS_4arch4Sm90ELb0ELb1ELb1ELb0ELb0ELb0ELb0ELb1ELb1ELb1ELb0ELb0EEENS1_21CollectiveEpilogueFwdINS6_IJSA_SC_SB_EEES9_SE_SG_Li384ELb0ELb1ELb0ELb0EEENS1_30DynamicPersistentTileSchedulerILi384ELi128ELb0ELb1ELb1EEEEEEEEEvNT_6ParamsE,"aw",@nobits
	.sectionflags	@""
	.align	16
	.zero		1024


//--------------------- .nv.shared._ZN7cutlass13device_kernelIN5flash11enable_sm90INS1_16FlashAttnFwdSm90INS1_25CollectiveMainloopFwdSm90ILi2EN4cute5tupleIJNS5_1CILi1EEES8_S8_EEENS6_IJNS7_ILi192EEENS7_ILi128EEENS7_ILi64EEEEEELi64ENS_10bfloat16_tEfNS_4arch4Sm90ELb0ELb1ELb1ELb1ELb0ELb0ELb0ELb1ELb1ELb1ELb0ELb0EEENS1_21CollectiveEpilogueFwdINS6_IJSA_SC_SB_EEES9_SE_SG_Li384ELb1ELb1ELb0ELb0EEENS1_36VarlenDynamicPersistentTileSchedulerILi192ELi128ELi384ELi128ELb0ELb1ELb1ELb1ELb0ELb1EEEEEEEEEvNT_6ParamsE --------------------------
	.section	.nv.shared._ZN7cutlass13device_kernelIN5flash11enable_sm90INS1_16FlashAttnFwdSm90INS1_25CollectiveMainloopFwdSm90ILi2EN4cute5tupleIJNS5_1CILi1EEES8_S8_EEENS6_IJNS7_ILi192EEENS7_ILi128EEENS7_ILi64EEEEEELi64ENS_10bfloat16_tEfNS_4arch4Sm90ELb0ELb1ELb1ELb1ELb0ELb0ELb0ELb1ELb1ELb1ELb0ELb0EEENS1_21CollectiveEpilogueFwdINS6_IJSA_SC_SB_EEES9_SE_SG_Li384ELb1ELb1ELb0ELb0EEENS1_36VarlenDynamicPersistentTileSchedulerILi192ELi128ELi384ELi128ELb0ELb1ELb1ELb1ELb0ELb1EEEEEEEEEvNT_6ParamsE,"aw",@nobits
	.sectionflags	@""
	.align	16
	.zero		1024


//--------------------- .nv.shared._ZN7cutlass13device_kernelIN5flash11enable_sm90INS1_16FlashAttnFwdSm90INS1_25CollectiveMainloopFwdSm90ILi2EN4cute5tupleIJNS5_1CILi1EEES8_S8_EEENS6_IJNS7_ILi192EEENS7_ILi128EEENS7_ILi64EEEEEELi64ENS_10bfloat16_tEfNS_4arch4Sm90ELb0ELb1ELb1ELb1ELb0ELb1ELb0ELb1ELb1ELb1ELb0ELb0EEENS1_21CollectiveEpilogueFwdINS6_IJSA_SC_SB_EEES9_SE_SG_Li384ELb1ELb1ELb0ELb0EEENS1_36VarlenDynamicPersistentTileSchedulerILi192ELi128ELi384ELi128ELb0ELb1ELb1ELb1ELb0ELb1EEEEEEEEEvNT_6ParamsE --------------------------
	.section	.nv.shared._ZN7cutlass13device_kernelIN5flash11enable_sm90INS1_16FlashAttnFwdSm90INS1_25CollectiveMainloopFwdSm90ILi2EN4cute5tupleIJNS5_1CILi1EEES8_S8_EEENS6_IJNS7_ILi192EEENS7_ILi128EEENS7_ILi64EEEEEELi64ENS_10bfloat16_tEfNS_4arch4Sm90ELb0ELb1ELb1ELb1ELb0ELb1ELb0ELb1ELb1ELb1ELb0ELb0EEENS1_21CollectiveEpilogueFwdINS6_IJSA_SC_SB_EEES9_SE_SG_Li384ELb1ELb1ELb0ELb0EEENS1_36VarlenDynamicPersistentTileSchedulerILi192ELi128ELi384ELi128ELb0ELb1ELb1ELb1ELb0ELb1EEEEEEEEEvNT_6ParamsE,"aw",@nobits
	.sectionflags	@""
	.align	16
	.zero		1024


//--------------------- .nv.shared._ZN7cutlass13device_kernelIN5flash11enable_sm90INS1_16FlashAttnFwdSm90INS1_25CollectiveMainloopFwdSm90ILi2EN4cute5tupleIJNS5_1CILi1EEES8_S8_EEENS6_IJNS7_ILi192EEENS7_ILi128EEENS7_ILi64EEEEEELi64ENS_10bfloat16_tEfNS_4arch4Sm90ELb1ELb0ELb1ELb0ELb0ELb0ELb0ELb1ELb1ELb1ELb0ELb0EEENS1_21CollectiveEpilogueFwdINS6_IJSA_SC_SB_EEES9_SE_SG_Li384ELb0ELb1ELb0ELb0EEENS1_30DynamicPersistentTileSchedulerILi384ELi128ELb0ELb1ELb1EEEEEEEEEvNT_6ParamsE --------------------------
	.section	.nv.shared._ZN7cutlass13device_kernelIN5flash11enable_sm90INS1_16FlashAttnFwdSm90INS1_25CollectiveMainloopFwdSm90ILi2EN4cute5tupleIJNS5_1CILi1EEES8_S8_EEENS6_IJNS7_ILi192EEENS7_ILi128EEENS7_ILi64EEEEEELi64ENS_10bfloat16_tEfNS_4arch4Sm90ELb1ELb0ELb1ELb0ELb0ELb0ELb0ELb1ELb1ELb1ELb0ELb0EEENS1_21CollectiveEpilogueFwdINS6_IJSA_SC_SB_EEES9_SE_SG_Li384ELb0ELb1ELb0ELb0EEENS1_30DynamicPersistentTileSchedulerILi384ELi128ELb0ELb1ELb1EEEEEEEEEvNT_6ParamsE,"aw",@nobits
	.sectionflags	@""
	.align	16
	.zero		1024


//--------------------- .nv.shared._ZN7cutlass13device_kernelIN5flash11enable_sm90INS1_16FlashAttnFwdSm90INS1_25CollectiveMainloopFwdSm90ILi2EN4cute5tupleIJNS5_1CILi1EEES8_S8_EEENS6_IJNS7_ILi192EEENS7_ILi128EEENS7_ILi64EEEEEELi64ENS_10bfloat16_tEfNS_4arch4Sm90ELb1ELb0ELb1ELb1ELb0ELb0ELb0ELb1ELb1ELb1ELb0ELb0EEENS1_21CollectiveEpilogueFwdINS6_IJSA_SC_SB_EEES9_SE_SG_Li384ELb1ELb1ELb0ELb0EEENS1_36VarlenDynamicPersistentTileSchedulerILi192ELi128ELi384ELi128ELb0ELb1ELb1ELb1ELb1ELb1EEEEEEEEEvNT_6ParamsE --------------------------
	.section	.nv.shared._ZN7cutlass13device_kernelIN5flash11enable_sm90INS1_16FlashAttnFwdSm90INS1_25CollectiveMainloopFwdSm90ILi2EN4cute5tupleIJNS5_1CILi1EEES8_S8_EEENS6_IJNS7_ILi192EEENS7_ILi128EEENS7_ILi64EEEEEELi64ENS_10bfloat16_tEfNS_4arch4Sm90ELb1ELb0ELb1ELb1ELb0ELb0ELb0ELb1ELb1ELb1ELb0ELb0EEENS1_21CollectiveEpilogueFwdINS6_IJSA_SC_SB_EEES9_SE_SG_Li384ELb1ELb1ELb0ELb0EEENS1_36VarlenDynamicPersistentTileSchedulerILi192ELi128ELi384ELi128ELb0ELb1ELb1ELb1ELb1ELb1EEEEEEEEEvNT_6ParamsE,"aw",@nobits
	.sectionflags	@""
	.align	16
	.zero		1024


//--------------------- .nv.shared._ZN7cutlass13device_kernelIN5flash11enable_sm90INS1_16FlashAttnFwdSm90INS1_25CollectiveMainloopFwdSm90ILi2EN4cute5tupleIJNS5_1CILi1EEES8_S8_EEENS6_IJNS7_ILi192EEENS7_ILi128EEENS7_ILi64EEEEEELi64ENS_10bfloat16_tEfNS_4arch4Sm90ELb1ELb0ELb1ELb1ELb0ELb1ELb0ELb1ELb1ELb1ELb0ELb0EEENS1_21CollectiveEpilogueFwdINS6_IJSA_SC_SB_EEES9_SE_SG_Li384ELb1ELb1ELb0ELb0EEENS1_36VarlenDynamicPersistentTileSchedulerILi192ELi128ELi384ELi128ELb0ELb1ELb1ELb1ELb1ELb1EEEEEEEEEvNT_6ParamsE --------------------------
	.section	.nv.shared._ZN7cutlass13device_kernelIN5flash11enable_sm90INS1_16FlashAttnFwdSm90INS1_25CollectiveMainloopFwdSm90ILi2EN4cute5tupleIJNS5_1CILi1EEES8_S8_EEENS6_IJNS7_ILi192EEENS7_ILi128EEENS7_ILi64EEEEEELi64ENS_10bfloat16_tEfNS_4arch4Sm90ELb1ELb0ELb1ELb1ELb0ELb1ELb0ELb1ELb1ELb1ELb0ELb0EEENS1_21CollectiveEpilogueFwdINS6_IJSA_SC_SB_EEES9_SE_SG_Li384ELb1ELb1ELb0ELb0EEENS1_36VarlenDynamicPersistentTileSchedulerILi192ELi128ELi384ELi128ELb0ELb1ELb1ELb1ELb1ELb1EEEEEEEEEvNT_6ParamsE,"aw",@nobits
	.sectionflags	@""
	.align	16
	.zero		1024


//--------------------- .nv.constant0._ZN7cutlass13device_kernelIN5flash11enable_sm90INS1_16FlashAttnFwdSm90INS1_25CollectiveMainloopFwdSm90ILi2EN4cute5tupleIJNS5_1CILi1EEES8_S8_EEENS6_IJNS7_ILi192EEESA_NS7_ILi64EEEEEELi64ENS_10bfloat16_tEfNS_4arch4Sm90ELb0ELb0ELb1ELb0ELb0ELb0ELb0ELb0ELb1ELb1ELb0ELb0EEENS1_21CollectiveEpilogueFwdINS6_IJSA_SB_SA_EEES9_SD_SF_Li384ELb0ELb1ELb0ELb0EEENS1_29StaticPersistentTileSchedulerILb0EEEEEEEEEvNT_6ParamsE --------------------------
	.section	.nv.constant0._ZN7cutlass13device_kernelIN5flash11enable_sm90INS1_16FlashAttnFwdSm90INS1_25CollectiveMainloopFwdSm90ILi2EN4cute5tupleIJNS5_1CILi1EEES8_S8_EEENS6_IJNS7_ILi192EEESA_NS7_ILi64EEEEEELi64ENS_10bfloat16_tEfNS_4arch4Sm90ELb0ELb0ELb1ELb0ELb0ELb0ELb0ELb0ELb1ELb1ELb0ELb0EEENS1_21CollectiveEpilogueFwdINS6_IJSA_SB_SA_EEES9_SD_SF_Li384ELb0ELb1ELb0ELb0EEENS1_29StaticPersistentTileSchedulerILb0EEEEEEEEEvNT_6ParamsE,"a",@progbits
	.sectionflags	@""
	.align	4
.nv.constant0._ZN7cutlass13device_kernelIN5flash11enable_sm90INS1_16FlashAttnFwdSm90INS1_25CollectiveMainloopFwdSm90ILi2EN4cute5tupleIJNS5_1CILi1EEES8_S8_EEENS6_IJNS7_ILi192EEESA_NS7_ILi64EEEEEELi64ENS_10bfloat16_tEfNS_4arch4Sm90ELb0ELb0ELb1ELb0ELb0ELb0ELb0ELb0ELb1ELb1ELb0ELb0EEENS1_21CollectiveEpilogueFwdINS6_IJSA_SB_SA_EEES9_SD_SF_Li384ELb0ELb1ELb0ELb0EEENS1_29StaticPersistentTileSchedulerILb0EEEEEEEEEvNT_6ParamsE:
	.zero		3200


//--------------------- .nv.constant0._ZN7cutlass13device_kernelIN5flash11enable_sm90INS1_16FlashAttnFwdSm90INS1_25CollectiveMainloopFwdSm90ILi2EN4cute5tupleIJNS5_1CILi1EEES8_S8_EEENS6_IJNS7_ILi192EEESA_NS7_ILi64EEEEEELi64ENS_10bfloat16_tEfNS_4arch4Sm90ELb0ELb0ELb1ELb1ELb0ELb0ELb0ELb0ELb1ELb1ELb0ELb0EEENS1_21CollectiveEpilogueFwdINS6_IJSA_SB_SA_EEES9_SD_SF_Li384ELb1ELb1ELb0ELb0EEENS1_36VarlenDynamicPersistentTileSchedulerILi192ELi192ELi384ELi128ELb0ELb1ELb1ELb0ELb1ELb1EEEEEEEEEvNT_6ParamsE --------------------------
	.section	.nv.constant0._ZN7cutlass13device_kernelIN5flash11enable_sm90INS1_16FlashAttnFwdSm90INS1_25CollectiveMainloopFwdSm90ILi2EN4cute5tupleIJNS5_1CILi1EEES8_S8_EEENS6_IJNS7_ILi192EEESA_NS7_ILi64EEEEEELi64ENS_10bfloat16_tEfNS_4arch4Sm90ELb0ELb0ELb1ELb1ELb0ELb0ELb0ELb0ELb1ELb1ELb0ELb0EEENS1_21CollectiveEpilogueFwdINS6_IJSA_SB_SA_EEES9_SD_SF_Li384ELb1ELb1ELb0ELb0EEENS1_36VarlenDynamicPersistentTileSchedulerILi192ELi192ELi384ELi128ELb0ELb1ELb1ELb0ELb1ELb1EEEEEEEEEvNT_6ParamsE,"a",@progbits
	.sectionflags	@""
	.align	4
.nv.constant0._ZN7cutlass13device_kernelIN5flash11enable_sm90INS1_16FlashAttnFwdSm90INS1_25CollectiveMainloopFwdSm90ILi2EN4cute5tupleIJNS5_1CILi1EEES8_S8_EEENS6_IJNS7_ILi192EEESA_NS7_ILi64EEEEEELi64ENS_10bfloat16_tEfNS_4arch4Sm90ELb0ELb0ELb1ELb1ELb0ELb0ELb0ELb0ELb1ELb1ELb0ELb0EEENS1_21CollectiveEpilogueFwdINS6_IJSA_SB_SA_EEES9_SD_SF_Li384ELb1ELb1ELb0ELb0EEENS1_36VarlenDynamicPersistentTileSchedulerILi192ELi192ELi384ELi128ELb0ELb1ELb1ELb0ELb1ELb1EEEEEEEEEvNT_6ParamsE:
	.zero		3328


//--------------------- .nv.constant0._ZN7cutlass13device_kernelIN5flash11enable_sm90INS1_16FlashAttnFwdSm90INS1_25CollectiveMainloopFwdSm90ILi2EN4cute5tupleIJNS5_1CILi1EEES8_S8_EEENS6_IJNS7_ILi192EEESA_NS7_ILi64EEEEEELi64ENS_10bfloat16_tEfNS_4arch4Sm90ELb0ELb0ELb1ELb1ELb0ELb1ELb0ELb0ELb1ELb1ELb0ELb0EEENS1_21CollectiveEpilogueFwdINS6_IJSA_SB_SA_EEES9_SD_SF_Li384ELb1ELb1ELb0ELb0EEENS1_36VarlenDynamicPersistentTileSchedulerILi192ELi192ELi384ELi128ELb0ELb1ELb1ELb0ELb1ELb1EEEEEEEEEvNT_6ParamsE --------------------------
	.section	.nv.constant0._ZN7cutlass13device_kernelIN5flash11enable_sm90INS1_16FlashAttnFwdSm90INS1_25CollectiveMainloopFwdSm90ILi2EN4cute5tupleIJNS5_1CILi1EEES8_S8_EEENS6_IJNS7_ILi192EEESA_NS7_ILi64EEEEEELi64ENS_10bfloat16_tEfNS_4arch4Sm90ELb0ELb0ELb1ELb1ELb0ELb1ELb0ELb0ELb1ELb1ELb0ELb0EEENS1_21CollectiveEpilogueFwdINS6_IJSA_SB_SA_EEES9_SD_SF_Li384ELb1ELb1ELb0ELb0EEENS1_36VarlenDynamicPersistentTileSchedulerILi192ELi192ELi384ELi128ELb0ELb1ELb1ELb0ELb1ELb1EEEEEEEEEvNT_6ParamsE,"a",@progbits
	.sectionflags	@""
	.align	4
.nv.constant0._ZN7cutlass13device_kernelIN5flash11enable_sm90INS1_16FlashAttnFwdSm90INS1_25CollectiveMainloopFwdSm90ILi2EN4cute5tupleIJNS5_1CILi1EEES8_S8_EEENS6_IJNS7_ILi192EEESA_NS7_ILi64EEEEEELi64ENS_10bfloat16_tEfNS_4arch4Sm90ELb0ELb0ELb1ELb1ELb0ELb1ELb0ELb0ELb1ELb1ELb0ELb0EEENS1_21CollectiveEpilogueFwdINS6_IJSA_SB_SA_EEES9_SD_SF_Li384ELb1ELb1ELb0ELb0EEENS1_36VarlenDynamicPersistentTileSchedulerILi192ELi192ELi384ELi128ELb0ELb1ELb1ELb0ELb1ELb1EEEEEEEEEvNT_6ParamsE:
	.zero		3328


//--------------------- .nv.constant0._ZN7cutlass13device_kernelIN5flash11enable_sm90INS1_16FlashAttnFwdSm90INS1_25CollectiveMainloopFwdSm90ILi2EN4cute5tupleIJNS5_1CILi1EEES8_S8_EEENS6_IJNS7_ILi192EEENS7_ILi128EEENS7_ILi64EEEEEELi64ENS_10bfloat16_tEfNS_4arch4Sm90ELb0ELb1ELb1ELb0ELb0ELb0ELb0ELb1ELb1ELb1ELb0ELb0EEENS1_21CollectiveEpilogueFwdINS6_IJSA_SC_SB_EEES9_SE_SG_Li384ELb0ELb1ELb0ELb0EEENS1_30DynamicPersistentTileSchedulerILi384ELi128ELb0ELb1ELb1EEEEEEEEEvNT_6ParamsE --------------------------
	.section	.nv.constant0._ZN7cutlass13device_kernelIN5flash11enable_sm90INS1_16FlashAttnFwdSm90INS1_25CollectiveMainloopFwdSm90ILi2EN4cute5tupleIJNS5_1CILi1EEES8_S8_EEENS6_IJNS7_ILi192EEENS7_ILi128EEENS7_ILi64EEEEEELi64ENS_10bfloat16_tEfNS_4arch4Sm90ELb0ELb1ELb1ELb0ELb0ELb0ELb0ELb1ELb1ELb1ELb0ELb0EEENS1_21CollectiveEpilogueFwdINS6_IJSA_SC_SB_EEES9_SE_SG_Li384ELb0ELb1ELb0ELb0EEENS1_30DynamicPersistentTileSchedulerILi384ELi128ELb0ELb1ELb1EEEEEEEEEvNT_6ParamsE,"a",@progbits
	.sectionflags	@""
	.align	4
.nv.constant0._ZN7cutlass13device_kernelIN5flash11enable_sm90INS1_16FlashAttnFwdSm90INS1_25CollectiveMainloopFwdSm90ILi2EN4cute5tupleIJNS5_1CILi1EEES8_S8_EEENS6_IJNS7_ILi192EEENS7_ILi128EEENS7_ILi64EEEEEELi64ENS_10bfloat16_tEfNS_4arch4Sm90ELb0ELb1ELb1ELb0ELb0ELb0ELb0ELb1ELb1ELb1ELb0ELb0EEENS1_21CollectiveEpilogueFwdINS6_IJSA_SC_SB_EEES9_SE_SG_Li384ELb0ELb1ELb0ELb0EEENS1_30DynamicPersistentTileSchedulerILi384ELi128ELb0ELb1ELb1EEEEEEEEEvNT_6ParamsE:
	.zero		3328


//--------------------- .nv.constant0._ZN7cutlass13device_kernelIN5flash11enable_sm90INS1_16FlashAttnFwdSm90INS1_25CollectiveMainloopFwdSm90ILi2EN4cute5tupleIJNS5_1CILi1EEES8_S8_EEENS6_IJNS7_ILi192EEENS7_ILi128EEENS7_ILi64EEEEEELi64ENS_10bfloat16_tEfNS_4arch4Sm90ELb0ELb1ELb1ELb1ELb0ELb0ELb0ELb1ELb1ELb1ELb0ELb0EEENS1_21CollectiveEpilogueFwdINS6_IJSA_SC_SB_EEES9_SE_SG_Li384ELb1ELb1ELb0ELb0EEENS1_36VarlenDynamicPersistentTileSchedulerILi192ELi128ELi384ELi128ELb0ELb1ELb1ELb1ELb0ELb1EEEEEEEEEvNT_6ParamsE --------------------------
	.section	.nv.constant0._ZN7cutlass13device_kernelIN5flash11enable_sm90INS1_16FlashAttnFwdSm90INS1_25CollectiveMainloopFwdSm90ILi2EN4cute5tupleIJNS5_1CILi1EEES8_S8_EEENS6_IJNS7_ILi192EEENS7_ILi128EEENS7_ILi64EEEEEELi64ENS_10bfloat16_tEfNS_4arch4Sm90ELb0ELb1ELb1ELb1ELb0ELb0ELb0ELb1ELb1ELb1ELb0ELb0EEENS1_21CollectiveEpilogueFwdINS6_IJSA_SC_SB_EEES9_SE_SG_Li384ELb1ELb1ELb0ELb0EEENS1_36VarlenDynamicPersistentTileSchedulerILi192ELi128ELi384ELi128ELb0ELb1ELb1ELb1ELb0ELb1EEEEEEEEEvNT_6ParamsE,"a",@progbits
	.sectionflags	@""
	.align	4
.nv.constant0._ZN7cutlass13device_kernelIN5flash11enable_sm90INS1_16FlashAttnFwdSm90INS1_25CollectiveMainloopFwdSm90ILi2EN4cute5tupleIJNS5_1CILi1EEES8_S8_EEENS6_IJNS7_ILi192EEENS7_ILi128EEENS7_ILi64EEEEEELi64ENS_10bfloat16_tEfNS_4arch4Sm90ELb0ELb1ELb1ELb1ELb0ELb0ELb0ELb1ELb1ELb1ELb0ELb0EEENS1_21CollectiveEpilogueFwdINS6_IJSA_SC_SB_EEES9_SE_SG_Li384ELb1ELb1ELb0ELb0EEENS1_36VarlenDynamicPersistentTileSchedulerILi192ELi128ELi384ELi128ELb0ELb1ELb1ELb1ELb0ELb1EEEEEEEEEvNT_6ParamsE:
	.zero		3328


//--------------------- .nv.constant0._ZN7cutlass13device_kernelIN5flash11enable_sm90INS1_16FlashAttnFwdSm90INS1_25CollectiveMainloopFwdSm90ILi2EN4cute5tupleIJNS5_1CILi1EEES8_S8_EEENS6_IJNS7_ILi192EEENS7_ILi128EEENS7_ILi64EEEEEELi64ENS_10bfloat16_tEfNS_4arch4Sm90ELb0ELb1ELb1ELb1ELb0ELb1ELb0ELb1ELb1ELb1ELb0ELb0EEENS1_21CollectiveEpilogueFwdINS6_IJSA_SC_SB_EEES9_SE_SG_Li384ELb1ELb1ELb0ELb0EEENS1_36VarlenDynamicPersistentTileSchedulerILi192ELi128ELi384ELi128ELb0ELb1ELb1ELb1ELb0ELb1EEEEEEEEEvNT_6ParamsE --------------------------
	.section	.nv.constant0._ZN7cutlass13device_kernelIN5flash11enable_sm90INS1_16FlashAttnFwdSm90INS1_25CollectiveMainloopFwdSm90ILi2EN4cute5tupleIJNS5_1CILi1EEES8_S8_EEENS6_IJNS7_ILi192EEENS7_ILi128EEENS7_ILi64EEEEEELi64ENS_10bfloat16_tEfNS_4arch4Sm90ELb0ELb1ELb1ELb1ELb0ELb1ELb0ELb1ELb1ELb1ELb0ELb0EEENS1_21CollectiveEpilogueFwdINS6_IJSA_SC_SB_EEES9_SE_SG_Li384ELb1ELb1ELb0ELb0EEENS1_36VarlenDynamicPersistentTileSchedulerILi192ELi128ELi384ELi128ELb0ELb1ELb1ELb1ELb0ELb1EEEEEEEEEvNT_6ParamsE,"a",@progbits
	.sectionflags	@""
	.align	4
.nv.constant0._ZN7cutlass13device_kernelIN5flash11enable_sm90INS1_16FlashAttnFwdSm90INS1_25CollectiveMainloopFwdSm90ILi2EN4cute5tupleIJNS5_1CILi1EEES8_S8_EEENS6_IJNS7_ILi192EEENS7_ILi128EEENS7_ILi64EEEEEELi64ENS_10bfloat16_tEfNS_4arch4Sm90ELb0ELb1ELb1ELb1ELb0ELb1ELb0ELb1ELb1ELb1ELb0ELb0EEENS1_21CollectiveEpilogueFwdINS6_IJSA_SC_SB_EEES9_SE_SG_Li384ELb1ELb1ELb0ELb0EEENS1_36VarlenDynamicPersistentTileSchedulerILi192ELi128ELi384ELi128ELb0ELb1ELb1ELb1ELb0ELb1EEEEEEEEEvNT_6ParamsE:
	.zero		3328


//--------------------- .nv.constant0._ZN7cutlass13device_kernelIN5flash11enable_sm90INS1_16FlashAttnFwdSm90INS1_25CollectiveMainloopFwdSm90ILi2EN4cute5tupleIJNS5_1CILi1EEES8_S8_EEENS6_IJNS7_ILi192EEENS7_ILi128EEENS7_ILi64EEEEEELi64ENS_10bfloat16_tEfNS_4arch4Sm90ELb1ELb0ELb1ELb0ELb0ELb0ELb0ELb1ELb1ELb1ELb0ELb0EEENS1_21CollectiveEpilogueFwdINS6_IJSA_SC_SB_EEES9_SE_SG_Li384ELb0ELb1ELb0ELb0EEENS1_30DynamicPersistentTileSchedulerILi384ELi128ELb0ELb1ELb1EEEEEEEEEvNT_6ParamsE --------------------------
	.section	.nv.constant0._ZN7cutlass13device_kernelIN5flash11enable_sm90INS1_16FlashAttnFwdSm90INS1_25CollectiveMainloopFwdSm90ILi2EN4cute5tupleIJNS5_1CILi1EEES8_S8_EEENS6_IJNS7_ILi192EEENS7_ILi128EEENS7_ILi64EEEEEELi64ENS_10bfloat16_tEfNS_4arch4Sm90ELb1ELb0ELb1ELb0ELb0ELb0ELb0ELb1ELb1ELb1ELb0ELb0EEENS1_21CollectiveEpilogueFwdINS6_IJSA_SC_SB_EEES9_SE_SG_Li384ELb0ELb1ELb0ELb0EEENS1_30DynamicPersistentTileSchedulerILi384ELi128ELb0ELb1ELb1EEEEEEEEEvNT_6ParamsE,"a",@progbits
	.sectionflags	@""
	.align	4
.nv.constant0._ZN7cutlass13device_kernelIN5flash11enable_sm90INS1_16FlashAttnFwdSm90INS1_25CollectiveMainloopFwdSm90ILi2EN4cute5tupleIJNS5_1CILi1EEES8_S8_EEENS6_IJNS7_ILi192EEENS7_ILi128EEENS7_ILi64EEEEEELi64ENS_10bfloat16_tEfNS_4arch4Sm90ELb1ELb0ELb1ELb0ELb0ELb0ELb0ELb1ELb1ELb1ELb0ELb0EEENS1_21CollectiveEpilogueFwdINS6_IJSA_SC_SB_EEES9_SE_SG_Li384ELb0ELb1ELb0ELb0EEENS1_30DynamicPersistentTileSchedulerILi384ELi128ELb0ELb1ELb1EEEEEEEEEvNT_6ParamsE:
	.zero		3328


//--------------------- .nv.constant0._ZN7cutlass13device_kernelIN5flash11enable_sm90INS1_16FlashAttnFwdSm90INS1_25CollectiveMainloopFwdSm90ILi2EN4cute5tupleIJNS5_1CILi1EEES8_S8_EEENS6_IJNS7_ILi192EEENS7_ILi128EEENS7_ILi64EEEEEELi64ENS_10bfloat16_tEfNS_4arch4Sm90ELb1ELb0ELb1ELb1ELb0ELb0ELb0ELb1ELb1ELb1ELb0ELb0EEENS1_21CollectiveEpilogueFwdINS6_IJSA_SC_SB_EEES9_SE_SG_Li384ELb1ELb1ELb0ELb0EEENS1_36VarlenDynamicPersistentTileSchedulerILi192ELi128ELi384ELi128ELb0ELb1ELb1ELb1ELb1ELb1EEEEEEEEEvNT_6ParamsE --------------------------
	.section	.nv.constant0._ZN7cutlass13device_kernelIN5flash11enable_sm90INS1_16FlashAttnFwdSm90INS1_25CollectiveMainloopFwdSm90ILi2EN4cute5tupleIJNS5_1CILi1EEES8_S8_EEENS6_IJNS7_ILi192EEENS7_ILi128EEENS7_ILi64EEEEEELi64ENS_10bfloat16_tEfNS_4arch4Sm90ELb1ELb0ELb1ELb1ELb0ELb0ELb0ELb1ELb1ELb1ELb0ELb0EEENS1_21CollectiveEpilogueFwdINS6_IJSA_SC_SB_EEES9_SE_SG_Li384ELb1ELb1ELb0ELb0EEENS1_36VarlenDynamicPersistentTileSchedulerILi192ELi128ELi384ELi128ELb0ELb1ELb1ELb1ELb1ELb1EEEEEEEEEvNT_6ParamsE,"a",@progbits
	.sectionflags	@""
	.align	4
.nv.constant0._ZN7cutlass13device_kernelIN5flash11enable_sm90INS1_16FlashAttnFwdSm90INS1_25CollectiveMainloopFwdSm90ILi2EN4cute5tupleIJNS5_1CILi1EEES8_S8_EEENS6_IJNS7_ILi192EEENS7_ILi128EEENS7_ILi64EEEEEELi64ENS_10bfloat16_tEfNS_4arch4Sm90ELb1ELb0ELb1ELb1ELb0ELb0ELb0ELb1ELb1ELb1ELb0ELb0EEENS1_21CollectiveEpilogueFwdINS6_IJSA_SC_SB_EEES9_SE_SG_Li384ELb1ELb1ELb0ELb0EEENS1_36VarlenDynamicPersistentTileSchedulerILi192ELi128ELi384ELi128ELb0ELb1ELb1ELb1ELb1ELb1EEEEEEEEEvNT_6ParamsE:
	.zero		3328


//--------------------- .nv.constant0._ZN7cutlass13device_kernelIN5flash11enable_sm90INS1_16FlashAttnFwdSm90INS1_25CollectiveMainloopFwdSm90ILi2EN4cute5tupleIJNS5_1CILi1EEES8_S8_EEENS6_IJNS7_ILi192EEENS7_ILi128EEENS7_ILi64EEEEEELi64ENS_10bfloat16_tEfNS_4arch4Sm90ELb1ELb0ELb1ELb1ELb0ELb1ELb0ELb1ELb1ELb1ELb0ELb0EEENS1_21CollectiveEpilogueFwdINS6_IJSA_SC_SB_EEES9_SE_SG_Li384ELb1ELb1ELb0ELb0EEENS1_36VarlenDynamicPersistentTileSchedulerILi192ELi128ELi384ELi128ELb0ELb1ELb1ELb1ELb1ELb1EEEEEEEEEvNT_6ParamsE --------------------------
	.section	.nv.constant0._ZN7cutlass13device_kernelIN5flash11enable_sm90INS1_16FlashAttnFwdSm90INS1_25CollectiveMainloopFwdSm90ILi2EN4cute5tupleIJNS5_1CILi1EEES8_S8_EEENS6_IJNS7_ILi192EEENS7_ILi128EEENS7_ILi64EEEEEELi64ENS_10bfloat16_tEfNS_4arch4Sm90ELb1ELb0ELb1ELb1ELb0ELb1ELb0ELb1ELb1ELb1ELb0ELb0EEENS1_21CollectiveEpilogueFwdINS6_IJSA_SC_SB_EEES9_SE_SG_Li384ELb1ELb1ELb0ELb0EEENS1_36VarlenDynamicPersistentTileSchedulerILi192ELi128ELi384ELi128ELb0ELb1ELb1ELb1ELb1ELb1EEEEEEEEEvNT_6ParamsE,"a",@progbits
	.sectionflags	@""
	.align	4
.nv.constant0._ZN7cutlass13device_kernelIN5flash11enable_sm90INS1_16FlashAttnFwdSm90INS1_25CollectiveMainloopFwdSm90ILi2EN4cute5tupleIJNS5_1CILi1EEES8_S8_EEENS6_IJNS7_ILi192EEENS7_ILi128EEENS7_ILi64EEEEEELi64ENS_10bfloat16_tEfNS_4arch4Sm90ELb1ELb0ELb1ELb1ELb0ELb1ELb0ELb1ELb1ELb1ELb0ELb0EEENS1_21CollectiveEpilogueFwdINS6_IJSA_SC_SB_EEES9_SE_SG_Li384ELb1ELb1ELb0ELb0EEENS1_36VarlenDynamicPersistentTileSchedulerILi192ELi128ELi384ELi128ELb0ELb1ELb1ELb1ELb1ELb1EEEEEEEEEvNT_6ParamsE:
	.zero		3328


//--------------------- SYMBOLS --------------------------

	.type		.nv.reservedSmem.offset0,@object
	.size		.nv.reservedSmem.offset0,0x4
	.type		__assertfail,@function
